// Copyright (c) 2024, Jay Shah, Ganesh Bikshandi, Ying Zhang, Vijay Thakkar, Pradeep Ramani, Tri Dao.
// Splitting the different template instantiations to different files to speed up compilation.
// This file is auto-generated. See "generate_kernels.py"

#include "flash_fwd_launch_template.h"

#ifndef FLASHATTENTION_DISABLE_HDIM128
template void run_mha_fwd_<90, cutlass::float_e4m3_t, 128, 128, false, false, true, false>(Flash_fwd_params &params, cudaStream_t stream);
#endif


// ===== COMPILED SASS (sm_90a) =====

	.target	sm_90a

	.elftype	@"ET_EXEC"


//--------------------- .note.nv.tkinfo           --------------------------
	.section	.note.nv.tkinfo,"",@"SHT_NOTE"
	.sectionflags	@"SHF_NOTE_NV_TKINFO"
	.tkinfo
        /*0018*/ 	.word	0x00000002
        /*0030*/ 	.string	""
        /*0030*/ 	.string	"ptxas"
        /*0030*/ 	.string	"Cuda compilation tools, release 13.0, V13.0.88"
        /*0030*/ 	.string	"Build cuda_13.0.r13.0/compiler.36424714_0"
        /*0030*/ 	.string	"-arch sm_90a -m 64 "



//--------------------- .note.nv.cuinfo           --------------------------
	.section	.note.nv.cuinfo,"",@"SHT_NOTE"
	.sectionflags	@"SHF_NOTE_NV_CUINFO"
        /*0018*/ 	.short	0x0002
        /*001a*/ 	.short	0x005a
        /*001c*/ 	.short	0x0082
	.zero		2


//--------------------- .nv.info                  --------------------------
	.section	.nv.info,"",@"SHT_CUDA_INFO"
	.align	4


	//----- nvinfo : EIATTR_REGCOUNT
	.align		4
        /*0000*/ 	.byte	0x04, 0x2f
        /*0002*/ 	.short	(.L_26 - .L_25)
	.align		4
.L_25:
        /*0004*/ 	.word	index@(_ZN7cutlass13device_kernelIN5flash11enable_sm90INS1_16FlashAttnFwdSm90INS1_25CollectiveMainloopFwdSm90ILi2EN4cute5tupleIJNS5_1CILi1EEES8_S8_EEENS6_IJNS7_ILi128EEENS7_ILi224EEESA_EEELi128ENS_12float_e4m3_tEfNS_4arch4Sm90ELb1ELb0ELb1ELb1ELb0ELb1ELb0ELb1ELb1ELb0ELb0ELb0EEENS1_21CollectiveEpilogueFwdINS6_IJSA_SA_SB_EEES9_NS_10bfloat16_tESF_Li256ELb1ELb0ELb0ELb1EEENS1_36VarlenDynamicPersistentTileSchedulerILi128ELi224ELi256ELi128ELb0ELb0ELb1ELb1ELb1ELb1EEEEEEEEEvNT_6ParamsE)
        /*0008*/ 	.word	0x000000a8


	//----- nvinfo : EIATTR_FRAME_SIZE
	.align		4
.L_26:
        /*000c*/ 	.byte	0x04, 0x11
        /*000e*/ 	.short	(.L_28 - .L_27)
	.align		4
.L_27:
        /*0010*/ 	.word	index@(_ZN7cutlass13device_kernelIN5flash11enable_sm90INS1_16FlashAttnFwdSm90INS1_25CollectiveMainloopFwdSm90ILi2EN4cute5tupleIJNS5_1CILi1EEES8_S8_EEENS6_IJNS7_ILi128EEENS7_ILi224EEESA_EEELi128ENS_12float_e4m3_tEfNS_4arch4Sm90ELb1ELb0ELb1ELb1ELb0ELb1ELb0ELb1ELb1ELb0ELb0ELb0EEENS1_21CollectiveEpilogueFwdINS6_IJSA_SA_SB_EEES9_NS_10bfloat16_tESF_Li256ELb1ELb0ELb0ELb1EEENS1_36VarlenDynamicPersistentTileSchedulerILi128ELi224ELi256ELi128ELb0ELb0ELb1ELb1ELb1ELb1EEEEEEEEEvNT_6ParamsE)
        /*0014*/ 	.word	0x000000d8


	//----- nvinfo : EIATTR_REGCOUNT
	.align		4
.L_28:
        /*0018*/ 	.byte	0x04, 0x2f
        /*001a*/ 	.short	(.L_30 - .L_29)
	.align		4
.L_29:
        /*001c*/ 	.word	index@(_ZN7cutlass13device_kernelIN5flash11enable_sm90INS1_16FlashAttnFwdSm90INS1_25CollectiveMainloopFwdSm90ILi2EN4cute5tupleIJNS5_1CILi1EEES8_S8_EEENS6_IJNS7_ILi128EEENS7_ILi224EEESA_EEELi128ENS_12float_e4m3_tEfNS_4arch4Sm90ELb1ELb0ELb1ELb1ELb0ELb0ELb0ELb1ELb1ELb0ELb0ELb0EEENS1_21CollectiveEpilogueFwdINS6_IJSA_SA_SB_EEES9_NS_10bfloat16_tESF_Li256ELb1ELb0ELb0ELb1EEENS1_36VarlenDynamicPersistentTileSchedulerILi128ELi224ELi256ELi128ELb0ELb0ELb1ELb1ELb1ELb1EEEEEEEEEvNT_6ParamsE)
        /*0020*/ 	.word	0x000000a8


	//----- nvinfo : EIATTR_FRAME_SIZE
	.align		4
.L_30:
        /*0024*/ 	.byte	0x04, 0x11
        /*0026*/ 	.short	(.L_32 - .L_31)
	.align		4
.L_31:
        /*0028*/ 	.word	index@(_ZN7cutlass13device_kernelIN5flash11enable_sm90INS1_16FlashAttnFwdSm90INS1_25CollectiveMainloopFwdSm90ILi2EN4cute5tupleIJNS5_1CILi1EEES8_S8_EEENS6_IJNS7_ILi128EEENS7_ILi224EEESA_EEELi128ENS_12float_e4m3_tEfNS_4arch4Sm90ELb1ELb0ELb1ELb1ELb0ELb0ELb0ELb1ELb1ELb0ELb0ELb0EEENS1_21CollectiveEpilogueFwdINS6_IJSA_SA_SB_EEES9_NS_10bfloat16_tESF_Li256ELb1ELb0ELb0ELb1EEENS1_36VarlenDynamicPersistentTileSchedulerILi128ELi224ELi256ELi128ELb0ELb0ELb1ELb1ELb1ELb1EEEEEEEEEvNT_6ParamsE)
        /*002c*/ 	.word	0x00000038


	//----- nvinfo : EIATTR_REGCOUNT
	.align		4
.L_32:
        /*0030*/ 	.byte	0x04, 0x2f
        /*0032*/ 	.short	(.L_34 - .L_33)
	.align		4
.L_33:
        /*0034*/ 	.word	index@(_ZN7cutlass13device_kernelIN5flash11enable_sm90INS1_16FlashAttnFwdSm90INS1_25CollectiveMainloopFwdSm90ILi2EN4cute5tupleIJNS5_1CILi1EEES8_S8_EEENS6_IJNS7_ILi128EEENS7_ILi224EEESA_EEELi128ENS_12float_e4m3_tEfNS_4arch4Sm90ELb1ELb0ELb1ELb0ELb0ELb0ELb0ELb1ELb1ELb0ELb0ELb0EEENS1_21CollectiveEpilogueFwdINS6_IJSA_SA_SB_EEES9_NS_10bfloat16_tESF_Li256ELb0ELb0ELb0ELb1EEENS1_30DynamicPersistentTileSchedulerILi256ELi128ELb0ELb0ELb1EEEEEEEEEvNT_6ParamsE)
        /*0038*/ 	.word	0x000000a8


	//----- nvinfo : EIATTR_FRAME_SIZE
	.align		4
.L_34:
        /*003c*/ 	.byte	0x04, 0x11
        /*003e*/ 	.short	(.L_36 - .L_35)
	.align		4
.L_35:
        /*0040*/ 	.word	index@(_ZN7cutlass13device_kernelIN5flash11enable_sm90INS1_16FlashAttnFwdSm90INS1_25CollectiveMainloopFwdSm90ILi2EN4cute5tupleIJNS5_1CILi1EEES8_S8_EEENS6_IJNS7_ILi128EEENS7_ILi224EEESA_EEELi128ENS_12float_e4m3_tEfNS_4arch4Sm90ELb1ELb0ELb1ELb0ELb0ELb0ELb0ELb1ELb1ELb0ELb0ELb0EEENS1_21CollectiveEpilogueFwdINS6_IJSA_SA_SB_EEES9_NS_10bfloat16_tESF_Li256ELb0ELb0ELb0ELb1EEENS1_30DynamicPersistentTileSchedulerILi256ELi128ELb0ELb0ELb1EEEEEEEEEvNT_6ParamsE)
        /*0044*/ 	.word	0x00000038


	//----- nvinfo : EIATTR_REGCOUNT
	.align		4
.L_36:
        /*0048*/ 	.byte	0x04, 0x2f
        /*004a*/ 	.short	(.L_38 - .L_37)
	.align		4
.L_37:
        /*004c*/ 	.word	index@(_ZN7cutlass13device_kernelIN5flash11enable_sm90INS1_16FlashAttnFwdSm90INS1_25CollectiveMainloopFwdSm90ILi2EN4cute5tupleIJNS5_1CILi1EEES8_S8_EEENS6_IJNS7_ILi128EEENS7_ILi192EEESA_EEELi128ENS_12float_e4m3_tEfNS_4arch4Sm90ELb0ELb1ELb1ELb1ELb0ELb1ELb0ELb1ELb1ELb0ELb0ELb0EEENS1_21CollectiveEpilogueFwdINS6_IJSA_SA_SB_EEES9_NS_10bfloat16_tESF_Li256ELb1ELb0ELb0ELb1EEENS1_36VarlenDynamicPersistentTileSchedulerILi128ELi192ELi256ELi128ELb0ELb0ELb1ELb1ELb0ELb1EEEEEEEEEvNT_6ParamsE)
        /*0050*/ 	.word	0x000000a8


	//----- nvinfo : EIATTR_FRAME_SIZE
	.align		4
.L_38:
        /*0054*/ 	.byte	0x04, 0x11
        /*0056*/ 	.short	(.L_40 - .L_39)
	.align		4
.L_39:
        /*0058*/ 	.word	index@(_ZN7cutlass13device_kernelIN5flash11enable_sm90INS1_16FlashAttnFwdSm90INS1_25CollectiveMainloopFwdSm90ILi2EN4cute5tupleIJNS5_1CILi1EEES8_S8_EEENS6_IJNS7_ILi128EEENS7_ILi192EEESA_EEELi128ENS_12float_e4m3_tEfNS_4arch4Sm90ELb0ELb1ELb1ELb1ELb0ELb1ELb0ELb1ELb1ELb0ELb0ELb0EEENS1_21CollectiveEpilogueFwdINS6_IJSA_SA_SB_EEES9_NS_10bfloat16_tESF_Li256ELb1ELb0ELb0ELb1EEENS1_36VarlenDynamicPersistentTileSchedulerILi128ELi192ELi256ELi128ELb0ELb0ELb1ELb1ELb0ELb1EEEEEEEEEvNT_6ParamsE)
        /*005c*/ 	.word	0x00000038


	//----- nvinfo : EIATTR_REGCOUNT
	.align		4
.L_40:
        /*0060*/ 	.byte	0x04, 0x2f
        /*0062*/ 	.short	(.L_42 - .L_41)
	.align		4
.L_41:
        /*0064*/ 	.word	index@(_ZN7cutlass13device_kernelIN5flash11enable_sm90INS1_16FlashAttnFwdSm90INS1_25CollectiveMainloopFwdSm90ILi2EN4cute5tupleIJNS5_1CILi1EEES8_S8_EEENS6_IJNS7_ILi128EEENS7_ILi192EEESA_EEELi128ENS_12float_e4m3_tEfNS_4arch4Sm90ELb0ELb1ELb1ELb1ELb0ELb0ELb0ELb1ELb1ELb0ELb0ELb0EEENS1_21CollectiveEpilogueFwdINS6_IJSA_SA_SB_EEES9_NS_10bfloat16_tESF_Li256ELb1ELb0ELb0ELb1EEENS1_36VarlenDynamicPersistentTileSchedulerILi128ELi192ELi256ELi128ELb0ELb0ELb1ELb1ELb0ELb1EEEEEEEEEvNT_6ParamsE)
        /*0068*/ 	.word	0x000000a8


	//----- nvinfo : EIATTR_FRAME_SIZE
	.align		4
.L_42:
        /*006c*/ 	.byte	0x04, 0x11
        /*006e*/ 	.short	(.L_44 - .L_43)
	.align		4
.L_43:
        /*0070*/ 	.word	index@(_ZN7cutlass13device_kernelIN5flash11enable_sm90INS1_16FlashAttnFwdSm90INS1_25CollectiveMainloopFwdSm90ILi2EN4cute5tupleIJNS5_1CILi1EEES8_S8_EEENS6_IJNS7_ILi128EEENS7_ILi192EEESA_EEELi128ENS_12float_e4m3_tEfNS_4arch4Sm90ELb0ELb1ELb1ELb1ELb0ELb0ELb0ELb1ELb1ELb0ELb0ELb0EEENS1_21CollectiveEpilogueFwdINS6_IJSA_SA_SB_EEES9_NS_10bfloat16_tESF_Li256ELb1ELb0ELb0ELb1EEENS1_36VarlenDynamicPersistentTileSchedulerILi128ELi192ELi256ELi128ELb0ELb0ELb1ELb1ELb0ELb1EEEEEEEEEvNT_6ParamsE)
        /*0074*/ 	.word	0x00000038


	//----- nvinfo : EIATTR_REGCOUNT
	.align		4
.L_44:
        /*0078*/ 	.byte	0x04, 0x2f
        /*007a*/ 	.short	(.L_46 - .L_45)
	.align		4
.L_45:
        /*007c*/ 	.word	index@(_ZN7cutlass13device_kernelIN5flash11enable_sm90INS1_16FlashAttnFwdSm90INS1_25CollectiveMainloopFwdSm90ILi2EN4cute5tupleIJNS5_1CILi1EEES8_S8_EEENS6_IJNS7_ILi128EEENS7_ILi192EEESA_EEELi128ENS_12float_e4m3_tEfNS_4arch4Sm90ELb0ELb1ELb1ELb0ELb0ELb0ELb0ELb1ELb1ELb0ELb0ELb0EEENS1_21CollectiveEpilogueFwdINS6_IJSA_SA_SB_EEES9_NS_10bfloat16_tESF_Li256ELb0ELb0ELb0ELb1EEENS1_30DynamicPersistentTileSchedulerILi256ELi128ELb0ELb0ELb1EEEEEEEEEvNT_6ParamsE)
        /*0080*/ 	.word	0x000000a8


	//----- nvinfo : EIATTR_FRAME_SIZE
	.align		4
.L_46:
        /*0084*/ 	.byte	0x04, 0x11
        /*0086*/ 	.short	(.L_48 - .L_47)
	.align		4
.L_47:
        /*0088*/ 	.word	index@(_ZN7cutlass13device_kernelIN5flash11enable_sm90INS1_16FlashAttnFwdSm90INS1_25CollectiveMainloopFwdSm90ILi2EN4cute5tupleIJNS5_1CILi1EEES8_S8_EEENS6_IJNS7_ILi128EEENS7_ILi192EEESA_EEELi128ENS_12float_e4m3_tEfNS_4arch4Sm90ELb0ELb1ELb1ELb0ELb0ELb0ELb0ELb1ELb1ELb0ELb0ELb0EEENS1_21CollectiveEpilogueFwdINS6_IJSA_SA_SB_EEES9_NS_10bfloat16_tESF_Li256ELb0ELb0ELb0ELb1EEENS1_30DynamicPersistentTileSchedulerILi256ELi128ELb0ELb0ELb1EEEEEEEEEvNT_6ParamsE)
        /*008c*/ 	.word	0x00000030


	//----- nvinfo : EIATTR_REGCOUNT
	.align		4
.L_48:
        /*0090*/ 	.byte	0x04, 0x2f
        /*0092*/ 	.short	(.L_50 - .L_49)
	.align		4
.L_49:
        /*0094*/ 	.word	index@(_ZN7cutlass13device_kernelIN5flash11enable_sm90INS1_16FlashAttnFwdSm90INS1_25CollectiveMainloopFwdSm90ILi2EN4cute5tupleIJNS5_1CILi1EEES8_S8_EEENS6_IJNS7_ILi128EEENS7_ILi224EEESA_EEELi128ENS_12float_e4m3_tEfNS_4arch4Sm90ELb0ELb0ELb1ELb1ELb0ELb1ELb0ELb1ELb1ELb0ELb0ELb0EEENS1_21CollectiveEpilogueFwdINS6_IJSA_SA_SB_EEES9_NS_10bfloat16_tESF_Li256ELb1ELb0ELb0ELb1EEENS1_36VarlenDynamicPersistentTileSchedulerILi128ELi224ELi256ELi128ELb0ELb0ELb1ELb0ELb1ELb1EEEEEEEEEvNT_6ParamsE)
        /*0098*/ 	.word	0x000000a8


	//----- nvinfo : EIATTR_FRAME_SIZE
	.align		4
.L_50:
        /*009c*/ 	.byte	0x04, 0x11
        /*009e*/ 	.short	(.L_52 - .L_51)
	.align		4
.L_51:
        /*00a0*/ 	.word	index@(_ZN7cutlass13device_kernelIN5flash11enable_sm90INS1_16FlashAttnFwdSm90INS1_25CollectiveMainloopFwdSm90ILi2EN4cute5tupleIJNS5_1CILi1EEES8_S8_EEENS6_IJNS7_ILi128EEENS7_ILi224EEESA_EEELi128ENS_12float_e4m3_tEfNS_4arch4Sm90ELb0ELb0ELb1ELb1ELb0ELb1ELb0ELb1ELb1ELb0ELb0ELb0EEENS1_21CollectiveEpilogueFwdINS6_IJSA_SA_SB_EEES9_NS_10bfloat16_tESF_Li256ELb1ELb0ELb0ELb1EEENS1_36VarlenDynamicPersistentTileSchedulerILi128ELi224ELi256ELi128ELb0ELb0ELb1ELb0ELb1ELb1EEEEEEEEEvNT_6ParamsE)
        /*00a4*/ 	.word	0x000000d8


	//----- nvinfo : EIATTR_REGCOUNT
	.align		4
.L_52:
        /*00a8*/ 	.byte	0x04, 0x2f
        /*00aa*/ 	.short	(.L_54 - .L_53)
	.align		4
.L_53:
        /*00ac*/ 	.word	index@(_ZN7cutlass13device_kernelIN5flash11enable_sm90INS1_16FlashAttnFwdSm90INS1_25CollectiveMainloopFwdSm90ILi2EN4cute5tupleIJNS5_1CILi1EEES8_S8_EEENS6_IJNS7_ILi128EEENS7_ILi224EEESA_EEELi128ENS_12float_e4m3_tEfNS_4arch4Sm90ELb0ELb0ELb1ELb1ELb0ELb0ELb0ELb1ELb1ELb0ELb0ELb0EEENS1_21CollectiveEpilogueFwdINS6_IJSA_SA_SB_EEES9_NS_10bfloat16_tESF_Li256ELb1ELb0ELb0ELb1EEENS1_36VarlenDynamicPersistentTileSchedulerILi128ELi224ELi256ELi128ELb0ELb0ELb1ELb0ELb1ELb1EEEEEEEEEvNT_6ParamsE)
        /*00b0*/ 	.word	0x000000a8


	//----- nvinfo : EIATTR_FRAME_SIZE
	.align		4
.L_54:
        /*00b4*/ 	.byte	0x04, 0x11
        /*00b6*/ 	.short	(.L_56 - .L_55)
	.align		4
.L_55:
        /*00b8*/ 	.word	index@(_ZN7cutlass13device_kernelIN5flash11enable_sm90INS1_16FlashAttnFwdSm90INS1_25CollectiveMainloopFwdSm90ILi2EN4cute5tupleIJNS5_1CILi1EEES8_S8_EEENS6_IJNS7_ILi128EEENS7_ILi224EEESA_EEELi128ENS_12float_e4m3_tEfNS_4arch4Sm90ELb0ELb0ELb1ELb1ELb0ELb0ELb0ELb1ELb1ELb0ELb0ELb0EEENS1_21CollectiveEpilogueFwdINS6_IJSA_SA_SB_EEES9_NS_10bfloat16_tESF_Li256ELb1ELb0ELb0ELb1EEENS1_36VarlenDynamicPersistentTileSchedulerILi128ELi224ELi256ELi128ELb0ELb0ELb1ELb0ELb1ELb1EEEEEEEEEvNT_6ParamsE)
        /*00bc*/ 	.word	0x00000038


	//----- nvinfo : EIATTR_REGCOUNT
	.align		4
.L_56:
        /*00c0*/ 	.byte	0x04, 0x2f
        /*00c2*/ 	.short	(.L_58 - .L_57)
	.align		4
.L_57:
        /*00c4*/ 	.word	index@(_ZN7cutlass13device_kernelIN5flash11enable_sm90INS1_16FlashAttnFwdSm90INS1_25CollectiveMainloopFwdSm90ILi2EN4cute5tupleIJNS5_1CILi1EEES8_S8_EEENS6_IJNS7_ILi128EEENS7_ILi224EEESA_EEELi128ENS_12float_e4m3_tEfNS_4arch4Sm90ELb0ELb0ELb1ELb0ELb0ELb0ELb0ELb1ELb1ELb0ELb0ELb0EEENS1_21CollectiveEpilogueFwdINS6_IJSA_SA_SB_EEES9_NS_10bfloat16_tESF_Li256ELb0ELb0ELb0ELb1EEENS1_29StaticPersistentTileSchedulerILb0EEEEEEEEEvNT_6ParamsE)
        /*00c8*/ 	.word	0x000000a8


	//----- nvinfo : EIATTR_FRAME_SIZE
	.align		4
.L_58:
        /*00cc*/ 	.byte	0x04, 0x11
        /*00ce*/ 	.short	(.L_60 - .L_59)
	.align		4
.L_59:
        /*00d0*/ 	.word	index@(_ZN7cutlass13device_kernelIN5flash11enable_sm90INS1_16FlashAttnFwdSm90INS1_25CollectiveMainloopFwdSm90ILi2EN4cute5tupleIJNS5_1CILi1EEES8_S8_EEENS6_IJNS7_ILi128EEENS7_ILi224EEESA_EEELi128ENS_12float_e4m3_tEfNS_4arch4Sm90ELb0ELb0ELb1ELb0ELb0ELb0ELb0ELb1ELb1ELb0ELb0ELb0EEENS1_21CollectiveEpilogueFwdINS6_IJSA_SA_SB_EEES9_NS_10bfloat16_tESF_Li256ELb0ELb0ELb0ELb1EEENS1_29StaticPersistentTileSchedulerILb0EEEEEEEEEvNT_6ParamsE)
        /*00d4*/ 	.word	0x00000020


	//----- nvinfo : EIATTR_MIN_STACK_SIZE
	.align		4
.L_60:
        /*00d8*/ 	.byte	0x04, 0x12
        /*00da*/ 	.short	(.L_62 - .L_61)
	.align		4
.L_61:
        /*00dc*/ 	.word	index@(_ZN7cutlass13device_kernelIN5flash11enable_sm90INS1_16FlashAttnFwdSm90INS1_25CollectiveMainloopFwdSm90ILi2EN4cute5tupleIJNS5_1CILi1EEES8_S8_EEENS6_IJNS7_ILi128EEENS7_ILi224EEESA_EEELi128ENS_12float_e4m3_tEfNS_4arch4Sm90ELb0ELb0ELb1ELb0ELb0ELb0ELb0ELb1ELb1ELb0ELb0ELb0EEENS1_21CollectiveEpilogueFwdINS6_IJSA_SA_SB_EEES9_NS_10bfloat16_tESF_Li256ELb0ELb0ELb0ELb1EEENS1_29StaticPersistentTileSchedulerILb0EEEEEEEEEvNT_6ParamsE)
        /*00e0*/ 	.word	0x00000020


	//----- nvinfo : EIATTR_MIN_STACK_SIZE
	.align		4
.L_62:
        /*00e4*/ 	.byte	0x04, 0x12
        /*00e6*/ 	.short	(.L_64 - .L_63)
	.align		4
.L_63:
        /*00e8*/ 	.word	index@(_ZN7cutlass13device_kernelIN5flash11enable_sm90INS1_16FlashAttnFwdSm90INS1_25CollectiveMainloopFwdSm90ILi2EN4cute5tupleIJNS5_1CILi1EEES8_S8_EEENS6_IJNS7_ILi128EEENS7_ILi224EEESA_EEELi128ENS_12float_e4m3_tEfNS_4arch4Sm90ELb0ELb0ELb1ELb1ELb0ELb0ELb0ELb1ELb1ELb0ELb0ELb0EEENS1_21CollectiveEpilogueFwdINS6_IJSA_SA_SB_EEES9_NS_10bfloat16_tESF_Li256ELb1ELb0ELb0ELb1EEENS1_36VarlenDynamicPersistentTileSchedulerILi128ELi224ELi256ELi128ELb0ELb0ELb1ELb0ELb1ELb1EEEEEEEEEvNT_6ParamsE)
        /*00ec*/ 	.word	0x00000038


	//----- nvinfo : EIATTR_MIN_STACK_SIZE
	.align		4
.L_64:
        /*00f0*/ 	.byte	0x04, 0x12
        /*00f2*/ 	.short	(.L_66 - .L_65)
	.align		4
.L_65:
        /*00f4*/ 	.word	index@(_ZN7cutlass13device_kernelIN5flash11enable_sm90INS1_16FlashAttnFwdSm90INS1_25CollectiveMainloopFwdSm90ILi2EN4cute5tupleIJNS5_1CILi1EEES8_S8_EEENS6_IJNS7_ILi128EEENS7_ILi224EEESA_EEELi128ENS_12float_e4m3_tEfNS_4arch4Sm90ELb0ELb0ELb1ELb1ELb0ELb1ELb0ELb1ELb1ELb0ELb0ELb0EEENS1_21CollectiveEpilogueFwdINS6_IJSA_SA_SB_EEES9_NS_10bfloat16_tESF_Li256ELb1ELb0ELb0ELb1EEENS1_36VarlenDynamicPersistentTileSchedulerILi128ELi224ELi256ELi128ELb0ELb0ELb1ELb0ELb1ELb1EEEEEEEEEvNT_6ParamsE)
        /*00f8*/ 	.word	0x000000d8


	//----- nvinfo : EIATTR_MIN_STACK_SIZE
	.align		4
.L_66:
        /*00fc*/ 	.byte	0x04, 0x12
        /*00fe*/ 	.short	(.L_68 - .L_67)
	.align		4
.L_67:
        /*0100*/ 	.word	index@(_ZN7cutlass13device_kernelIN5flash11enable_sm90INS1_16FlashAttnFwdSm90INS1_25CollectiveMainloopFwdSm90ILi2EN4cute5tupleIJNS5_1CILi1EEES8_S8_EEENS6_IJNS7_ILi128EEENS7_ILi192EEESA_EEELi128ENS_12float_e4m3_tEfNS_4arch4Sm90ELb0ELb1ELb1ELb0ELb0ELb0ELb0ELb1ELb1ELb0ELb0ELb0EEENS1_21CollectiveEpilogueFwdINS6_IJSA_SA_SB_EEES9_NS_10bfloat16_tESF_Li256ELb0ELb0ELb0ELb1EEENS1_30DynamicPersistentTileSchedulerILi256ELi128ELb0ELb0ELb1EEEEEEEEEvNT_6ParamsE)
        /*0104*/ 	.word	0x00000030


	//----- nvinfo : EIATTR_MIN_STACK_SIZE
	.align		4
.L_68:
        /*0108*/ 	.byte	0x04, 0x12
        /*010a*/ 	.short	(.L_70 - .L_69)
	.align		4
.L_69:
        /*010c*/ 	.word	index@(_ZN7cutlass13device_kernelIN5flash11enable_sm90INS1_16FlashAttnFwdSm90INS1_25CollectiveMainloopFwdSm90ILi2EN4cute5tupleIJNS5_1CILi1EEES8_S8_EEENS6_IJNS7_ILi128EEENS7_ILi192EEESA_EEELi128ENS_12float_e4m3_tEfNS_4arch4Sm90ELb0ELb1ELb1ELb1ELb0ELb0ELb0ELb1ELb1ELb0ELb0ELb0EEENS1_21CollectiveEpilogueFwdINS6_IJSA_SA_SB_EEES9_NS_10bfloat16_tESF_Li256ELb1ELb0ELb0ELb1EEENS1_36VarlenDynamicPersistentTileSchedulerILi128ELi192ELi256ELi128ELb0ELb0ELb1ELb1ELb0ELb1EEEEEEEEEvNT_6ParamsE)
        /*0110*/ 	.word	0x00000038


	//----- nvinfo : EIATTR_MIN_STACK_SIZE
	.align		4
.L_70:
        /*0114*/ 	.byte	0x04, 0x12
        /*0116*/ 	.short	(.L_72 - .L_71)
	.align		4
.L_71:
        /*0118*/ 	.word	index@(_ZN7cutlass13device_kernelIN5flash11enable_sm90INS1_16FlashAttnFwdSm90INS1_25CollectiveMainloopFwdSm90ILi2EN4cute5tupleIJNS5_1CILi1EEES8_S8_EEENS6_IJNS7_ILi128EEENS7_ILi192EEESA_EEELi128ENS_12float_e4m3_tEfNS_4arch4Sm90ELb0ELb1ELb1ELb1ELb0ELb1ELb0ELb1ELb1ELb0ELb0ELb0EEENS1_21CollectiveEpilogueFwdINS6_IJSA_SA_SB_EEES9_NS_10bfloat16_tESF_Li256ELb1ELb0ELb0ELb1EEENS1_36VarlenDynamicPersistentTileSchedulerILi128ELi192ELi256ELi128ELb0ELb0ELb1ELb1ELb0ELb1EEEEEEEEEvNT_6ParamsE)
        /*011c*/ 	.word	0x00000038


	//----- nvinfo : EIATTR_MIN_STACK_SIZE
	.align		4
.L_72:
        /*0120*/ 	.byte	0x04, 0x12
        /*0122*/ 	.short	(.L_74 - .L_73)
	.align		4
.L_73:
        /*0124*/ 	.word	index@(_ZN7cutlass13device_kernelIN5flash11enable_sm90INS1_16FlashAttnFwdSm90INS1_25CollectiveMainloopFwdSm90ILi2EN4cute5tupleIJNS5_1CILi1EEES8_S8_EEENS6_IJNS7_ILi128EEENS7_ILi224EEESA_EEELi128ENS_12float_e4m3_tEfNS_4arch4Sm90ELb1ELb0ELb1ELb0ELb0ELb0ELb0ELb1ELb1ELb0ELb0ELb0EEENS1_21CollectiveEpilogueFwdINS6_IJSA_SA_SB_EEES9_NS_10bfloat16_tESF_Li256ELb0ELb0ELb0ELb1EEENS1_30DynamicPersistentTileSchedulerILi256ELi128ELb0ELb0ELb1EEEEEEEEEvNT_6ParamsE)
        /*0128*/ 	.word	0x00000038


	//----- nvinfo : EIATTR_MIN_STACK_SIZE
	.align		4
.L_74:
        /*012c*/ 	.byte	0x04, 0x12
        /*012e*/ 	.short	(.L_76 - .L_75)
	.align		4
.L_75:
        /*0130*/ 	.word	index@(_ZN7cutlass13device_kernelIN5flash11enable_sm90INS1_16FlashAttnFwdSm90INS1_25CollectiveMainloopFwdSm90ILi2EN4cute5tupleIJNS5_1CILi1EEES8_S8_EEENS6_IJNS7_ILi128EEENS7_ILi224EEESA_EEELi128ENS_12float_e4m3_tEfNS_4arch4Sm90ELb1ELb0ELb1ELb1ELb0ELb0ELb0ELb1ELb1ELb0ELb0ELb0EEENS1_21CollectiveEpilogueFwdINS6_IJSA_SA_SB_EEES9_NS_10bfloat16_tESF_Li256ELb1ELb0ELb0ELb1EEENS1_36VarlenDynamicPersistentTileSchedulerILi128ELi224ELi256ELi128ELb0ELb0ELb1ELb1ELb1ELb1EEEEEEEEEvNT_6ParamsE)
        /*0134*/ 	.word	0x00000038


	//----- nvinfo : EIATTR_MIN_STACK_SIZE
	.align		4
.L_76:
        /*0138*/ 	.byte	0x04, 0x12
        /*013a*/ 	.short	(.L_78 - .L_77)
	.align		4
.L_77:
        /*013c*/ 	.word	index@(_ZN7cutlass13device_kernelIN5flash11enable_sm90INS1_16FlashAttnFwdSm90INS1_25CollectiveMainloopFwdSm90ILi2EN4cute5tupleIJNS5_1CILi1EEES8_S8_EEENS6_IJNS7_ILi128EEENS7_ILi224EEESA_EEELi128ENS_12float_e4m3_tEfNS_4arch4Sm90ELb1ELb0ELb1ELb1ELb0ELb1ELb0ELb1ELb1ELb0ELb0ELb0EEENS1_21CollectiveEpilogueFwdINS6_IJSA_SA_SB_EEES9_NS_10bfloat16_tESF_Li256ELb1ELb0ELb0ELb1EEENS1_36VarlenDynamicPersistentTileSchedulerILi128ELi224ELi256ELi128ELb0ELb0ELb1ELb1ELb1ELb1EEEEEEEEEvNT_6ParamsE)
        /*0140*/ 	.word	0x000000d8
.L_78:


//--------------------- .nv.compat                --------------------------
	.section	.nv.compat,"",@"SHT_CUDA_COMPAT_INFO"
	.align	4
        /*0000*/ 	.byte	0x02, 0x09, 0x01, 0x00, 0x02, 0x02, 0x04, 0x00, 0x02, 0x05, 0x05, 0x00, 0x03, 0x07, 0x01, 0x01
        /*0010*/ 	.byte	0x02, 0x03, 0x01, 0x00, 0x02, 0x06, 0x01, 0x00, 0x04, 0x0b, 0x08, 0x00, 0x00, 0x00, 0x00, 0x00
        /*0020*/ 	.byte	0x00, 0x00, 0x00, 0x00


//--------------------- .nv.info._ZN7cutlass13device_kernelIN5flash11enable_sm90INS1_16FlashAttnFwdSm90INS1_25CollectiveMainloopFwdSm90ILi2EN4cute5tupleIJNS5_1CILi1EEES8_S8_EEENS6_IJNS7_ILi128EEENS7_ILi224EEESA_EEELi128ENS_12float_e4m3_tEfNS_4arch4Sm90ELb0ELb0ELb1ELb0ELb0ELb0ELb0ELb1ELb1ELb0ELb0ELb0EEENS1_21CollectiveEpilogueFwdINS6_IJSA_SA_SB_EEES9_NS_10bfloat16_tESF_Li256ELb0ELb0ELb0ELb1EEENS1_29StaticPersistentTileSchedulerILb0EEEEEEEEEvNT_6ParamsE --------------------------
	.section	.nv.info._ZN7cutlass13device_kernelIN5flash11enable_sm90INS1_16FlashAttnFwdSm90INS1_25CollectiveMainloopFwdSm90ILi2EN4cute5tupleIJNS5_1CILi1EEES8_S8_EEENS6_IJNS7_ILi128EEENS7_ILi224EEESA_EEELi128ENS_12float_e4m3_tEfNS_4arch4Sm90ELb0ELb0ELb1ELb0ELb0ELb0ELb0ELb1ELb1ELb0ELb0ELb0EEENS1_21CollectiveEpilogueFwdINS6_IJSA_SA_SB_EEES9_NS_10bfloat16_tESF_Li256ELb0ELb0ELb0ELb1EEENS1_29StaticPersistentTileSchedulerILb0EEEEEEEEEvNT_6ParamsE,"",@"SHT_CUDA_INFO"
	.sectionflags	@""
	.align	4


	//----- nvinfo : EIATTR_CUDA_API_VERSION
	.align		4
        /*0000*/ 	.byte	0x04, 0x37
        /*0002*/ 	.short	(.L_80 - .L_79)
.L_79:
        /*0004*/ 	.word	0x00000082


	//----- nvinfo : EIATTR_KPARAM_INFO
	.align		4
.L_80:
        /*0008*/ 	.byte	0x04, 0x17
        /*000a*/ 	.short	(.L_82 - .L_81)
.L_81:
        /*000c*/ 	.word	0x00000000
        /*0010*/ 	.short	0x0000
        /*0012*/ 	.short	0x0070
        /*0014*/ 	.byte	0x00, 0xf0, 0x01, 0x2e


	//----- nvinfo : EIATTR_SPARSE_MMA_MASK
	.align		4
.L_82:
        /*0018*/ 	.byte	0x03, 0x50
        /*001a*/ 	.short	0x0000


	//----- nvinfo : EIATTR_MAXREG_COUNT
	.align		4
        /*001c*/ 	.byte	0x03, 0x1b
        /*001e*/ 	.short	0x00a8


	//----- nvinfo : EIATTR_NUM_BARRIERS
	.align		4
        /*0020*/ 	.byte	0x02, 0x4c
        /*0022*/ 	.byte	0x10
	.zero		1


	//----- nvinfo : EIATTR_EXTERNS
	.align		4
        /*0024*/ 	.byte	0x04, 0x0f
        /*0026*/ 	.short	(.L_84 - .L_83)


	//   ....[0]....
	.align		4
.L_83:
        /*0028*/ 	.word	index@(__assertfail)


	//----- nvinfo : EIATTR_ANNOTATIONS
	.align		4
.L_84:
        /*002c*/ 	.byte	0x04, 0x55
        /*002e*/ 	.short	(.L_86 - .L_85)


	//   ....[0]....
.L_85:
        /*0030*/ 	.word	0x00000001
        /*0034*/ 	.byte	0x30, 0xc0, 0x00, 0x00, 0x01, 0x00, 0x00, 0x00, 0x50, 0xc0, 0x00, 0x00, 0x01, 0x00, 0x00, 0x00
        /* <DEDUP_REMOVED lines=21> */
        /*0194*/ 	.byte	0xf0, 0xf3, 0x00, 0x00


	//----- nvinfo : EIATTR_MERCURY_ISA_VERSION
	.align		4
.L_86:
        /*0198*/ 	.byte	0x03, 0x5f
        /*019a*/ 	.short	0x0101


	//----- nvinfo : EIATTR_INT_WARP_WIDE_INSTR_OFFSETS
	.align		4
        /*019c*/ 	.byte	0x04, 0x31
        /*019e*/ 	.short	(.L_88 - .L_87)


	//   ....[0]....
.L_87:
        /*01a0*/ 	.word	0x00000190


	//   ....[1]....
        /*01a4*/ 	.word	0x000001c0


	//   ....[2]....
        /*01a8*/ 	.word	0x000001d0


	//   ....[3]....
        /*01ac*/ 	.word	0x0000cae0


	//----- nvinfo : EIATTR_COOP_GROUP_MASK_REGIDS
	.align		4
.L_88:
        /*01b0*/ 	.byte	0x04, 0x29
        /*01b2*/ 	.short	(.L_90 - .L_89)


	//   ....[0]....
.L_89:
        /*01b4*/ 	.word	0xffffffff


	//   ....[1]....
        /*01b8*/ 	.word	0xffffffff


	//   ....[2]....
        /*01bc*/ 	.word	0xffffffff


	//   ....[3]....
        /*01c0*/ 	.word	0xffffffff


	//   ....[4]....
        /*01c4*/ 	.word	0xffffffff


	//   ....[5]....
        /*01c8*/ 	.word	0xffffffff


	//   ....[6]....
        /*01cc*/ 	.word	0xffffffff


	//   ....[7]....
        /*01d0*/ 	.word	0xffffffff


	//   ....[8]....
        /*01d4*/ 	.word	0xffffffff


	//   ....[9]....
        /*01d8*/ 	.word	0xffffffff


	//   ....[10]....
        /*01dc*/ 	.word	0xffffffff


	//   ....[11]....
        /*01e0*/ 	.word	0xffffffff


	//   ....[12]....
        /*01e4*/ 	.word	0xffffffff


	//   ....[13]....
        /*01e8*/ 	.word	0xffffffff


	//   ....[14]....
        /*01ec*/ 	.word	0xffffffff


	//   ....[15]....
        /*01f0*/ 	.word	0xffffffff


	//   ....[16]....
        /*01f4*/ 	.word	0xffffffff


	//   ....[17]....
        /*01f8*/ 	.word	0xffffffff


	//   ....[18]....
        /*01fc*/ 	.word	0xffffffff


	//   ....[19]....
        /*0200*/ 	.word	0xffffffff


	//   ....[20]....
        /*0204*/ 	.word	0xffffffff


	//   ....[21]....
        /*0208*/ 	.word	0xffffffff


	//   ....[22]....
        /*020c*/ 	.word	0xffffffff


	//   ....[23]....
        /*0210*/ 	.word	0xffffffff


	//   ....[24]....
        /*0214*/ 	.word	0xffffffff


	//   ....[25]....
        /*0218*/ 	.word	0xffffffff


	//   ....[26]....
        /*021c*/ 	.word	0xffffffff


	//   ....[27]....
        /*0220*/ 	.word	0xffffffff


	//   ....[28]....
        /*0224*/ 	.word	0xffffffff


	//   ....[29]....
        /*0228*/ 	.word	0xffffffff


	//   ....[30]....
        /*022c*/ 	.word	0xffffffff


	//   ....[31]....
        /*0230*/ 	.word	0xffffffff


	//   ....[32]....
        /*0234*/ 	.word	0xffffffff


	//   ....[33]....
        /*0238*/ 	.word	0xffffffff


	//   ....[34]....
        /*023c*/ 	.word	0xffffffff


	//   ....[35]....
        /*0240*/ 	.word	0xffffffff


	//   ....[36]....
        /*0244*/ 	.word	0xffffffff


	//   ....[37]....
        /*0248*/ 	.word	0xffffffff


	//   ....[38]....
        /*024c*/ 	.word	0xffffffff


	//   ....[39]....
        /*0250*/ 	.word	0xffffffff


	//   ....[40]....
        /*0254*/ 	.word	0xffffffff


	//   ....[41]....
        /*0258*/ 	.word	0xffffffff


	//   ....[42]....
        /*025c*/ 	.word	0xffffffff


	//   ....[43]....
        /*0260*/ 	.word	0xffffffff


	//   ....[44]....
        /*0264*/ 	.word	0xffffffff


	//   ....[45]....
        /*0268*/ 	.word	0xffffffff


	//   ....[46]....
        /*026c*/ 	.word	0xffffffff


	//   ....[47]....
        /*0270*/ 	.word	0xffffffff


	//   ....[48]....
        /*0274*/ 	.word	0xffffffff


	//   ....[49]....
        /*0278*/ 	.word	0xffffffff


	//   ....[50]....
        /*027c*/ 	.word	0xffffffff


	//   ....[51]....
        /*0280*/ 	.word	0xffffffff


	//   ....[52]....
        /*0284*/ 	.word	0xffffffff


	//   ....[53]....
        /*0288*/ 	.word	0xffffffff


	//   ....[54]....
        /*028c*/ 	.word	0xffffffff


	//   ....[55]....
        /*0290*/ 	.word	0x0500000f


	//----- nvinfo : EIATTR_COOP_GROUP_INSTR_OFFSETS
	.align		4
.L_90:
        /*0294*/ 	.byte	0x04, 0x28
        /*0296*/ 	.short	(.L_92 - .L_91)


	//   ....[0]....
.L_91:
        /*0298*/ 	.word	0x00000070


	//   ....[1]....
        /*029c*/ 	.word	0x000001a0


	//   ....[2]....
        /*02a0*/ 	.word	0x000001f0


	//   ....[3]....
        /*02a4*/ 	.word	0x000003e0


	//   ....[4]....
        /*02a8*/ 	.word	0x00000540


	//   ....[5]....
        /*02ac*/ 	.word	0x00000660


	//   ....[6]....
        /*02b0*/ 	.word	0x000007c0


	//   ....[7]....
        /*02b4*/ 	.word	0x00000d80


	//   ....[8]....
        /*02b8*/ 	.word	0x00003c80


	//   ....[9]....
        /*02bc*/ 	.word	0x00003cc0


	//   ....[10]....
        /*02c0*/ 	.word	0x000045f0


	//   ....[11]....
        /*02c4*/ 	.word	0x000046a0


	//   ....[12]....
        /*02c8*/ 	.word	0x00008510


	//   ....[13]....
        /*02cc*/ 	.word	0x00008560


	//   ....[14]....
        /*02d0*/ 	.word	0x00008590


	//   ....[15]....
        /*02d4*/ 	.word	0x000085b0


	//   ....[16]....
        /*02d8*/ 	.word	0x0000a880


	//   ....[17]....
        /*02dc*/ 	.word	0x0000a890


	//   ....[18]....
        /*02e0*/ 	.word	0x0000a910


	//   ....[19]....
        /*02e4*/ 	.word	0x0000a920


	//   ....[20]....
        /*02e8*/ 	.word	0x0000b850


	//   ....[21]....
        /*02ec*/ 	.word	0x0000b860


	//   ....[22]....
        /*02f0*/ 	.word	0x0000b870


	//   ....[23]....
        /*02f4*/ 	.word	0x0000b880


	//   ....[24]....
        /*02f8*/ 	.word	0x0000b890


	//   ....[25]....
        /*02fc*/ 	.word	0x0000b8a0


	//   ....[26]....
        /*0300*/ 	.word	0x0000b8b0


	//   ....[27]....
        /*0304*/ 	.word	0x0000b8c0


	//   ....[28]....
        /*0308*/ 	.word	0x0000b8d0


	//   ....[29]....
        /*030c*/ 	.word	0x0000b8e0


	//   ....[30]....
        /*0310*/ 	.word	0x0000b910


	//   ....[31]....
        /*0314*/ 	.word	0x0000b920


	//   ....[32]....
        /*0318*/ 	.word	0x0000b950


	//   ....[33]....
        /*031c*/ 	.word	0x0000b970


	//   ....[34]....
        /*0320*/ 	.word	0x0000b9a0


	//   ....[35]....
        /*0324*/ 	.word	0x0000b9b0


	//   ....[36]....
        /*0328*/ 	.word	0x0000ba00


	//   ....[37]....
        /*032c*/ 	.word	0x0000ba20


	//   ....[38]....
        /*0330*/ 	.word	0x0000ba50


	//   ....[39]....
        /*0334*/ 	.word	0x0000ba70


	//   ....[40]....
        /*0338*/ 	.word	0x0000baa0


	//   ....[41]....
        /*033c*/ 	.word	0x0000bab0


	//   ....[42]....
        /*0340*/ 	.word	0x0000bac0


	//   ....[43]....
        /*0344*/ 	.word	0x0000bad0


	//   ....[44]....
        /*0348*/ 	.word	0x0000baf0


	//   ....[45]....
        /*034c*/ 	.word	0x0000bb00


	//   ....[46]....
        /*0350*/ 	.word	0x0000bb20


	//   ....[47]....
        /*0354*/ 	.word	0x0000bb30


	//   ....[48]....
        /*0358*/ 	.word	0x0000bb40


	//   ....[49]....
        /*035c*/ 	.word	0x0000bb50


	//   ....[50]....
        /*0360*/ 	.word	0x0000bb60


	//   ....[51]....
        /*0364*/ 	.word	0x0000bb70


	//   ....[52]....
        /*0368*/ 	.word	0x0000bda0


	//   ....[53]....
        /*036c*/ 	.word	0x0000cbd0


	//   ....[54]....
        /*0370*/ 	.word	0x0000ec20


	//   ....[55]....
        /*0374*/ 	.word	0x0000f140


	//----- nvinfo : EIATTR_REG_RECONFIG
	.align		4
.L_92:
        /*0378*/ 	.byte	0x01, 0x54
	.zero		2


	//----- nvinfo : EIATTR_SYSCALL_OFFSETS
	.align		4
        /*037c*/ 	.byte	0x04, 0x46
        /*037e*/ 	.short	(.L_94 - .L_93)


	//   ....[0]....
.L_93:
        /*0380*/ 	.word	0x00001160


	//   ....[1]....
        /*0384*/ 	.word	0x0000c5a0


	//   ....[2]....
        /*0388*/ 	.word	0x0000c6e0


	//   ....[3]....
        /*038c*/ 	.word	0x0000c820


	//   ....[4]....
        /*0390*/ 	.word	0x0000c940


	//----- nvinfo : EIATTR_MBARRIER_INSTR_OFFSETS
	.align		4
.L_94:
        /*0394*/ 	.byte	0x04, 0x39
        /*0396*/ 	.short	(.L_96 - .L_95)


	//   ....[0]....
.L_95:
        /*0398*/ 	.word	0x00000290
        /*039c*/ 	.word	0x000000ff
        /*03a0*/ 	.word	0x0002e800
        /*03a4*/ 	.short	0x0100
        /*03a6*/ 	.byte	0x06
	.zero		1


	//   ....[1]....
        /*03a8*/ 	.word	0x000002a0
        /*03ac*/ 	.word	0x000000ff
        /*03b0*/ 	.word	0x0002e820
        /*03b4*/ 	.short	0x0100
        /*03b6*/ 	.byte	0x06
	.zero		1


	//   ....[2]....
        /*03b8*/ 	.word	0x00000390
        /*03bc*/ 	.word	0x000000ff
        /*03c0*/ 	.word	0x0002e830
        /*03c4*/ 	.short	0x0100
        /*03c6*/ 	.byte	0x08
	.zero		1


	//   ....[3]....
        /*03c8*/ 	.word	0x000003a0
        /*03cc*/ 	.word	0x000000ff
        /*03d0*/ 	.word	0x0002e840
        /*03d4*/ 	.short	0x0100
        /*03d6*/ 	.byte	0x08
	.zero		1


	//   ....[4]....
        /*03d8*/ 	.word	0x000003b0
        /*03dc*/ 	.word	0x000000ff
        /*03e0*/ 	.word	0x0002e838
        /*03e4*/ 	.short	0x0100
        /*03e6*/ 	.byte	0x08
	.zero		1


	//   ....[5]....
        /*03e8*/ 	.word	0x000003c0
        /*03ec*/ 	.word	0x000000ff
        /*03f0*/ 	.word	0x0002e848
        /*03f4*/ 	.short	0x0100
        /*03f6*/ 	.byte	0x08
	.zero		1


	//   ....[6]....
        /*03f8*/ 	.word	0x000004f0
        /*03fc*/ 	.word	0x000000ff
        /*0400*/ 	.word	0x0002e850
        /*0404*/ 	.short	0x0100
        /*0406*/ 	.byte	0x08
	.zero		1


	//   ....[7]....
        /*0408*/ 	.word	0x00000500
        /*040c*/ 	.word	0x000000ff
        /*0410*/ 	.word	0x0002e860
        /*0414*/ 	.short	0x0100
        /*0416*/ 	.byte	0x08
	.zero		1


	//   ....[8]....
        /*0418*/ 	.word	0x00000510
        /*041c*/ 	.word	0x000000ff
        /*0420*/ 	.word	0x0002e858
        /*0424*/ 	.short	0x0100
        /*0426*/ 	.byte	0x08
	.zero		1


	//   ....[9]....
        /*0428*/ 	.word	0x00000520
        /*042c*/ 	.word	0x000000ff
        /*0430*/ 	.word	0x0002e868
        /*0434*/ 	.short	0x0100
        /*0436*/ 	.byte	0x08
	.zero		1


	//   ....[10]....
        /*0438*/ 	.word	0x00000610
        /*043c*/ 	.word	0x000000ff
        /*0440*/ 	.word	0x0002e870
        /*0444*/ 	.short	0x0100
        /*0446*/ 	.byte	0x06
	.zero		1


	//   ....[11]....
        /*0448*/ 	.word	0x00000620
        /*044c*/ 	.word	0x000000ff
        /*0450*/ 	.word	0x0002e880
        /*0454*/ 	.short	0x0100
        /*0456*/ 	.byte	0x06
	.zero		1


	//   ....[12]....
        /*0458*/ 	.word	0x00000630
        /*045c*/ 	.word	0x000000ff
        /*0460*/ 	.word	0x0002e878
        /*0464*/ 	.short	0x0100
        /*0466*/ 	.byte	0x06
	.zero		1


	//   ....[13]....
        /*0468*/ 	.word	0x00000640
        /*046c*/ 	.word	0x000000ff
        /*0470*/ 	.word	0x0002e888
        /*0474*/ 	.short	0x0100
        /*0476*/ 	.byte	0x06
	.zero		1


	//   ....[14]....
        /*0478*/ 	.word	0x00000770
        /*047c*/ 	.word	0x000000ff
        /*0480*/ 	.word	0x0002e890
        /*0484*/ 	.short	0x0100
        /*0486*/ 	.byte	0x08
	.zero		1


	//   ....[15]....
        /*0488*/ 	.word	0x00000780
        /*048c*/ 	.word	0x000000ff
        /*0490*/ 	.word	0x0002e8a0
        /*0494*/ 	.short	0x0100
        /*0496*/ 	.byte	0x08
	.zero		1


	//   ....[16]....
        /*0498*/ 	.word	0x00000790
        /*049c*/ 	.word	0x000000ff
        /*04a0*/ 	.word	0x0002e898
        /*04a4*/ 	.short	0x0100
        /*04a6*/ 	.byte	0x08
	.zero		1


	//   ....[17]....
        /*04a8*/ 	.word	0x000007a0
        /*04ac*/ 	.word	0x000000ff
        /*04b0*/ 	.word	0x0002e8a8
        /*04b4*/ 	.short	0x0100
        /*04b6*/ 	.byte	0x08
	.zero		1


	//   ....[18]....
        /*04b8*/ 	.word	0x000008d0
        /*04bc*/ 	.word	0x000000ff
        /*04c0*/ 	.word	0x0002e8b0
        /*04c4*/ 	.short	0x0100
        /*04c6*/ 	.byte	0x08
	.zero		1


	//   ....[19]....
        /*04c8*/ 	.word	0x000008e0
        /*04cc*/ 	.word	0x000000ff
        /*04d0*/ 	.word	0x0002e8c0
        /*04d4*/ 	.short	0x0100
        /*04d6*/ 	.byte	0x08
	.zero		1


	//   ....[20]....
        /*04d8*/ 	.word	0x000008f0
        /*04dc*/ 	.word	0x000000ff
        /*04e0*/ 	.word	0x0002e8b8
        /*04e4*/ 	.short	0x0100
        /*04e6*/ 	.byte	0x08
	.zero		1


	//   ....[21]....
        /*04e8*/ 	.word	0x00000900
        /*04ec*/ 	.word	0x000000ff
        /*04f0*/ 	.word	0x0002e8c8
        /*04f4*/ 	.short	0x0100
        /*04f6*/ 	.byte	0x08
	.zero		1


	//   ....[22]....
        /*04f8*/ 	.word	0x00001490
        /*04fc*/ 	.word	0x000000ff
        /*0500*/ 	.word	0x0002e800
        /*0504*/ 	.short	0x010a
        /*0506*/ 	.byte	0x26
	.zero		1


	//   ....[23]....
        /*0508*/ 	.word	0x00001530
        /*050c*/ 	.word	0x00000003
        /*0510*/ 	.word	0x0002e830
        /*0514*/ 	.short	0x010a
        /*0516*/ 	.byte	0x3f
	.zero		1


	//   ....[24]....
        /*0518*/ 	.word	0x00001570
        /*051c*/ 	.word	0x00000003
        /*0520*/ 	.word	0x0002e830
        /*0524*/ 	.short	0x010a
        /*0526*/ 	.byte	0x3f
	.zero		1


	//   ....[25]....
        /*0528*/ 	.word	0x00004170
        /*052c*/ 	.word	0x00000003
        /*0530*/ 	.word	0x00000000
        /*0534*/ 	.short	0x0101
        /*0536*/ 	.byte	0x3f
	.zero		1


	//   ....[26]....
        /*0538*/ 	.word	0x00006130
        /*053c*/ 	.word	0x000000ff
        /*0540*/ 	.word	0x0002e830
        /*0544*/ 	.short	0x010a
        /*0546*/ 	.byte	0x06
	.zero		1


	//   ....[27]....
        /*0548*/ 	.word	0x00006170
        /*054c*/ 	.word	0x000000ff
        /*0550*/ 	.word	0x0002e830
        /*0554*/ 	.short	0x010a
        /*0556*/ 	.byte	0x06
	.zero		1


	//   ....[28]....
        /*0558*/ 	.word	0x00006d60
        /*055c*/ 	.word	0x000000ff
        /*0560*/ 	.word	0x0002e850
        /*0564*/ 	.short	0x010a
        /*0566*/ 	.byte	0x06
	.zero		1


	//   ....[29]....
        /*0568*/ 	.word	0x00006da0
        /*056c*/ 	.word	0x000000ff
        /*0570*/ 	.word	0x0002e850
        /*0574*/ 	.short	0x010a
        /*0576*/ 	.byte	0x06
	.zero		1


	//   ....[30]....
        /*0578*/ 	.word	0x00009a30
        /*057c*/ 	.word	0x00000004
        /*0580*/ 	.word	0x00000000
        /*0584*/ 	.short	0x0101
        /*0586*/ 	.byte	0x3f
	.zero		1


	//   ....[31]....
        /*0588*/ 	.word	0x00009d40
        /*058c*/ 	.word	0x000000ff
        /*0590*/ 	.word	0x00000000
        /*0594*/ 	.short	0x0101
        /*0596*/ 	.byte	0x06
	.zero		1


	//   ....[32]....
        /*0598*/ 	.word	0x0000a4d0
        /*059c*/ 	.word	0x000000ff
        /*05a0*/ 	.word	0x0002e850
        /*05a4*/ 	.short	0x010a
        /*05a6*/ 	.byte	0x04
	.zero		1


	//   ....[33]....
        /*05a8*/ 	.word	0x0000a510
        /*05ac*/ 	.word	0x000000ff
        /*05b0*/ 	.word	0x0002e850
        /*05b4*/ 	.short	0x010a
        /*05b6*/ 	.byte	0x04
	.zero		1


	//   ....[34]....
        /*05b8*/ 	.word	0x0000b2e0
        /*05bc*/ 	.word	0x000000ff
        /*05c0*/ 	.word	0x00000000
        /*05c4*/ 	.short	0x0101
        /*05c6*/ 	.byte	0x04
	.zero		1


	//   ....[35]....
        /*05c8*/ 	.word	0x0000bf30
        /*05cc*/ 	.word	0x000000ff
        /*05d0*/ 	.word	0x00000000
        /*05d4*/ 	.short	0x0101
        /*05d6*/ 	.byte	0x06
	.zero		1


	//   ....[36]....
        /*05d8*/ 	.word	0x0000cdf0
        /*05dc*/ 	.word	0x00000005
        /*05e0*/ 	.word	0x0002e880
        /*05e4*/ 	.short	0x010a
        /*05e6*/ 	.byte	0x3f
	.zero		1


	//   ....[37]....
        /*05e8*/ 	.word	0x0000cfb0
        /*05ec*/ 	.word	0x00000005
        /*05f0*/ 	.word	0x0002e840
        /*05f4*/ 	.short	0x010a
        /*05f6*/ 	.byte	0x3f
	.zero		1


	//   ....[38]....
        /*05f8*/ 	.word	0x0000d280
        /*05fc*/ 	.word	0x000000ff
        /*0600*/ 	.word	0x0002e820
        /*0604*/ 	.short	0x010a
        /*0606*/ 	.byte	0x28
	.zero		1


	//   ....[39]....
        /*0608*/ 	.word	0x0000d560
        /*060c*/ 	.word	0x0000000a
        /*0610*/ 	.word	0x0002e880
        /*0614*/ 	.short	0x010a
        /*0616*/ 	.byte	0x3f
	.zero		1


	//   ....[40]....
        /*0618*/ 	.word	0x0000d7b0
        /*061c*/ 	.word	0x0000000a
        /*0620*/ 	.word	0x0002e840
        /*0624*/ 	.short	0x010a
        /*0626*/ 	.byte	0x3f
	.zero		1


	//   ....[41]....
        /*0628*/ 	.word	0x0000da80
        /*062c*/ 	.word	0x00000003
        /*0630*/ 	.word	0x0002e870
        /*0634*/ 	.short	0x010a
        /*0636*/ 	.byte	0x3f
	.zero		1


	//   ....[42]....
        /*0638*/ 	.word	0x0000db10
        /*063c*/ 	.word	0x00000002
        /*0640*/ 	.word	0x0002e860
        /*0644*/ 	.short	0x010a
        /*0646*/ 	.byte	0x3f
	.zero		1


	//   ....[43]....
        /*0648*/ 	.word	0x0000e200
        /*064c*/ 	.word	0x00000003
        /*0650*/ 	.word	0x0002e850
        /*0654*/ 	.short	0x0101
        /*0656*/ 	.byte	0x3f
	.zero		1


	//   ....[44]....
        /*0658*/ 	.word	0x0000e240
        /*065c*/ 	.word	0x00000002
        /*0660*/ 	.word	0x00000000
        /*0664*/ 	.short	0x0101
        /*0666*/ 	.byte	0x3f
	.zero		1


	//   ....[45]....
        /*0668*/ 	.word	0x0000e300
        /*066c*/ 	.word	0x00000014
        /*0670*/ 	.word	0x0002e870
        /*0674*/ 	.short	0x010a
        /*0676*/ 	.byte	0x3f
	.zero		1


	//   ....[46]....
        /*0678*/ 	.word	0x0000e390
        /*067c*/ 	.word	0x00000014
        /*0680*/ 	.word	0x0002e860
        /*0684*/ 	.short	0x010a
        /*0686*/ 	.byte	0x3f
	.zero		1


	//   ....[47]....
        /*0688*/ 	.word	0x0000ea50
        /*068c*/ 	.word	0x00000014
        /*0690*/ 	.word	0x0002e850
        /*0694*/ 	.short	0x0101
        /*0696*/ 	.byte	0x3f
	.zero		1


	//   ....[48]....
        /*0698*/ 	.word	0x0000eae0
        /*069c*/ 	.word	0x00000000
        /*06a0*/ 	.word	0x00000000
        /*06a4*/ 	.short	0x0101
        /*06a6*/ 	.byte	0x3f
	.zero		1


	//   ....[49]....
        /*06a8*/ 	.word	0x0000ebd0
        /*06ac*/ 	.word	0x00000009
        /*06b0*/ 	.word	0x0002e820
        /*06b4*/ 	.short	0x010a
        /*06b6*/ 	.byte	0x3f
	.zero		1


	//   ....[50]....
        /*06b8*/ 	.word	0x0000ed40
        /*06bc*/ 	.word	0x00000005
        /*06c0*/ 	.word	0x00000000
        /*06c4*/ 	.short	0x010a
        /*06c6*/ 	.byte	0x3f
	.zero		1


	//   ....[51]....
        /*06c8*/ 	.word	0x0000edb0
        /*06cc*/ 	.word	0x00000007
        /*06d0*/ 	.word	0x00000000
        /*06d4*/ 	.short	0x010a
        /*06d6*/ 	.byte	0x3f
	.zero		1


	//   ....[52]....
        /*06d8*/ 	.word	0x0000ee10
        /*06dc*/ 	.word	0x00000005
        /*06e0*/ 	.word	0x0002e860
        /*06e4*/ 	.short	0x010a
        /*06e6*/ 	.byte	0x3f
	.zero		1


	//   ....[53]....
        /*06e8*/ 	.word	0x0000ee60
        /*06ec*/ 	.word	0x00000003
        /*06f0*/ 	.word	0x0002e860
        /*06f4*/ 	.short	0x010a
        /*06f6*/ 	.byte	0x3f
	.zero		1


	//   ....[54]....
        /*06f8*/ 	.word	0x0000eea0
        /*06fc*/ 	.word	0x00000005
        /*0700*/ 	.word	0x0002e880
        /*0704*/ 	.short	0x010a
        /*0706*/ 	.byte	0x3f
	.zero		1


	//   ....[55]....
        /*0708*/ 	.word	0x0000eec0
        /*070c*/ 	.word	0x00000003
        /*0710*/ 	.word	0x0002e880
        /*0714*/ 	.short	0x010a
        /*0716*/ 	.byte	0x3f
	.zero		1


	//   ....[56]....
        /*0718*/ 	.word	0x0000ef30
        /*071c*/ 	.word	0x00000003
        /*0720*/ 	.word	0x0002e800
        /*0724*/ 	.short	0x010a
        /*0726*/ 	.byte	0x3f
	.zero		1


	//   ....[57]....
        /*0728*/ 	.word	0x0000ef80
        /*072c*/ 	.word	0x00000003
        /*0730*/ 	.word	0x0002e830
        /*0734*/ 	.short	0x010a
        /*0736*/ 	.byte	0x3f
	.zero		1


	//   ....[58]....
        /*0738*/ 	.word	0x0000efe0
        /*073c*/ 	.word	0x00000008
        /*0740*/ 	.word	0x0002e830
        /*0744*/ 	.short	0x010a
        /*0746*/ 	.byte	0x3f
	.zero		1


	//   ....[59]....
        /*0748*/ 	.word	0x0000f040
        /*074c*/ 	.word	0x00000008
        /*0750*/ 	.word	0x0002e850
        /*0754*/ 	.short	0x010a
        /*0756*/ 	.byte	0x3f
	.zero		1


	//   ....[60]....
        /*0758*/ 	.word	0x0000f0a0
        /*075c*/ 	.word	0x00000003
        /*0760*/ 	.word	0x0002e850
        /*0764*/ 	.short	0x010a
        /*0766*/ 	.byte	0x3f
	.zero		1


	//   ....[61]....
        /*0768*/ 	.word	0x0000f1f0
        /*076c*/ 	.word	0x00000005
        /*0770*/ 	.word	0x0002e880
        /*0774*/ 	.short	0x010a
        /*0776*/ 	.byte	0x3f
	.zero		1


	//   ....[62]....
        /*0778*/ 	.word	0x0000f240
        /*077c*/ 	.word	0x00000005
        /*0780*/ 	.word	0x0002e840
        /*0784*/ 	.short	0x010a
        /*0786*/ 	.byte	0x3f
	.zero		1


	//   ....[63]....
        /*0788*/ 	.word	0x0000f2a0
        /*078c*/ 	.word	0x00000003
        /*0790*/ 	.word	0x0002e820
        /*0794*/ 	.short	0x010a
        /*0796*/ 	.byte	0x3f
	.zero		1


	//   ....[64]....
        /*0798*/ 	.word	0x0000f2f0
        /*079c*/ 	.word	0x0000000a
        /*07a0*/ 	.word	0x0002e880
        /*07a4*/ 	.short	0x010a
        /*07a6*/ 	.byte	0x3f
	.zero		1


	//   ....[65]....
        /*07a8*/ 	.word	0x0000f340
        /*07ac*/ 	.word	0x0000000a
        /*07b0*/ 	.word	0x0002e840
        /*07b4*/ 	.short	0x010a
        /*07b6*/ 	.byte	0x3f
	.zero		1


	//   ....[66]....
        /*07b8*/ 	.word	0x0000f3a0
        /*07bc*/ 	.word	0x00000003
        /*07c0*/ 	.word	0x0002e870
        /*07c4*/ 	.short	0x010a
        /*07c6*/ 	.byte	0x3f
	.zero		1


	//   ....[67]....
        /*07c8*/ 	.word	0x0000f400
        /*07cc*/ 	.word	0x00000004
        /*07d0*/ 	.word	0x0002e860
        /*07d4*/ 	.short	0x010a
        /*07d6*/ 	.byte	0x3f
	.zero		1


	//   ....[68]....
        /*07d8*/ 	.word	0x0000f450
        /*07dc*/ 	.word	0x00000014
        /*07e0*/ 	.word	0x0002e870
        /*07e4*/ 	.short	0x010a
        /*07e6*/ 	.byte	0x3f
	.zero		1


	//   ....[69]....
        /*07e8*/ 	.word	0x0000f4a0
        /*07ec*/ 	.word	0x00000014
        /*07f0*/ 	.word	0x0002e860
        /*07f4*/ 	.short	0x010a
        /*07f6*/ 	.byte	0x3f
	.zero		1


	//   ....[70]....
        /*07f8*/ 	.word	0x0000f4f0
        /*07fc*/ 	.word	0x00000009
        /*0800*/ 	.word	0x0002e820
        /*0804*/ 	.short	0x010a
        /*0806*/ 	.byte	0x3f
	.zero		1


	//   ....[71]....
        /*0808*/ 	.word	0x0000f540
        /*080c*/ 	.word	0x00000005
        /*0810*/ 	.word	0x00000000
        /*0814*/ 	.short	0x010a
        /*0816*/ 	.byte	0x3f
	.zero		1


	//   ....[72]....
        /*0818*/ 	.word	0x0000f590
        /*081c*/ 	.word	0x00000007
        /*0820*/ 	.word	0x00000000
        /*0824*/ 	.short	0x010a
        /*0826*/ 	.byte	0x3f
	.zero		1


	//   ....[73]....
        /*0828*/ 	.word	0x0000f5e0
        /*082c*/ 	.word	0x00000005
        /*0830*/ 	.word	0x0002e860
        /*0834*/ 	.short	0x010a
        /*0836*/ 	.byte	0x3f
	.zero		1


	//   ....[74]....
        /*0838*/ 	.word	0x0000f630
        /*083c*/ 	.word	0x00000003
        /*0840*/ 	.word	0x0002e860
        /*0844*/ 	.short	0x010a
        /*0846*/ 	.byte	0x3f
	.zero		1


	//   ....[75]....
        /*0848*/ 	.word	0x0000f680
        /*084c*/ 	.word	0x00000005
        /*0850*/ 	.word	0x0002e880
        /*0854*/ 	.short	0x010a
        /*0856*/ 	.byte	0x3f
	.zero		1


	//----- nvinfo : EIATTR_NUM_MBARRIERS
	.align		4
.L_96:
        /*0858*/ 	.byte	0x03, 0x38
        /*085a*/ 	.short	0x0016


	//----- nvinfo : EIATTR_EXIT_INSTR_OFFSETS
	.align		4
        /*085c*/ 	.byte	0x04, 0x1c
        /*085e*/ 	.short	(.L_98 - .L_97)


	//   ....[0]....
.L_97:
        /*0860*/ 	.word	0x00000a50


	//   ....[1]....
        /*0864*/ 	.word	0x0000bfe0


	//   ....[2]....
        /*0868*/ 	.word	0x0000ec40


	//   ....[3]....
        /*086c*/ 	.word	0x0000ef10


	//----- nvinfo : EIATTR_MAX_THREADS
	.align		4
.L_98:
        /*0870*/ 	.byte	0x04, 0x05
        /*0872*/ 	.short	(.L_100 - .L_99)
.L_99:
        /*0874*/ 	.word	0x00000180
        /*0878*/ 	.word	0x00000001
        /*087c*/ 	.word	0x00000001


	//----- nvinfo : EIATTR_CRS_STACK_SIZE
	.align		4
.L_100:
        /*0880*/ 	.byte	0x04, 0x1e
        /*0882*/ 	.short	(.L_102 - .L_101)
.L_101:
        /*0884*/ 	.word	0x00000000


	//----- nvinfo : EIATTR_CBANK_PARAM_SIZE
	.align		4
.L_102:
        /*0888*/ 	.byte	0x03, 0x19
        /*088a*/ 	.short	0x0bf0


	//----- nvinfo : EIATTR_PARAM_CBANK
	.align		4
        /*088c*/ 	.byte	0x04, 0x0a
        /*088e*/ 	.short	(.L_104 - .L_103)
	.align		4
.L_103:
        /*0890*/ 	.word	index@(.nv.constant0._ZN7cutlass13device_kernelIN5flash11enable_sm90INS1_16FlashAttnFwdSm90INS1_25CollectiveMainloopFwdSm90ILi2EN4cute5tupleIJNS5_1CILi1EEES8_S8_EEENS6_IJNS7_ILi128EEENS7_ILi224EEESA_EEELi128ENS_12float_e4m3_tEfNS_4arch4Sm90ELb0ELb0ELb1ELb0ELb0ELb0ELb0ELb1ELb1ELb0ELb0ELb0EEENS1_21CollectiveEpilogueFwdINS6_IJSA_SA_SB_EEES9_NS_10bfloat16_tESF_Li256ELb0ELb0ELb0ELb1EEENS1_29StaticPersistentTileSchedulerILb0EEEEEEEEEvNT_6ParamsE)
        /*0894*/ 	.short	0x0210
        /*0896*/ 	.short	0x0bf0


	//----- nvinfo : EIATTR_SW_WAR
	.align		4
.L_104:
        /*0898*/ 	.byte	0x04, 0x36
        /*089a*/ 	.short	(.L_106 - .L_105)
.L_105:
        /*089c*/ 	.word	0x00000008
.L_106:


//--------------------- .nv.info._ZN7cutlass13device_kernelIN5flash11enable_sm90INS1_16FlashAttnFwdSm90INS1_25CollectiveMainloopFwdSm90ILi2EN4cute5tupleIJNS5_1CILi1EEES8_S8_EEENS6_IJNS7_ILi128EEENS7_ILi224EEESA_EEELi128ENS_12float_e4m3_tEfNS_4arch4Sm90ELb0ELb0ELb1ELb1ELb0ELb0ELb0ELb1ELb1ELb0ELb0ELb0EEENS1_21CollectiveEpilogueFwdINS6_IJSA_SA_SB_EEES9_NS_10bfloat16_tESF_Li256ELb1ELb0ELb0ELb1EEENS1_36VarlenDynamicPersistentTileSchedulerILi128ELi224ELi256ELi128ELb0ELb0ELb1ELb0ELb1ELb1EEEEEEEEEvNT_6ParamsE --------------------------
	.section	.nv.info._ZN7cutlass13device_kernelIN5flash11enable_sm90INS1_16FlashAttnFwdSm90INS1_25CollectiveMainloopFwdSm90ILi2EN4cute5tupleIJNS5_1CILi1EEES8_S8_EEENS6_IJNS7_ILi128EEENS7_ILi224EEESA_EEELi128ENS_12float_e4m3_tEfNS_4arch4Sm90ELb0ELb0ELb1ELb1ELb0ELb0ELb0ELb1ELb1ELb0ELb0ELb0EEENS1_21CollectiveEpilogueFwdINS6_IJSA_SA_SB_EEES9_NS_10bfloat16_tESF_Li256ELb1ELb0ELb0ELb1EEENS1_36VarlenDynamicPersistentTileSchedulerILi128ELi224ELi256ELi128ELb0ELb0ELb1ELb0ELb1ELb1EEEEEEEEEvNT_6ParamsE,"",@"SHT_CUDA_INFO"
	.sectionflags	@""
	.align	4


	//----- nvinfo : EIATTR_CUDA_API_VERSION
	.align		4
        /*0000*/ 	.byte	0x04, 0x37
        /*0002*/ 	.short	(.L_108 - .L_107)
.L_107:
        /*0004*/ 	.word	0x00000082


	//----- nvinfo : EIATTR_KPARAM_INFO
	.align		4
.L_108:
        /*0008*/ 	.byte	0x04, 0x17
        /*000a*/ 	.short	(.L_110 - .L_109)
.L_109:
        /*000c*/ 	.word	0x00000000
        /*0010*/ 	.short	0x0000
        /*0012*/ 	.short	0x0070
        /*0014*/ 	.byte	0x00, 0xf0, 0x01, 0x28


	//----- nvinfo : EIATTR_SPARSE_MMA_MASK
	.align		4
.L_110:
        /*0018*/ 	.byte	0x03, 0x50
        /*001a*/ 	.short	0x0000


	//----- nvinfo : EIATTR_MAXREG_COUNT
	.align		4
        /*001c*/ 	.byte	0x03, 0x1b
        /*001e*/ 	.short	0x00a8


	//----- nvinfo : EIATTR_NUM_BARRIERS
	.align		4
        /*0020*/ 	.byte	0x02, 0x4c
        /*0022*/ 	.byte	0x10
	.zero		1


	//----- nvinfo : EIATTR_EXTERNS
	.align		4
        /*0024*/ 	.byte	0x04, 0x0f
        /*0026*/ 	.short	(.L_112 - .L_111)


	//   ....[0]....
	.align		4
.L_111:
        /*0028*/ 	.word	index@(__assertfail)


	//----- nvinfo : EIATTR_ANNOTATIONS
	.align		4
.L_112:
        /*002c*/ 	.byte	0x04, 0x55
        /*002e*/ 	.short	(.L_114 - .L_113)


	//   ....[0]....
.L_113:
        /* <DEDUP_REMOVED lines=37> */
        /*0274*/ 	.byte	0xd0, 0x29, 0x01, 0x00, 0x01, 0x00, 0x00, 0x00, 0x30, 0x2a, 0x01, 0x00


	//----- nvinfo : EIATTR_MERCURY_ISA_VERSION
	.align		4
.L_114:
        /*0280*/ 	.byte	0x03, 0x5f
        /*0282*/ 	.short	0x0101


	//----- nvinfo : EIATTR_UNUSED_LOAD_BYTE_OFFSET
	.align		4
        /*0284*/ 	.byte	0x04, 0x44
        /*0286*/ 	.short	(.L_116 - .L_115)


	//   ....[0]....
.L_115:
        /*0288*/ 	.word	0x00000a70
        /*028c*/ 	.word	0x0000fff0


	//   ....[1]....
        /*0290*/ 	.word	0x0000b6a0
        /*0294*/ 	.word	0x0000fff0


	//----- nvinfo : EIATTR_INT_WARP_WIDE_INSTR_OFFSETS
	.align		4
.L_116:
        /*0298*/ 	.byte	0x04, 0x31
        /*029a*/ 	.short	(.L_118 - .L_117)


	//   ....[0]....
.L_117:
        /*029c*/ 	.word	0x00000160


	//   ....[1]....
        /*02a0*/ 	.word	0x000001a0


	//   ....[2]....
        /*02a4*/ 	.word	0x00000210


	//   ....[3]....
        /*02a8*/ 	.word	0x0000ed40


	//   ....[4]....
        /*02ac*/ 	.word	0x0000edd0


	//   ....[5]....
        /*02b0*/ 	.word	0x0000f510


	//   ....[6]....
        /*02b4*/ 	.word	0x00010d80


	//   ....[7]....
        /*02b8*/ 	.word	0x00010e10


	//----- nvinfo : EIATTR_COOP_GROUP_MASK_REGIDS
	.align		4
.L_118:
        /*02bc*/ 	.byte	0x04, 0x29
        /*02be*/ 	.short	(.L_120 - .L_119)


	//   ....[0]....
.L_119:
        /*02c0*/ 	.word	0xffffffff


	//   ....[1]....
        /*02c4*/ 	.word	0xffffffff


	//   ....[2]....
        /*02c8*/ 	.word	0xffffffff


	//   ....[3]....
        /*02cc*/ 	.word	0xffffffff


	//   ....[4]....
        /*02d0*/ 	.word	0xffffffff


	//   ....[5]....
        /*02d4*/ 	.word	0xffffffff


	//   ....[6]....
        /*02d8*/ 	.word	0xffffffff


	//   ....[7]....
        /*02dc*/ 	.word	0xffffffff


	//   ....[8]....
        /*02e0*/ 	.word	0xffffffff


	//   ....[9]....
        /*02e4*/ 	.word	0xffffffff


	//   ....[10]....
        /*02e8*/ 	.word	0xffffffff


	//   ....[11]....
        /*02ec*/ 	.word	0xffffffff


	//   ....[12]....
        /*02f0*/ 	.word	0xffffffff


	//   ....[13]....
        /*02f4*/ 	.word	0xffffffff


	//   ....[14]....
        /*02f8*/ 	.word	0xffffffff


	//   ....[15]....
        /*02fc*/ 	.word	0xffffffff


	//   ....[16]....
        /*0300*/ 	.word	0xffffffff


	//   ....[17]....
        /*0304*/ 	.word	0xffffffff


	//   ....[18]....
        /*0308*/ 	.word	0xffffffff


	//   ....[19]....
        /*030c*/ 	.word	0xffffffff


	//   ....[20]....
        /*0310*/ 	.word	0xffffffff


	//   ....[21]....
        /*0314*/ 	.word	0xffffffff


	//   ....[22]....
        /*0318*/ 	.word	0xffffffff


	//   ....[23]....
        /*031c*/ 	.word	0xffffffff


	//   ....[24]....
        /*0320*/ 	.word	0xffffffff


	//   ....[25]....
        /*0324*/ 	.word	0xffffffff


	//   ....[26]....
        /*0328*/ 	.word	0xffffffff


	//   ....[27]....
        /*032c*/ 	.word	0xffffffff


	//   ....[28]....
        /*0330*/ 	.word	0xffffffff


	//   ....[29]....
        /*0334*/ 	.word	0xffffffff


	//   ....[30]....
        /*0338*/ 	.word	0xffffffff


	//   ....[31]....
        /*033c*/ 	.word	0xffffffff


	//   ....[32]....
        /*0340*/ 	.word	0xffffffff


	//   ....[33]....
        /*0344*/ 	.word	0xffffffff


	//   ....[34]....
        /*0348*/ 	.word	0xffffffff


	//   ....[35]....
        /*034c*/ 	.word	0xffffffff


	//   ....[36]....
        /*0350*/ 	.word	0xffffffff


	//   ....[37]....
        /*0354*/ 	.word	0xffffffff


	//   ....[38]....
        /*0358*/ 	.word	0xffffffff


	//   ....[39]....
        /*035c*/ 	.word	0xffffffff


	//   ....[40]....
        /*0360*/ 	.word	0xffffffff


	//   ....[41]....
        /*0364*/ 	.word	0xffffffff


	//   ....[42]....
        /*0368*/ 	.word	0xffffffff


	//   ....[43]....
        /*036c*/ 	.word	0xffffffff


	//   ....[44]....
        /*0370*/ 	.word	0xffffffff


	//   ....[45]....
        /*0374*/ 	.word	0xffffffff


	//   ....[46]....
        /*0378*/ 	.word	0xffffffff


	//   ....[47]....
        /*037c*/ 	.word	0xffffffff


	//   ....[48]....
        /*0380*/ 	.word	0xffffffff


	//   ....[49]....
        /*0384*/ 	.word	0xffffffff


	//   ....[50]....
        /*0388*/ 	.word	0xffffffff


	//   ....[51]....
        /*038c*/ 	.word	0xffffffff


	//   ....[52]....
        /*0390*/ 	.word	0xffffffff


	//   ....[53]....
        /*0394*/ 	.word	0xffffffff


	//   ....[54]....
        /*0398*/ 	.word	0xffffffff


	//   ....[55]....
        /*039c*/ 	.word	0xffffffff


	//   ....[56]....
        /*03a0*/ 	.word	0xffffffff


	//   ....[57]....
        /*03a4*/ 	.word	0xffffffff


	//   ....[58]....
        /*03a8*/ 	.word	0xffffffff


	//   ....[59]....
        /*03ac*/ 	.word	0xffffffff


	//   ....[60]....
        /*03b0*/ 	.word	0xffffffff


	//   ....[61]....
        /*03b4*/ 	.word	0xffffffff


	//   ....[62]....
        /*03b8*/ 	.word	0xffffffff


	//   ....[63]....
        /*03bc*/ 	.word	0xffffffff


	//   ....[64]....
        /*03c0*/ 	.word	0xffffffff


	//   ....[65]....
        /*03c4*/ 	.word	0xffffffff


	//   ....[66]....
        /*03c8*/ 	.word	0xffffffff


	//   ....[67]....
        /*03cc*/ 	.word	0xffffffff


	//   ....[68]....
        /*03d0*/ 	.word	0xffffffff


	//   ....[69]....
        /*03d4*/ 	.word	0xffffffff


	//   ....[70]....
        /*03d8*/ 	.word	0xffffffff


	//   ....[71]....
        /*03dc*/ 	.word	0xffffffff


	//   ....[72]....
        /*03e0*/ 	.word	0xffffffff


	//   ....[73]....
        /*03e4*/ 	.word	0xffffffff


	//   ....[74]....
        /*03e8*/ 	.word	0xffffffff


	//   ....[75]....
        /*03ec*/ 	.word	0xffffffff


	//   ....[76]....
        /*03f0*/ 	.word	0xffffffff


	//   ....[77]....
        /*03f4*/ 	.word	0xffffffff


	//   ....[78]....
        /*03f8*/ 	.word	0xffffffff


	//   ....[79]....
        /*03fc*/ 	.word	0xffffffff


	//   ....[80]....
        /*0400*/ 	.word	0xffffffff


	//   ....[81]....
        /*0404*/ 	.word	0xffffffff


	//   ....[82]....
        /*0408*/ 	.word	0xffffffff


	//   ....[83]....
        /*040c*/ 	.word	0xffffffff


	//   ....[84]....
        /*0410*/ 	.word	0xffffffff


	//   ....[85]....
        /*0414*/ 	.word	0xffffffff


	//   ....[86]....
        /*0418*/ 	.word	0xffffffff


	//   ....[87]....
        /*041c*/ 	.word	0x0500000f


	//   ....[88]....
        /*0420*/ 	.word	0x0500000f


	//----- nvinfo : EIATTR_COOP_GROUP_INSTR_OFFSETS
	.align		4
.L_120:
        /*0424*/ 	.byte	0x04, 0x28
        /*0426*/ 	.short	(.L_122 - .L_121)


	//   ....[0]....
.L_121:
        /*0428*/ 	.word	0x00000070


	//   ....[1]....
        /*042c*/ 	.word	0x00000170


	//   ....[2]....
        /*0430*/ 	.word	0x000001c0


	//   ....[3]....
        /*0434*/ 	.word	0x000003f0


	//   ....[4]....
        /*0438*/ 	.word	0x00000550


	//   ....[5]....
        /*043c*/ 	.word	0x00000670


	//   ....[6]....
        /*0440*/ 	.word	0x000007d0


	//   ....[7]....
        /*0444*/ 	.word	0x000013f0


	//   ....[8]....
        /*0448*/ 	.word	0x00004140


	//   ....[9]....
        /*044c*/ 	.word	0x00004180


	//   ....[10]....
        /*0450*/ 	.word	0x00004b00


	//   ....[11]....
        /*0454*/ 	.word	0x00004b90


	//   ....[12]....
        /*0458*/ 	.word	0x00008ac0


	//   ....[13]....
        /*045c*/ 	.word	0x00008ae0


	//   ....[14]....
        /*0460*/ 	.word	0x00008b10


	//   ....[15]....
        /*0464*/ 	.word	0x00008b30


	//   ....[16]....
        /*0468*/ 	.word	0x0000af00


	//   ....[17]....
        /*046c*/ 	.word	0x0000af10


	//   ....[18]....
        /*0470*/ 	.word	0x0000af90


	//   ....[19]....
        /*0474*/ 	.word	0x0000afa0


	//   ....[20]....
        /*0478*/ 	.word	0x0000bf00


	//   ....[21]....
        /*047c*/ 	.word	0x0000bf10


	//   ....[22]....
        /*0480*/ 	.word	0x0000bf20


	//   ....[23]....
        /*0484*/ 	.word	0x0000bf30


	//   ....[24]....
        /*0488*/ 	.word	0x0000bf40


	//   ....[25]....
        /*048c*/ 	.word	0x0000bf50


	//   ....[26]....
        /*0490*/ 	.word	0x0000bf60


	//   ....[27]....
        /*0494*/ 	.word	0x0000bf70


	//   ....[28]....
        /*0498*/ 	.word	0x0000bfa0


	//   ....[29]....
        /*049c*/ 	.word	0x0000bfb0


	//   ....[30]....
        /*04a0*/ 	.word	0x0000bfe0


	//   ....[31]....
        /*04a4*/ 	.word	0x0000bff0


	//   ....[32]....
        /*04a8*/ 	.word	0x0000c000


	//   ....[33]....
        /*04ac*/ 	.word	0x0000c030


	//   ....[34]....
        /*04b0*/ 	.word	0x0000c060


	//   ....[35]....
        /*04b4*/ 	.word	0x0000c070


	//   ....[36]....
        /*04b8*/ 	.word	0x0000c080


	//   ....[37]....
        /*04bc*/ 	.word	0x0000c090


	//   ....[38]....
        /*04c0*/ 	.word	0x0000c0c0


	//   ....[39]....
        /*04c4*/ 	.word	0x0000c0f0


	//   ....[40]....
        /*04c8*/ 	.word	0x0000c120


	//   ....[41]....
        /*04cc*/ 	.word	0x0000c130


	//   ....[42]....
        /*04d0*/ 	.word	0x0000c140


	//   ....[43]....
        /*04d4*/ 	.word	0x0000c150


	//   ....[44]....
        /*04d8*/ 	.word	0x0000c160


	//   ....[45]....
        /*04dc*/ 	.word	0x0000c170


	//   ....[46]....
        /*04e0*/ 	.word	0x0000c180


	//   ....[47]....
        /*04e4*/ 	.word	0x0000c190


	//   ....[48]....
        /*04e8*/ 	.word	0x0000c1a0


	//   ....[49]....
        /*04ec*/ 	.word	0x0000c1f0


	//   ....[50]....
        /*04f0*/ 	.word	0x0000c220


	//   ....[51]....
        /*04f4*/ 	.word	0x0000c250


	//   ....[52]....
        /*04f8*/ 	.word	0x0000dc30


	//   ....[53]....
        /*04fc*/ 	.word	0x0000de30


	//   ....[54]....
        /*0500*/ 	.word	0x0000de60


	//   ....[55]....
        /*0504*/ 	.word	0x0000de90


	//   ....[56]....
        /*0508*/ 	.word	0x0000ded0


	//   ....[57]....
        /*050c*/ 	.word	0x0000df00


	//   ....[58]....
        /*0510*/ 	.word	0x0000df30


	//   ....[59]....
        /*0514*/ 	.word	0x0000e0c0


	//   ....[60]....
        /*0518*/ 	.word	0x0000e0f0


	//   ....[61]....
        /*051c*/ 	.word	0x0000e120


	//   ....[62]....
        /*0520*/ 	.word	0x0000e150


	//   ....[63]....
        /*0524*/ 	.word	0x0000e180


	//   ....[64]....
        /*0528*/ 	.word	0x0000e1c0


	//   ....[65]....
        /*052c*/ 	.word	0x0000e250


	//   ....[66]....
        /*0530*/ 	.word	0x0000e290


	//   ....[67]....
        /*0534*/ 	.word	0x0000e320


	//   ....[68]....
        /*0538*/ 	.word	0x0000f600


	//   ....[69]....
        /*053c*/ 	.word	0x00011930


	//   ....[70]....
        /*0540*/ 	.word	0x00011960


	//   ....[71]....
        /*0544*/ 	.word	0x00011990


	//   ....[72]....
        /*0548*/ 	.word	0x000119c0


	//   ....[73]....
        /*054c*/ 	.word	0x000119f0


	//   ....[74]....
        /*0550*/ 	.word	0x00011a00


	//   ....[75]....
        /*0554*/ 	.word	0x00011a40


	//   ....[76]....
        /*0558*/ 	.word	0x00011a50


	//   ....[77]....
        /*055c*/ 	.word	0x00011b90


	//   ....[78]....
        /*0560*/ 	.word	0x00011bc0


	//   ....[79]....
        /*0564*/ 	.word	0x00011bf0


	//   ....[80]....
        /*0568*/ 	.word	0x00011c20


	//   ....[81]....
        /*056c*/ 	.word	0x00011c50


	//   ....[82]....
        /*0570*/ 	.word	0x00011c90


	//   ....[83]....
        /*0574*/ 	.word	0x00011d20


	//   ....[84]....
        /*0578*/ 	.word	0x00011d60


	//   ....[85]....
        /*057c*/ 	.word	0x00011df0


	//   ....[86]....
        /*0580*/ 	.word	0x00012260


	//   ....[87]....
        /*0584*/ 	.word	0x00012780


	//   ....[88]....
        /*0588*/ 	.word	0x00012c10


	//----- nvinfo : EIATTR_REG_RECONFIG
	.align		4
.L_122:
        /*058c*/ 	.byte	0x01, 0x54
	.zero		2


	//----- nvinfo : EIATTR_SYSCALL_OFFSETS
	.align		4
        /*0590*/ 	.byte	0x04, 0x46
        /*0592*/ 	.short	(.L_124 - .L_123)


	//   ....[0]....
.L_123:
        /*0594*/ 	.word	0x000015d0


	//   ....[1]....
        /*0598*/ 	.word	0x0000ef70


	//   ....[2]....
        /*059c*/ 	.word	0x0000f0b0


	//   ....[3]....
        /*05a0*/ 	.word	0x0000f1f0


	//   ....[4]....
        /*05a4*/ 	.word	0x0000f310


	//----- nvinfo : EIATTR_MBARRIER_INSTR_OFFSETS
	.align		4
.L_124:
        /*05a8*/ 	.byte	0x04, 0x39
        /*05aa*/ 	.short	(.L_126 - .L_125)


	//   ....[0]....
.L_125:
        /*05ac*/ 	.word	0x000002a0
        /*05b0*/ 	.word	0x000000ff
        /*05b4*/ 	.word	0x0002e800
        /*05b8*/ 	.short	0x0100
        /*05ba*/ 	.byte	0x08
	.zero		1


	//   ....[1]....
        /*05bc*/ 	.word	0x000002b0
        /*05c0*/ 	.word	0x000000ff
        /*05c4*/ 	.word	0x0002e820
        /*05c8*/ 	.short	0x0100
        /*05ca*/ 	.byte	0x08
	.zero		1


	//   ....[2]....
        /*05cc*/ 	.word	0x000003a0
        /*05d0*/ 	.word	0x000000ff
        /*05d4*/ 	.word	0x0002e830
        /*05d8*/ 	.short	0x0100
        /*05da*/ 	.byte	0x08
	.zero		1


	//   ....[3]....
        /*05dc*/ 	.word	0x000003b0
        /*05e0*/ 	.word	0x000000ff
        /*05e4*/ 	.word	0x0002e840
        /*05e8*/ 	.short	0x0100
        /*05ea*/ 	.byte	0x08
	.zero		1


	//   ....[4]....
        /*05ec*/ 	.word	0x000003c0
        /*05f0*/ 	.word	0x000000ff
        /*05f4*/ 	.word	0x0002e838
        /*05f8*/ 	.short	0x0100
        /*05fa*/ 	.byte	0x08
	.zero		1


	//   ....[5]....
        /*05fc*/ 	.word	0x000003d0
        /*0600*/ 	.word	0x000000ff
        /*0604*/ 	.word	0x0002e848
        /*0608*/ 	.short	0x0100
        /*060a*/ 	.byte	0x08
	.zero		1


	//   ....[6]....
        /*060c*/ 	.word	0x00000500
        /*0610*/ 	.word	0x000000ff
        /*0614*/ 	.word	0x0002e850
        /*0618*/ 	.short	0x0100
        /*061a*/ 	.byte	0x08
	.zero		1


	//   ....[7]....
        /*061c*/ 	.word	0x00000510
        /*0620*/ 	.word	0x000000ff
        /*0624*/ 	.word	0x0002e860
        /*0628*/ 	.short	0x0100
        /*062a*/ 	.byte	0x08
	.zero		1


	//   ....[8]....
        /*062c*/ 	.word	0x00000520
        /*0630*/ 	.word	0x000000ff
        /*0634*/ 	.word	0x0002e858
        /*0638*/ 	.short	0x0100
        /*063a*/ 	.byte	0x08
	.zero		1


	//   ....[9]....
        /*063c*/ 	.word	0x00000530
        /*0640*/ 	.word	0x000000ff
        /*0644*/ 	.word	0x0002e868
        /*0648*/ 	.short	0x0100
        /*064a*/ 	.byte	0x08
	.zero		1


	//   ....[10]....
        /*064c*/ 	.word	0x00000620
        /*0650*/ 	.word	0x000000ff
        /*0654*/ 	.word	0x0002e870
        /*0658*/ 	.short	0x0100
        /*065a*/ 	.byte	0x06
	.zero		1


	//   ....[11]....
        /*065c*/ 	.word	0x00000630
        /*0660*/ 	.word	0x000000ff
        /*0664*/ 	.word	0x0002e880
        /*0668*/ 	.short	0x0100
        /*066a*/ 	.byte	0x06
	.zero		1


	//   ....[12]....
        /*066c*/ 	.word	0x00000640
        /*0670*/ 	.word	0x000000ff
        /*0674*/ 	.word	0x0002e878
        /*0678*/ 	.short	0x0100
        /*067a*/ 	.byte	0x06
	.zero		1


	//   ....[13]....
        /*067c*/ 	.word	0x00000650
        /*0680*/ 	.word	0x000000ff
        /*0684*/ 	.word	0x0002e888
        /*0688*/ 	.short	0x0100
        /*068a*/ 	.byte	0x06
	.zero		1


	//   ....[14]....
        /*068c*/ 	.word	0x00000780
        /*0690*/ 	.word	0x000000ff
        /*0694*/ 	.word	0x0002e890
        /*0698*/ 	.short	0x0100
        /*069a*/ 	.byte	0x08
	.zero		1


	//   ....[15]....
        /*069c*/ 	.word	0x00000790
        /*06a0*/ 	.word	0x000000ff
        /*06a4*/ 	.word	0x0002e8a0
        /*06a8*/ 	.short	0x0100
        /*06aa*/ 	.byte	0x08
	.zero		1


	//   ....[16]....
        /*06ac*/ 	.word	0x000007a0
        /*06b0*/ 	.word	0x000000ff
        /*06b4*/ 	.word	0x0002e898
        /*06b8*/ 	.short	0x0100
        /*06ba*/ 	.byte	0x08
	.zero		1


	//   ....[17]....
        /*06bc*/ 	.word	0x000007b0
        /*06c0*/ 	.word	0x000000ff
        /*06c4*/ 	.word	0x0002e8a8
        /*06c8*/ 	.short	0x0100
        /*06ca*/ 	.byte	0x08
	.zero		1


	//   ....[18]....
        /*06cc*/ 	.word	0x000008e0
        /*06d0*/ 	.word	0x000000ff
        /*06d4*/ 	.word	0x0002e8b0
        /*06d8*/ 	.short	0x0100
        /*06da*/ 	.byte	0x08
	.zero		1


	//   ....[19]....
        /*06dc*/ 	.word	0x000008f0
        /*06e0*/ 	.word	0x000000ff
        /*06e4*/ 	.word	0x0002e8c0
        /*06e8*/ 	.short	0x0100
        /*06ea*/ 	.byte	0x08
	.zero		1


	//   ....[20]....
        /*06ec*/ 	.word	0x00000900
        /*06f0*/ 	.word	0x000000ff
        /*06f4*/ 	.word	0x0002e8b8
        /*06f8*/ 	.short	0x0100
        /*06fa*/ 	.byte	0x08
	.zero		1


	//   ....[21]....
        /*06fc*/ 	.word	0x00000910
        /*0700*/ 	.word	0x000000ff
        /*0704*/ 	.word	0x0002e8c8
        /*0708*/ 	.short	0x0100
        /*070a*/ 	.byte	0x08
	.zero		1


	//   ....[22]....
        /*070c*/ 	.word	0x00001940
        /*0710*/ 	.word	0x00000002
        /*0714*/ 	.word	0x0002e800
        /*0718*/ 	.short	0x010a
        /*071a*/ 	.byte	0x3f
	.zero		1


	//   ....[23]....
        /*071c*/ 	.word	0x000019e0
        /*0720*/ 	.word	0x00000005
        /*0724*/ 	.word	0x0002e830
        /*0728*/ 	.short	0x010a
        /*072a*/ 	.byte	0x3f
	.zero		1


	//   ....[24]....
        /*072c*/ 	.word	0x00001a70
        /*0730*/ 	.word	0x00000005
        /*0734*/ 	.word	0x0002e830
        /*0738*/ 	.short	0x010a
        /*073a*/ 	.byte	0x3f
	.zero		1


	//   ....[25]....
        /*073c*/ 	.word	0x00004e80
        /*0740*/ 	.word	0x00000037
        /*0744*/ 	.word	0x00000000
        /*0748*/ 	.short	0x0101
        /*074a*/ 	.byte	0x3f
	.zero		1


	//   ....[26]....
        /*074c*/ 	.word	0x00006630
        /*0750*/ 	.word	0x000000ff
        /*0754*/ 	.word	0x0002e830
        /*0758*/ 	.short	0x010a
        /*075a*/ 	.byte	0x06
	.zero		1


	//   ....[27]....
        /*075c*/ 	.word	0x00006670
        /*0760*/ 	.word	0x000000ff
        /*0764*/ 	.word	0x0002e830
        /*0768*/ 	.short	0x010a
        /*076a*/ 	.byte	0x06
	.zero		1


	//   ....[28]....
        /*076c*/ 	.word	0x00007290
        /*0770*/ 	.word	0x000000ff
        /*0774*/ 	.word	0x0002e850
        /*0778*/ 	.short	0x010a
        /*077a*/ 	.byte	0x06
	.zero		1


	//   ....[29]....
        /*077c*/ 	.word	0x000072d0
        /*0780*/ 	.word	0x000000ff
        /*0784*/ 	.word	0x0002e850
        /*0788*/ 	.short	0x010a
        /*078a*/ 	.byte	0x06
	.zero		1


	//   ....[30]....
        /*078c*/ 	.word	0x00009ea0
        /*0790*/ 	.word	0x00000006
        /*0794*/ 	.word	0x00000000
        /*0798*/ 	.short	0x0101
        /*079a*/ 	.byte	0x3f
	.zero		1


	//   ....[31]....
        /*079c*/ 	.word	0x0000a310
        /*07a0*/ 	.word	0x0000000a
        /*07a4*/ 	.word	0x00000000
        /*07a8*/ 	.short	0x0101
        /*07aa*/ 	.byte	0x3f
	.zero		1


	//   ....[32]....
        /*07ac*/ 	.word	0x0000aa60
        /*07b0*/ 	.word	0x0000000d
        /*07b4*/ 	.word	0x0002e850
        /*07b8*/ 	.short	0x010a
        /*07ba*/ 	.byte	0x3f
	.zero		1


	//   ....[33]....
        /*07bc*/ 	.word	0x0000aaf0
        /*07c0*/ 	.word	0x0000000d
        /*07c4*/ 	.word	0x0002e850
        /*07c8*/ 	.short	0x010a
        /*07ca*/ 	.byte	0x3f
	.zero		1


	//   ....[34]....
        /*07cc*/ 	.word	0x0000b240
        /*07d0*/ 	.word	0x00000004
        /*07d4*/ 	.word	0x00000000
        /*07d8*/ 	.short	0x0101
        /*07da*/ 	.byte	0x3f
	.zero		1


	//   ....[35]....
        /*07dc*/ 	.word	0x0000cbf0
        /*07e0*/ 	.word	0x00000003
        /*07e4*/ 	.word	0x00000000
        /*07e8*/ 	.short	0x0101
        /*07ea*/ 	.byte	0x3f
	.zero		1


	//   ....[36]....
        /*07ec*/ 	.word	0x0000f830
        /*07f0*/ 	.word	0x00000004
        /*07f4*/ 	.word	0x0002e880
        /*07f8*/ 	.short	0x010a
        /*07fa*/ 	.byte	0x3f
	.zero		1


	//   ....[37]....
        /*07fc*/ 	.word	0x0000fa00
        /*0800*/ 	.word	0x00000004
        /*0804*/ 	.word	0x0002e840
        /*0808*/ 	.short	0x010a
        /*080a*/ 	.byte	0x3f
	.zero		1


	//   ....[38]....
        /*080c*/ 	.word	0x0000fd20
        /*0810*/ 	.word	0x000000ff
        /*0814*/ 	.word	0x0002e820
        /*0818*/ 	.short	0x010a
        /*081a*/ 	.byte	0x29
	.zero		1


	//   ....[39]....
        /*081c*/ 	.word	0x00010020
        /*0820*/ 	.word	0x00000004
        /*0824*/ 	.word	0x0002e880
        /*0828*/ 	.short	0x010a
        /*082a*/ 	.byte	0x3f
	.zero		1


	//   ....[40]....
        /*082c*/ 	.word	0x000102a0
        /*0830*/ 	.word	0x00000004
        /*0834*/ 	.word	0x0002e840
        /*0838*/ 	.short	0x010a
        /*083a*/ 	.byte	0x3f
	.zero		1


	//   ....[41]....
        /*083c*/ 	.word	0x00010590
        /*0840*/ 	.word	0x00000003
        /*0844*/ 	.word	0x0002e870
        /*0848*/ 	.short	0x010a
        /*084a*/ 	.byte	0x3f
	.zero		1


	//   ....[42]....
        /*084c*/ 	.word	0x00010600
        /*0850*/ 	.word	0x00000002
        /*0854*/ 	.word	0x0002e860
        /*0858*/ 	.short	0x010a
        /*085a*/ 	.byte	0x3f
	.zero		1


	//   ....[43]....
        /*085c*/ 	.word	0x00010cf0
        /*0860*/ 	.word	0x00000003
        /*0864*/ 	.word	0x0002e850
        /*0868*/ 	.short	0x0101
        /*086a*/ 	.byte	0x3f
	.zero		1


	//   ....[44]....
        /*086c*/ 	.word	0x00010d30
        /*0870*/ 	.word	0x00000002
        /*0874*/ 	.word	0x00000000
        /*0878*/ 	.short	0x0101
        /*087a*/ 	.byte	0x3f
	.zero		1


	//   ....[45]....
        /*087c*/ 	.word	0x00010ef0
        /*0880*/ 	.word	0x00000014
        /*0884*/ 	.word	0x0002e870
        /*0888*/ 	.short	0x010a
        /*088a*/ 	.byte	0x3f
	.zero		1


	//   ....[46]....
        /*088c*/ 	.word	0x00010f80
        /*0890*/ 	.word	0x00000014
        /*0894*/ 	.word	0x0002e860
        /*0898*/ 	.short	0x010a
        /*089a*/ 	.byte	0x3f
	.zero		1


	//   ....[47]....
        /*089c*/ 	.word	0x00011640
        /*08a0*/ 	.word	0x00000014
        /*08a4*/ 	.word	0x0002e850
        /*08a8*/ 	.short	0x0101
        /*08aa*/ 	.byte	0x3f
	.zero		1


	//   ....[48]....
        /*08ac*/ 	.word	0x00011690
        /*08b0*/ 	.word	0x00000000
        /*08b4*/ 	.word	0x00000000
        /*08b8*/ 	.short	0x0101
        /*08ba*/ 	.byte	0x3f
	.zero		1


	//   ....[49]....
        /*08bc*/ 	.word	0x000121e0
        /*08c0*/ 	.word	0x00000000
        /*08c4*/ 	.word	0x0002e820
        /*08c8*/ 	.short	0x010a
        /*08ca*/ 	.byte	0x3f
	.zero		1


	//   ....[50]....
        /*08cc*/ 	.word	0x000123a0
        /*08d0*/ 	.word	0x00000006
        /*08d4*/ 	.word	0x00000000
        /*08d8*/ 	.short	0x010a
        /*08da*/ 	.byte	0x3f
	.zero		1


	//   ....[51]....
        /*08dc*/ 	.word	0x00012410
        /*08e0*/ 	.word	0x00000007
        /*08e4*/ 	.word	0x00000000
        /*08e8*/ 	.short	0x010a
        /*08ea*/ 	.byte	0x3f
	.zero		1


	//   ....[52]....
        /*08ec*/ 	.word	0x00012470
        /*08f0*/ 	.word	0x00000004
        /*08f4*/ 	.word	0x0002e860
        /*08f8*/ 	.short	0x010a
        /*08fa*/ 	.byte	0x3f
	.zero		1


	//   ....[53]....
        /*08fc*/ 	.word	0x000124c0
        /*0900*/ 	.word	0x00000003
        /*0904*/ 	.word	0x0002e860
        /*0908*/ 	.short	0x010a
        /*090a*/ 	.byte	0x3f
	.zero		1


	//   ....[54]....
        /*090c*/ 	.word	0x00012500
        /*0910*/ 	.word	0x00000004
        /*0914*/ 	.word	0x0002e880
        /*0918*/ 	.short	0x010a
        /*091a*/ 	.byte	0x3f
	.zero		1


	//   ....[55]....
        /*091c*/ 	.word	0x00012520
        /*0920*/ 	.word	0x00000003
        /*0924*/ 	.word	0x0002e880
        /*0928*/ 	.short	0x010a
        /*092a*/ 	.byte	0x3f
	.zero		1


	//   ....[56]....
        /*092c*/ 	.word	0x00012580
        /*0930*/ 	.word	0x00000002
        /*0934*/ 	.word	0x0002e800
        /*0938*/ 	.short	0x010a
        /*093a*/ 	.byte	0x3f
	.zero		1


	//   ....[57]....
        /*093c*/ 	.word	0x000125d0
        /*0940*/ 	.word	0x00000005
        /*0944*/ 	.word	0x0002e830
        /*0948*/ 	.short	0x010a
        /*094a*/ 	.byte	0x3f
	.zero		1


	//   ....[58]....
        /*094c*/ 	.word	0x00012630
        /*0950*/ 	.word	0x00000003
        /*0954*/ 	.word	0x0002e830
        /*0958*/ 	.short	0x010a
        /*095a*/ 	.byte	0x3f
	.zero		1


	//   ....[59]....
        /*095c*/ 	.word	0x00012690
        /*0960*/ 	.word	0x00000003
        /*0964*/ 	.word	0x0002e850
        /*0968*/ 	.short	0x010a
        /*096a*/ 	.byte	0x3f
	.zero		1


	//   ....[60]....
        /*096c*/ 	.word	0x000126e0
        /*0970*/ 	.word	0x0000000d
        /*0974*/ 	.word	0x0002e850
        /*0978*/ 	.short	0x010a
        /*097a*/ 	.byte	0x3f
	.zero		1


	//   ....[61]....
        /*097c*/ 	.word	0x00012830
        /*0980*/ 	.word	0x00000004
        /*0984*/ 	.word	0x0002e880
        /*0988*/ 	.short	0x010a
        /*098a*/ 	.byte	0x3f
	.zero		1


	//   ....[62]....
        /*098c*/ 	.word	0x00012880
        /*0990*/ 	.word	0x00000004
        /*0994*/ 	.word	0x0002e840
        /*0998*/ 	.short	0x010a
        /*099a*/ 	.byte	0x3f
	.zero		1


	//   ....[63]....
        /*099c*/ 	.word	0x000128e0
        /*09a0*/ 	.word	0x00000003
        /*09a4*/ 	.word	0x0002e820
        /*09a8*/ 	.short	0x010a
        /*09aa*/ 	.byte	0x3f
	.zero		1


	//   ....[64]....
        /*09ac*/ 	.word	0x00012930
        /*09b0*/ 	.word	0x00000004
        /*09b4*/ 	.word	0x0002e880
        /*09b8*/ 	.short	0x010a
        /*09ba*/ 	.byte	0x3f
	.zero		1


	//   ....[65]....
        /*09bc*/ 	.word	0x00012980
        /*09c0*/ 	.word	0x00000004
        /*09c4*/ 	.word	0x0002e840
        /*09c8*/ 	.short	0x010a
        /*09ca*/ 	.byte	0x3f
	.zero		1


	//   ....[66]....
        /*09cc*/ 	.word	0x000129e0
        /*09d0*/ 	.word	0x00000003
        /*09d4*/ 	.word	0x0002e870
        /*09d8*/ 	.short	0x010a
        /*09da*/ 	.byte	0x3f
	.zero		1


	//   ....[67]....
        /*09dc*/ 	.word	0x00012a40
        /*09e0*/ 	.word	0x00000004
        /*09e4*/ 	.word	0x0002e860
        /*09e8*/ 	.short	0x010a
        /*09ea*/ 	.byte	0x3f
	.zero		1


	//   ....[68]....
        /*09ec*/ 	.word	0x00012a90
        /*09f0*/ 	.word	0x00000014
        /*09f4*/ 	.word	0x0002e870
        /*09f8*/ 	.short	0x010a
        /*09fa*/ 	.byte	0x3f
	.zero		1


	//   ....[69]....
        /*09fc*/ 	.word	0x00012ae0
        /*0a00*/ 	.word	0x00000014
        /*0a04*/ 	.word	0x0002e860
        /*0a08*/ 	.short	0x010a
        /*0a0a*/ 	.byte	0x3f
	.zero		1


	//   ....[70]....
        /*0a0c*/ 	.word	0x00012b30
        /*0a10*/ 	.word	0x00000000
        /*0a14*/ 	.word	0x0002e820
        /*0a18*/ 	.short	0x010a
        /*0a1a*/ 	.byte	0x3f
	.zero		1


	//   ....[71]....
        /*0a1c*/ 	.word	0x00012cd0
        /*0a20*/ 	.word	0x00000006
        /*0a24*/ 	.word	0x00000000
        /*0a28*/ 	.short	0x010a
        /*0a2a*/ 	.byte	0x3f
	.zero		1


	//   ....[72]....
        /*0a2c*/ 	.word	0x00012d20
        /*0a30*/ 	.word	0x00000007
        /*0a34*/ 	.word	0x00000000
        /*0a38*/ 	.short	0x010a
        /*0a3a*/ 	.byte	0x3f
	.zero		1


	//   ....[73]....
        /*0a3c*/ 	.word	0x00012d70
        /*0a40*/ 	.word	0x00000004
        /*0a44*/ 	.word	0x0002e860
        /*0a48*/ 	.short	0x010a
        /*0a4a*/ 	.byte	0x3f
	.zero		1


	//   ....[74]....
        /*0a4c*/ 	.word	0x00012dc0
        /*0a50*/ 	.word	0x00000003
        /*0a54*/ 	.word	0x0002e860
        /*0a58*/ 	.short	0x010a
        /*0a5a*/ 	.byte	0x3f
	.zero		1


	//   ....[75]....
        /*0a5c*/ 	.word	0x00012e10
        /*0a60*/ 	.word	0x00000004
        /*0a64*/ 	.word	0x0002e880
        /*0a68*/ 	.short	0x010a
        /*0a6a*/ 	.byte	0x3f
	.zero		1


	//----- nvinfo : EIATTR_NUM_MBARRIERS
	.align		4
.L_126:
        /*0a6c*/ 	.byte	0x03, 0x38
        /*0a6e*/ 	.short	0x0016


	//----- nvinfo : EIATTR_EXIT_INSTR_OFFSETS
	.align		4
        /*0a70*/ 	.byte	0x04, 0x1c
        /*0a72*/ 	.short	(.L_128 - .L_127)


	//   ....[0]....
.L_127:
        /*0a74*/ 	.word	0x00000ab0


	//   ....[1]....
        /*0a78*/ 	.word	0x0000dbf0


	//   ....[2]....
        /*0a7c*/ 	.word	0x00012570


	//----- nvinfo : EIATTR_MAX_THREADS
	.align		4
.L_128:
        /*0a80*/ 	.byte	0x04, 0x05
        /*0a82*/ 	.short	(.L_130 - .L_129)
.L_129:
        /*0a84*/ 	.word	0x00000180
        /*0a88*/ 	.word	0x00000001
        /*0a8c*/ 	.word	0x00000001


	//----- nvinfo : EIATTR_CRS_STACK_SIZE
	.align		4
.L_130:
        /*0a90*/ 	.byte	0x04, 0x1e
        /*0a92*/ 	.short	(.L_132 - .L_131)
.L_131:
        /*0a94*/ 	.word	0x00000000


	//----- nvinfo : EIATTR_CBANK_PARAM_SIZE
	.align		4
.L_132:
        /*0a98*/ 	.byte	0x03, 0x19
        /*0a9a*/ 	.short	0x0a70


	//----- nvinfo : EIATTR_PARAM_CBANK
	.align		4
        /*0a9c*/ 	.byte	0x04, 0x0a
        /*0a9e*/ 	.short	(.L_134 - .L_133)
	.align		4
.L_133:
        /*0aa0*/ 	.word	index@(.nv.constant0._ZN7cutlass13device_kernelIN5flash11enable_sm90INS1_16FlashAttnFwdSm90INS1_25CollectiveMainloopFwdSm90ILi2EN4cute5tupleIJNS5_1CILi1EEES8_S8_EEENS6_IJNS7_ILi128EEENS7_ILi224EEESA_EEELi128ENS_12float_e4m3_tEfNS_4arch4Sm90ELb0ELb0ELb1ELb1ELb0ELb0ELb0ELb1ELb1ELb0ELb0ELb0EEENS1_21CollectiveEpilogueFwdINS6_IJSA_SA_SB_EEES9_NS_10bfloat16_tESF_Li256ELb1ELb0ELb0ELb1EEENS1_36VarlenDynamicPersistentTileSchedulerILi128ELi224ELi256ELi128ELb0ELb0ELb1ELb0ELb1ELb1EEEEEEEEEvNT_6ParamsE)
        /*0aa4*/ 	.short	0x0210
        /*0aa6*/ 	.short	0x0a70


	//----- nvinfo : EIATTR_SW_WAR
	.align		4
.L_134:
        /*0aa8*/ 	.byte	0x04, 0x36
        /*0aaa*/ 	.short	(.L_136 - .L_135)
.L_135:
        /*0aac*/ 	.word	0x00000008
.L_136:


//--------------------- .nv.info._ZN7cutlass13device_kernelIN5flash11enable_sm90INS1_16FlashAttnFwdSm90INS1_25CollectiveMainloopFwdSm90ILi2EN4cute5tupleIJNS5_1CILi1EEES8_S8_EEENS6_IJNS7_ILi128EEENS7_ILi224EEESA_EEELi128ENS_12float_e4m3_tEfNS_4arch4Sm90ELb0ELb0ELb1ELb1ELb0ELb1ELb0ELb1ELb1ELb0ELb0ELb0EEENS1_21CollectiveEpilogueFwdINS6_IJSA_SA_SB_EEES9_NS_10bfloat16_tESF_Li256ELb1ELb0ELb0ELb1EEENS1_36VarlenDynamicPersistentTileSchedulerILi128ELi224ELi256ELi128ELb0ELb0ELb1ELb0ELb1ELb1EEEEEEEEEvNT_6ParamsE --------------------------
	.section	.nv.info._ZN7cutlass13device_kernelIN5flash11enable_sm90INS1_16FlashAttnFwdSm90INS1_25CollectiveMainloopFwdSm90ILi2EN4cute5tupleIJNS5_1CILi1EEES8_S8_EEENS6_IJNS7_ILi128EEENS7_ILi224EEESA_EEELi128ENS_12float_e4m3_tEfNS_4arch4Sm90ELb0ELb0ELb1ELb1ELb0ELb1ELb0ELb1ELb1ELb0ELb0ELb0EEENS1_21CollectiveEpilogueFwdINS6_IJSA_SA_SB_EEES9_NS_10bfloat16_tESF_Li256ELb1ELb0ELb0ELb1EEENS1_36VarlenDynamicPersistentTileSchedulerILi128ELi224ELi256ELi128ELb0ELb0ELb1ELb0ELb1ELb1EEEEEEEEEvNT_6ParamsE,"",@"SHT_CUDA_INFO"
	.sectionflags	@""
	.align	4


	//----- nvinfo : EIATTR_CUDA_API_VERSION
	.align		4
        /*0000*/ 	.byte	0x04, 0x37
        /*0002*/ 	.short	(.L_138 - .L_137)
.L_137:
        /*0004*/ 	.word	0x00000082


	//----- nvinfo : EIATTR_KPARAM_INFO
	.align		4
.L_138:
        /*0008*/ 	.byte	0x04, 0x17
        /*000a*/ 	.short	(.L_140 - .L_139)
.L_139:
        /*000c*/ 	.word	0x00000000
        /*0010*/ 	.short	0x0000
        /*0012*/ 	.short	0x0070
        /*0014*/ 	.byte	0x00, 0xf0, 0x01, 0x28


	//----- nvinfo : EIATTR_SPARSE_MMA_MASK
	.align		4
.L_140:
        /*0018*/ 	.byte	0x03, 0x50
        /*001a*/ 	.short	0x0000


	//----- nvinfo : EIATTR_MAXREG_COUNT
	.align		4
        /*001c*/ 	.byte	0x03, 0x1b
        /*001e*/ 	.short	0x00a8


	//----- nvinfo : EIATTR_NUM_BARRIERS
	.align		4
        /*0020*/ 	.byte	0x02, 0x4c
        /*0022*/ 	.byte	0x10
	.zero		1


	//----- nvinfo : EIATTR_EXTERNS
	.align		4
        /*0024*/ 	.byte	0x04, 0x0f
        /*0026*/ 	.short	(.L_142 - .L_141)


	//   ....[0]....
	.align		4
.L_141:
        /*0028*/ 	.word	index@(__assertfail)


	//----- nvinfo : EIATTR_ANNOTATIONS
	.align		4
.L_142:
        /*002c*/ 	.byte	0x04, 0x55
        /*002e*/ 	.short	(.L_144 - .L_143)


	//   ....[0]....
.L_143:
        /* <DEDUP_REMOVED lines=118> */


	//----- nvinfo : EIATTR_MERCURY_ISA_VERSION
	.align		4
.L_144:
        /*0780*/ 	.byte	0x03, 0x5f
        /*0782*/ 	.short	0x0101


	//----- nvinfo : EIATTR_UNUSED_LOAD_BYTE_OFFSET
	.align		4
        /*0784*/ 	.byte	0x04, 0x44
        /*0786*/ 	.short	(.L_146 - .L_145)


	//   ....[0]....
.L_145:
        /*0788*/ 	.word	0x00000b40
        /*078c*/ 	.word	0x0000fff0


	//   ....[1]....
        /*0790*/ 	.word	0x0001bbd0
        /*0794*/ 	.word	0x0000fff0


	//----- nvinfo : EIATTR_INT_WARP_WIDE_INSTR_OFFSETS
	.align		4
.L_146:
        /*0798*/ 	.byte	0x04, 0x31
        /*079a*/ 	.short	(.L_148 - .L_147)


	//   ....[0]....
.L_147:
        /*079c*/ 	.word	0x000001c0


	//   ....[1]....
        /*07a0*/ 	.word	0x00000200


	//   ....[2]....
        /*07a4*/ 	.word	0x00000270


	//   ....[3]....
        /*07a8*/ 	.word	0x000202d0


	//   ....[4]....
        /*07ac*/ 	.word	0x00020360


	//   ....[5]....
        /*07b0*/ 	.word	0x00020ae0


	//   ....[6]....
        /*07b4*/ 	.word	0x00020b10


	//   ....[7]....
        /*07b8*/ 	.word	0x000225b0


	//   ....[8]....
        /*07bc*/ 	.word	0x00022640


	//----- nvinfo : EIATTR_COOP_GROUP_MASK_REGIDS
	.align		4
.L_148:
        /*07c0*/ 	.byte	0x04, 0x29
        /*07c2*/ 	.short	(.L_150 - .L_149)


	//   ....[0]....
.L_149:
        /*07c4*/ 	.word	0xffffffff


	//   ....[1]....
        /*07c8*/ 	.word	0xffffffff


	//   ....[2]....
        /*07cc*/ 	.word	0xffffffff


	//   ....[3]....
        /*07d0*/ 	.word	0xffffffff


	//   ....[4]....
        /*07d4*/ 	.word	0xffffffff


	//   ....[5]....
        /*07d8*/ 	.word	0xffffffff


	//   ....[6]....
        /*07dc*/ 	.word	0xffffffff


	//   ....[7]....
        /*07e0*/ 	.word	0xffffffff


	//   ....[8]....
        /*07e4*/ 	.word	0xffffffff


	//   ....[9]....
        /*07e8*/ 	.word	0xffffffff


	//   ....[10]....
        /*07ec*/ 	.word	0xffffffff


	//   ....[11]....
        /*07f0*/ 	.word	0xffffffff


	//   ....[12]....
        /*07f4*/ 	.word	0xffffffff


	//   ....[13]....
        /*07f8*/ 	.word	0xffffffff


	//   ....[14]....
        /*07fc*/ 	.word	0xffffffff


	//   ....[15]....
        /*0800*/ 	.word	0xffffffff


	//   ....[16]....
        /*0804*/ 	.word	0xffffffff


	//   ....[17]....
        /*0808*/ 	.word	0xffffffff


	//   ....[18]....
        /*080c*/ 	.word	0xffffffff


	//   ....[19]....
        /*0810*/ 	.word	0xffffffff


	//   ....[20]....
        /*0814*/ 	.word	0xffffffff


	//   ....[21]....
        /*0818*/ 	.word	0xffffffff


	//   ....[22]....
        /*081c*/ 	.word	0xffffffff


	//   ....[23]....
        /*0820*/ 	.word	0xffffffff


	//   ....[24]....
        /*0824*/ 	.word	0xffffffff


	//   ....[25]....
        /*0828*/ 	.word	0xffffffff


	//   ....[26]....
        /*082c*/ 	.word	0xffffffff


	//   ....[27]....
        /*0830*/ 	.word	0xffffffff


	//   ....[28]....
        /*0834*/ 	.word	0xffffffff


	//   ....[29]....
        /*0838*/ 	.word	0xffffffff


	//   ....[30]....
        /*083c*/ 	.word	0xffffffff


	//   ....[31]....
        /*0840*/ 	.word	0xffffffff


	//   ....[32]....
        /*0844*/ 	.word	0xffffffff


	//   ....[33]....
        /*0848*/ 	.word	0xffffffff


	//   ....[34]....
        /*084c*/ 	.word	0xffffffff


	//   ....[35]....
        /*0850*/ 	.word	0xffffffff


	//   ....[36]....
        /*0854*/ 	.word	0xffffffff


	//   ....[37]....
        /*0858*/ 	.word	0xffffffff


	//   ....[38]....
        /*085c*/ 	.word	0xffffffff


	//   ....[39]....
        /*0860*/ 	.word	0xffffffff


	//   ....[40]....
        /*0864*/ 	.word	0xffffffff


	//   ....[41]....
        /*0868*/ 	.word	0xffffffff


	//   ....[42]....
        /*086c*/ 	.word	0xffffffff


	//   ....[43]....
        /*0870*/ 	.word	0xffffffff


	//   ....[44]....
        /*0874*/ 	.word	0xffffffff


	//   ....[45]....
        /*0878*/ 	.word	0xffffffff


	//   ....[46]....
        /*087c*/ 	.word	0xffffffff


	//   ....[47]....
        /*0880*/ 	.word	0xffffffff


	//   ....[48]....
        /*0884*/ 	.word	0xffffffff


	//   ....[49]....
        /*0888*/ 	.word	0xffffffff


	//   ....[50]....
        /*088c*/ 	.word	0xffffffff


	//   ....[51]....
        /*0890*/ 	.word	0xffffffff


	//   ....[52]....
        /*0894*/ 	.word	0xffffffff


	//   ....[53]....
        /*0898*/ 	.word	0xffffffff


	//   ....[54]....
        /*089c*/ 	.word	0xffffffff


	//   ....[55]....
        /*08a0*/ 	.word	0xffffffff


	//   ....[56]....
        /*08a4*/ 	.word	0xffffffff


	//   ....[57]....
        /*08a8*/ 	.word	0xffffffff


	//   ....[58]....
        /*08ac*/ 	.word	0xffffffff


	//   ....[59]....
        /*08b0*/ 	.word	0xffffffff


	//   ....[60]....
        /*08b4*/ 	.word	0xffffffff


	//   ....[61]....
        /*08b8*/ 	.word	0xffffffff


	//   ....[62]....
        /*08bc*/ 	.word	0xffffffff


	//   ....[63]....
        /*08c0*/ 	.word	0xffffffff


	//   ....[64]....
        /*08c4*/ 	.word	0xffffffff


	//   ....[65]....
        /*08c8*/ 	.word	0xffffffff


	//   ....[66]....
        /*08cc*/ 	.word	0xffffffff


	//   ....[67]....
        /*08d0*/ 	.word	0xffffffff


	//   ....[68]....
        /*08d4*/ 	.word	0xffffffff


	//   ....[69]....
        /*08d8*/ 	.word	0xffffffff


	//   ....[70]....
        /*08dc*/ 	.word	0xffffffff


	//   ....[71]....
        /*08e0*/ 	.word	0xffffffff


	//   ....[72]....
        /*08e4*/ 	.word	0xffffffff


	//   ....[73]....
        /*08e8*/ 	.word	0xffffffff


	//   ....[74]....
        /*08ec*/ 	.word	0xffffffff


	//   ....[75]....
        /*08f0*/ 	.word	0xffffffff


	//   ....[76]....
        /*08f4*/ 	.word	0xffffffff


	//   ....[77]....
        /*08f8*/ 	.word	0xffffffff


	//   ....[78]....
        /*08fc*/ 	.word	0xffffffff


	//   ....[79]....
        /*0900*/ 	.word	0xffffffff


	//   ....[80]....
        /*0904*/ 	.word	0xffffffff


	//   ....[81]....
        /*0908*/ 	.word	0xffffffff


	//   ....[82]....
        /*090c*/ 	.word	0xffffffff


	//   ....[83]....
        /*0910*/ 	.word	0xffffffff


	//   ....[84]....
        /*0914*/ 	.word	0xffffffff


	//   ....[85]....
        /*0918*/ 	.word	0xffffffff


	//   ....[86]....
        /*091c*/ 	.word	0xffffffff


	//   ....[87]....
        /*0920*/ 	.word	0xffffffff


	//   ....[88]....
        /*0924*/ 	.word	0x0500000f


	//   ....[89]....
        /*0928*/ 	.word	0x0500000f


	//   ....[90]....
        /*092c*/ 	.word	0x0500000f


	//   ....[91]....
        /*0930*/ 	.word	0x0500000f


	//   ....[92]....
        /*0934*/ 	.word	0x0500000f


	//   ....[93]....
        /*0938*/ 	.word	0x0500000f


	//   ....[94]....
        /*093c*/ 	.word	0x0500000f


	//   ....[95]....
        /*0940*/ 	.word	0x0500000f


	//   ....[96]....
        /*0944*/ 	.word	0x0500000f


	//   ....[97]....
        /*0948*/ 	.word	0x0500000f


	//   ....[98]....
        /*094c*/ 	.word	0x0500000f


	//   ....[99]....
        /*0950*/ 	.word	0x0500000f


	//   ....[100]....
        /*0954*/ 	.word	0x0500000f


	//   ....[101]....
        /*0958*/ 	.word	0x0500000f


	//   ....[102]....
        /*095c*/ 	.word	0x0500000f


	//   ....[103]....
        /*0960*/ 	.word	0x0500000f


	//   ....[104]....
        /*0964*/ 	.word	0x0500000f


	//   ....[105]....
        /*0968*/ 	.word	0x0500000f


	//   ....[106]....
        /*096c*/ 	.word	0x0500000f


	//   ....[107]....
        /*0970*/ 	.word	0x0500000f


	//   ....[108]....
        /*0974*/ 	.word	0x0500000f


	//   ....[109]....
        /*0978*/ 	.word	0x0500000f


	//   ....[110]....
        /*097c*/ 	.word	0x0500000f


	//   ....[111]....
        /*0980*/ 	.word	0x0500000f


	//   ....[112]....
        /*0984*/ 	.word	0x0500000f


	//   ....[113]....
        /*0988*/ 	.word	0x0500000f


	//   ....[114]....
        /*098c*/ 	.word	0x0500000f


	//   ....[115]....
        /*0990*/ 	.word	0x0500000f


	//   ....[116]....
        /*0994*/ 	.word	0x0500000f


	//   ....[117]....
        /*0998*/ 	.word	0x0500000f


	//   ....[118]....
        /*099c*/ 	.word	0x0500000f


	//   ....[119]....
        /*09a0*/ 	.word	0x0500000f


	//   ....[120]....
        /*09a4*/ 	.word	0x0500000f


	//   ....[121]....
        /*09a8*/ 	.word	0x0500000f


	//   ....[122]....
        /*09ac*/ 	.word	0x0500000f


	//   ....[123]....
        /*09b0*/ 	.word	0x0500000f


	//   ....[124]....
        /*09b4*/ 	.word	0x0500000f


	//   ....[125]....
        /*09b8*/ 	.word	0x0500000f


	//   ....[126]....
        /*09bc*/ 	.word	0x0500000f


	//   ....[127]....
        /*09c0*/ 	.word	0x0500000f


	//   ....[128]....
        /*09c4*/ 	.word	0x0500000f


	//   ....[129]....
        /*09c8*/ 	.word	0x0500000f


	//   ....[130]....
        /*09cc*/ 	.word	0x0500000f


	//   ....[131]....
        /*09d0*/ 	.word	0x0500000f


	//   ....[132]....
        /*09d4*/ 	.word	0x0500000f


	//   ....[133]....
        /*09d8*/ 	.word	0x0500000f


	//   ....[134]....
        /*09dc*/ 	.word	0x0500000f


	//   ....[135]....
        /*09e0*/ 	.word	0x0500000f


	//   ....[136]....
        /*09e4*/ 	.word	0x0500000f


	//   ....[137]....
        /*09e8*/ 	.word	0x0500000f


	//   ....[138]....
        /*09ec*/ 	.word	0x0500000f


	//   ....[139]....
        /*09f0*/ 	.word	0x0500000f


	//   ....[140]....
        /*09f4*/ 	.word	0x0500000f


	//   ....[141]....
        /*09f8*/ 	.word	0x0500000f


	//   ....[142]....
        /*09fc*/ 	.word	0x0500000f


	//   ....[143]....
        /*0a00*/ 	.word	0x0500000f


	//   ....[144]....
        /*0a04*/ 	.word	0x0500000f


	//   ....[145]....
        /*0a08*/ 	.word	0x0500000f


	//   ....[146]....
        /*0a0c*/ 	.word	0x0500000f


	//   ....[147]....
        /*0a10*/ 	.word	0x0500000f


	//   ....[148]....
        /*0a14*/ 	.word	0x0500000f


	//----- nvinfo : EIATTR_COOP_GROUP_INSTR_OFFSETS
	.align		4
.L_150:
        /*0a18*/ 	.byte	0x04, 0x28
        /*0a1a*/ 	.short	(.L_152 - .L_151)


	//   ....[0]....
.L_151:
        /*0a1c*/ 	.word	0x00000070


	//   ....[1]....
        /*0a20*/ 	.word	0x000001d0


	//   ....[2]....
        /*0a24*/ 	.word	0x00000220


	//   ....[3]....
        /*0a28*/ 	.word	0x00000450


	//   ....[4]....
        /*0a2c*/ 	.word	0x000005b0


	//   ....[5]....
        /*0a30*/ 	.word	0x000006d0


	//   ....[6]....
        /*0a34*/ 	.word	0x00000830


	//   ....[7]....
        /*0a38*/ 	.word	0x0000c830


	//   ....[8]....
        /*0a3c*/ 	.word	0x00013d90


	//   ....[9]....
        /*0a40*/ 	.word	0x00013e20


	//   ....[10]....
        /*0a44*/ 	.word	0x00014160


	//   ....[11]....
        /*0a48*/ 	.word	0x000141a0


	//   ....[12]....
        /*0a4c*/ 	.word	0x00018ee0


	//   ....[13]....
        /*0a50*/ 	.word	0x00018ef0


	//   ....[14]....
        /*0a54*/ 	.word	0x00018f30


	//   ....[15]....
        /*0a58*/ 	.word	0x00018f60


	//   ....[16]....
        /*0a5c*/ 	.word	0x0001b3a0


	//   ....[17]....
        /*0a60*/ 	.word	0x0001b3b0


	//   ....[18]....
        /*0a64*/ 	.word	0x0001b430


	//   ....[19]....
        /*0a68*/ 	.word	0x0001b440


	//   ....[20]....
        /*0a6c*/ 	.word	0x0001c220


	//   ....[21]....
        /*0a70*/ 	.word	0x0001c250


	//   ....[22]....
        /*0a74*/ 	.word	0x0001c280


	//   ....[23]....
        /*0a78*/ 	.word	0x0001c2b0


	//   ....[24]....
        /*0a7c*/ 	.word	0x0001c2e0


	//   ....[25]....
        /*0a80*/ 	.word	0x0001c310


	//   ....[26]....
        /*0a84*/ 	.word	0x0001c340


	//   ....[27]....
        /*0a88*/ 	.word	0x0001c370


	//   ....[28]....
        /*0a8c*/ 	.word	0x0001c3a0


	//   ....[29]....
        /*0a90*/ 	.word	0x0001c3d0


	//   ....[30]....
        /*0a94*/ 	.word	0x0001c400


	//   ....[31]....
        /*0a98*/ 	.word	0x0001c430


	//   ....[32]....
        /*0a9c*/ 	.word	0x0001c460


	//   ....[33]....
        /*0aa0*/ 	.word	0x0001c490


	//   ....[34]....
        /*0aa4*/ 	.word	0x0001c4c0


	//   ....[35]....
        /*0aa8*/ 	.word	0x0001c4f0


	//   ....[36]....
        /*0aac*/ 	.word	0x0001c520


	//   ....[37]....
        /*0ab0*/ 	.word	0x0001c550


	//   ....[38]....
        /*0ab4*/ 	.word	0x0001c580


	//   ....[39]....
        /*0ab8*/ 	.word	0x0001c5b0


	//   ....[40]....
        /*0abc*/ 	.word	0x0001c5e0


	//   ....[41]....
        /*0ac0*/ 	.word	0x0001c620


	//   ....[42]....
        /*0ac4*/ 	.word	0x0001c650


	//   ....[43]....
        /*0ac8*/ 	.word	0x0001c670


	//   ....[44]....
        /*0acc*/ 	.word	0x0001c6a0


	//   ....[45]....
        /*0ad0*/ 	.word	0x0001c6b0


	//   ....[46]....
        /*0ad4*/ 	.word	0x0001c6c0


	//   ....[47]....
        /*0ad8*/ 	.word	0x0001c6d0


	//   ....[48]....
        /*0adc*/ 	.word	0x0001c6e0


	//   ....[49]....
        /*0ae0*/ 	.word	0x0001c6f0


	//   ....[50]....
        /*0ae4*/ 	.word	0x0001c700


	//   ....[51]....
        /*0ae8*/ 	.word	0x0001c730


	//   ....[52]....
        /*0aec*/ 	.word	0x0001e240


	//   ....[53]....
        /*0af0*/ 	.word	0x0001e430


	//   ....[54]....
        /*0af4*/ 	.word	0x0001e460


	//   ....[55]....
        /*0af8*/ 	.word	0x0001e490


	//   ....[56]....
        /*0afc*/ 	.word	0x0001e4d0


	//   ....[57]....
        /*0b00*/ 	.word	0x0001e500


	//   ....[58]....
        /*0b04*/ 	.word	0x0001e530


	//   ....[59]....
        /*0b08*/ 	.word	0x0001e6b0


	//   ....[60]....
        /*0b0c*/ 	.word	0x0001e6e0


	//   ....[61]....
        /*0b10*/ 	.word	0x0001e710


	//   ....[62]....
        /*0b14*/ 	.word	0x0001e740


	//   ....[63]....
        /*0b18*/ 	.word	0x0001e770


	//   ....[64]....
        /*0b1c*/ 	.word	0x0001e7a0


	//   ....[65]....
        /*0b20*/ 	.word	0x0001e840


	//   ....[66]....
        /*0b24*/ 	.word	0x0001e870


	//   ....[67]....
        /*0b28*/ 	.word	0x0001e900


	//   ....[68]....
        /*0b2c*/ 	.word	0x0001f500


	//   ....[69]....
        /*0b30*/ 	.word	0x00020ca0


	//   ....[70]....
        /*0b34*/ 	.word	0x00023150


	//   ....[71]....
        /*0b38*/ 	.word	0x00023180


	//   ....[72]....
        /*0b3c*/ 	.word	0x000231c0


	//   ....[73]....
        /*0b40*/ 	.word	0x000231f0


	//   ....[74]....
        /*0b44*/ 	.word	0x00023220


	//   ....[75]....
        /*0b48*/ 	.word	0x00023250


	//   ....[76]....
        /*0b4c*/ 	.word	0x00023280


	//   ....[77]....
        /*0b50*/ 	.word	0x000232b0


	//   ....[78]....
        /*0b54*/ 	.word	0x00023450


	//   ....[79]....
        /*0b58*/ 	.word	0x00023480


	//   ....[80]....
        /*0b5c*/ 	.word	0x000234b0


	//   ....[81]....
        /*0b60*/ 	.word	0x000234e0


	//   ....[82]....
        /*0b64*/ 	.word	0x00023510


	//   ....[83]....
        /*0b68*/ 	.word	0x00023540


	//   ....[84]....
        /*0b6c*/ 	.word	0x00023600


	//   ....[85]....
        /*0b70*/ 	.word	0x00023620


	//   ....[86]....
        /*0b74*/ 	.word	0x00023690


	//   ....[87]....
        /*0b78*/ 	.word	0x00023be0


	//   ....[88]....
        /*0b7c*/ 	.word	0x00024100


	//   ....[89]....
        /*0b80*/ 	.word	0x000241b0


	//   ....[90]....
        /*0b84*/ 	.word	0x00024250


	//   ....[91]....
        /*0b88*/ 	.word	0x000242f0


	//   ....[92]....
        /*0b8c*/ 	.word	0x00024390


	//   ....[93]....
        /*0b90*/ 	.word	0x00024480


	//   ....[94]....
        /*0b94*/ 	.word	0x00024520


	//   ....[95]....
        /*0b98*/ 	.word	0x000245c0


	//   ....[96]....
        /*0b9c*/ 	.word	0x00024660


	//   ....[97]....
        /*0ba0*/ 	.word	0x00024890


	//   ....[98]....
        /*0ba4*/ 	.word	0x000249b0


	//   ....[99]....
        /*0ba8*/ 	.word	0x00024ae0


	//   ....[100]....
        /*0bac*/ 	.word	0x00024b90


	//   ....[101]....
        /*0bb0*/ 	.word	0x00024bf0


	//   ....[102]....
        /*0bb4*/ 	.word	0x00024c70


	//   ....[103]....
        /*0bb8*/ 	.word	0x00024cd0


	//   ....[104]....
        /*0bbc*/ 	.word	0x00024d50


	//   ....[105]....
        /*0bc0*/ 	.word	0x00024db0


	//   ....[106]....
        /*0bc4*/ 	.word	0x00024e30


	//   ....[107]....
        /*0bc8*/ 	.word	0x00024e90


	//   ....[108]....
        /*0bcc*/ 	.word	0x00024f10


	//   ....[109]....
        /*0bd0*/ 	.word	0x00024f70


	//   ....[110]....
        /*0bd4*/ 	.word	0x00024ff0


	//   ....[111]....
        /*0bd8*/ 	.word	0x00025050


	//   ....[112]....
        /*0bdc*/ 	.word	0x000250b0


	//   ....[113]....
        /*0be0*/ 	.word	0x00025110


	//   ....[114]....
        /*0be4*/ 	.word	0x00025190


	//   ....[115]....
        /*0be8*/ 	.word	0x000251f0


	//   ....[116]....
        /*0bec*/ 	.word	0x00025270


	//   ....[117]....
        /*0bf0*/ 	.word	0x000252d0


	//   ....[118]....
        /*0bf4*/ 	.word	0x00025340


	//   ....[119]....
        /*0bf8*/ 	.word	0x000253a0


	//   ....[120]....
        /*0bfc*/ 	.word	0x00025420


	//   ....[121]....
        /*0c00*/ 	.word	0x00025480


	//   ....[122]....
        /*0c04*/ 	.word	0x00025500


	//   ....[123]....
        /*0c08*/ 	.word	0x00025560


	//   ....[124]....
        /*0c0c*/ 	.word	0x000255e0


	//   ....[125]....
        /*0c10*/ 	.word	0x00025640


	//   ....[126]....
        /*0c14*/ 	.word	0x000256b0


	//   ....[127]....
        /*0c18*/ 	.word	0x00025710


	//   ....[128]....
        /*0c1c*/ 	.word	0x00025770


	//   ....[129]....
        /*0c20*/ 	.word	0x000258b0


	//   ....[130]....
        /*0c24*/ 	.word	0x00025b90


	//   ....[131]....
        /*0c28*/ 	.word	0x00025fe0


	//   ....[132]....
        /*0c2c*/ 	.word	0x00026080


	//   ....[133]....
        /*0c30*/ 	.word	0x000261b0


	//   ....[134]....
        /*0c34*/ 	.word	0x00026220


	//   ....[135]....
        /*0c38*/ 	.word	0x00026290


	//   ....[136]....
        /*0c3c*/ 	.word	0x00026300


	//   ....[137]....
        /*0c40*/ 	.word	0x00026370


	//   ....[138]....
        /*0c44*/ 	.word	0x000263f0


	//   ....[139]....
        /*0c48*/ 	.word	0x00026480


	//   ....[140]....
        /*0c4c*/ 	.word	0x00026520


	//   ....[141]....
        /*0c50*/ 	.word	0x00026590


	//   ....[142]....
        /*0c54*/ 	.word	0x00026600


	//   ....[143]....
        /*0c58*/ 	.word	0x00026670


	//   ....[144]....
        /*0c5c*/ 	.word	0x000266f0


	//   ....[145]....
        /*0c60*/ 	.word	0x00026760


	//   ....[146]....
        /*0c64*/ 	.word	0x00026800


	//   ....[147]....
        /*0c68*/ 	.word	0x00026890


	//   ....[148]....
        /*0c6c*/ 	.word	0x000269b0


	//----- nvinfo : EIATTR_REG_RECONFIG
	.align		4
.L_152:
        /*0c70*/ 	.byte	0x01, 0x54
	.zero		2


	//----- nvinfo : EIATTR_SYSCALL_OFFSETS
	.align		4
        /*0c74*/ 	.byte	0x04, 0x46
        /*0c76*/ 	.short	(.L_154 - .L_153)


	//   ....[0]....
.L_153:
        /*0c78*/ 	.word	0x000019b0


	//   ....[1]....
        /*0c7c*/ 	.word	0x00001b00


	//   ....[2]....
        /*0c80*/ 	.word	0x0000c9f0


	//   ....[3]....
        /*0c84*/ 	.word	0x0000d100


	//   ....[4]....
        /*0c88*/ 	.word	0x00020500


	//   ....[5]....
        /*0c8c*/ 	.word	0x000206b0


	//   ....[6]....
        /*0c90*/ 	.word	0x000207f0


	//   ....[7]....
        /*0c94*/ 	.word	0x00020920


	//----- nvinfo : EIATTR_MBARRIER_INSTR_OFFSETS
	.align		4
.L_154:
        /*0c98*/ 	.byte	0x04, 0x39
        /*0c9a*/ 	.short	(.L_156 - .L_155)


	//   ....[0]....
.L_155:
        /*0c9c*/ 	.word	0x00000300
        /*0ca0*/ 	.word	0x000000ff
        /*0ca4*/ 	.word	0x0002e800
        /*0ca8*/ 	.short	0x0100
        /*0caa*/ 	.byte	0x08
	.zero		1


	//   ....[1]....
        /*0cac*/ 	.word	0x00000310
        /*0cb0*/ 	.word	0x000000ff
        /*0cb4*/ 	.word	0x0002e820
        /*0cb8*/ 	.short	0x0100
        /*0cba*/ 	.byte	0x08
	.zero		1


	//   ....[2]....
        /*0cbc*/ 	.word	0x00000400
        /*0cc0*/ 	.word	0x000000ff
        /*0cc4*/ 	.word	0x0002e830
        /*0cc8*/ 	.short	0x0100
        /*0cca*/ 	.byte	0x08
	.zero		1


	//   ....[3]....
        /*0ccc*/ 	.word	0x00000410
        /*0cd0*/ 	.word	0x000000ff
        /*0cd4*/ 	.word	0x0002e840
        /*0cd8*/ 	.short	0x0100
        /*0cda*/ 	.byte	0x08
	.zero		1


	//   ....[4]....
        /*0cdc*/ 	.word	0x00000420
        /*0ce0*/ 	.word	0x000000ff
        /*0ce4*/ 	.word	0x0002e838
        /*0ce8*/ 	.short	0x0100
        /*0cea*/ 	.byte	0x08
	.zero		1


	//   ....[5]....
        /*0cec*/ 	.word	0x00000430
        /*0cf0*/ 	.word	0x000000ff
        /*0cf4*/ 	.word	0x0002e848
        /*0cf8*/ 	.short	0x0100
        /*0cfa*/ 	.byte	0x08
	.zero		1


	//   ....[6]....
        /*0cfc*/ 	.word	0x00000560
        /*0d00*/ 	.word	0x000000ff
        /*0d04*/ 	.word	0x0002e850
        /*0d08*/ 	.short	0x0100
        /*0d0a*/ 	.byte	0x08
	.zero		1


	//   ....[7]....
        /*0d0c*/ 	.word	0x00000570
        /*0d10*/ 	.word	0x000000ff
        /*0d14*/ 	.word	0x0002e860
        /*0d18*/ 	.short	0x0100
        /*0d1a*/ 	.byte	0x08
	.zero		1


	//   ....[8]....
        /*0d1c*/ 	.word	0x00000580
        /*0d20*/ 	.word	0x000000ff
        /*0d24*/ 	.word	0x0002e858
        /*0d28*/ 	.short	0x0100
        /*0d2a*/ 	.byte	0x08
	.zero		1


	//   ....[9]....
        /*0d2c*/ 	.word	0x00000590
        /*0d30*/ 	.word	0x000000ff
        /*0d34*/ 	.word	0x0002e868
        /*0d38*/ 	.short	0x0100
        /*0d3a*/ 	.byte	0x08
	.zero		1


	//   ....[10]....
        /*0d3c*/ 	.word	0x00000680
        /*0d40*/ 	.word	0x000000ff
        /*0d44*/ 	.word	0x0002e870
        /*0d48*/ 	.short	0x0100
        /*0d4a*/ 	.byte	0x06
	.zero		1


	//   ....[11]....
        /*0d4c*/ 	.word	0x00000690
        /*0d50*/ 	.word	0x000000ff
        /*0d54*/ 	.word	0x0002e880
        /*0d58*/ 	.short	0x0100
        /*0d5a*/ 	.byte	0x06
	.zero		1


	//   ....[12]....
        /*0d5c*/ 	.word	0x000006a0
        /*0d60*/ 	.word	0x000000ff
        /*0d64*/ 	.word	0x0002e878
        /*0d68*/ 	.short	0x0100
        /*0d6a*/ 	.byte	0x06
	.zero		1


	//   ....[13]....
        /*0d6c*/ 	.word	0x000006b0
        /*0d70*/ 	.word	0x000000ff
        /*0d74*/ 	.word	0x0002e888
        /*0d78*/ 	.short	0x0100
        /*0d7a*/ 	.byte	0x06
	.zero		1


	//   ....[14]....
        /*0d7c*/ 	.word	0x000007e0
        /*0d80*/ 	.word	0x000000ff
        /*0d84*/ 	.word	0x0002e890
        /*0d88*/ 	.short	0x0100
        /*0d8a*/ 	.byte	0x08
	.zero		1


	//   ....[15]....
        /*0d8c*/ 	.word	0x000007f0
        /*0d90*/ 	.word	0x000000ff
        /*0d94*/ 	.word	0x0002e8a0
        /*0d98*/ 	.short	0x0100
        /*0d9a*/ 	.byte	0x08
	.zero		1


	//   ....[16]....
        /*0d9c*/ 	.word	0x00000800
        /*0da0*/ 	.word	0x000000ff
        /*0da4*/ 	.word	0x0002e898
        /*0da8*/ 	.short	0x0100
        /*0daa*/ 	.byte	0x08
	.zero		1


	//   ....[17]....
        /*0dac*/ 	.word	0x00000810
        /*0db0*/ 	.word	0x000000ff
        /*0db4*/ 	.word	0x0002e8a8
        /*0db8*/ 	.short	0x0100
        /*0dba*/ 	.byte	0x08
	.zero		1


	//   ....[18]....
        /*0dbc*/ 	.word	0x00000940
        /*0dc0*/ 	.word	0x000000ff
        /*0dc4*/ 	.word	0x0002e8b0
        /*0dc8*/ 	.short	0x0100
        /*0dca*/ 	.byte	0x08
	.zero		1


	//   ....[19]....
        /*0dcc*/ 	.word	0x00000950
        /*0dd0*/ 	.word	0x000000ff
        /*0dd4*/ 	.word	0x0002e8c0
        /*0dd8*/ 	.short	0x0100
        /*0dda*/ 	.byte	0x08
	.zero		1


	//   ....[20]....
        /*0ddc*/ 	.word	0x00000960
        /*0de0*/ 	.word	0x000000ff
        /*0de4*/ 	.word	0x0002e8b8
        /*0de8*/ 	.short	0x0100
        /*0dea*/ 	.byte	0x08
	.zero		1


	//   ....[21]....
        /*0dec*/ 	.word	0x00000970
        /*0df0*/ 	.word	0x000000ff
        /*0df4*/ 	.word	0x0002e8c8
        /*0df8*/ 	.short	0x0100
        /*0dfa*/ 	.byte	0x08
	.zero		1


	//   ....[22]....
        /*0dfc*/ 	.word	0x00003180
        /*0e00*/ 	.word	0x0000006f
        /*0e04*/ 	.word	0x0002e890
        /*0e08*/ 	.short	0x010a
        /*0e0a*/ 	.byte	0x3f
	.zero		1


	//   ....[23]....
        /*0e0c*/ 	.word	0x00007400
        /*0e10*/ 	.word	0x0000006f
        /*0e14*/ 	.word	0x0002e890
        /*0e18*/ 	.short	0x010a
        /*0e1a*/ 	.byte	0x3f
	.zero		1


	//   ....[24]....
        /*0e1c*/ 	.word	0x0000b4d0
        /*0e20*/ 	.word	0x0000006f
        /*0e24*/ 	.word	0x0002e890
        /*0e28*/ 	.short	0x010a
        /*0e2a*/ 	.byte	0x3f
	.zero		1


	//   ....[25]....
        /*0e2c*/ 	.word	0x0000bbf0
        /*0e30*/ 	.word	0x00000034
        /*0e34*/ 	.word	0x00000000
        /*0e38*/ 	.short	0x0101
        /*0e3a*/ 	.byte	0x3f
	.zero		1


	//   ....[26]....
        /*0e3c*/ 	.word	0x0000bc30
        /*0e40*/ 	.word	0x0000006f
        /*0e44*/ 	.word	0x0002e8b0
        /*0e48*/ 	.short	0x010a
        /*0e4a*/ 	.byte	0x3f
	.zero		1


	//   ....[27]....
        /*0e4c*/ 	.word	0x0000c3e0
        /*0e50*/ 	.word	0x0000006f
        /*0e54*/ 	.word	0x00000000
        /*0e58*/ 	.short	0x0101
        /*0e5a*/ 	.byte	0x3f
	.zero		1


	//   ....[28]....
        /*0e5c*/ 	.word	0x0000cd40
        /*0e60*/ 	.word	0x00000010
        /*0e64*/ 	.word	0x0002e800
        /*0e68*/ 	.short	0x010a
        /*0e6a*/ 	.byte	0x3f
	.zero		1


	//   ....[29]....
        /*0e6c*/ 	.word	0x0000cd90
        /*0e70*/ 	.word	0x00000010
        /*0e74*/ 	.word	0x0002e800
        /*0e78*/ 	.short	0x010a
        /*0e7a*/ 	.byte	0x3f
	.zero		1


	//   ....[30]....
        /*0e7c*/ 	.word	0x0000d6d0
        /*0e80*/ 	.word	0x00000010
        /*0e84*/ 	.word	0x0002e800
        /*0e88*/ 	.short	0x010a
        /*0e8a*/ 	.byte	0x3f
	.zero		1


	//   ....[31]....
        /*0e8c*/ 	.word	0x0000f3e0
        /*0e90*/ 	.word	0x00000010
        /*0e94*/ 	.word	0x0002e800
        /*0e98*/ 	.short	0x010a
        /*0e9a*/ 	.byte	0x3f
	.zero		1


	//   ....[32]....
        /*0e9c*/ 	.word	0x00010f50
        /*0ea0*/ 	.word	0x00000000
        /*0ea4*/ 	.word	0x0002e830
        /*0ea8*/ 	.short	0x010a
        /*0eaa*/ 	.byte	0x3f
	.zero		1


	//   ....[33]....
        /*0eac*/ 	.word	0x00011000
        /*0eb0*/ 	.word	0x00000000
        /*0eb4*/ 	.word	0x0002e830
        /*0eb8*/ 	.short	0x010a
        /*0eba*/ 	.byte	0x3f
	.zero		1


	//   ....[34]....
        /*0ebc*/ 	.word	0x000148f0
        /*0ec0*/ 	.word	0x0000000f
        /*0ec4*/ 	.word	0x00000000
        /*0ec8*/ 	.short	0x0101
        /*0eca*/ 	.byte	0x3f
	.zero		1


	//   ....[35]....
        /*0ecc*/ 	.word	0x000160f0
        /*0ed0*/ 	.word	0x0000000d
        /*0ed4*/ 	.word	0x0002e830
        /*0ed8*/ 	.short	0x010a
        /*0eda*/ 	.byte	0x3f
	.zero		1


	//   ....[36]....
        /*0edc*/ 	.word	0x00016140
        /*0ee0*/ 	.word	0x0000000d
        /*0ee4*/ 	.word	0x0002e830
        /*0ee8*/ 	.short	0x010a
        /*0eea*/ 	.byte	0x3f
	.zero		1


	//   ....[37]....
        /*0eec*/ 	.word	0x00017690
        /*0ef0*/ 	.word	0x0000000d
        /*0ef4*/ 	.word	0x0002e850
        /*0ef8*/ 	.short	0x010a
        /*0efa*/ 	.byte	0x3f
	.zero		1


	//   ....[38]....
        /*0efc*/ 	.word	0x000176d0
        /*0f00*/ 	.word	0x0000000d
        /*0f04*/ 	.word	0x0002e850
        /*0f08*/ 	.short	0x010a
        /*0f0a*/ 	.byte	0x3f
	.zero		1


	//   ....[39]....
        /*0f0c*/ 	.word	0x0001a4f0
        /*0f10*/ 	.word	0x000000c9
        /*0f14*/ 	.word	0x00000000
        /*0f18*/ 	.short	0x0101
        /*0f1a*/ 	.byte	0x3f
	.zero		1


	//   ....[40]....
        /*0f1c*/ 	.word	0x0001ae80
        /*0f20*/ 	.word	0x00000000
        /*0f24*/ 	.word	0x00000000
        /*0f28*/ 	.short	0x0101
        /*0f2a*/ 	.byte	0x3f
	.zero		1


	//   ....[41]....
        /*0f2c*/ 	.word	0x0001af20
        /*0f30*/ 	.word	0x0000000b
        /*0f34*/ 	.word	0x0002e850
        /*0f38*/ 	.short	0x010a
        /*0f3a*/ 	.byte	0x3f
	.zero		1


	//   ....[42]....
        /*0f3c*/ 	.word	0x0001afa0
        /*0f40*/ 	.word	0x0000000b
        /*0f44*/ 	.word	0x0002e850
        /*0f48*/ 	.short	0x010a
        /*0f4a*/ 	.byte	0x3f
	.zero		1


	//   ....[43]....
        /*0f4c*/ 	.word	0x0001bae0
        /*0f50*/ 	.word	0x00000000
        /*0f54*/ 	.word	0x00000000
        /*0f58*/ 	.short	0x0101
        /*0f5a*/ 	.byte	0x3f
	.zero		1


	//   ....[44]....
        /*0f5c*/ 	.word	0x0001d1d0
        /*0f60*/ 	.word	0x00000000
        /*0f64*/ 	.word	0x00000000
        /*0f68*/ 	.short	0x0101
        /*0f6a*/ 	.byte	0x3f
	.zero		1


	//   ....[45]....
        /*0f6c*/ 	.word	0x0001f610
        /*0f70*/ 	.word	0x0000000b
        /*0f74*/ 	.word	0x0002e820
        /*0f78*/ 	.short	0x010a
        /*0f7a*/ 	.byte	0x3f
	.zero		1


	//   ....[46]....
        /*0f7c*/ 	.word	0x0001f6e0
        /*0f80*/ 	.word	0x00000005
        /*0f84*/ 	.word	0x0002e8a0
        /*0f88*/ 	.short	0x010a
        /*0f8a*/ 	.byte	0x3f
	.zero		1


	//   ....[47]....
        /*0f8c*/ 	.word	0x0001f920
        /*0f90*/ 	.word	0x00000005
        /*0f94*/ 	.word	0x0002e8c0
        /*0f98*/ 	.short	0x010a
        /*0f9a*/ 	.byte	0x3f
	.zero		1


	//   ....[48]....
        /*0f9c*/ 	.word	0x0001fd00
        /*0fa0*/ 	.word	0x00000006
        /*0fa4*/ 	.word	0x0002e8a0
        /*0fa8*/ 	.short	0x010a
        /*0faa*/ 	.byte	0x3f
	.zero		1


	//   ....[49]....
        /*0fac*/ 	.word	0x0001ff20
        /*0fb0*/ 	.word	0x00000006
        /*0fb4*/ 	.word	0x0002e8c0
        /*0fb8*/ 	.short	0x010a
        /*0fba*/ 	.byte	0x3f
	.zero		1


	//   ....[50]....
        /*0fbc*/ 	.word	0x00020f30
        /*0fc0*/ 	.word	0x00000004
        /*0fc4*/ 	.word	0x0002e880
        /*0fc8*/ 	.short	0x010a
        /*0fca*/ 	.byte	0x3f
	.zero		1


	//   ....[51]....
        /*0fcc*/ 	.word	0x00021110
        /*0fd0*/ 	.word	0x00000004
        /*0fd4*/ 	.word	0x0002e840
        /*0fd8*/ 	.short	0x010a
        /*0fda*/ 	.byte	0x3f
	.zero		1


	//   ....[52]....
        /*0fdc*/ 	.word	0x000214a0
        /*0fe0*/ 	.word	0x00000004
        /*0fe4*/ 	.word	0x0002e820
        /*0fe8*/ 	.short	0x010a
        /*0fea*/ 	.byte	0x3f
	.zero		1


	//   ....[53]....
        /*0fec*/ 	.word	0x000217e0
        /*0ff0*/ 	.word	0x00000005
        /*0ff4*/ 	.word	0x0002e880
        /*0ff8*/ 	.short	0x010a
        /*0ffa*/ 	.byte	0x3f
	.zero		1


	//   ....[54]....
        /*0ffc*/ 	.word	0x00021a50
        /*1000*/ 	.word	0x00000005
        /*1004*/ 	.word	0x0002e840
        /*1008*/ 	.short	0x010a
        /*100a*/ 	.byte	0x3f
	.zero		1


	//   ....[55]....
        /*100c*/ 	.word	0x00021d50
        /*1010*/ 	.word	0x00000004
        /*1014*/ 	.word	0x0002e870
        /*1018*/ 	.short	0x010a
        /*101a*/ 	.byte	0x3f
	.zero		1


	//   ....[56]....
        /*101c*/ 	.word	0x00021de0
        /*1020*/ 	.word	0x00000004
        /*1024*/ 	.word	0x0002e860
        /*1028*/ 	.short	0x010a
        /*102a*/ 	.byte	0x3f
	.zero		1


	//   ....[57]....
        /*102c*/ 	.word	0x00022520
        /*1030*/ 	.word	0x00000003
        /*1034*/ 	.word	0x0002e850
        /*1038*/ 	.short	0x0101
        /*103a*/ 	.byte	0x3f
	.zero		1


	//   ....[58]....
        /*103c*/ 	.word	0x00022560
        /*1040*/ 	.word	0x00000003
        /*1044*/ 	.word	0x00000000
        /*1048*/ 	.short	0x0101
        /*104a*/ 	.byte	0x3f
	.zero		1


	//   ....[59]....
        /*104c*/ 	.word	0x00022750
        /*1050*/ 	.word	0x00000014
        /*1054*/ 	.word	0x0002e870
        /*1058*/ 	.short	0x010a
        /*105a*/ 	.byte	0x3f
	.zero		1


	//   ....[60]....
        /*105c*/ 	.word	0x000227e0
        /*1060*/ 	.word	0x00000014
        /*1064*/ 	.word	0x0002e860
        /*1068*/ 	.short	0x010a
        /*106a*/ 	.byte	0x3f
	.zero		1


	//   ....[61]....
        /*106c*/ 	.word	0x00022eb0
        /*1070*/ 	.word	0x00000014
        /*1074*/ 	.word	0x0002e850
        /*1078*/ 	.short	0x0101
        /*107a*/ 	.byte	0x3f
	.zero		1


	//   ....[62]....
        /*107c*/ 	.word	0x00022f00
        /*1080*/ 	.word	0x00000000
        /*1084*/ 	.word	0x00000000
        /*1088*/ 	.short	0x0101
        /*108a*/ 	.byte	0x3f
	.zero		1


	//   ....[63]....
        /*108c*/ 	.word	0x00023b60
        /*1090*/ 	.word	0x00000000
        /*1094*/ 	.word	0x0002e820
        /*1098*/ 	.short	0x010a
        /*109a*/ 	.byte	0x3f
	.zero		1


	//   ....[64]....
        /*109c*/ 	.word	0x00023d30
        /*10a0*/ 	.word	0x00000006
        /*10a4*/ 	.word	0x00000000
        /*10a8*/ 	.short	0x010a
        /*10aa*/ 	.byte	0x3f
	.zero		1


	//   ....[65]....
        /*10ac*/ 	.word	0x00023da0
        /*10b0*/ 	.word	0x00000007
        /*10b4*/ 	.word	0x00000000
        /*10b8*/ 	.short	0x010a
        /*10ba*/ 	.byte	0x3f
	.zero		1


	//   ....[66]....
        /*10bc*/ 	.word	0x00023e00
        /*10c0*/ 	.word	0x00000004
        /*10c4*/ 	.word	0x0002e860
        /*10c8*/ 	.short	0x010a
        /*10ca*/ 	.byte	0x3f
	.zero		1


	//   ....[67]....
        /*10cc*/ 	.word	0x00023e50
        /*10d0*/ 	.word	0x00000003
        /*10d4*/ 	.word	0x0002e860
        /*10d8*/ 	.short	0x010a
        /*10da*/ 	.byte	0x3f
	.zero		1


	//   ....[68]....
        /*10dc*/ 	.word	0x00023e90
        /*10e0*/ 	.word	0x00000004
        /*10e4*/ 	.word	0x0002e880
        /*10e8*/ 	.short	0x010a
        /*10ea*/ 	.byte	0x3f
	.zero		1


	//   ....[69]....
        /*10ec*/ 	.word	0x00023eb0
        /*10f0*/ 	.word	0x00000003
        /*10f4*/ 	.word	0x0002e880
        /*10f8*/ 	.short	0x010a
        /*10fa*/ 	.byte	0x3f
	.zero		1


	//   ....[70]....
        /*10fc*/ 	.word	0x00023f10
        /*1100*/ 	.word	0x0000006f
        /*1104*/ 	.word	0x0002e890
        /*1108*/ 	.short	0x010a
        /*110a*/ 	.byte	0x3f
	.zero		1


	//   ....[71]....
        /*110c*/ 	.word	0x00023f60
        /*1110*/ 	.word	0x0000006f
        /*1114*/ 	.word	0x0002e890
        /*1118*/ 	.short	0x010a
        /*111a*/ 	.byte	0x3f
	.zero		1


	//   ....[72]....
        /*111c*/ 	.word	0x00023fb0
        /*1120*/ 	.word	0x0000006f
        /*1124*/ 	.word	0x0002e890
        /*1128*/ 	.short	0x010a
        /*112a*/ 	.byte	0x3f
	.zero		1


	//   ....[73]....
        /*112c*/ 	.word	0x00024000
        /*1130*/ 	.word	0x0000006f
        /*1134*/ 	.word	0x0002e8b0
        /*1138*/ 	.short	0x010a
        /*113a*/ 	.byte	0x3f
	.zero		1


	//   ....[74]....
        /*113c*/ 	.word	0x000243d0
        /*1140*/ 	.word	0x00000010
        /*1144*/ 	.word	0x0002e800
        /*1148*/ 	.short	0x010a
        /*114a*/ 	.byte	0x3f
	.zero		1


	//   ....[75]....
        /*114c*/ 	.word	0x000246a0
        /*1150*/ 	.word	0x00000010
        /*1154*/ 	.word	0x0002e800
        /*1158*/ 	.short	0x010a
        /*115a*/ 	.byte	0x3f
	.zero		1


	//   ....[76]....
        /*115c*/ 	.word	0x000246f0
        /*1160*/ 	.word	0x00000000
        /*1164*/ 	.word	0x0002e830
        /*1168*/ 	.short	0x010a
        /*116a*/ 	.byte	0x3f
	.zero		1


	//   ....[77]....
        /*116c*/ 	.word	0x00024740
        /*1170*/ 	.word	0x0000000d
        /*1174*/ 	.word	0x0002e830
        /*1178*/ 	.short	0x010a
        /*117a*/ 	.byte	0x3f
	.zero		1


	//   ....[78]....
        /*117c*/ 	.word	0x00024790
        /*1180*/ 	.word	0x0000000d
        /*1184*/ 	.word	0x0002e850
        /*1188*/ 	.short	0x010a
        /*118a*/ 	.byte	0x3f
	.zero		1


	//   ....[79]....
        /*118c*/ 	.word	0x000247e0
        /*1190*/ 	.word	0x0000000b
        /*1194*/ 	.word	0x0002e850
        /*1198*/ 	.short	0x010a
        /*119a*/ 	.byte	0x3f
	.zero		1


	//   ....[80]....
        /*119c*/ 	.word	0x00025970
        /*11a0*/ 	.word	0x0000000b
        /*11a4*/ 	.word	0x0002e820
        /*11a8*/ 	.short	0x010a
        /*11aa*/ 	.byte	0x3f
	.zero		1


	//   ....[81]....
        /*11ac*/ 	.word	0x000259c0
        /*11b0*/ 	.word	0x00000005
        /*11b4*/ 	.word	0x0002e8a0
        /*11b8*/ 	.short	0x010a
        /*11ba*/ 	.byte	0x3f
	.zero		1


	//   ....[82]....
        /*11bc*/ 	.word	0x00025a10
        /*11c0*/ 	.word	0x00000005
        /*11c4*/ 	.word	0x0002e8c0
        /*11c8*/ 	.short	0x010a
        /*11ca*/ 	.byte	0x3f
	.zero		1


	//   ....[83]....
        /*11cc*/ 	.word	0x00025a60
        /*11d0*/ 	.word	0x00000006
        /*11d4*/ 	.word	0x0002e8a0
        /*11d8*/ 	.short	0x010a
        /*11da*/ 	.byte	0x3f
	.zero		1


	//   ....[84]....
        /*11dc*/ 	.word	0x00025ab0
        /*11e0*/ 	.word	0x00000006
        /*11e4*/ 	.word	0x0002e8c0
        /*11e8*/ 	.short	0x010a
        /*11ea*/ 	.byte	0x3f
	.zero		1


	//   ....[85]....
        /*11ec*/ 	.word	0x00025c50
        /*11f0*/ 	.word	0x00000004
        /*11f4*/ 	.word	0x0002e880
        /*11f8*/ 	.short	0x010a
        /*11fa*/ 	.byte	0x3f
	.zero		1


	//   ....[86]....
        /*11fc*/ 	.word	0x00025ca0
        /*1200*/ 	.word	0x00000004
        /*1204*/ 	.word	0x0002e840
        /*1208*/ 	.short	0x010a
        /*120a*/ 	.byte	0x3f
	.zero		1


	//   ....[87]....
        /*120c*/ 	.word	0x00025d20
        /*1210*/ 	.word	0x00000004
        /*1214*/ 	.word	0x0002e820
        /*1218*/ 	.short	0x010a
        /*121a*/ 	.byte	0x3f
	.zero		1


	//   ....[88]....
        /*121c*/ 	.word	0x00025d70
        /*1220*/ 	.word	0x00000005
        /*1224*/ 	.word	0x0002e880
        /*1228*/ 	.short	0x010a
        /*122a*/ 	.byte	0x3f
	.zero		1


	//   ....[89]....
        /*122c*/ 	.word	0x00025dc0
        /*1230*/ 	.word	0x00000005
        /*1234*/ 	.word	0x0002e840
        /*1238*/ 	.short	0x010a
        /*123a*/ 	.byte	0x3f
	.zero		1


	//   ....[90]....
        /*123c*/ 	.word	0x00025e20
        /*1240*/ 	.word	0x00000004
        /*1244*/ 	.word	0x0002e870
        /*1248*/ 	.short	0x010a
        /*124a*/ 	.byte	0x3f
	.zero		1


	//   ....[91]....
        /*124c*/ 	.word	0x00025e80
        /*1250*/ 	.word	0x00000004
        /*1254*/ 	.word	0x0002e860
        /*1258*/ 	.short	0x010a
        /*125a*/ 	.byte	0x3f
	.zero		1


	//   ....[92]....
        /*125c*/ 	.word	0x00025ed0
        /*1260*/ 	.word	0x00000014
        /*1264*/ 	.word	0x0002e870
        /*1268*/ 	.short	0x010a
        /*126a*/ 	.byte	0x3f
	.zero		1


	//   ....[93]....
        /*126c*/ 	.word	0x00025f20
        /*1270*/ 	.word	0x00000014
        /*1274*/ 	.word	0x0002e860
        /*1278*/ 	.short	0x010a
        /*127a*/ 	.byte	0x3f
	.zero		1


	//   ....[94]....
        /*127c*/ 	.word	0x000268d0
        /*1280*/ 	.word	0x00000000
        /*1284*/ 	.word	0x0002e820
        /*1288*/ 	.short	0x010a
        /*128a*/ 	.byte	0x3f
	.zero		1


	//   ....[95]....
        /*128c*/ 	.word	0x00026a70
        /*1290*/ 	.word	0x00000006
        /*1294*/ 	.word	0x00000000
        /*1298*/ 	.short	0x010a
        /*129a*/ 	.byte	0x3f
	.zero		1


	//   ....[96]....
        /*129c*/ 	.word	0x00026ac0
        /*12a0*/ 	.word	0x00000007
        /*12a4*/ 	.word	0x00000000
        /*12a8*/ 	.short	0x010a
        /*12aa*/ 	.byte	0x3f
	.zero		1


	//   ....[97]....
        /*12ac*/ 	.word	0x00026b10
        /*12b0*/ 	.word	0x00000004
        /*12b4*/ 	.word	0x0002e860
        /*12b8*/ 	.short	0x010a
        /*12ba*/ 	.byte	0x3f
	.zero		1


	//   ....[98]....
        /*12bc*/ 	.word	0x00026b60
        /*12c0*/ 	.word	0x00000003
        /*12c4*/ 	.word	0x0002e860
        /*12c8*/ 	.short	0x010a
        /*12ca*/ 	.byte	0x3f
	.zero		1


	//   ....[99]....
        /*12cc*/ 	.word	0x00026bb0
        /*12d0*/ 	.word	0x00000004
        /*12d4*/ 	.word	0x0002e880
        /*12d8*/ 	.short	0x010a
        /*12da*/ 	.byte	0x3f
	.zero		1


	//----- nvinfo : EIATTR_NUM_MBARRIERS
	.align		4
.L_156:
        /*12dc*/ 	.byte	0x03, 0x38
        /*12de*/ 	.short	0x0016


	//----- nvinfo : EIATTR_EXIT_INSTR_OFFSETS
	.align		4
        /*12e0*/ 	.byte	0x04, 0x1c
        /*12e2*/ 	.short	(.L_158 - .L_157)


	//   ....[0]....
.L_157:
        /*12e4*/ 	.word	0x00023f00


	//----- nvinfo : EIATTR_MAX_THREADS
	.align		4
.L_158:
        /*12e8*/ 	.byte	0x04, 0x05
        /*12ea*/ 	.short	(.L_160 - .L_159)
.L_159:
        /*12ec*/ 	.word	0x00000180
        /*12f0*/ 	.word	0x00000001
        /*12f4*/ 	.word	0x00000001


	//----- nvinfo : EIATTR_CRS_STACK_SIZE
	.align		4
.L_160:
        /*12f8*/ 	.byte	0x04, 0x1e
        /*12fa*/ 	.short	(.L_162 - .L_161)
.L_161:
        /*12fc*/ 	.word	0x00000000


	//----- nvinfo : EIATTR_CBANK_PARAM_SIZE
	.align		4
.L_162:
        /*1300*/ 	.byte	0x03, 0x19
        /*1302*/ 	.short	0x0a70


	//----- nvinfo : EIATTR_PARAM_CBANK
	.align		4
        /*1304*/ 	.byte	0x04, 0x0a
        /*1306*/ 	.short	(.L_164 - .L_163)
	.align		4
.L_163:
        /*1308*/ 	.word	index@(.nv.constant0._ZN7cutlass13device_kernelIN5flash11enable_sm90INS1_16FlashAttnFwdSm90INS1_25CollectiveMainloopFwdSm90ILi2EN4cute5tupleIJNS5_1CILi1EEES8_S8_EEENS6_IJNS7_ILi128EEENS7_ILi224EEESA_EEELi128ENS_12float_e4m3_tEfNS_4arch4Sm90ELb0ELb0ELb1ELb1ELb0ELb1ELb0ELb1ELb1ELb0ELb0ELb0EEENS1_21CollectiveEpilogueFwdINS6_IJSA_SA_SB_EEES9_NS_10bfloat16_tESF_Li256ELb1ELb0ELb0ELb1EEENS1_36VarlenDynamicPersistentTileSchedulerILi128ELi224ELi256ELi128ELb0ELb0ELb1ELb0ELb1ELb1EEEEEEEEEvNT_6ParamsE)
        /*130c*/ 	.short	0x0210
        /*130e*/ 	.short	0x0a70


	//----- nvinfo : EIATTR_SW_WAR
	.align		4
.L_164:
        /*1310*/ 	.byte	0x04, 0x36
        /*1312*/ 	.short	(.L_166 - .L_165)
.L_165:
        /*1314*/ 	.word	0x00000008
.L_166:


//--------------------- .nv.info._ZN7cutlass13device_kernelIN5flash11enable_sm90INS1_16FlashAttnFwdSm90INS1_25CollectiveMainloopFwdSm90ILi2EN4cute5tupleIJNS5_1CILi1EEES8_S8_EEENS6_IJNS7_ILi128EEENS7_ILi192EEESA_EEELi128ENS_12float_e4m3_tEfNS_4arch4Sm90ELb0ELb1ELb1ELb0ELb0ELb0ELb0ELb1ELb1ELb0ELb0ELb0EEENS1_21CollectiveEpilogueFwdINS6_IJSA_SA_SB_EEES9_NS_10bfloat16_tESF_Li256ELb0ELb0ELb0ELb1EEENS1_30DynamicPersistentTileSchedulerILi256ELi128ELb0ELb0ELb1EEEEEEEEEvNT_6ParamsE --------------------------
	.section	.nv.info._ZN7cutlass13device_kernelIN5flash11enable_sm90INS1_16FlashAttnFwdSm90INS1_25CollectiveMainloopFwdSm90ILi2EN4cute5tupleIJNS5_1CILi1EEES8_S8_EEENS6_IJNS7_ILi128EEENS7_ILi192EEESA_EEELi128ENS_12float_e4m3_tEfNS_4arch4Sm90ELb0ELb1ELb1ELb0ELb0ELb0ELb0ELb1ELb1ELb0ELb0ELb0EEENS1_21CollectiveEpilogueFwdINS6_IJSA_SA_SB_EEES9_NS_10bfloat16_tESF_Li256ELb0ELb0ELb0ELb1EEENS1_30DynamicPersistentTileSchedulerILi256ELi128ELb0ELb0ELb1EEEEEEEEEvNT_6ParamsE,"",@"SHT_CUDA_INFO"
	.sectionflags	@""
	.align	4


	//----- nvinfo : EIATTR_CUDA_API_VERSION
	.align		4
        /*0000*/ 	.byte	0x04, 0x37
        /*0002*/ 	.short	(.L_168 - .L_167)
.L_167:
        /*0004*/ 	.word	0x00000082


	//----- nvinfo : EIATTR_KPARAM_INFO
	.align		4
.L_168:
        /*0008*/ 	.byte	0x04, 0x17
        /*000a*/ 	.short	(.L_170 - .L_169)
.L_169:
        /*000c*/ 	.word	0x00000000
        /*0010*/ 	.short	0x0000
        /*0012*/ 	.short	0x0070
        /*0014*/ 	.byte	0x00, 0xf0, 0x01, 0x2e


	//----- nvinfo : EIATTR_SPARSE_MMA_MASK
	.align		4
.L_170:
        /*0018*/ 	.byte	0x03, 0x50
        /*001a*/ 	.short	0x0000


	//----- nvinfo : EIATTR_MAXREG_COUNT
	.align		4
        /*001c*/ 	.byte	0x03, 0x1b
        /*001e*/ 	.short	0x00a8


	//----- nvinfo : EIATTR_NUM_BARRIERS
	.align		4
        /*0020*/ 	.byte	0x02, 0x4c
        /*0022*/ 	.byte	0x10
	.zero		1


	//----- nvinfo : EIATTR_EXTERNS
	.align		4
        /*0024*/ 	.byte	0x04, 0x0f
        /*0026*/ 	.short	(.L_172 - .L_171)


	//   ....[0]....
	.align		4
.L_171:
        /*0028*/ 	.word	index@(__assertfail)


	//----- nvinfo : EIATTR_ANNOTATIONS
	.align		4
.L_172:
        /*002c*/ 	.byte	0x04, 0x55
        /*002e*/ 	.short	(.L_174 - .L_173)


	//   ....[0]....
.L_173:
        /* <DEDUP_REMOVED lines=33> */


	//----- nvinfo : EIATTR_MERCURY_ISA_VERSION
	.align		4
.L_174:
        /*0228*/ 	.byte	0x03, 0x5f
        /*022a*/ 	.short	0x0101


	//----- nvinfo : EIATTR_INT_WARP_WIDE_INSTR_OFFSETS
	.align		4
        /*022c*/ 	.byte	0x04, 0x31
        /*022e*/ 	.short	(.L_176 - .L_175)


	//   ....[0]....
.L_175:
        /*0230*/ 	.word	0x00000180


	//   ....[1]....
        /*0234*/ 	.word	0x000001c0


	//   ....[2]....
        /*0238*/ 	.word	0x00000250


	//   ....[3]....
        /*023c*/ 	.word	0x000177d0


	//   ....[4]....
        /*0240*/ 	.word	0x00017860


	//   ....[5]....
        /*0244*/ 	.word	0x00017f50


	//   ....[6]....
        /*0248*/ 	.word	0x00019690


	//   ....[7]....
        /*024c*/ 	.word	0x00019720


	//----- nvinfo : EIATTR_COOP_GROUP_MASK_REGIDS
	.align		4
.L_176:
        /*0250*/ 	.byte	0x04, 0x29
        /*0252*/ 	.short	(.L_178 - .L_177)


	//   ....[0]....
.L_177:
        /*0254*/ 	.word	0xffffffff


	//   ....[1]....
        /*0258*/ 	.word	0xffffffff


	//   ....[2]....
        /*025c*/ 	.word	0xffffffff


	//   ....[3]....
        /*0260*/ 	.word	0xffffffff


	//   ....[4]....
        /*0264*/ 	.word	0xffffffff


	//   ....[5]....
        /*0268*/ 	.word	0xffffffff


	//   ....[6]....
        /*026c*/ 	.word	0xffffffff


	//   ....[7]....
        /*0270*/ 	.word	0xffffffff


	//   ....[8]....
        /*0274*/ 	.word	0xffffffff


	//   ....[9]....
        /*0278*/ 	.word	0xffffffff


	//   ....[10]....
        /*027c*/ 	.word	0xffffffff


	//   ....[11]....
        /*0280*/ 	.word	0xffffffff


	//   ....[12]....
        /*0284*/ 	.word	0xffffffff


	//   ....[13]....
        /*0288*/ 	.word	0xffffffff


	//   ....[14]....
        /*028c*/ 	.word	0xffffffff


	//   ....[15]....
        /*0290*/ 	.word	0xffffffff


	//   ....[16]....
        /*0294*/ 	.word	0xffffffff


	//   ....[17]....
        /*0298*/ 	.word	0xffffffff


	//   ....[18]....
        /*029c*/ 	.word	0xffffffff


	//   ....[19]....
        /*02a0*/ 	.word	0xffffffff


	//   ....[20]....
        /*02a4*/ 	.word	0xffffffff


	//   ....[21]....
        /*02a8*/ 	.word	0xffffffff


	//   ....[22]....
        /*02ac*/ 	.word	0xffffffff


	//   ....[23]....
        /*02b0*/ 	.word	0xffffffff


	//   ....[24]....
        /*02b4*/ 	.word	0xffffffff


	//   ....[25]....
        /*02b8*/ 	.word	0xffffffff


	//   ....[26]....
        /*02bc*/ 	.word	0xffffffff


	//   ....[27]....
        /*02c0*/ 	.word	0xffffffff


	//   ....[28]....
        /*02c4*/ 	.word	0xffffffff


	//   ....[29]....
        /*02c8*/ 	.word	0xffffffff


	//   ....[30]....
        /*02cc*/ 	.word	0xffffffff


	//   ....[31]....
        /*02d0*/ 	.word	0xffffffff


	//   ....[32]....
        /*02d4*/ 	.word	0xffffffff


	//   ....[33]....
        /*02d8*/ 	.word	0xffffffff


	//   ....[34]....
        /*02dc*/ 	.word	0xffffffff


	//   ....[35]....
        /*02e0*/ 	.word	0xffffffff


	//   ....[36]....
        /*02e4*/ 	.word	0xffffffff


	//   ....[37]....
        /*02e8*/ 	.word	0xffffffff


	//   ....[38]....
        /*02ec*/ 	.word	0xffffffff


	//   ....[39]....
        /*02f0*/ 	.word	0xffffffff


	//   ....[40]....
        /*02f4*/ 	.word	0xffffffff


	//   ....[41]....
        /*02f8*/ 	.word	0xffffffff


	//   ....[42]....
        /*02fc*/ 	.word	0xffffffff


	//   ....[43]....
        /*0300*/ 	.word	0xffffffff


	//   ....[44]....
        /*0304*/ 	.word	0xffffffff


	//   ....[45]....
        /*0308*/ 	.word	0xffffffff


	//   ....[46]....
        /*030c*/ 	.word	0xffffffff


	//   ....[47]....
        /*0310*/ 	.word	0xffffffff


	//   ....[48]....
        /*0314*/ 	.word	0xffffffff


	//   ....[49]....
        /*0318*/ 	.word	0xffffffff


	//   ....[50]....
        /*031c*/ 	.word	0xffffffff


	//   ....[51]....
        /*0320*/ 	.word	0xffffffff


	//   ....[52]....
        /*0324*/ 	.word	0xffffffff


	//   ....[53]....
        /*0328*/ 	.word	0xffffffff


	//   ....[54]....
        /*032c*/ 	.word	0xffffffff


	//   ....[55]....
        /*0330*/ 	.word	0xffffffff


	//   ....[56]....
        /*0334*/ 	.word	0xffffffff


	//   ....[57]....
        /*0338*/ 	.word	0xffffffff


	//   ....[58]....
        /*033c*/ 	.word	0xffffffff


	//   ....[59]....
        /*0340*/ 	.word	0xffffffff


	//   ....[60]....
        /*0344*/ 	.word	0xffffffff


	//   ....[61]....
        /*0348*/ 	.word	0xffffffff


	//   ....[62]....
        /*034c*/ 	.word	0xffffffff


	//   ....[63]....
        /*0350*/ 	.word	0xffffffff


	//   ....[64]....
        /*0354*/ 	.word	0xffffffff


	//   ....[65]....
        /*0358*/ 	.word	0x0500000f


	//   ....[66]....
        /*035c*/ 	.word	0x0500000f


	//----- nvinfo : EIATTR_COOP_GROUP_INSTR_OFFSETS
	.align		4
.L_178:
        /*0360*/ 	.byte	0x04, 0x28
        /*0362*/ 	.short	(.L_180 - .L_179)


	//   ....[0]....
.L_179:
        /*0364*/ 	.word	0x00000060


	//   ....[1]....
        /*0368*/ 	.word	0x00000190


	//   ....[2]....
        /*036c*/ 	.word	0x00000230


	//   ....[3]....
        /*0370*/ 	.word	0x000003c0


	//   ....[4]....
        /*0374*/ 	.word	0x00000520


	//   ....[5]....
        /*0378*/ 	.word	0x00000640


	//   ....[6]....
        /*037c*/ 	.word	0x000007a0


	//   ....[7]....
        /*0380*/ 	.word	0x00001770


	//   ....[8]....
        /*0384*/ 	.word	0x000047a0


	//   ....[9]....
        /*0388*/ 	.word	0x00004890


	//   ....[10]....
        /*038c*/ 	.word	0x00005570


	//   ....[11]....
        /*0390*/ 	.word	0x000055d0


	//   ....[12]....
        /*0394*/ 	.word	0x000099d0


	//   ....[13]....
        /*0398*/ 	.word	0x00009a90


	//   ....[14]....
        /*039c*/ 	.word	0x0000a720


	//   ....[15]....
        /*03a0*/ 	.word	0x0000a790


	//   ....[16]....
        /*03a4*/ 	.word	0x0000d7e0


	//   ....[17]....
        /*03a8*/ 	.word	0x0000d800


	//   ....[18]....
        /*03ac*/ 	.word	0x0000d820


	//   ....[19]....
        /*03b0*/ 	.word	0x0000d850


	//   ....[20]....
        /*03b4*/ 	.word	0x00012300


	//   ....[21]....
        /*03b8*/ 	.word	0x00012410


	//   ....[22]....
        /*03bc*/ 	.word	0x000131c0


	//   ....[23]....
        /*03c0*/ 	.word	0x00013230


	//   ....[24]....
        /*03c4*/ 	.word	0x00014c20


	//   ....[25]....
        /*03c8*/ 	.word	0x00014c30


	//   ....[26]....
        /*03cc*/ 	.word	0x00014cb0


	//   ....[27]....
        /*03d0*/ 	.word	0x00014cc0


	//   ....[28]....
        /*03d4*/ 	.word	0x00015cf0


	//   ....[29]....
        /*03d8*/ 	.word	0x00015d00


	//   ....[30]....
        /*03dc*/ 	.word	0x00015d10


	//   ....[31]....
        /*03e0*/ 	.word	0x00015d20


	//   ....[32]....
        /*03e4*/ 	.word	0x00015d30


	//   ....[33]....
        /*03e8*/ 	.word	0x00015d40


	//   ....[34]....
        /*03ec*/ 	.word	0x00015d50


	//   ....[35]....
        /*03f0*/ 	.word	0x00015d60


	//   ....[36]....
        /*03f4*/ 	.word	0x00015d90


	//   ....[37]....
        /*03f8*/ 	.word	0x00015da0


	//   ....[38]....
        /*03fc*/ 	.word	0x00015dd0


	//   ....[39]....
        /*0400*/ 	.word	0x00015de0


	//   ....[40]....
        /*0404*/ 	.word	0x00015e10


	//   ....[41]....
        /*0408*/ 	.word	0x00015e20


	//   ....[42]....
        /*040c*/ 	.word	0x00015e50


	//   ....[43]....
        /*0410*/ 	.word	0x00015e60


	//   ....[44]....
        /*0414*/ 	.word	0x00015e90


	//   ....[45]....
        /*0418*/ 	.word	0x00015ea0


	//   ....[46]....
        /*041c*/ 	.word	0x00015f00


	//   ....[47]....
        /*0420*/ 	.word	0x00015f10


	//   ....[48]....
        /*0424*/ 	.word	0x00015f20


	//   ....[49]....
        /*0428*/ 	.word	0x00015f30


	//   ....[50]....
        /*042c*/ 	.word	0x00015f60


	//   ....[51]....
        /*0430*/ 	.word	0x00015f90


	//   ....[52]....
        /*0434*/ 	.word	0x00015fa0


	//   ....[53]....
        /*0438*/ 	.word	0x00015fb0


	//   ....[54]....
        /*043c*/ 	.word	0x00015fc0


	//   ....[55]....
        /*0440*/ 	.word	0x00015fd0


	//   ....[56]....
        /*0444*/ 	.word	0x00016000


	//   ....[57]....
        /*0448*/ 	.word	0x00016030


	//   ....[58]....
        /*044c*/ 	.word	0x00016060


	//   ....[59]....
        /*0450*/ 	.word	0x00016070


	//   ....[60]....
        /*0454*/ 	.word	0x00016220


	//   ....[61]....
        /*0458*/ 	.word	0x00016d50


	//   ....[62]....
        /*045c*/ 	.word	0x00017ff0


	//   ....[63]....
        /*0460*/ 	.word	0x0001a0b0


	//   ....[64]....
        /*0464*/ 	.word	0x0001a250


	//   ....[65]....
        /*0468*/ 	.word	0x0001a910


	//   ....[66]....
        /*046c*/ 	.word	0x0001ad80


	//----- nvinfo : EIATTR_REG_RECONFIG
	.align		4
.L_180:
        /*0470*/ 	.byte	0x01, 0x54
	.zero		2


	//----- nvinfo : EIATTR_SYSCALL_OFFSETS
	.align		4
        /*0474*/ 	.byte	0x04, 0x46
        /*0476*/ 	.short	(.L_182 - .L_181)


	//   ....[0]....
.L_181:
        /*0478*/ 	.word	0x000018f0


	//   ....[1]....
        /*047c*/ 	.word	0x00017a00


	//   ....[2]....
        /*0480*/ 	.word	0x00017b60


	//   ....[3]....
        /*0484*/ 	.word	0x00017ca0


	//   ....[4]....
        /*0488*/ 	.word	0x00017dc0


	//----- nvinfo : EIATTR_MBARRIER_INSTR_OFFSETS
	.align		4
.L_182:
        /*048c*/ 	.byte	0x04, 0x39
        /*048e*/ 	.short	(.L_184 - .L_183)


	//   ....[0]....
.L_183:
        /*0490*/ 	.word	0x00000270
        /*0494*/ 	.word	0x000000ff
        /*0498*/ 	.word	0x00028800
        /*049c*/ 	.short	0x0100
        /*049e*/ 	.byte	0x06
	.zero		1


	//   ....[1]....
        /*04a0*/ 	.word	0x00000280
        /*04a4*/ 	.word	0x000000ff
        /*04a8*/ 	.word	0x00028820
        /*04ac*/ 	.short	0x0100
        /*04ae*/ 	.byte	0x06
	.zero		1


	//   ....[2]....
        /*04b0*/ 	.word	0x00000370
        /*04b4*/ 	.word	0x000000ff
        /*04b8*/ 	.word	0x00028830
        /*04bc*/ 	.short	0x0100
        /*04be*/ 	.byte	0x08
	.zero		1


	//   ....[3]....
        /*04c0*/ 	.word	0x00000380
        /*04c4*/ 	.word	0x000000ff
        /*04c8*/ 	.word	0x00028840
        /*04cc*/ 	.short	0x0100
        /*04ce*/ 	.byte	0x08
	.zero		1


	//   ....[4]....
        /*04d0*/ 	.word	0x00000390
        /*04d4*/ 	.word	0x000000ff
        /*04d8*/ 	.word	0x00028838
        /*04dc*/ 	.short	0x0100
        /*04de*/ 	.byte	0x08
	.zero		1


	//   ....[5]....
        /*04e0*/ 	.word	0x000003a0
        /*04e4*/ 	.word	0x000000ff
        /*04e8*/ 	.word	0x00028848
        /*04ec*/ 	.short	0x0100
        /*04ee*/ 	.byte	0x08
	.zero		1


	//   ....[6]....
        /*04f0*/ 	.word	0x000004d0
        /*04f4*/ 	.word	0x000000ff
        /*04f8*/ 	.word	0x00028850
        /*04fc*/ 	.short	0x0100
        /*04fe*/ 	.byte	0x08
	.zero		1


	//   ....[7]....
        /*0500*/ 	.word	0x000004e0
        /*0504*/ 	.word	0x000000ff
        /*0508*/ 	.word	0x00028860
        /*050c*/ 	.short	0x0100
        /*050e*/ 	.byte	0x08
	.zero		1


	//   ....[8]....
        /*0510*/ 	.word	0x000004f0
        /*0514*/ 	.word	0x000000ff
        /*0518*/ 	.word	0x00028858
        /*051c*/ 	.short	0x0100
        /*051e*/ 	.byte	0x08
	.zero		1


	//   ....[9]....
        /*0520*/ 	.word	0x00000500
        /*0524*/ 	.word	0x000000ff
        /*0528*/ 	.word	0x00028868
        /*052c*/ 	.short	0x0100
        /*052e*/ 	.byte	0x08
	.zero		1


	//   ....[10]....
        /*0530*/ 	.word	0x000005f0
        /*0534*/ 	.word	0x000000ff
        /*0538*/ 	.word	0x00028870
        /*053c*/ 	.short	0x0100
        /*053e*/ 	.byte	0x06
	.zero		1


	//   ....[11]....
        /*0540*/ 	.word	0x00000600
        /*0544*/ 	.word	0x000000ff
        /*0548*/ 	.word	0x00028880
        /*054c*/ 	.short	0x0100
        /*054e*/ 	.byte	0x06
	.zero		1


	//   ....[12]....
        /*0550*/ 	.word	0x00000610
        /*0554*/ 	.word	0x000000ff
        /*0558*/ 	.word	0x00028878
        /*055c*/ 	.short	0x0100
        /*055e*/ 	.byte	0x06
	.zero		1


	//   ....[13]....
        /*0560*/ 	.word	0x00000620
        /*0564*/ 	.word	0x000000ff
        /*0568*/ 	.word	0x00028888
        /*056c*/ 	.short	0x0100
        /*056e*/ 	.byte	0x06
	.zero		1


	//   ....[14]....
        /*0570*/ 	.word	0x00000750
        /*0574*/ 	.word	0x000000ff
        /*0578*/ 	.word	0x00028890
        /*057c*/ 	.short	0x0100
        /*057e*/ 	.byte	0x08
	.zero		1


	//   ....[15]....
        /*0580*/ 	.word	0x00000760
        /*0584*/ 	.word	0x000000ff
        /*0588*/ 	.word	0x000288a0
        /*058c*/ 	.short	0x0100
        /*058e*/ 	.byte	0x08
	.zero		1


	//   ....[16]....
        /*0590*/ 	.word	0x00000770
        /*0594*/ 	.word	0x000000ff
        /*0598*/ 	.word	0x00028898
        /*059c*/ 	.short	0x0100
        /*059e*/ 	.byte	0x08
	.zero		1


	//   ....[17]....
        /*05a0*/ 	.word	0x00000780
        /*05a4*/ 	.word	0x000000ff
        /*05a8*/ 	.word	0x000288a8
        /*05ac*/ 	.short	0x0100
        /*05ae*/ 	.byte	0x08
	.zero		1


	//   ....[18]....
        /*05b0*/ 	.word	0x000008b0
        /*05b4*/ 	.word	0x000000ff
        /*05b8*/ 	.word	0x000288b0
        /*05bc*/ 	.short	0x0100
        /*05be*/ 	.byte	0x08
	.zero		1


	//   ....[19]....
        /*05c0*/ 	.word	0x000008c0
        /*05c4*/ 	.word	0x000000ff
        /*05c8*/ 	.word	0x000288c0
        /*05cc*/ 	.short	0x0100
        /*05ce*/ 	.byte	0x08
	.zero		1


	//   ....[20]....
        /*05d0*/ 	.word	0x000008d0
        /*05d4*/ 	.word	0x000000ff
        /*05d8*/ 	.word	0x000288b8
        /*05dc*/ 	.short	0x0100
        /*05de*/ 	.byte	0x08
	.zero		1


	//   ....[21]....
        /*05e0*/ 	.word	0x000008e0
        /*05e4*/ 	.word	0x000000ff
        /*05e8*/ 	.word	0x000288c8
        /*05ec*/ 	.short	0x0100
        /*05ee*/ 	.byte	0x08
	.zero		1


	//   ....[22]....
        /*05f0*/ 	.word	0x00001bd0
        /*05f4*/ 	.word	0x000000ff
        /*05f8*/ 	.word	0x00028800
        /*05fc*/ 	.short	0x010a
        /*05fe*/ 	.byte	0x26
	.zero		1


	//   ....[23]....
        /*0600*/ 	.word	0x00001c60
        /*0604*/ 	.word	0x00000004
        /*0608*/ 	.word	0x00028830
        /*060c*/ 	.short	0x010a
        /*060e*/ 	.byte	0x3f
	.zero		1


	//   ....[24]....
        /*0610*/ 	.word	0x00001ce0
        /*0614*/ 	.word	0x00000004
        /*0618*/ 	.word	0x00028830
        /*061c*/ 	.short	0x010a
        /*061e*/ 	.byte	0x3f
	.zero		1


	//   ....[25]....
        /*0620*/ 	.word	0x000025e0
        /*0624*/ 	.word	0x00000004
        /*0628*/ 	.word	0x00000000
        /*062c*/ 	.short	0x0101
        /*062e*/ 	.byte	0x3f
	.zero		1


	//   ....[26]....
        /*0630*/ 	.word	0x00006a50
        /*0634*/ 	.word	0x000000ff
        /*0638*/ 	.word	0x00028830
        /*063c*/ 	.short	0x010a
        /*063e*/ 	.byte	0x0a
	.zero		1


	//   ....[27]....
        /*0640*/ 	.word	0x00006a90
        /*0644*/ 	.word	0x000000ff
        /*0648*/ 	.word	0x00028830
        /*064c*/ 	.short	0x010a
        /*064e*/ 	.byte	0x0a
	.zero		1


	//   ....[28]....
        /*0650*/ 	.word	0x00006ca0
        /*0654*/ 	.word	0x000000ff
        /*0658*/ 	.word	0x00028850
        /*065c*/ 	.short	0x010a
        /*065e*/ 	.byte	0x0a
	.zero		1


	//   ....[29]....
        /*0660*/ 	.word	0x00006ce0
        /*0664*/ 	.word	0x000000ff
        /*0668*/ 	.word	0x00028850
        /*066c*/ 	.short	0x010a
        /*066e*/ 	.byte	0x0a
	.zero		1


	//   ....[30]....
        /*0670*/ 	.word	0x00007c00
        /*0674*/ 	.word	0x0000002d
        /*0678*/ 	.word	0x00000000
        /*067c*/ 	.short	0x0101
        /*067e*/ 	.byte	0x3f
	.zero		1


	//   ....[31]....
        /*0680*/ 	.word	0x0000b740
        /*0684*/ 	.word	0x000000ff
        /*0688*/ 	.word	0x00000000
        /*068c*/ 	.short	0x0101
        /*068e*/ 	.byte	0x0a
	.zero		1


	//   ....[32]....
        /*0690*/ 	.word	0x0000c0e0
        /*0694*/ 	.word	0x000000ff
        /*0698*/ 	.word	0x00028830
        /*069c*/ 	.short	0x010a
        /*069e*/ 	.byte	0x07
	.zero		1


	//   ....[33]....
        /*06a0*/ 	.word	0x0000c120
        /*06a4*/ 	.word	0x000000ff
        /*06a8*/ 	.word	0x00028830
        /*06ac*/ 	.short	0x010a
        /*06ae*/ 	.byte	0x07
	.zero		1


	//   ....[34]....
        /*06b0*/ 	.word	0x0000c360
        /*06b4*/ 	.word	0x000000ff
        /*06b8*/ 	.word	0x00028850
        /*06bc*/ 	.short	0x010a
        /*06be*/ 	.byte	0x0a
	.zero		1


	//   ....[35]....
        /*06c0*/ 	.word	0x0000c3a0
        /*06c4*/ 	.word	0x000000ff
        /*06c8*/ 	.word	0x00028850
        /*06cc*/ 	.short	0x010a
        /*06ce*/ 	.byte	0x0a
	.zero		1


	//   ....[36]....
        /*06d0*/ 	.word	0x0000e9d0
        /*06d4*/ 	.word	0x00000006
        /*06d8*/ 	.word	0x00000000
        /*06dc*/ 	.short	0x0101
        /*06de*/ 	.byte	0x3f
	.zero		1


	//   ....[37]....
        /*06e0*/ 	.word	0x0000ece0
        /*06e4*/ 	.word	0x000000ff
        /*06e8*/ 	.word	0x00000000
        /*06ec*/ 	.short	0x0101
        /*06ee*/ 	.byte	0x0a
	.zero		1


	//   ....[38]....
        /*06f0*/ 	.word	0x0000f4d0
        /*06f4*/ 	.word	0x000000ff
        /*06f8*/ 	.word	0x00028830
        /*06fc*/ 	.short	0x010a
        /*06fe*/ 	.byte	0x07
	.zero		1


	//   ....[39]....
        /*0700*/ 	.word	0x0000f510
        /*0704*/ 	.word	0x000000ff
        /*0708*/ 	.word	0x00028830
        /*070c*/ 	.short	0x010a
        /*070e*/ 	.byte	0x07
	.zero		1


	//   ....[40]....
        /*0710*/ 	.word	0x0000f750
        /*0714*/ 	.word	0x000000ff
        /*0718*/ 	.word	0x00028850
        /*071c*/ 	.short	0x010a
        /*071e*/ 	.byte	0x0a
	.zero		1


	//   ....[41]....
        /*0720*/ 	.word	0x0000f790
        /*0724*/ 	.word	0x000000ff
        /*0728*/ 	.word	0x00028850
        /*072c*/ 	.short	0x010a
        /*072e*/ 	.byte	0x0a
	.zero		1


	//   ....[42]....
        /*0730*/ 	.word	0x000106e0
        /*0734*/ 	.word	0x0000002c
        /*0738*/ 	.word	0x00000000
        /*073c*/ 	.short	0x0101
        /*073e*/ 	.byte	0x3f
	.zero		1


	//   ....[43]....
        /*0740*/ 	.word	0x000141e0
        /*0744*/ 	.word	0x000000ff
        /*0748*/ 	.word	0x00000000
        /*074c*/ 	.short	0x0101
        /*074e*/ 	.byte	0x0a
	.zero		1


	//   ....[44]....
        /*0750*/ 	.word	0x000148d0
        /*0754*/ 	.word	0x000000ff
        /*0758*/ 	.word	0x00028850
        /*075c*/ 	.short	0x010a
        /*075e*/ 	.byte	0x05
	.zero		1


	//   ....[45]....
        /*0760*/ 	.word	0x00014910
        /*0764*/ 	.word	0x000000ff
        /*0768*/ 	.word	0x00028850
        /*076c*/ 	.short	0x010a
        /*076e*/ 	.byte	0x05
	.zero		1


	//   ....[46]....
        /*0770*/ 	.word	0x00014f80
        /*0774*/ 	.word	0x000000ff
        /*0778*/ 	.word	0x00000000
        /*077c*/ 	.short	0x0101
        /*077e*/ 	.byte	0x04
	.zero		1


	//   ....[47]....
        /*0780*/ 	.word	0x000163c0
        /*0784*/ 	.word	0x000000ff
        /*0788*/ 	.word	0x00000000
        /*078c*/ 	.short	0x0101
        /*078e*/ 	.byte	0x05
	.zero		1


	//   ....[48]....
        /*0790*/ 	.word	0x00018210
        /*0794*/ 	.word	0x00000004
        /*0798*/ 	.word	0x00028880
        /*079c*/ 	.short	0x010a
        /*079e*/ 	.byte	0x3f
	.zero		1


	//   ....[49]....
        /*07a0*/ 	.word	0x000183d0
        /*07a4*/ 	.word	0x00000004
        /*07a8*/ 	.word	0x00028840
        /*07ac*/ 	.short	0x010a
        /*07ae*/ 	.byte	0x3f
	.zero		1


	//   ....[50]....
        /*07b0*/ 	.word	0x000186f0
        /*07b4*/ 	.word	0x000000ff
        /*07b8*/ 	.word	0x00028820
        /*07bc*/ 	.short	0x010a
        /*07be*/ 	.byte	0x28
	.zero		1


	//   ....[51]....
        /*07c0*/ 	.word	0x000189b0
        /*07c4*/ 	.word	0x00000004
        /*07c8*/ 	.word	0x00028880
        /*07cc*/ 	.short	0x010a
        /*07ce*/ 	.byte	0x3f
	.zero		1


	//   ....[52]....
        /*07d0*/ 	.word	0x00018c20
        /*07d4*/ 	.word	0x00000004
        /*07d8*/ 	.word	0x00028840
        /*07dc*/ 	.short	0x010a
        /*07de*/ 	.byte	0x3f
	.zero		1


	//   ....[53]....
        /*07e0*/ 	.word	0x00018ef0
        /*07e4*/ 	.word	0x00000014
        /*07e8*/ 	.word	0x00028870
        /*07ec*/ 	.short	0x010a
        /*07ee*/ 	.byte	0x3f
	.zero		1


	//   ....[54]....
        /*07f0*/ 	.word	0x00018f70
        /*07f4*/ 	.word	0x00000014
        /*07f8*/ 	.word	0x00028860
        /*07fc*/ 	.short	0x010a
        /*07fe*/ 	.byte	0x3f
	.zero		1


	//   ....[55]....
        /*0800*/ 	.word	0x000195a0
        /*0804*/ 	.word	0x00000014
        /*0808*/ 	.word	0x00028850
        /*080c*/ 	.short	0x0101
        /*080e*/ 	.byte	0x3f
	.zero		1


	//   ....[56]....
        /*0810*/ 	.word	0x00019600
        /*0814*/ 	.word	0x00000014
        /*0818*/ 	.word	0x00000000
        /*081c*/ 	.short	0x0101
        /*081e*/ 	.byte	0x3f
	.zero		1


	//   ....[57]....
        /*0820*/ 	.word	0x00019800
        /*0824*/ 	.word	0x00000012
        /*0828*/ 	.word	0x00028870
        /*082c*/ 	.short	0x010a
        /*082e*/ 	.byte	0x3f
	.zero		1


	//   ....[58]....
        /*0830*/ 	.word	0x00019870
        /*0834*/ 	.word	0x00000012
        /*0838*/ 	.word	0x00028860
        /*083c*/ 	.short	0x010a
        /*083e*/ 	.byte	0x3f
	.zero		1


	//   ....[59]....
        /*0840*/ 	.word	0x00019ec0
        /*0844*/ 	.word	0x00000012
        /*0848*/ 	.word	0x00028850
        /*084c*/ 	.short	0x0101
        /*084e*/ 	.byte	0x3f
	.zero		1


	//   ....[60]....
        /*0850*/ 	.word	0x00019f00
        /*0854*/ 	.word	0x00000000
        /*0858*/ 	.word	0x00000000
        /*085c*/ 	.short	0x0101
        /*085e*/ 	.byte	0x3f
	.zero		1


	//   ....[61]....
        /*0860*/ 	.word	0x0001a1d0
        /*0864*/ 	.word	0x00000000
        /*0868*/ 	.word	0x00028820
        /*086c*/ 	.short	0x010a
        /*086e*/ 	.byte	0x3f
	.zero		1


	//   ....[62]....
        /*0870*/ 	.word	0x0001a390
        /*0874*/ 	.word	0x00000006
        /*0878*/ 	.word	0x00000000
        /*087c*/ 	.short	0x010a
        /*087e*/ 	.byte	0x3f
	.zero		1


	//   ....[63]....
        /*0880*/ 	.word	0x0001a400
        /*0884*/ 	.word	0x00000007
        /*0888*/ 	.word	0x00000000
        /*088c*/ 	.short	0x010a
        /*088e*/ 	.byte	0x3f
	.zero		1


	//   ....[64]....
        /*0890*/ 	.word	0x0001a460
        /*0894*/ 	.word	0x00000004
        /*0898*/ 	.word	0x00028860
        /*089c*/ 	.short	0x010a
        /*089e*/ 	.byte	0x3f
	.zero		1


	//   ....[65]....
        /*08a0*/ 	.word	0x0001a4b0
        /*08a4*/ 	.word	0x00000003
        /*08a8*/ 	.word	0x00028860
        /*08ac*/ 	.short	0x010a
        /*08ae*/ 	.byte	0x3f
	.zero		1


	//   ....[66]....
        /*08b0*/ 	.word	0x0001a4f0
        /*08b4*/ 	.word	0x00000004
        /*08b8*/ 	.word	0x00028880
        /*08bc*/ 	.short	0x010a
        /*08be*/ 	.byte	0x3f
	.zero		1


	//   ....[67]....
        /*08c0*/ 	.word	0x0001a510
        /*08c4*/ 	.word	0x00000003
        /*08c8*/ 	.word	0x00028880
        /*08cc*/ 	.short	0x010a
        /*08ce*/ 	.byte	0x3f
	.zero		1


	//   ....[68]....
        /*08d0*/ 	.word	0x0001a580
        /*08d4*/ 	.word	0x00000003
        /*08d8*/ 	.word	0x00028800
        /*08dc*/ 	.short	0x010a
        /*08de*/ 	.byte	0x3f
	.zero		1


	//   ....[69]....
        /*08e0*/ 	.word	0x0001a5d0
        /*08e4*/ 	.word	0x00000004
        /*08e8*/ 	.word	0x00028830
        /*08ec*/ 	.short	0x010a
        /*08ee*/ 	.byte	0x3f
	.zero		1


	//   ....[70]....
        /*08f0*/ 	.word	0x0001a630
        /*08f4*/ 	.word	0x0000000e
        /*08f8*/ 	.word	0x00028830
        /*08fc*/ 	.short	0x010a
        /*08fe*/ 	.byte	0x3f
	.zero		1


	//   ....[71]....
        /*0900*/ 	.word	0x0001a690
        /*0904*/ 	.word	0x0000000e
        /*0908*/ 	.word	0x00028850
        /*090c*/ 	.short	0x010a
        /*090e*/ 	.byte	0x3f
	.zero		1


	//   ....[72]....
        /*0910*/ 	.word	0x0001a6f0
        /*0914*/ 	.word	0x0000000a
        /*0918*/ 	.word	0x00028830
        /*091c*/ 	.short	0x010a
        /*091e*/ 	.byte	0x3f
	.zero		1


	//   ....[73]....
        /*0920*/ 	.word	0x0001a750
        /*0924*/ 	.word	0x0000000a
        /*0928*/ 	.word	0x00028850
        /*092c*/ 	.short	0x010a
        /*092e*/ 	.byte	0x3f
	.zero		1


	//   ....[74]....
        /*0930*/ 	.word	0x0001a7b0
        /*0934*/ 	.word	0x0000000a
        /*0938*/ 	.word	0x00028830
        /*093c*/ 	.short	0x010a
        /*093e*/ 	.byte	0x3f
	.zero		1


	//   ....[75]....
        /*0940*/ 	.word	0x0001a810
        /*0944*/ 	.word	0x0000000a
        /*0948*/ 	.word	0x00028850
        /*094c*/ 	.short	0x010a
        /*094e*/ 	.byte	0x3f
	.zero		1


	//   ....[76]....
        /*0950*/ 	.word	0x0001a870
        /*0954*/ 	.word	0x00000003
        /*0958*/ 	.word	0x00028850
        /*095c*/ 	.short	0x010a
        /*095e*/ 	.byte	0x3f
	.zero		1


	//   ....[77]....
        /*0960*/ 	.word	0x0001a9c0
        /*0964*/ 	.word	0x00000004
        /*0968*/ 	.word	0x00028880
        /*096c*/ 	.short	0x010a
        /*096e*/ 	.byte	0x3f
	.zero		1


	//   ....[78]....
        /*0970*/ 	.word	0x0001aa10
        /*0974*/ 	.word	0x00000004
        /*0978*/ 	.word	0x00028840
        /*097c*/ 	.short	0x010a
        /*097e*/ 	.byte	0x3f
	.zero		1


	//   ....[79]....
        /*0980*/ 	.word	0x0001aa70
        /*0984*/ 	.word	0x00000003
        /*0988*/ 	.word	0x00028820
        /*098c*/ 	.short	0x010a
        /*098e*/ 	.byte	0x3f
	.zero		1


	//   ....[80]....
        /*0990*/ 	.word	0x0001aac0
        /*0994*/ 	.word	0x00000004
        /*0998*/ 	.word	0x00028880
        /*099c*/ 	.short	0x010a
        /*099e*/ 	.byte	0x3f
	.zero		1


	//   ....[81]....
        /*09a0*/ 	.word	0x0001ab10
        /*09a4*/ 	.word	0x00000004
        /*09a8*/ 	.word	0x00028840
        /*09ac*/ 	.short	0x010a
        /*09ae*/ 	.byte	0x3f
	.zero		1


	//   ....[82]....
        /*09b0*/ 	.word	0x0001ab60
        /*09b4*/ 	.word	0x00000014
        /*09b8*/ 	.word	0x00028870
        /*09bc*/ 	.short	0x010a
        /*09be*/ 	.byte	0x3f
	.zero		1


	//   ....[83]....
        /*09c0*/ 	.word	0x0001abb0
        /*09c4*/ 	.word	0x00000014
        /*09c8*/ 	.word	0x00028860
        /*09cc*/ 	.short	0x010a
        /*09ce*/ 	.byte	0x3f
	.zero		1


	//   ....[84]....
        /*09d0*/ 	.word	0x0001ac00
        /*09d4*/ 	.word	0x00000012
        /*09d8*/ 	.word	0x00028870
        /*09dc*/ 	.short	0x010a
        /*09de*/ 	.byte	0x3f
	.zero		1


	//   ....[85]....
        /*09e0*/ 	.word	0x0001ac50
        /*09e4*/ 	.word	0x00000012
        /*09e8*/ 	.word	0x00028860
        /*09ec*/ 	.short	0x010a
        /*09ee*/ 	.byte	0x3f
	.zero		1


	//   ....[86]....
        /*09f0*/ 	.word	0x0001aca0
        /*09f4*/ 	.word	0x00000000
        /*09f8*/ 	.word	0x00028820
        /*09fc*/ 	.short	0x010a
        /*09fe*/ 	.byte	0x3f
	.zero		1


	//   ....[87]....
        /*0a00*/ 	.word	0x0001ae40
        /*0a04*/ 	.word	0x00000006
        /*0a08*/ 	.word	0x00000000
        /*0a0c*/ 	.short	0x010a
        /*0a0e*/ 	.byte	0x3f
	.zero		1


	//   ....[88]....
        /*0a10*/ 	.word	0x0001ae90
        /*0a14*/ 	.word	0x00000007
        /*0a18*/ 	.word	0x00000000
        /*0a1c*/ 	.short	0x010a
        /*0a1e*/ 	.byte	0x3f
	.zero		1


	//   ....[89]....
        /*0a20*/ 	.word	0x0001aee0
        /*0a24*/ 	.word	0x00000004
        /*0a28*/ 	.word	0x00028860
        /*0a2c*/ 	.short	0x010a
        /*0a2e*/ 	.byte	0x3f
	.zero		1


	//   ....[90]....
        /*0a30*/ 	.word	0x0001af30
        /*0a34*/ 	.word	0x00000003
        /*0a38*/ 	.word	0x00028860
        /*0a3c*/ 	.short	0x010a
        /*0a3e*/ 	.byte	0x3f
	.zero		1


	//   ....[91]....
        /*0a40*/ 	.word	0x0001af80
        /*0a44*/ 	.word	0x00000004
        /*0a48*/ 	.word	0x00028880
        /*0a4c*/ 	.short	0x010a
        /*0a4e*/ 	.byte	0x3f
	.zero		1


	//----- nvinfo : EIATTR_NUM_MBARRIERS
	.align		4
.L_184:
        /*0a50*/ 	.byte	0x03, 0x38
        /*0a52*/ 	.short	0x0016


	//----- nvinfo : EIATTR_EXIT_INSTR_OFFSETS
	.align		4
        /*0a54*/ 	.byte	0x04, 0x1c
        /*0a56*/ 	.short	(.L_186 - .L_185)


	//   ....[0]....
.L_185:
        /*0a58*/ 	.word	0x00000a50


	//   ....[1]....
        /*0a5c*/ 	.word	0x00016ce0


	//   ....[2]....
        /*0a60*/ 	.word	0x0001a560


	//----- nvinfo : EIATTR_MAX_THREADS
	.align		4
.L_186:
        /*0a64*/ 	.byte	0x04, 0x05
        /*0a66*/ 	.short	(.L_188 - .L_187)
.L_187:
        /*0a68*/ 	.word	0x00000180
        /*0a6c*/ 	.word	0x00000001
        /*0a70*/ 	.word	0x00000001


	//----- nvinfo : EIATTR_CRS_STACK_SIZE
	.align		4
.L_188:
        /*0a74*/ 	.byte	0x04, 0x1e
        /*0a76*/ 	.short	(.L_190 - .L_189)
.L_189:
        /*0a78*/ 	.word	0x00000000


	//----- nvinfo : EIATTR_CBANK_PARAM_SIZE
	.align		4
.L_190:
        /*0a7c*/ 	.byte	0x03, 0x19
        /*0a7e*/ 	.short	0x0bf0


	//----- nvinfo : EIATTR_PARAM_CBANK
	.align		4
        /*0a80*/ 	.byte	0x04, 0x0a
        /*0a82*/ 	.short	(.L_192 - .L_191)
	.align		4
.L_191:
        /*0a84*/ 	.word	index@(.nv.constant0._ZN7cutlass13device_kernelIN5flash11enable_sm90INS1_16FlashAttnFwdSm90INS1_25CollectiveMainloopFwdSm90ILi2EN4cute5tupleIJNS5_1CILi1EEES8_S8_EEENS6_IJNS7_ILi128EEENS7_ILi192EEESA_EEELi128ENS_12float_e4m3_tEfNS_4arch4Sm90ELb0ELb1ELb1ELb0ELb0ELb0ELb0ELb1ELb1ELb0ELb0ELb0EEENS1_21CollectiveEpilogueFwdINS6_IJSA_SA_SB_EEES9_NS_10bfloat16_tESF_Li256ELb0ELb0ELb0ELb1EEENS1_30DynamicPersistentTileSchedulerILi256ELi128ELb0ELb0ELb1EEEEEEEEEvNT_6ParamsE)
        /*0a88*/ 	.short	0x0210
        /*0a8a*/ 	.short	0x0bf0


	//----- nvinfo : EIATTR_SW_WAR
	.align		4
.L_192:
        /*0a8c*/ 	.byte	0x04, 0x36
        /*0a8e*/ 	.short	(.L_194 - .L_193)
.L_193:
        /*0a90*/ 	.word	0x00000008
.L_194:


//--------------------- .nv.info._ZN7cutlass13device_kernelIN5flash11enable_sm90INS1_16FlashAttnFwdSm90INS1_25CollectiveMainloopFwdSm90ILi2EN4cute5tupleIJNS5_1CILi1EEES8_S8_EEENS6_IJNS7_ILi128EEENS7_ILi192EEESA_EEELi128ENS_12float_e4m3_tEfNS_4arch4Sm90ELb0ELb1ELb1ELb1ELb0ELb0ELb0ELb1ELb1ELb0ELb0ELb0EEENS1_21CollectiveEpilogueFwdINS6_IJSA_SA_SB_EEES9_NS_10bfloat16_tESF_Li256ELb1ELb0ELb0ELb1EEENS1_36VarlenDynamicPersistentTileSchedulerILi128ELi192ELi256ELi128ELb0ELb0ELb1ELb1ELb0ELb1EEEEEEEEEvNT_6ParamsE --------------------------
	.section	.nv.info._ZN7cutlass13device_kernelIN5flash11enable_sm90INS1_16FlashAttnFwdSm90INS1_25CollectiveMainloopFwdSm90ILi2EN4cute5tupleIJNS5_1CILi1EEES8_S8_EEENS6_IJNS7_ILi128EEENS7_ILi192EEESA_EEELi128ENS_12float_e4m3_tEfNS_4arch4Sm90ELb0ELb1ELb1ELb1ELb0ELb0ELb0ELb1ELb1ELb0ELb0ELb0EEENS1_21CollectiveEpilogueFwdINS6_IJSA_SA_SB_EEES9_NS_10bfloat16_tESF_Li256ELb1ELb0ELb0ELb1EEENS1_36VarlenDynamicPersistentTileSchedulerILi128ELi192ELi256ELi128ELb0ELb0ELb1ELb1ELb0ELb1EEEEEEEEEvNT_6ParamsE,"",@"SHT_CUDA_INFO"
	.sectionflags	@""
	.align	4


	//----- nvinfo : EIATTR_CUDA_API_VERSION
	.align		4
        /*0000*/ 	.byte	0x04, 0x37
        /*0002*/ 	.short	(.L_196 - .L_195)
.L_195:
        /*0004*/ 	.word	0x00000082


	//----- nvinfo : EIATTR_KPARAM_INFO
	.align		4
.L_196:
        /*0008*/ 	.byte	0x04, 0x17
        /*000a*/ 	.short	(.L_198 - .L_197)
.L_197:
        /*000c*/ 	.word	0x00000000
        /*0010*/ 	.short	0x0000
        /*0012*/ 	.short	0x0070
        /*0014*/ 	.byte	0x00, 0xf0, 0x01, 0x28


	//----- nvinfo : EIATTR_SPARSE_MMA_MASK
	.align		4
.L_198:
        /*0018*/ 	.byte	0x03, 0x50
        /*001a*/ 	.short	0x0000


	//----- nvinfo : EIATTR_MAXREG_COUNT
	.align		4
        /*001c*/ 	.byte	0x03, 0x1b
        /*001e*/ 	.short	0x00a8


	//----- nvinfo : EIATTR_NUM_BARRIERS
	.align		4
        /*0020*/ 	.byte	0x02, 0x4c
        /*0022*/ 	.byte	0x10
	.zero		1


	//----- nvinfo : EIATTR_EXTERNS
	.align		4
        /*0024*/ 	.byte	0x04, 0x0f
        /*0026*/ 	.short	(.L_200 - .L_199)


	//   ....[0]....
	.align		4
.L_199:
        /*0028*/ 	.word	index@(__assertfail)


	//----- nvinfo : EIATTR_ANNOTATIONS
	.align		4
.L_200:
        /*002c*/ 	.byte	0x04, 0x55
        /*002e*/ 	.short	(.L_202 - .L_201)


	//   ....[0]....
.L_201:
        /* <DEDUP_REMOVED lines=48> */


	//----- nvinfo : EIATTR_MERCURY_ISA_VERSION
	.align		4
.L_202:
        /*0318*/ 	.byte	0x03, 0x5f
        /*031a*/ 	.short	0x0101


	//----- nvinfo : EIATTR_UNUSED_LOAD_BYTE_OFFSET
	.align		4
        /*031c*/ 	.byte	0x04, 0x44
        /*031e*/ 	.short	(.L_204 - .L_203)


	//   ....[0]....
.L_203:
        /*0320*/ 	.word	0x00000a60
        /*0324*/ 	.word	0x0000fff0


	//   ....[1]....
        /*0328*/ 	.word	0x000153a0
        /*032c*/ 	.word	0x0000fff0


	//----- nvinfo : EIATTR_INT_WARP_WIDE_INSTR_OFFSETS
	.align		4
.L_204:
        /*0330*/ 	.byte	0x04, 0x31
        /*0332*/ 	.short	(.L_206 - .L_205)


	//   ....[0]....
.L_205:
        /*0334*/ 	.word	0x00000150


	//   ....[1]....
        /*0338*/ 	.word	0x000001f0


	//   ....[2]....
        /*033c*/ 	.word	0x00000260


	//   ....[3]....
        /*0340*/ 	.word	0x00018dd0


	//   ....[4]....
        /*0344*/ 	.word	0x00018e60


	//   ....[5]....
        /*0348*/ 	.word	0x00019540


	//   ....[6]....
        /*034c*/ 	.word	0x0001ad80


	//   ....[7]....
        /*0350*/ 	.word	0x0001ae10


	//----- nvinfo : EIATTR_COOP_GROUP_MASK_REGIDS
	.align		4
.L_206:
        /*0354*/ 	.byte	0x04, 0x29
        /*0356*/ 	.short	(.L_208 - .L_207)


	//   ....[0]....
.L_207:
        /*0358*/ 	.word	0xffffffff


	//   ....[1]....
        /*035c*/ 	.word	0xffffffff


	//   ....[2]....
        /*0360*/ 	.word	0xffffffff


	//   ....[3]....
        /*0364*/ 	.word	0xffffffff


	//   ....[4]....
        /*0368*/ 	.word	0xffffffff


	//   ....[5]....
        /*036c*/ 	.word	0xffffffff


	//   ....[6]....
        /*0370*/ 	.word	0xffffffff


	//   ....[7]....
        /*0374*/ 	.word	0xffffffff


	//   ....[8]....
        /*0378*/ 	.word	0xffffffff


	//   ....[9]....
        /*037c*/ 	.word	0xffffffff


	//   ....[10]....
        /*0380*/ 	.word	0xffffffff


	//   ....[11]....
        /*0384*/ 	.word	0xffffffff


	//   ....[12]....
        /*0388*/ 	.word	0xffffffff


	//   ....[13]....
        /*038c*/ 	.word	0xffffffff


	//   ....[14]....
        /*0390*/ 	.word	0xffffffff


	//   ....[15]....
        /*0394*/ 	.word	0xffffffff


	//   ....[16]....
        /*0398*/ 	.word	0xffffffff


	//   ....[17]....
        /*039c*/ 	.word	0xffffffff


	//   ....[18]....
        /*03a0*/ 	.word	0xffffffff


	//   ....[19]....
        /*03a4*/ 	.word	0xffffffff


	//   ....[20]....
        /*03a8*/ 	.word	0xffffffff


	//   ....[21]....
        /*03ac*/ 	.word	0xffffffff


	//   ....[22]....
        /*03b0*/ 	.word	0xffffffff


	//   ....[23]....
        /*03b4*/ 	.word	0xffffffff


	//   ....[24]....
        /*03b8*/ 	.word	0xffffffff


	//   ....[25]....
        /*03bc*/ 	.word	0xffffffff


	//   ....[26]....
        /*03c0*/ 	.word	0xffffffff


	//   ....[27]....
        /*03c4*/ 	.word	0xffffffff


	//   ....[28]....
        /*03c8*/ 	.word	0xffffffff


	//   ....[29]....
        /*03cc*/ 	.word	0xffffffff


	//   ....[30]....
        /*03d0*/ 	.word	0xffffffff


	//   ....[31]....
        /*03d4*/ 	.word	0xffffffff


	//   ....[32]....
        /*03d8*/ 	.word	0xffffffff


	//   ....[33]....
        /*03dc*/ 	.word	0xffffffff


	//   ....[34]....
        /*03e0*/ 	.word	0xffffffff


	//   ....[35]....
        /*03e4*/ 	.word	0xffffffff


	//   ....[36]....
        /*03e8*/ 	.word	0xffffffff


	//   ....[37]....
        /*03ec*/ 	.word	0xffffffff


	//   ....[38]....
        /*03f0*/ 	.word	0xffffffff


	//   ....[39]....
        /*03f4*/ 	.word	0xffffffff


	//   ....[40]....
        /*03f8*/ 	.word	0xffffffff


	//   ....[41]....
        /*03fc*/ 	.word	0xffffffff


	//   ....[42]....
        /*0400*/ 	.word	0xffffffff


	//   ....[43]....
        /*0404*/ 	.word	0xffffffff


	//   ....[44]....
        /*0408*/ 	.word	0xffffffff


	//   ....[45]....
        /*040c*/ 	.word	0xffffffff


	//   ....[46]....
        /*0410*/ 	.word	0xffffffff


	//   ....[47]....
        /*0414*/ 	.word	0xffffffff


	//   ....[48]....
        /*0418*/ 	.word	0xffffffff


	//   ....[49]....
        /*041c*/ 	.word	0xffffffff


	//   ....[50]....
        /*0420*/ 	.word	0xffffffff


	//   ....[51]....
        /*0424*/ 	.word	0xffffffff


	//   ....[52]....
        /*0428*/ 	.word	0xffffffff


	//   ....[53]....
        /*042c*/ 	.word	0xffffffff


	//   ....[54]....
        /*0430*/ 	.word	0xffffffff


	//   ....[55]....
        /*0434*/ 	.word	0xffffffff


	//   ....[56]....
        /*0438*/ 	.word	0xffffffff


	//   ....[57]....
        /*043c*/ 	.word	0xffffffff


	//   ....[58]....
        /*0440*/ 	.word	0xffffffff


	//   ....[59]....
        /*0444*/ 	.word	0xffffffff


	//   ....[60]....
        /*0448*/ 	.word	0xffffffff


	//   ....[61]....
        /*044c*/ 	.word	0xffffffff


	//   ....[62]....
        /*0450*/ 	.word	0xffffffff


	//   ....[63]....
        /*0454*/ 	.word	0xffffffff


	//   ....[64]....
        /*0458*/ 	.word	0xffffffff


	//   ....[65]....
        /*045c*/ 	.word	0xffffffff


	//   ....[66]....
        /*0460*/ 	.word	0xffffffff


	//   ....[67]....
        /*0464*/ 	.word	0xffffffff


	//   ....[68]....
        /*0468*/ 	.word	0xffffffff


	//   ....[69]....
        /*046c*/ 	.word	0xffffffff


	//   ....[70]....
        /*0470*/ 	.word	0xffffffff


	//   ....[71]....
        /*0474*/ 	.word	0xffffffff


	//   ....[72]....
        /*0478*/ 	.word	0xffffffff


	//   ....[73]....
        /*047c*/ 	.word	0xffffffff


	//   ....[74]....
        /*0480*/ 	.word	0xffffffff


	//   ....[75]....
        /*0484*/ 	.word	0xffffffff


	//   ....[76]....
        /*0488*/ 	.word	0xffffffff


	//   ....[77]....
        /*048c*/ 	.word	0xffffffff


	//   ....[78]....
        /*0490*/ 	.word	0xffffffff


	//   ....[79]....
        /*0494*/ 	.word	0xffffffff


	//   ....[80]....
        /*0498*/ 	.word	0xffffffff


	//   ....[81]....
        /*049c*/ 	.word	0xffffffff


	//   ....[82]....
        /*04a0*/ 	.word	0xffffffff


	//   ....[83]....
        /*04a4*/ 	.word	0xffffffff


	//   ....[84]....
        /*04a8*/ 	.word	0xffffffff


	//   ....[85]....
        /*04ac*/ 	.word	0xffffffff


	//   ....[86]....
        /*04b0*/ 	.word	0xffffffff


	//   ....[87]....
        /*04b4*/ 	.word	0xffffffff


	//   ....[88]....
        /*04b8*/ 	.word	0xffffffff


	//   ....[89]....
        /*04bc*/ 	.word	0xffffffff


	//   ....[90]....
        /*04c0*/ 	.word	0xffffffff


	//   ....[91]....
        /*04c4*/ 	.word	0xffffffff


	//   ....[92]....
        /*04c8*/ 	.word	0xffffffff


	//   ....[93]....
        /*04cc*/ 	.word	0xffffffff


	//   ....[94]....
        /*04d0*/ 	.word	0xffffffff


	//   ....[95]....
        /*04d4*/ 	.word	0x0500000f


	//   ....[96]....
        /*04d8*/ 	.word	0x0500000f


	//----- nvinfo : EIATTR_COOP_GROUP_INSTR_OFFSETS
	.align		4
.L_208:
        /*04dc*/ 	.byte	0x04, 0x28
        /*04de*/ 	.short	(.L_210 - .L_209)


	//   ....[0]....
.L_209:
        /*04e0*/ 	.word	0x00000060


	//   ....[1]....
        /*04e4*/ 	.word	0x00000160


	//   ....[2]....
        /*04e8*/ 	.word	0x00000210


	//   ....[3]....
        /*04ec*/ 	.word	0x000003d0


	//   ....[4]....
        /*04f0*/ 	.word	0x00000530


	//   ....[5]....
        /*04f4*/ 	.word	0x00000650


	//   ....[6]....
        /*04f8*/ 	.word	0x000007b0


	//   ....[7]....
        /*04fc*/ 	.word	0x000016f0


	//   ....[8]....
        /*0500*/ 	.word	0x00004750


	//   ....[9]....
        /*0504*/ 	.word	0x00004840


	//   ....[10]....
        /*0508*/ 	.word	0x00005520


	//   ....[11]....
        /*050c*/ 	.word	0x00005580


	//   ....[12]....
        /*0510*/ 	.word	0x00009b00


	//   ....[13]....
        /*0514*/ 	.word	0x00009bb0


	//   ....[14]....
        /*0518*/ 	.word	0x0000a6d0


	//   ....[15]....
        /*051c*/ 	.word	0x0000a760


	//   ....[16]....
        /*0520*/ 	.word	0x0000d7b0


	//   ....[17]....
        /*0524*/ 	.word	0x0000d7d0


	//   ....[18]....
        /*0528*/ 	.word	0x0000d7f0


	//   ....[19]....
        /*052c*/ 	.word	0x0000d820


	//   ....[20]....
        /*0530*/ 	.word	0x000122e0


	//   ....[21]....
        /*0534*/ 	.word	0x000123f0


	//   ....[22]....
        /*0538*/ 	.word	0x000131c0


	//   ....[23]....
        /*053c*/ 	.word	0x00013240


	//   ....[24]....
        /*0540*/ 	.word	0x00014c20


	//   ....[25]....
        /*0544*/ 	.word	0x00014c30


	//   ....[26]....
        /*0548*/ 	.word	0x00014cb0


	//   ....[27]....
        /*054c*/ 	.word	0x00014cc0


	//   ....[28]....
        /*0550*/ 	.word	0x00015b90


	//   ....[29]....
        /*0554*/ 	.word	0x00015ba0


	//   ....[30]....
        /*0558*/ 	.word	0x00015bb0


	//   ....[31]....
        /*055c*/ 	.word	0x00015bc0


	//   ....[32]....
        /*0560*/ 	.word	0x00015bd0


	//   ....[33]....
        /*0564*/ 	.word	0x00015be0


	//   ....[34]....
        /*0568*/ 	.word	0x00015bf0


	//   ....[35]....
        /*056c*/ 	.word	0x00015c10


	//   ....[36]....
        /*0570*/ 	.word	0x00015c30


	//   ....[37]....
        /*0574*/ 	.word	0x00015c50


	//   ....[38]....
        /*0578*/ 	.word	0x00015c90


	//   ....[39]....
        /*057c*/ 	.word	0x00015ca0


	//   ....[40]....
        /*0580*/ 	.word	0x00015cb0


	//   ....[41]....
        /*0584*/ 	.word	0x00015ce0


	//   ....[42]....
        /*0588*/ 	.word	0x00015d30


	//   ....[43]....
        /*058c*/ 	.word	0x00015d40


	//   ....[44]....
        /*0590*/ 	.word	0x00015d50


	//   ....[45]....
        /*0594*/ 	.word	0x00015d70


	//   ....[46]....
        /*0598*/ 	.word	0x00015da0


	//   ....[47]....
        /*059c*/ 	.word	0x00015dc0


	//   ....[48]....
        /*05a0*/ 	.word	0x00015dd0


	//   ....[49]....
        /*05a4*/ 	.word	0x00015de0


	//   ....[50]....
        /*05a8*/ 	.word	0x00015e10


	//   ....[51]....
        /*05ac*/ 	.word	0x00015e40


	//   ....[52]....
        /*05b0*/ 	.word	0x00015e80


	//   ....[53]....
        /*05b4*/ 	.word	0x00015eb0


	//   ....[54]....
        /*05b8*/ 	.word	0x00015ed0


	//   ....[55]....
        /*05bc*/ 	.word	0x00015ee0


	//   ....[56]....
        /*05c0*/ 	.word	0x00015ef0


	//   ....[57]....
        /*05c4*/ 	.word	0x00015f20


	//   ....[58]....
        /*05c8*/ 	.word	0x00015f50


	//   ....[59]....
        /*05cc*/ 	.word	0x00015f70


	//   ....[60]....
        /*05d0*/ 	.word	0x00017800


	//   ....[61]....
        /*05d4*/ 	.word	0x000179e0


	//   ....[62]....
        /*05d8*/ 	.word	0x00017a10


	//   ....[63]....
        /*05dc*/ 	.word	0x00017a50


	//   ....[64]....
        /*05e0*/ 	.word	0x00017a90


	//   ....[65]....
        /*05e4*/ 	.word	0x00017ac0


	//   ....[66]....
        /*05e8*/ 	.word	0x00017af0


	//   ....[67]....
        /*05ec*/ 	.word	0x00017c50


	//   ....[68]....
        /*05f0*/ 	.word	0x00017c80


	//   ....[69]....
        /*05f4*/ 	.word	0x00017cb0


	//   ....[70]....
        /*05f8*/ 	.word	0x00017ce0


	//   ....[71]....
        /*05fc*/ 	.word	0x00017d10


	//   ....[72]....
        /*0600*/ 	.word	0x00017d50


	//   ....[73]....
        /*0604*/ 	.word	0x00017de0


	//   ....[74]....
        /*0608*/ 	.word	0x00017e20


	//   ....[75]....
        /*060c*/ 	.word	0x00017ee0


	//   ....[76]....
        /*0610*/ 	.word	0x00019680


	//   ....[77]....
        /*0614*/ 	.word	0x0001b890


	//   ....[78]....
        /*0618*/ 	.word	0x0001b8c0


	//   ....[79]....
        /*061c*/ 	.word	0x0001b8f0


	//   ....[80]....
        /*0620*/ 	.word	0x0001b910


	//   ....[81]....
        /*0624*/ 	.word	0x0001b930


	//   ....[82]....
        /*0628*/ 	.word	0x0001b940


	//   ....[83]....
        /*062c*/ 	.word	0x0001b970


	//   ....[84]....
        /*0630*/ 	.word	0x0001b9a0


	//   ....[85]....
        /*0634*/ 	.word	0x0001baf0


	//   ....[86]....
        /*0638*/ 	.word	0x0001bb30


	//   ....[87]....
        /*063c*/ 	.word	0x0001bb60


	//   ....[88]....
        /*0640*/ 	.word	0x0001bb90


	//   ....[89]....
        /*0644*/ 	.word	0x0001bbc0


	//   ....[90]....
        /*0648*/ 	.word	0x0001bbf0


	//   ....[91]....
        /*064c*/ 	.word	0x0001bc90


	//   ....[92]....
        /*0650*/ 	.word	0x0001bcc0


	//   ....[93]....
        /*0654*/ 	.word	0x0001bd40


	//   ....[94]....
        /*0658*/ 	.word	0x0001c410


	//   ....[95]....
        /*065c*/ 	.word	0x0001cad0


	//   ....[96]....
        /*0660*/ 	.word	0x0001cf40


	//----- nvinfo : EIATTR_REG_RECONFIG
	.align		4
.L_210:
        /*0664*/ 	.byte	0x01, 0x54
	.zero		2


	//----- nvinfo : EIATTR_SYSCALL_OFFSETS
	.align		4
        /*0668*/ 	.byte	0x04, 0x46
        /*066a*/ 	.short	(.L_212 - .L_211)


	//   ....[0]....
.L_211:
        /*066c*/ 	.word	0x000018d0


	//   ....[1]....
        /*0670*/ 	.word	0x00019000


	//   ....[2]....
        /*0674*/ 	.word	0x00019160


	//   ....[3]....
        /*0678*/ 	.word	0x000192a0


	//   ....[4]....
        /*067c*/ 	.word	0x000193c0


	//----- nvinfo : EIATTR_MBARRIER_INSTR_OFFSETS
	.align		4
.L_212:
        /*0680*/ 	.byte	0x04, 0x39
        /*0682*/ 	.short	(.L_214 - .L_213)


	//   ....[0]....
.L_213:
        /*0684*/ 	.word	0x00000280
        /*0688*/ 	.word	0x000000ff
        /*068c*/ 	.word	0x00028800
        /*0690*/ 	.short	0x0100
        /*0692*/ 	.byte	0x08
	.zero		1


	//   ....[1]....
        /*0694*/ 	.word	0x00000290
        /*0698*/ 	.word	0x000000ff
        /*069c*/ 	.word	0x00028820
        /*06a0*/ 	.short	0x0100
        /*06a2*/ 	.byte	0x08
	.zero		1


	//   ....[2]....
        /*06a4*/ 	.word	0x00000380
        /*06a8*/ 	.word	0x000000ff
        /*06ac*/ 	.word	0x00028830
        /*06b0*/ 	.short	0x0100
        /*06b2*/ 	.byte	0x08
	.zero		1


	//   ....[3]....
        /*06b4*/ 	.word	0x00000390
        /*06b8*/ 	.word	0x000000ff
        /*06bc*/ 	.word	0x00028840
        /*06c0*/ 	.short	0x0100
        /*06c2*/ 	.byte	0x08
	.zero		1


	//   ....[4]....
        /*06c4*/ 	.word	0x000003a0
        /*06c8*/ 	.word	0x000000ff
        /*06cc*/ 	.word	0x00028838
        /*06d0*/ 	.short	0x0100
        /*06d2*/ 	.byte	0x08
	.zero		1


	//   ....[5]....
        /*06d4*/ 	.word	0x000003b0
        /*06d8*/ 	.word	0x000000ff
        /*06dc*/ 	.word	0x00028848
        /*06e0*/ 	.short	0x0100
        /*06e2*/ 	.byte	0x08
	.zero		1


	//   ....[6]....
        /*06e4*/ 	.word	0x000004e0
        /*06e8*/ 	.word	0x000000ff
        /*06ec*/ 	.word	0x00028850
        /*06f0*/ 	.short	0x0100
        /*06f2*/ 	.byte	0x08
	.zero		1


	//   ....[7]....
        /*06f4*/ 	.word	0x000004f0
        /*06f8*/ 	.word	0x000000ff
        /*06fc*/ 	.word	0x00028860
        /*0700*/ 	.short	0x0100
        /*0702*/ 	.byte	0x08
	.zero		1


	//   ....[8]....
        /*0704*/ 	.word	0x00000500
        /*0708*/ 	.word	0x000000ff
        /*070c*/ 	.word	0x00028858
        /*0710*/ 	.short	0x0100
        /*0712*/ 	.byte	0x08
	.zero		1


	//   ....[9]....
        /*0714*/ 	.word	0x00000510
        /*0718*/ 	.word	0x000000ff
        /*071c*/ 	.word	0x00028868
        /*0720*/ 	.short	0x0100
        /*0722*/ 	.byte	0x08
	.zero		1


	//   ....[10]....
        /*0724*/ 	.word	0x00000600
        /*0728*/ 	.word	0x000000ff
        /*072c*/ 	.word	0x00028870
        /*0730*/ 	.short	0x0100
        /*0732*/ 	.byte	0x06
	.zero		1


	//   ....[11]....
        /*0734*/ 	.word	0x00000610
        /*0738*/ 	.word	0x000000ff
        /*073c*/ 	.word	0x00028880
        /*0740*/ 	.short	0x0100
        /*0742*/ 	.byte	0x06
	.zero		1


	//   ....[12]....
        /*0744*/ 	.word	0x00000620
        /*0748*/ 	.word	0x000000ff
        /*074c*/ 	.word	0x00028878
        /*0750*/ 	.short	0x0100
        /*0752*/ 	.byte	0x06
	.zero		1


	//   ....[13]....
        /*0754*/ 	.word	0x00000630
        /*0758*/ 	.word	0x000000ff
        /*075c*/ 	.word	0x00028888
        /*0760*/ 	.short	0x0100
        /*0762*/ 	.byte	0x06
	.zero		1


	//   ....[14]....
        /*0764*/ 	.word	0x00000760
        /*0768*/ 	.word	0x000000ff
        /*076c*/ 	.word	0x00028890
        /*0770*/ 	.short	0x0100
        /*0772*/ 	.byte	0x08
	.zero		1


	//   ....[15]....
        /*0774*/ 	.word	0x00000770
        /*0778*/ 	.word	0x000000ff
        /*077c*/ 	.word	0x000288a0
        /*0780*/ 	.short	0x0100
        /*0782*/ 	.byte	0x08
	.zero		1


	//   ....[16]....
        /*0784*/ 	.word	0x00000780
        /*0788*/ 	.word	0x000000ff
        /*078c*/ 	.word	0x00028898
        /*0790*/ 	.short	0x0100
        /*0792*/ 	.byte	0x08
	.zero		1


	//   ....[17]....
        /*0794*/ 	.word	0x00000790
        /*0798*/ 	.word	0x000000ff
        /*079c*/ 	.word	0x000288a8
        /*07a0*/ 	.short	0x0100
        /*07a2*/ 	.byte	0x08
	.zero		1


	//   ....[18]....
        /*07a4*/ 	.word	0x000008c0
        /*07a8*/ 	.word	0x000000ff
        /*07ac*/ 	.word	0x000288b0
        /*07b0*/ 	.short	0x0100
        /*07b2*/ 	.byte	0x08
	.zero		1


	//   ....[19]....
        /*07b4*/ 	.word	0x000008d0
        /*07b8*/ 	.word	0x000000ff
        /*07bc*/ 	.word	0x000288c0
        /*07c0*/ 	.short	0x0100
        /*07c2*/ 	.byte	0x08
	.zero		1


	//   ....[20]....
        /*07c4*/ 	.word	0x000008e0
        /*07c8*/ 	.word	0x000000ff
        /*07cc*/ 	.word	0x000288b8
        /*07d0*/ 	.short	0x0100
        /*07d2*/ 	.byte	0x08
	.zero		1


	//   ....[21]....
        /*07d4*/ 	.word	0x000008f0
        /*07d8*/ 	.word	0x000000ff
        /*07dc*/ 	.word	0x000288c8
        /*07e0*/ 	.short	0x0100
        /*07e2*/ 	.byte	0x08
	.zero		1


	//   ....[22]....
        /*07e4*/ 	.word	0x00001ba0
        /*07e8*/ 	.word	0x000000ff
        /*07ec*/ 	.word	0x00028800
        /*07f0*/ 	.short	0x010a
        /*07f2*/ 	.byte	0x27
	.zero		1


	//   ....[23]....
        /*07f4*/ 	.word	0x00001c40
        /*07f8*/ 	.word	0x00000004
        /*07fc*/ 	.word	0x00028830
        /*0800*/ 	.short	0x010a
        /*0802*/ 	.byte	0x3f
	.zero		1


	//   ....[24]....
        /*0804*/ 	.word	0x00001cc0
        /*0808*/ 	.word	0x00000004
        /*080c*/ 	.word	0x00028830
        /*0810*/ 	.short	0x010a
        /*0812*/ 	.byte	0x3f
	.zero		1


	//   ....[25]....
        /*0814*/ 	.word	0x000025a0
        /*0818*/ 	.word	0x00000004
        /*081c*/ 	.word	0x00000000
        /*0820*/ 	.short	0x0101
        /*0822*/ 	.byte	0x3f
	.zero		1


	//   ....[26]....
        /*0824*/ 	.word	0x00006a40
        /*0828*/ 	.word	0x000000ff
        /*082c*/ 	.word	0x00028830
        /*0830*/ 	.short	0x010a
        /*0832*/ 	.byte	0x0a
	.zero		1


	//   ....[27]....
        /*0834*/ 	.word	0x00006a80
        /*0838*/ 	.word	0x000000ff
        /*083c*/ 	.word	0x00028830
        /*0840*/ 	.short	0x010a
        /*0842*/ 	.byte	0x0a
	.zero		1


	//   ....[28]....
        /*0844*/ 	.word	0x00006ca0
        /*0848*/ 	.word	0x000000ff
        /*084c*/ 	.word	0x00028850
        /*0850*/ 	.short	0x010a
        /*0852*/ 	.byte	0x0a
	.zero		1


	//   ....[29]....
        /*0854*/ 	.word	0x00006ce0
        /*0858*/ 	.word	0x000000ff
        /*085c*/ 	.word	0x00028850
        /*0860*/ 	.short	0x010a
        /*0862*/ 	.byte	0x0a
	.zero		1


	//   ....[30]....
        /*0864*/ 	.word	0x00007bd0
        /*0868*/ 	.word	0x0000002f
        /*086c*/ 	.word	0x00000000
        /*0870*/ 	.short	0x0101
        /*0872*/ 	.byte	0x3f
	.zero		1


	//   ....[31]....
        /*0874*/ 	.word	0x0000b720
        /*0878*/ 	.word	0x000000ff
        /*087c*/ 	.word	0x00000000
        /*0880*/ 	.short	0x0101
        /*0882*/ 	.byte	0x0a
	.zero		1


	//   ....[32]....
        /*0884*/ 	.word	0x0000c0d0
        /*0888*/ 	.word	0x000000ff
        /*088c*/ 	.word	0x00028830
        /*0890*/ 	.short	0x010a
        /*0892*/ 	.byte	0x0a
	.zero		1


	//   ....[33]....
        /*0894*/ 	.word	0x0000c110
        /*0898*/ 	.word	0x000000ff
        /*089c*/ 	.word	0x00028830
        /*08a0*/ 	.short	0x010a
        /*08a2*/ 	.byte	0x0a
	.zero		1


	//   ....[34]....
        /*08a4*/ 	.word	0x0000c330
        /*08a8*/ 	.word	0x000000ff
        /*08ac*/ 	.word	0x00028850
        /*08b0*/ 	.short	0x010a
        /*08b2*/ 	.byte	0x0a
	.zero		1


	//   ....[35]....
        /*08b4*/ 	.word	0x0000c370
        /*08b8*/ 	.word	0x000000ff
        /*08bc*/ 	.word	0x00028850
        /*08c0*/ 	.short	0x010a
        /*08c2*/ 	.byte	0x0a
	.zero		1


	//   ....[36]....
        /*08c4*/ 	.word	0x0000e9e0
        /*08c8*/ 	.word	0x00000005
        /*08cc*/ 	.word	0x00000000
        /*08d0*/ 	.short	0x0101
        /*08d2*/ 	.byte	0x3f
	.zero		1


	//   ....[37]....
        /*08d4*/ 	.word	0x0000ecb0
        /*08d8*/ 	.word	0x000000ff
        /*08dc*/ 	.word	0x00000000
        /*08e0*/ 	.short	0x0101
        /*08e2*/ 	.byte	0x07
	.zero		1


	//   ....[38]....
        /*08e4*/ 	.word	0x0000f4c0
        /*08e8*/ 	.word	0x000000ff
        /*08ec*/ 	.word	0x00028830
        /*08f0*/ 	.short	0x010a
        /*08f2*/ 	.byte	0x07
	.zero		1


	//   ....[39]....
        /*08f4*/ 	.word	0x0000f500
        /*08f8*/ 	.word	0x000000ff
        /*08fc*/ 	.word	0x00028830
        /*0900*/ 	.short	0x010a
        /*0902*/ 	.byte	0x07
	.zero		1


	//   ....[40]....
        /*0904*/ 	.word	0x0000f750
        /*0908*/ 	.word	0x000000ff
        /*090c*/ 	.word	0x00028850
        /*0910*/ 	.short	0x010a
        /*0912*/ 	.byte	0x0a
	.zero		1


	//   ....[41]....
        /*0914*/ 	.word	0x0000f790
        /*0918*/ 	.word	0x000000ff
        /*091c*/ 	.word	0x00028850
        /*0920*/ 	.short	0x010a
        /*0922*/ 	.byte	0x0a
	.zero		1


	//   ....[42]....
        /*0924*/ 	.word	0x00010680
        /*0928*/ 	.word	0x0000002c
        /*092c*/ 	.word	0x00000000
        /*0930*/ 	.short	0x0101
        /*0932*/ 	.byte	0x3f
	.zero		1


	//   ....[43]....
        /*0934*/ 	.word	0x000141d0
        /*0938*/ 	.word	0x000000ff
        /*093c*/ 	.word	0x00000000
        /*0940*/ 	.short	0x0101
        /*0942*/ 	.byte	0x0a
	.zero		1


	//   ....[44]....
        /*0944*/ 	.word	0x000148e0
        /*0948*/ 	.word	0x000000ff
        /*094c*/ 	.word	0x00028850
        /*0950*/ 	.short	0x010a
        /*0952*/ 	.byte	0x05
	.zero		1


	//   ....[45]....
        /*0954*/ 	.word	0x00014920
        /*0958*/ 	.word	0x000000ff
        /*095c*/ 	.word	0x00028850
        /*0960*/ 	.short	0x010a
        /*0962*/ 	.byte	0x05
	.zero		1


	//   ....[46]....
        /*0964*/ 	.word	0x00014f80
        /*0968*/ 	.word	0x000000ff
        /*096c*/ 	.word	0x00000000
        /*0970*/ 	.short	0x0101
        /*0972*/ 	.byte	0x04
	.zero		1


	//   ....[47]....
        /*0974*/ 	.word	0x00016800
        /*0978*/ 	.word	0x00000004
        /*097c*/ 	.word	0x00000000
        /*0980*/ 	.short	0x0101
        /*0982*/ 	.byte	0x3f
	.zero		1


	//   ....[48]....
        /*0984*/ 	.word	0x000198b0
        /*0988*/ 	.word	0x00000005
        /*098c*/ 	.word	0x00028880
        /*0990*/ 	.short	0x010a
        /*0992*/ 	.byte	0x3f
	.zero		1


	//   ....[49]....
        /*0994*/ 	.word	0x00019a80
        /*0998*/ 	.word	0x00000005
        /*099c*/ 	.word	0x00028840
        /*09a0*/ 	.short	0x010a
        /*09a2*/ 	.byte	0x3f
	.zero		1


	//   ....[50]....
        /*09a4*/ 	.word	0x00019da0
        /*09a8*/ 	.word	0x000000ff
        /*09ac*/ 	.word	0x00028820
        /*09b0*/ 	.short	0x010a
        /*09b2*/ 	.byte	0x28
	.zero		1


	//   ....[51]....
        /*09b4*/ 	.word	0x0001a090
        /*09b8*/ 	.word	0x00000004
        /*09bc*/ 	.word	0x00028880
        /*09c0*/ 	.short	0x010a
        /*09c2*/ 	.byte	0x3f
	.zero		1


	//   ....[52]....
        /*09c4*/ 	.word	0x0001a310
        /*09c8*/ 	.word	0x00000004
        /*09cc*/ 	.word	0x00028840
        /*09d0*/ 	.short	0x010a
        /*09d2*/ 	.byte	0x3f
	.zero		1


	//   ....[53]....
        /*09d4*/ 	.word	0x0001a5e0
        /*09d8*/ 	.word	0x00000014
        /*09dc*/ 	.word	0x00028870
        /*09e0*/ 	.short	0x010a
        /*09e2*/ 	.byte	0x3f
	.zero		1


	//   ....[54]....
        /*09e4*/ 	.word	0x0001a660
        /*09e8*/ 	.word	0x00000014
        /*09ec*/ 	.word	0x00028860
        /*09f0*/ 	.short	0x010a
        /*09f2*/ 	.byte	0x3f
	.zero		1


	//   ....[55]....
        /*09f4*/ 	.word	0x0001ac90
        /*09f8*/ 	.word	0x00000014
        /*09fc*/ 	.word	0x00028850
        /*0a00*/ 	.short	0x0101
        /*0a02*/ 	.byte	0x3f
	.zero		1


	//   ....[56]....
        /*0a04*/ 	.word	0x0001acf0
        /*0a08*/ 	.word	0x00000014
        /*0a0c*/ 	.word	0x00000000
        /*0a10*/ 	.short	0x0101
        /*0a12*/ 	.byte	0x3f
	.zero		1


	//   ....[57]....
        /*0a14*/ 	.word	0x0001aef0
        /*0a18*/ 	.word	0x00000012
        /*0a1c*/ 	.word	0x00028870
        /*0a20*/ 	.short	0x010a
        /*0a22*/ 	.byte	0x3f
	.zero		1


	//   ....[58]....
        /*0a24*/ 	.word	0x0001af60
        /*0a28*/ 	.word	0x00000012
        /*0a2c*/ 	.word	0x00028860
        /*0a30*/ 	.short	0x010a
        /*0a32*/ 	.byte	0x3f
	.zero		1


	//   ....[59]....
        /*0a34*/ 	.word	0x0001b5b0
        /*0a38*/ 	.word	0x00000012
        /*0a3c*/ 	.word	0x00028850
        /*0a40*/ 	.short	0x0101
        /*0a42*/ 	.byte	0x3f
	.zero		1


	//   ....[60]....
        /*0a44*/ 	.word	0x0001b5f0
        /*0a48*/ 	.word	0x00000000
        /*0a4c*/ 	.word	0x00000000
        /*0a50*/ 	.short	0x0101
        /*0a52*/ 	.byte	0x3f
	.zero		1


	//   ....[61]....
        /*0a54*/ 	.word	0x0001c390
        /*0a58*/ 	.word	0x00000000
        /*0a5c*/ 	.word	0x00028820
        /*0a60*/ 	.short	0x010a
        /*0a62*/ 	.byte	0x3f
	.zero		1


	//   ....[62]....
        /*0a64*/ 	.word	0x0001c550
        /*0a68*/ 	.word	0x00000006
        /*0a6c*/ 	.word	0x00000000
        /*0a70*/ 	.short	0x010a
        /*0a72*/ 	.byte	0x3f
	.zero		1


	//   ....[63]....
        /*0a74*/ 	.word	0x0001c5c0
        /*0a78*/ 	.word	0x00000007
        /*0a7c*/ 	.word	0x00000000
        /*0a80*/ 	.short	0x010a
        /*0a82*/ 	.byte	0x3f
	.zero		1


	//   ....[64]....
        /*0a84*/ 	.word	0x0001c620
        /*0a88*/ 	.word	0x00000004
        /*0a8c*/ 	.word	0x00028860
        /*0a90*/ 	.short	0x010a
        /*0a92*/ 	.byte	0x3f
	.zero		1


	//   ....[65]....
        /*0a94*/ 	.word	0x0001c670
        /*0a98*/ 	.word	0x00000003
        /*0a9c*/ 	.word	0x00028860
        /*0aa0*/ 	.short	0x010a
        /*0aa2*/ 	.byte	0x3f
	.zero		1


	//   ....[66]....
        /*0aa4*/ 	.word	0x0001c6b0
        /*0aa8*/ 	.word	0x00000004
        /*0aac*/ 	.word	0x00028880
        /*0ab0*/ 	.short	0x010a
        /*0ab2*/ 	.byte	0x3f
	.zero		1


	//   ....[67]....
        /*0ab4*/ 	.word	0x0001c6d0
        /*0ab8*/ 	.word	0x00000003
        /*0abc*/ 	.word	0x00028880
        /*0ac0*/ 	.short	0x010a
        /*0ac2*/ 	.byte	0x3f
	.zero		1


	//   ....[68]....
        /*0ac4*/ 	.word	0x0001c740
        /*0ac8*/ 	.word	0x00000003
        /*0acc*/ 	.word	0x00028800
        /*0ad0*/ 	.short	0x010a
        /*0ad2*/ 	.byte	0x3f
	.zero		1


	//   ....[69]....
        /*0ad4*/ 	.word	0x0001c790
        /*0ad8*/ 	.word	0x00000004
        /*0adc*/ 	.word	0x00028830
        /*0ae0*/ 	.short	0x010a
        /*0ae2*/ 	.byte	0x3f
	.zero		1


	//   ....[70]....
        /*0ae4*/ 	.word	0x0001c7f0
        /*0ae8*/ 	.word	0x00000015
        /*0aec*/ 	.word	0x00028830
        /*0af0*/ 	.short	0x010a
        /*0af2*/ 	.byte	0x3f
	.zero		1


	//   ....[71]....
        /*0af4*/ 	.word	0x0001c850
        /*0af8*/ 	.word	0x00000015
        /*0afc*/ 	.word	0x00028850
        /*0b00*/ 	.short	0x010a
        /*0b02*/ 	.byte	0x3f
	.zero		1


	//   ....[72]....
        /*0b04*/ 	.word	0x0001c8b0
        /*0b08*/ 	.word	0x00000009
        /*0b0c*/ 	.word	0x00028830
        /*0b10*/ 	.short	0x010a
        /*0b12*/ 	.byte	0x3f
	.zero		1


	//   ....[73]....
        /*0b14*/ 	.word	0x0001c910
        /*0b18*/ 	.word	0x00000009
        /*0b1c*/ 	.word	0x00028850
        /*0b20*/ 	.short	0x010a
        /*0b22*/ 	.byte	0x3f
	.zero		1


	//   ....[74]....
        /*0b24*/ 	.word	0x0001c970
        /*0b28*/ 	.word	0x00000009
        /*0b2c*/ 	.word	0x00028830
        /*0b30*/ 	.short	0x010a
        /*0b32*/ 	.byte	0x3f
	.zero		1


	//   ....[75]....
        /*0b34*/ 	.word	0x0001c9d0
        /*0b38*/ 	.word	0x00000009
        /*0b3c*/ 	.word	0x00028850
        /*0b40*/ 	.short	0x010a
        /*0b42*/ 	.byte	0x3f
	.zero		1


	//   ....[76]....
        /*0b44*/ 	.word	0x0001ca30
        /*0b48*/ 	.word	0x00000003
        /*0b4c*/ 	.word	0x00028850
        /*0b50*/ 	.short	0x010a
        /*0b52*/ 	.byte	0x3f
	.zero		1


	//   ....[77]....
        /*0b54*/ 	.word	0x0001cb80
        /*0b58*/ 	.word	0x00000005
        /*0b5c*/ 	.word	0x00028880
        /*0b60*/ 	.short	0x010a
        /*0b62*/ 	.byte	0x3f
	.zero		1


	//   ....[78]....
        /*0b64*/ 	.word	0x0001cbd0
        /*0b68*/ 	.word	0x00000005
        /*0b6c*/ 	.word	0x00028840
        /*0b70*/ 	.short	0x010a
        /*0b72*/ 	.byte	0x3f
	.zero		1


	//   ....[79]....
        /*0b74*/ 	.word	0x0001cc30
        /*0b78*/ 	.word	0x00000003
        /*0b7c*/ 	.word	0x00028820
        /*0b80*/ 	.short	0x010a
        /*0b82*/ 	.byte	0x3f
	.zero		1


	//   ....[80]....
        /*0b84*/ 	.word	0x0001cc80
        /*0b88*/ 	.word	0x00000004
        /*0b8c*/ 	.word	0x00028880
        /*0b90*/ 	.short	0x010a
        /*0b92*/ 	.byte	0x3f
	.zero		1


	//   ....[81]....
        /*0b94*/ 	.word	0x0001ccd0
        /*0b98*/ 	.word	0x00000004
        /*0b9c*/ 	.word	0x00028840
        /*0ba0*/ 	.short	0x010a
        /*0ba2*/ 	.byte	0x3f
	.zero		1


	//   ....[82]....
        /*0ba4*/ 	.word	0x0001cd20
        /*0ba8*/ 	.word	0x00000014
        /*0bac*/ 	.word	0x00028870
        /*0bb0*/ 	.short	0x010a
        /*0bb2*/ 	.byte	0x3f
	.zero		1


	//   ....[83]....
        /*0bb4*/ 	.word	0x0001cd70
        /*0bb8*/ 	.word	0x00000014
        /*0bbc*/ 	.word	0x00028860
        /*0bc0*/ 	.short	0x010a
        /*0bc2*/ 	.byte	0x3f
	.zero		1


	//   ....[84]....
        /*0bc4*/ 	.word	0x0001cdc0
        /*0bc8*/ 	.word	0x00000012
        /*0bcc*/ 	.word	0x00028870
        /*0bd0*/ 	.short	0x010a
        /*0bd2*/ 	.byte	0x3f
	.zero		1


	//   ....[85]....
        /*0bd4*/ 	.word	0x0001ce10
        /*0bd8*/ 	.word	0x00000012
        /*0bdc*/ 	.word	0x00028860
        /*0be0*/ 	.short	0x010a
        /*0be2*/ 	.byte	0x3f
	.zero		1


	//   ....[86]....
        /*0be4*/ 	.word	0x0001ce60
        /*0be8*/ 	.word	0x00000000
        /*0bec*/ 	.word	0x00028820
        /*0bf0*/ 	.short	0x010a
        /*0bf2*/ 	.byte	0x3f
	.zero		1


	//   ....[87]....
        /*0bf4*/ 	.word	0x0001d000
        /*0bf8*/ 	.word	0x00000006
        /*0bfc*/ 	.word	0x00000000
        /*0c00*/ 	.short	0x010a
        /*0c02*/ 	.byte	0x3f
	.zero		1


	//   ....[88]....
        /*0c04*/ 	.word	0x0001d050
        /*0c08*/ 	.word	0x00000007
        /*0c0c*/ 	.word	0x00000000
        /*0c10*/ 	.short	0x010a
        /*0c12*/ 	.byte	0x3f
	.zero		1


	//   ....[89]....
        /*0c14*/ 	.word	0x0001d0a0
        /*0c18*/ 	.word	0x00000004
        /*0c1c*/ 	.word	0x00028860
        /*0c20*/ 	.short	0x010a
        /*0c22*/ 	.byte	0x3f
	.zero		1


	//   ....[90]....
        /*0c24*/ 	.word	0x0001d0f0
        /*0c28*/ 	.word	0x00000003
        /*0c2c*/ 	.word	0x00028860
        /*0c30*/ 	.short	0x010a
        /*0c32*/ 	.byte	0x3f
	.zero		1


	//   ....[91]....
        /*0c34*/ 	.word	0x0001d140
        /*0c38*/ 	.word	0x00000004
        /*0c3c*/ 	.word	0x00028880
        /*0c40*/ 	.short	0x010a
        /*0c42*/ 	.byte	0x3f
	.zero		1


	//----- nvinfo : EIATTR_NUM_MBARRIERS
	.align		4
.L_214:
        /*0c44*/ 	.byte	0x03, 0x38
        /*0c46*/ 	.short	0x0016


	//----- nvinfo : EIATTR_EXIT_INSTR_OFFSETS
	.align		4
        /*0c48*/ 	.byte	0x04, 0x1c
        /*0c4a*/ 	.short	(.L_216 - .L_215)


	//   ....[0]....
.L_215:
        /*0c4c*/ 	.word	0x00000aa0


	//   ....[1]....
        /*0c50*/ 	.word	0x000177a0


	//   ....[2]....
        /*0c54*/ 	.word	0x0001c720


	//----- nvinfo : EIATTR_MAX_THREADS
	.align		4
.L_216:
        /*0c58*/ 	.byte	0x04, 0x05
        /*0c5a*/ 	.short	(.L_218 - .L_217)
.L_217:
        /*0c5c*/ 	.word	0x00000180
        /*0c60*/ 	.word	0x00000001
        /*0c64*/ 	.word	0x00000001


	//----- nvinfo : EIATTR_CRS_STACK_SIZE
	.align		4
.L_218:
        /*0c68*/ 	.byte	0x04, 0x1e
        /*0c6a*/ 	.short	(.L_220 - .L_219)
.L_219:
        /*0c6c*/ 	.word	0x00000000


	//----- nvinfo : EIATTR_CBANK_PARAM_SIZE
	.align		4
.L_220:
        /*0c70*/ 	.byte	0x03, 0x19
        /*0c72*/ 	.short	0x0a70


	//----- nvinfo : EIATTR_PARAM_CBANK
	.align		4
        /*0c74*/ 	.byte	0x04, 0x0a
        /*0c76*/ 	.short	(.L_222 - .L_221)
	.align		4
.L_221:
        /*0c78*/ 	.word	index@(.nv.constant0._ZN7cutlass13device_kernelIN5flash11enable_sm90INS1_16FlashAttnFwdSm90INS1_25CollectiveMainloopFwdSm90ILi2EN4cute5tupleIJNS5_1CILi1EEES8_S8_EEENS6_IJNS7_ILi128EEENS7_ILi192EEESA_EEELi128ENS_12float_e4m3_tEfNS_4arch4Sm90ELb0ELb1ELb1ELb1ELb0ELb0ELb0ELb1ELb1ELb0ELb0ELb0EEENS1_21CollectiveEpilogueFwdINS6_IJSA_SA_SB_EEES9_NS_10bfloat16_tESF_Li256ELb1ELb0ELb0ELb1EEENS1_36VarlenDynamicPersistentTileSchedulerILi128ELi192ELi256ELi128ELb0ELb0ELb1ELb1ELb0ELb1EEEEEEEEEvNT_6ParamsE)
        /*0c7c*/ 	.short	0x0210
        /*0c7e*/ 	.short	0x0a70


	//----- nvinfo : EIATTR_SW_WAR
	.align		4
.L_222:
        /*0c80*/ 	.byte	0x04, 0x36
        /*0c82*/ 	.short	(.L_224 - .L_223)
.L_223:
        /*0c84*/ 	.word	0x00000008
.L_224:


//--------------------- .nv.info._ZN7cutlass13device_kernelIN5flash11enable_sm90INS1_16FlashAttnFwdSm90INS1_25CollectiveMainloopFwdSm90ILi2EN4cute5tupleIJNS5_1CILi1EEES8_S8_EEENS6_IJNS7_ILi128EEENS7_ILi192EEESA_EEELi128ENS_12float_e4m3_tEfNS_4arch4Sm90ELb0ELb1ELb1ELb1ELb0ELb1ELb0ELb1ELb1ELb0ELb0ELb0EEENS1_21CollectiveEpilogueFwdINS6_IJSA_SA_SB_EEES9_NS_10bfloat16_tESF_Li256ELb1ELb0ELb0ELb1EEENS1_36VarlenDynamicPersistentTileSchedulerILi128ELi192ELi256ELi128ELb0ELb0ELb1ELb1ELb0ELb1EEEEEEEEEvNT_6ParamsE --------------------------
	.section	.nv.info._ZN7cutlass13device_kernelIN5flash11enable_sm90INS1_16FlashAttnFwdSm90INS1_25CollectiveMainloopFwdSm90ILi2EN4cute5tupleIJNS5_1CILi1EEES8_S8_EEENS6_IJNS7_ILi128EEENS7_ILi192EEESA_EEELi128ENS_12float_e4m3_tEfNS_4arch4Sm90ELb0ELb1ELb1ELb1ELb0ELb1ELb0ELb1ELb1ELb0ELb0ELb0EEENS1_21CollectiveEpilogueFwdINS6_IJSA_SA_SB_EEES9_NS_10bfloat16_tESF_Li256ELb1ELb0ELb0ELb1EEENS1_36VarlenDynamicPersistentTileSchedulerILi128ELi192ELi256ELi128ELb0ELb0ELb1ELb1ELb0ELb1EEEEEEEEEvNT_6ParamsE,"",@"SHT_CUDA_INFO"
	.sectionflags	@""
	.align	4


	//----- nvinfo : EIATTR_CUDA_API_VERSION
	.align		4
        /*0000*/ 	.byte	0x04, 0x37
        /*0002*/ 	.short	(.L_226 - .L_225)
.L_225:
        /*0004*/ 	.word	0x00000082


	//----- nvinfo : EIATTR_KPARAM_INFO
	.align		4
.L_226:
        /*0008*/ 	.byte	0x04, 0x17
        /*000a*/ 	.short	(.L_228 - .L_227)
.L_227:
        /*000c*/ 	.word	0x00000000
        /*0010*/ 	.short	0x0000
        /*0012*/ 	.short	0x0070
        /*0014*/ 	.byte	0x00, 0xf0, 0x01, 0x28


	//----- nvinfo : EIATTR_SPARSE_MMA_MASK
	.align		4
.L_228:
        /*0018*/ 	.byte	0x03, 0x50
        /*001a*/ 	.short	0x0000


	//----- nvinfo : EIATTR_MAXREG_COUNT
	.align		4
        /*001c*/ 	.byte	0x03, 0x1b
        /*001e*/ 	.short	0x00a8


	//----- nvinfo : EIATTR_NUM_BARRIERS
	.align		4
        /*0020*/ 	.byte	0x02, 0x4c
        /*0022*/ 	.byte	0x10
	.zero		1


	//----- nvinfo : EIATTR_EXTERNS
	.align		4
        /*0024*/ 	.byte	0x04, 0x0f
        /*0026*/ 	.short	(.L_230 - .L_229)


	//   ....[0]....
	.align		4
.L_229:
        /*0028*/ 	.word	index@(__assertfail)


	//----- nvinfo : EIATTR_ANNOTATIONS
	.align		4
.L_230:
        /*002c*/ 	.byte	0x04, 0x55
        /*002e*/ 	.short	(.L_232 - .L_231)


	//   ....[0]....
.L_231:
        /* <DEDUP_REMOVED lines=58> */


	//----- nvinfo : EIATTR_MERCURY_ISA_VERSION
	.align		4
.L_232:
        /*03c0*/ 	.byte	0x03, 0x5f
        /*03c2*/ 	.short	0x0101


	//----- nvinfo : EIATTR_UNUSED_LOAD_BYTE_OFFSET
	.align		4
        /*03c4*/ 	.byte	0x04, 0x44
        /*03c6*/ 	.short	(.L_234 - .L_233)


	//   ....[0]....
.L_233:
        /*03c8*/ 	.word	0x00000b20
        /*03cc*/ 	.word	0x0000fff0


	//   ....[1]....
        /*03d0*/ 	.word	0x000237a0
        /*03d4*/ 	.word	0x0000fff0


	//----- nvinfo : EIATTR_INT_WARP_WIDE_INSTR_OFFSETS
	.align		4
.L_234:
        /*03d8*/ 	.byte	0x04, 0x31
        /*03da*/ 	.short	(.L_236 - .L_235)


	//   ....[0]....
.L_235:
        /*03dc*/ 	.word	0x000001c0


	//   ....[1]....
        /*03e0*/ 	.word	0x00000200


	//   ....[2]....
        /*03e4*/ 	.word	0x00000270


	//   ....[3]....
        /*03e8*/ 	.word	0x00028750


	//   ....[4]....
        /*03ec*/ 	.word	0x000287e0


	//   ....[5]....
        /*03f0*/ 	.word	0x00028ed0


	//   ....[6]....
        /*03f4*/ 	.word	0x00028f00


	//   ....[7]....
        /*03f8*/ 	.word	0x0002a900


	//   ....[8]....
        /*03fc*/ 	.word	0x0002a990


	//----- nvinfo : EIATTR_COOP_GROUP_MASK_REGIDS
	.align		4
.L_236:
        /*0400*/ 	.byte	0x04, 0x29
        /*0402*/ 	.short	(.L_238 - .L_237)


	//   ....[0]....
.L_237:
        /*0404*/ 	.word	0xffffffff


	//   ....[1]....
        /*0408*/ 	.word	0xffffffff


	//   ....[2]....
        /*040c*/ 	.word	0xffffffff


	//   ....[3]....
        /*0410*/ 	.word	0xffffffff


	//   ....[4]....
        /*0414*/ 	.word	0xffffffff


	//   ....[5]....
        /*0418*/ 	.word	0xffffffff


	//   ....[6]....
        /*041c*/ 	.word	0xffffffff


	//   ....[7]....
        /*0420*/ 	.word	0xffffffff


	//   ....[8]....
        /*0424*/ 	.word	0xffffffff


	//   ....[9]....
        /*0428*/ 	.word	0xffffffff


	//   ....[10]....
        /*042c*/ 	.word	0xffffffff


	//   ....[11]....
        /*0430*/ 	.word	0xffffffff


	//   ....[12]....
        /*0434*/ 	.word	0xffffffff


	//   ....[13]....
        /*0438*/ 	.word	0xffffffff


	//   ....[14]....
        /*043c*/ 	.word	0xffffffff


	//   ....[15]....
        /*0440*/ 	.word	0xffffffff


	//   ....[16]....
        /*0444*/ 	.word	0xffffffff


	//   ....[17]....
        /*0448*/ 	.word	0xffffffff


	//   ....[18]....
        /*044c*/ 	.word	0xffffffff


	//   ....[19]....
        /*0450*/ 	.word	0xffffffff


	//   ....[20]....
        /*0454*/ 	.word	0xffffffff


	//   ....[21]....
        /*0458*/ 	.word	0xffffffff


	//   ....[22]....
        /*045c*/ 	.word	0xffffffff


	//   ....[23]....
        /*0460*/ 	.word	0xffffffff


	//   ....[24]....
        /*0464*/ 	.word	0xffffffff


	//   ....[25]....
        /*0468*/ 	.word	0xffffffff


	//   ....[26]....
        /*046c*/ 	.word	0xffffffff


	//   ....[27]....
        /*0470*/ 	.word	0xffffffff


	//   ....[28]....
        /*0474*/ 	.word	0xffffffff


	//   ....[29]....
        /*0478*/ 	.word	0xffffffff


	//   ....[30]....
        /*047c*/ 	.word	0xffffffff


	//   ....[31]....
        /*0480*/ 	.word	0xffffffff


	//   ....[32]....
        /*0484*/ 	.word	0xffffffff


	//   ....[33]....
        /*0488*/ 	.word	0xffffffff


	//   ....[34]....
        /*048c*/ 	.word	0xffffffff


	//   ....[35]....
        /*0490*/ 	.word	0xffffffff


	//   ....[36]....
        /*0494*/ 	.word	0xffffffff


	//   ....[37]....
        /*0498*/ 	.word	0xffffffff


	//   ....[38]....
        /*049c*/ 	.word	0xffffffff


	//   ....[39]....
        /*04a0*/ 	.word	0xffffffff


	//   ....[40]....
        /*04a4*/ 	.word	0xffffffff


	//   ....[41]....
        /*04a8*/ 	.word	0xffffffff


	//   ....[42]....
        /*04ac*/ 	.word	0xffffffff


	//   ....[43]....
        /*04b0*/ 	.word	0xffffffff


	//   ....[44]....
        /*04b4*/ 	.word	0xffffffff


	//   ....[45]....
        /*04b8*/ 	.word	0xffffffff


	//   ....[46]....
        /*04bc*/ 	.word	0xffffffff


	//   ....[47]....
        /*04c0*/ 	.word	0xffffffff


	//   ....[48]....
        /*04c4*/ 	.word	0xffffffff


	//   ....[49]....
        /*04c8*/ 	.word	0xffffffff


	//   ....[50]....
        /*04cc*/ 	.word	0xffffffff


	//   ....[51]....
        /*04d0*/ 	.word	0xffffffff


	//   ....[52]....
        /*04d4*/ 	.word	0xffffffff


	//   ....[53]....
        /*04d8*/ 	.word	0xffffffff


	//   ....[54]....
        /*04dc*/ 	.word	0xffffffff


	//   ....[55]....
        /*04e0*/ 	.word	0xffffffff


	//   ....[56]....
        /*04e4*/ 	.word	0xffffffff


	//   ....[57]....
        /*04e8*/ 	.word	0xffffffff


	//   ....[58]....
        /*04ec*/ 	.word	0xffffffff


	//   ....[59]....
        /*04f0*/ 	.word	0xffffffff


	//   ....[60]....
        /*04f4*/ 	.word	0xffffffff


	//   ....[61]....
        /*04f8*/ 	.word	0xffffffff


	//   ....[62]....
        /*04fc*/ 	.word	0xffffffff


	//   ....[63]....
        /*0500*/ 	.word	0xffffffff


	//   ....[64]....
        /*0504*/ 	.word	0xffffffff


	//   ....[65]....
        /*0508*/ 	.word	0xffffffff


	//   ....[66]....
        /*050c*/ 	.word	0xffffffff


	//   ....[67]....
        /*0510*/ 	.word	0xffffffff


	//   ....[68]....
        /*0514*/ 	.word	0xffffffff


	//   ....[69]....
        /*0518*/ 	.word	0xffffffff


	//   ....[70]....
        /*051c*/ 	.word	0xffffffff


	//   ....[71]....
        /*0520*/ 	.word	0xffffffff


	//   ....[72]....
        /*0524*/ 	.word	0xffffffff


	//   ....[73]....
        /*0528*/ 	.word	0xffffffff


	//   ....[74]....
        /*052c*/ 	.word	0xffffffff


	//   ....[75]....
        /*0530*/ 	.word	0xffffffff


	//   ....[76]....
        /*0534*/ 	.word	0xffffffff


	//   ....[77]....
        /*0538*/ 	.word	0xffffffff


	//   ....[78]....
        /*053c*/ 	.word	0xffffffff


	//   ....[79]....
        /*0540*/ 	.word	0xffffffff


	//   ....[80]....
        /*0544*/ 	.word	0xffffffff


	//   ....[81]....
        /*0548*/ 	.word	0xffffffff


	//   ....[82]....
        /*054c*/ 	.word	0xffffffff


	//   ....[83]....
        /*0550*/ 	.word	0xffffffff


	//   ....[84]....
        /*0554*/ 	.word	0xffffffff


	//   ....[85]....
        /*0558*/ 	.word	0xffffffff


	//   ....[86]....
        /*055c*/ 	.word	0xffffffff


	//   ....[87]....
        /*0560*/ 	.word	0xffffffff


	//   ....[88]....
        /*0564*/ 	.word	0xffffffff


	//   ....[89]....
        /*0568*/ 	.word	0xffffffff


	//   ....[90]....
        /*056c*/ 	.word	0xffffffff


	//   ....[91]....
        /*0570*/ 	.word	0xffffffff


	//   ....[92]....
        /*0574*/ 	.word	0xffffffff


	//   ....[93]....
        /*0578*/ 	.word	0xffffffff


	//   ....[94]....
        /*057c*/ 	.word	0xffffffff


	//   ....[95]....
        /*0580*/ 	.word	0xffffffff


	//   ....[96]....
        /*0584*/ 	.word	0x0500000f


	//   ....[97]....
        /*0588*/ 	.word	0x0500000f


	//   ....[98]....
        /*058c*/ 	.word	0x0500000f


	//   ....[99]....
        /*0590*/ 	.word	0x0500000f


	//   ....[100]....
        /*0594*/ 	.word	0x0500000f


	//   ....[101]....
        /*0598*/ 	.word	0x0500000f


	//   ....[102]....
        /*059c*/ 	.word	0x0500000f


	//   ....[103]....
        /*05a0*/ 	.word	0x0500000f


	//   ....[104]....
        /*05a4*/ 	.word	0x0500000f


	//   ....[105]....
        /*05a8*/ 	.word	0x0500000f


	//   ....[106]....
        /*05ac*/ 	.word	0x0500000f


	//   ....[107]....
        /*05b0*/ 	.word	0x0500000f


	//   ....[108]....
        /*05b4*/ 	.word	0x0500000f


	//   ....[109]....
        /*05b8*/ 	.word	0x0500000f


	//   ....[110]....
        /*05bc*/ 	.word	0x0500000f


	//   ....[111]....
        /*05c0*/ 	.word	0x0500000f


	//   ....[112]....
        /*05c4*/ 	.word	0x0500000f


	//   ....[113]....
        /*05c8*/ 	.word	0x0500000f


	//   ....[114]....
        /*05cc*/ 	.word	0x0500000f


	//   ....[115]....
        /*05d0*/ 	.word	0x0500000f


	//   ....[116]....
        /*05d4*/ 	.word	0x0500000f


	//   ....[117]....
        /*05d8*/ 	.word	0x0500000f


	//   ....[118]....
        /*05dc*/ 	.word	0x0500000f


	//   ....[119]....
        /*05e0*/ 	.word	0x0500000f


	//   ....[120]....
        /*05e4*/ 	.word	0x0500000f


	//   ....[121]....
        /*05e8*/ 	.word	0x0500000f


	//   ....[122]....
        /*05ec*/ 	.word	0x0500000f


	//   ....[123]....
        /*05f0*/ 	.word	0x0500000f


	//   ....[124]....
        /*05f4*/ 	.word	0x0500000f


	//   ....[125]....
        /*05f8*/ 	.word	0x0500000f


	//   ....[126]....
        /*05fc*/ 	.word	0x0500000f


	//   ....[127]....
        /*0600*/ 	.word	0x0500000f


	//   ....[128]....
        /*0604*/ 	.word	0x0500000f


	//   ....[129]....
        /*0608*/ 	.word	0x0500000f


	//   ....[130]....
        /*060c*/ 	.word	0x0500000f


	//   ....[131]....
        /*0610*/ 	.word	0x0500000f


	//   ....[132]....
        /*0614*/ 	.word	0x0500000f


	//   ....[133]....
        /*0618*/ 	.word	0x0500000f


	//   ....[134]....
        /*061c*/ 	.word	0x0500000f


	//   ....[135]....
        /*0620*/ 	.word	0x0500000f


	//   ....[136]....
        /*0624*/ 	.word	0x0500000f


	//   ....[137]....
        /*0628*/ 	.word	0x0500000f


	//   ....[138]....
        /*062c*/ 	.word	0x0500000f


	//   ....[139]....
        /*0630*/ 	.word	0x0500000f


	//   ....[140]....
        /*0634*/ 	.word	0x0500000f


	//   ....[141]....
        /*0638*/ 	.word	0x0500000f


	//   ....[142]....
        /*063c*/ 	.word	0x0500000f


	//   ....[143]....
        /*0640*/ 	.word	0x0500000f


	//   ....[144]....
        /*0644*/ 	.word	0x0500000f


	//   ....[145]....
        /*0648*/ 	.word	0x0500000f


	//   ....[146]....
        /*064c*/ 	.word	0x0500000f


	//   ....[147]....
        /*0650*/ 	.word	0x0500000f


	//   ....[148]....
        /*0654*/ 	.word	0x0500000f


	//   ....[149]....
        /*0658*/ 	.word	0x0500000f


	//   ....[150]....
        /*065c*/ 	.word	0x0500000f


	//   ....[151]....
        /*0660*/ 	.word	0x0500000f


	//   ....[152]....
        /*0664*/ 	.word	0x0500000f


	//   ....[153]....
        /*0668*/ 	.word	0x0500000f


	//   ....[154]....
        /*066c*/ 	.word	0x0500000f


	//   ....[155]....
        /*0670*/ 	.word	0x0500000f


	//   ....[156]....
        /*0674*/ 	.word	0x0500000f


	//   ....[157]....
        /*0678*/ 	.word	0x0500000f


	//   ....[158]....
        /*067c*/ 	.word	0x0500000f


	//   ....[159]....
        /*0680*/ 	.word	0x0500000f


	//   ....[160]....
        /*0684*/ 	.word	0x0500000f


	//   ....[161]....
        /*0688*/ 	.word	0x0500000f


	//   ....[162]....
        /*068c*/ 	.word	0x0500000f


	//   ....[163]....
        /*0690*/ 	.word	0x0500000f


	//   ....[164]....
        /*0694*/ 	.word	0x0500000f


	//----- nvinfo : EIATTR_COOP_GROUP_INSTR_OFFSETS
	.align		4
.L_238:
        /*0698*/ 	.byte	0x04, 0x28
        /*069a*/ 	.short	(.L_240 - .L_239)


	//   ....[0]....
.L_239:
        /*069c*/ 	.word	0x00000070


	//   ....[1]....
        /*06a0*/ 	.word	0x000001d0


	//   ....[2]....
        /*06a4*/ 	.word	0x00000220


	//   ....[3]....
        /*06a8*/ 	.word	0x00000450


	//   ....[4]....
        /*06ac*/ 	.word	0x000005b0


	//   ....[5]....
        /*06b0*/ 	.word	0x000006d0


	//   ....[6]....
        /*06b4*/ 	.word	0x00000830


	//   ....[7]....
        /*06b8*/ 	.word	0x0000a010


	//   ....[8]....
        /*06bc*/ 	.word	0x000123e0


	//   ....[9]....
        /*06c0*/ 	.word	0x00012a40


	//   ....[10]....
        /*06c4*/ 	.word	0x00012fe0


	//   ....[11]....
        /*06c8*/ 	.word	0x00013060


	//   ....[12]....
        /*06cc*/ 	.word	0x000176b0


	//   ....[13]....
        /*06d0*/ 	.word	0x000177c0


	//   ....[14]....
        /*06d4*/ 	.word	0x000185f0


	//   ....[15]....
        /*06d8*/ 	.word	0x00018660


	//   ....[16]....
        /*06dc*/ 	.word	0x0001b750


	//   ....[17]....
        /*06e0*/ 	.word	0x0001b780


	//   ....[18]....
        /*06e4*/ 	.word	0x0001b7e0


	//   ....[19]....
        /*06e8*/ 	.word	0x0001b820


	//   ....[20]....
        /*06ec*/ 	.word	0x00020540


	//   ....[21]....
        /*06f0*/ 	.word	0x00020650


	//   ....[22]....
        /*06f4*/ 	.word	0x00021450


	//   ....[23]....
        /*06f8*/ 	.word	0x000214e0


	//   ....[24]....
        /*06fc*/ 	.word	0x00022f40


	//   ....[25]....
        /*0700*/ 	.word	0x00022f50


	//   ....[26]....
        /*0704*/ 	.word	0x00022fd0


	//   ....[27]....
        /*0708*/ 	.word	0x00022fe0


	//   ....[28]....
        /*070c*/ 	.word	0x00023e60


	//   ....[29]....
        /*0710*/ 	.word	0x00023e90


	//   ....[30]....
        /*0714*/ 	.word	0x00023ec0


	//   ....[31]....
        /*0718*/ 	.word	0x00023ef0


	//   ....[32]....
        /*071c*/ 	.word	0x00023f20


	//   ....[33]....
        /*0720*/ 	.word	0x00023f50


	//   ....[34]....
        /*0724*/ 	.word	0x00023f80


	//   ....[35]....
        /*0728*/ 	.word	0x00023fb0


	//   ....[36]....
        /*072c*/ 	.word	0x00023fe0


	//   ....[37]....
        /*0730*/ 	.word	0x00024010


	//   ....[38]....
        /*0734*/ 	.word	0x00024040


	//   ....[39]....
        /*0738*/ 	.word	0x00024070


	//   ....[40]....
        /*073c*/ 	.word	0x000240a0


	//   ....[41]....
        /*0740*/ 	.word	0x000240d0


	//   ....[42]....
        /*0744*/ 	.word	0x00024100


	//   ....[43]....
        /*0748*/ 	.word	0x00024130


	//   ....[44]....
        /*074c*/ 	.word	0x00024160


	//   ....[45]....
        /*0750*/ 	.word	0x00024190


	//   ....[46]....
        /*0754*/ 	.word	0x000241d0


	//   ....[47]....
        /*0758*/ 	.word	0x00024200


	//   ....[48]....
        /*075c*/ 	.word	0x00024230


	//   ....[49]....
        /*0760*/ 	.word	0x00024260


	//   ....[50]....
        /*0764*/ 	.word	0x00024290


	//   ....[51]....
        /*0768*/ 	.word	0x000242b0


	//   ....[52]....
        /*076c*/ 	.word	0x000242e0


	//   ....[53]....
        /*0770*/ 	.word	0x000242f0


	//   ....[54]....
        /*0774*/ 	.word	0x00024300


	//   ....[55]....
        /*0778*/ 	.word	0x00024310


	//   ....[56]....
        /*077c*/ 	.word	0x00024320


	//   ....[57]....
        /*0780*/ 	.word	0x00024330


	//   ....[58]....
        /*0784*/ 	.word	0x00024340


	//   ....[59]....
        /*0788*/ 	.word	0x00024370


	//   ....[60]....
        /*078c*/ 	.word	0x00025da0


	//   ....[61]....
        /*0790*/ 	.word	0x00025f70


	//   ....[62]....
        /*0794*/ 	.word	0x00025fa0


	//   ....[63]....
        /*0798*/ 	.word	0x00025fd0


	//   ....[64]....
        /*079c*/ 	.word	0x00026000


	//   ....[65]....
        /*07a0*/ 	.word	0x00026030


	//   ....[66]....
        /*07a4*/ 	.word	0x00026070


	//   ....[67]....
        /*07a8*/ 	.word	0x000261f0


	//   ....[68]....
        /*07ac*/ 	.word	0x00026220


	//   ....[69]....
        /*07b0*/ 	.word	0x00026250


	//   ....[70]....
        /*07b4*/ 	.word	0x00026280


	//   ....[71]....
        /*07b8*/ 	.word	0x000262b0


	//   ....[72]....
        /*07bc*/ 	.word	0x000262e0


	//   ....[73]....
        /*07c0*/ 	.word	0x00026380


	//   ....[74]....
        /*07c4*/ 	.word	0x000263c0


	//   ....[75]....
        /*07c8*/ 	.word	0x00026480


	//   ....[76]....
        /*07cc*/ 	.word	0x00027640


	//   ....[77]....
        /*07d0*/ 	.word	0x000290a0


	//   ....[78]....
        /*07d4*/ 	.word	0x0002b440


	//   ....[79]....
        /*07d8*/ 	.word	0x0002b4a0


	//   ....[80]....
        /*07dc*/ 	.word	0x0002b4d0


	//   ....[81]....
        /*07e0*/ 	.word	0x0002b4e0


	//   ....[82]....
        /*07e4*/ 	.word	0x0002b510


	//   ....[83]....
        /*07e8*/ 	.word	0x0002b540


	//   ....[84]....
        /*07ec*/ 	.word	0x0002b570


	//   ....[85]....
        /*07f0*/ 	.word	0x0002b5a0


	//   ....[86]....
        /*07f4*/ 	.word	0x0002b740


	//   ....[87]....
        /*07f8*/ 	.word	0x0002b770


	//   ....[88]....
        /*07fc*/ 	.word	0x0002b7a0


	//   ....[89]....
        /*0800*/ 	.word	0x0002b7d0


	//   ....[90]....
        /*0804*/ 	.word	0x0002b800


	//   ....[91]....
        /*0808*/ 	.word	0x0002b830


	//   ....[92]....
        /*080c*/ 	.word	0x0002b8f0


	//   ....[93]....
        /*0810*/ 	.word	0x0002b910


	//   ....[94]....
        /*0814*/ 	.word	0x0002b980


	//   ....[95]....
        /*0818*/ 	.word	0x0002c120


	//   ....[96]....
        /*081c*/ 	.word	0x0002c5d0


	//   ....[97]....
        /*0820*/ 	.word	0x0002c680


	//   ....[98]....
        /*0824*/ 	.word	0x0002c720


	//   ....[99]....
        /*0828*/ 	.word	0x0002c7c0


	//   ....[100]....
        /*082c*/ 	.word	0x0002c860


	//   ....[101]....
        /*0830*/ 	.word	0x0002c900


	//   ....[102]....
        /*0834*/ 	.word	0x0002c9a0


	//   ....[103]....
        /*0838*/ 	.word	0x0002ca40


	//   ....[104]....
        /*083c*/ 	.word	0x0002cae0


	//   ....[105]....
        /*0840*/ 	.word	0x0002cbd0


	//   ....[106]....
        /*0844*/ 	.word	0x0002cc70


	//   ....[107]....
        /*0848*/ 	.word	0x0002cd10


	//   ....[108]....
        /*084c*/ 	.word	0x0002cdb0


	//   ....[109]....
        /*0850*/ 	.word	0x0002ce50


	//   ....[110]....
        /*0854*/ 	.word	0x0002cef0


	//   ....[111]....
        /*0858*/ 	.word	0x0002cf90


	//   ....[112]....
        /*085c*/ 	.word	0x0002d030


	//   ....[113]....
        /*0860*/ 	.word	0x0002d3c0


	//   ....[114]....
        /*0864*/ 	.word	0x0002d4f0


	//   ....[115]....
        /*0868*/ 	.word	0x0002d620


	//   ....[116]....
        /*086c*/ 	.word	0x0002d6a0


	//   ....[117]....
        /*0870*/ 	.word	0x0002d700


	//   ....[118]....
        /*0874*/ 	.word	0x0002d780


	//   ....[119]....
        /*0878*/ 	.word	0x0002d7e0


	//   ....[120]....
        /*087c*/ 	.word	0x0002d860


	//   ....[121]....
        /*0880*/ 	.word	0x0002d8c0


	//   ....[122]....
        /*0884*/ 	.word	0x0002d940


	//   ....[123]....
        /*0888*/ 	.word	0x0002d9a0


	//   ....[124]....
        /*088c*/ 	.word	0x0002da20


	//   ....[125]....
        /*0890*/ 	.word	0x0002da80


	//   ....[126]....
        /*0894*/ 	.word	0x0002db00


	//   ....[127]....
        /*0898*/ 	.word	0x0002db60


	//   ....[128]....
        /*089c*/ 	.word	0x0002dbf0


	//   ....[129]....
        /*08a0*/ 	.word	0x0002dc50


	//   ....[130]....
        /*08a4*/ 	.word	0x0002dcd0


	//   ....[131]....
        /*08a8*/ 	.word	0x0002dd30


	//   ....[132]....
        /*08ac*/ 	.word	0x0002ddb0


	//   ....[133]....
        /*08b0*/ 	.word	0x0002de10


	//   ....[134]....
        /*08b4*/ 	.word	0x0002de80


	//   ....[135]....
        /*08b8*/ 	.word	0x0002dee0


	//   ....[136]....
        /*08bc*/ 	.word	0x0002df60


	//   ....[137]....
        /*08c0*/ 	.word	0x0002dfc0


	//   ....[138]....
        /*08c4*/ 	.word	0x0002e040


	//   ....[139]....
        /*08c8*/ 	.word	0x0002e0a0


	//   ....[140]....
        /*08cc*/ 	.word	0x0002e120


	//   ....[141]....
        /*08d0*/ 	.word	0x0002e180


	//   ....[142]....
        /*08d4*/ 	.word	0x0002e200


	//   ....[143]....
        /*08d8*/ 	.word	0x0002e260


	//   ....[144]....
        /*08dc*/ 	.word	0x0002e2e0


	//   ....[145]....
        /*08e0*/ 	.word	0x0002e3b0


	//   ....[146]....
        /*08e4*/ 	.word	0x0002e690


	//   ....[147]....
        /*08e8*/ 	.word	0x0002eac0


	//   ....[148]....
        /*08ec*/ 	.word	0x0002eb60


	//   ....[149]....
        /*08f0*/ 	.word	0x0002ec90


	//   ....[150]....
        /*08f4*/ 	.word	0x0002ed00


	//   ....[151]....
        /*08f8*/ 	.word	0x0002ed70


	//   ....[152]....
        /*08fc*/ 	.word	0x0002ede0


	//   ....[153]....
        /*0900*/ 	.word	0x0002ee50


	//   ....[154]....
        /*0904*/ 	.word	0x0002eed0


	//   ....[155]....
        /*0908*/ 	.word	0x0002ef60


	//   ....[156]....
        /*090c*/ 	.word	0x0002f000


	//   ....[157]....
        /*0910*/ 	.word	0x0002f070


	//   ....[158]....
        /*0914*/ 	.word	0x0002f0e0


	//   ....[159]....
        /*0918*/ 	.word	0x0002f150


	//   ....[160]....
        /*091c*/ 	.word	0x0002f1d0


	//   ....[161]....
        /*0920*/ 	.word	0x0002f240


	//   ....[162]....
        /*0924*/ 	.word	0x0002f2e0


	//   ....[163]....
        /*0928*/ 	.word	0x0002f370


	//   ....[164]....
        /*092c*/ 	.word	0x0002f4a0


	//----- nvinfo : EIATTR_REG_RECONFIG
	.align		4
.L_240:
        /*0930*/ 	.byte	0x01, 0x54
	.zero		2


	//----- nvinfo : EIATTR_SYSCALL_OFFSETS
	.align		4
        /*0934*/ 	.byte	0x04, 0x46
        /*0936*/ 	.short	(.L_242 - .L_241)


	//   ....[0]....
.L_241:
        /*0938*/ 	.word	0x000018c0


	//   ....[1]....
        /*093c*/ 	.word	0x00001a10


	//   ....[2]....
        /*0940*/ 	.word	0x0000a1b0


	//   ....[3]....
        /*0944*/ 	.word	0x0000a920


	//   ....[4]....
        /*0948*/ 	.word	0x00028970


	//   ....[5]....
        /*094c*/ 	.word	0x00028ac0


	//   ....[6]....
        /*0950*/ 	.word	0x00028bf0


	//   ....[7]....
        /*0954*/ 	.word	0x00028d10


	//----- nvinfo : EIATTR_MBARRIER_INSTR_OFFSETS
	.align		4
.L_242:
        /*0958*/ 	.byte	0x04, 0x39
        /*095a*/ 	.short	(.L_244 - .L_243)


	//   ....[0]....
.L_243:
        /*095c*/ 	.word	0x00000300
        /*0960*/ 	.word	0x000000ff
        /*0964*/ 	.word	0x00028800
        /*0968*/ 	.short	0x0100
        /*096a*/ 	.byte	0x08
	.zero		1


	//   ....[1]....
        /*096c*/ 	.word	0x00000310
        /*0970*/ 	.word	0x000000ff
        /*0974*/ 	.word	0x00028820
        /*0978*/ 	.short	0x0100
        /*097a*/ 	.byte	0x08
	.zero		1


	//   ....[2]....
        /*097c*/ 	.word	0x00000400
        /*0980*/ 	.word	0x000000ff
        /*0984*/ 	.word	0x00028830
        /*0988*/ 	.short	0x0100
        /*098a*/ 	.byte	0x08
	.zero		1


	//   ....[3]....
        /*098c*/ 	.word	0x00000410
        /*0990*/ 	.word	0x000000ff
        /*0994*/ 	.word	0x00028840
        /*0998*/ 	.short	0x0100
        /*099a*/ 	.byte	0x08
	.zero		1


	//   ....[4]....
        /*099c*/ 	.word	0x00000420
        /*09a0*/ 	.word	0x000000ff
        /*09a4*/ 	.word	0x00028838
        /*09a8*/ 	.short	0x0100
        /*09aa*/ 	.byte	0x08
	.zero		1


	//   ....[5]....
        /*09ac*/ 	.word	0x00000430
        /*09b0*/ 	.word	0x000000ff
        /*09b4*/ 	.word	0x00028848
        /*09b8*/ 	.short	0x0100
        /*09ba*/ 	.byte	0x08
	.zero		1


	//   ....[6]....
        /*09bc*/ 	.word	0x00000560
        /*09c0*/ 	.word	0x000000ff
        /*09c4*/ 	.word	0x00028850
        /*09c8*/ 	.short	0x0100
        /*09ca*/ 	.byte	0x08
	.zero		1


	//   ....[7]....
        /*09cc*/ 	.word	0x00000570
        /*09d0*/ 	.word	0x000000ff
        /*09d4*/ 	.word	0x00028860
        /*09d8*/ 	.short	0x0100
        /*09da*/ 	.byte	0x08
	.zero		1


	//   ....[8]....
        /*09dc*/ 	.word	0x00000580
        /*09e0*/ 	.word	0x000000ff
        /*09e4*/ 	.word	0x00028858
        /*09e8*/ 	.short	0x0100
        /*09ea*/ 	.byte	0x08
	.zero		1


	//   ....[9]....
        /*09ec*/ 	.word	0x00000590
        /*09f0*/ 	.word	0x000000ff
        /*09f4*/ 	.word	0x00028868
        /*09f8*/ 	.short	0x0100
        /*09fa*/ 	.byte	0x08
	.zero		1


	//   ....[10]....
        /*09fc*/ 	.word	0x00000680
        /*0a00*/ 	.word	0x000000ff
        /*0a04*/ 	.word	0x00028870
        /*0a08*/ 	.short	0x0100
        /*0a0a*/ 	.byte	0x06
	.zero		1


	//   ....[11]....
        /*0a0c*/ 	.word	0x00000690
        /*0a10*/ 	.word	0x000000ff
        /*0a14*/ 	.word	0x00028880
        /*0a18*/ 	.short	0x0100
        /*0a1a*/ 	.byte	0x06
	.zero		1


	//   ....[12]....
        /*0a1c*/ 	.word	0x000006a0
        /*0a20*/ 	.word	0x000000ff
        /*0a24*/ 	.word	0x00028878
        /*0a28*/ 	.short	0x0100
        /*0a2a*/ 	.byte	0x06
	.zero		1


	//   ....[13]....
        /*0a2c*/ 	.word	0x000006b0
        /*0a30*/ 	.word	0x000000ff
        /*0a34*/ 	.word	0x00028888
        /*0a38*/ 	.short	0x0100
        /*0a3a*/ 	.byte	0x06
	.zero		1


	//   ....[14]....
        /*0a3c*/ 	.word	0x000007e0
        /*0a40*/ 	.word	0x000000ff
        /*0a44*/ 	.word	0x00028890
        /*0a48*/ 	.short	0x0100
        /*0a4a*/ 	.byte	0x08
	.zero		1


	//   ....[15]....
        /*0a4c*/ 	.word	0x000007f0
        /*0a50*/ 	.word	0x000000ff
        /*0a54*/ 	.word	0x000288a0
        /*0a58*/ 	.short	0x0100
        /*0a5a*/ 	.byte	0x08
	.zero		1


	//   ....[16]....
        /*0a5c*/ 	.word	0x00000800
        /*0a60*/ 	.word	0x000000ff
        /*0a64*/ 	.word	0x00028898
        /*0a68*/ 	.short	0x0100
        /*0a6a*/ 	.byte	0x08
	.zero		1


	//   ....[17]....
        /*0a6c*/ 	.word	0x00000810
        /*0a70*/ 	.word	0x000000ff
        /*0a74*/ 	.word	0x000288a8
        /*0a78*/ 	.short	0x0100
        /*0a7a*/ 	.byte	0x08
	.zero		1


	//   ....[18]....
        /*0a7c*/ 	.word	0x00000940
        /*0a80*/ 	.word	0x000000ff
        /*0a84*/ 	.word	0x000288b0
        /*0a88*/ 	.short	0x0100
        /*0a8a*/ 	.byte	0x08
	.zero		1


	//   ....[19]....
        /*0a8c*/ 	.word	0x00000950
        /*0a90*/ 	.word	0x000000ff
        /*0a94*/ 	.word	0x000288c0
        /*0a98*/ 	.short	0x0100
        /*0a9a*/ 	.byte	0x08
	.zero		1


	//   ....[20]....
        /*0a9c*/ 	.word	0x00000960
        /*0aa0*/ 	.word	0x000000ff
        /*0aa4*/ 	.word	0x000288b8
        /*0aa8*/ 	.short	0x0100
        /*0aaa*/ 	.byte	0x08
	.zero		1


	//   ....[21]....
        /*0aac*/ 	.word	0x00000970
        /*0ab0*/ 	.word	0x000000ff
        /*0ab4*/ 	.word	0x000288c8
        /*0ab8*/ 	.short	0x0100
        /*0aba*/ 	.byte	0x08
	.zero		1


	//   ....[22]....
        /*0abc*/ 	.word	0x00002c50
        /*0ac0*/ 	.word	0x00000070
        /*0ac4*/ 	.word	0x00028890
        /*0ac8*/ 	.short	0x010a
        /*0aca*/ 	.byte	0x3f
	.zero		1


	//   ....[23]....
        /*0acc*/ 	.word	0x00005e50
        /*0ad0*/ 	.word	0x00000070
        /*0ad4*/ 	.word	0x00028890
        /*0ad8*/ 	.short	0x010a
        /*0ada*/ 	.byte	0x3f
	.zero		1


	//   ....[24]....
        /*0adc*/ 	.word	0x00008d20
        /*0ae0*/ 	.word	0x00000070
        /*0ae4*/ 	.word	0x00028890
        /*0ae8*/ 	.short	0x010a
        /*0aea*/ 	.byte	0x3f
	.zero		1


	//   ....[25]....
        /*0aec*/ 	.word	0x00009270
        /*0af0*/ 	.word	0x00000004
        /*0af4*/ 	.word	0x00000000
        /*0af8*/ 	.short	0x0101
        /*0afa*/ 	.byte	0x3f
	.zero		1


	//   ....[26]....
        /*0afc*/ 	.word	0x000092b0
        /*0b00*/ 	.word	0x00000070
        /*0b04*/ 	.word	0x000288b0
        /*0b08*/ 	.short	0x010a
        /*0b0a*/ 	.byte	0x3f
	.zero		1


	//   ....[27]....
        /*0b0c*/ 	.word	0x00009870
        /*0b10*/ 	.word	0x00000070
        /*0b14*/ 	.word	0x00000000
        /*0b18*/ 	.short	0x0101
        /*0b1a*/ 	.byte	0x3f
	.zero		1


	//   ....[28]....
        /*0b1c*/ 	.word	0x0000a4e0
        /*0b20*/ 	.word	0x00000012
        /*0b24*/ 	.word	0x00028800
        /*0b28*/ 	.short	0x010a
        /*0b2a*/ 	.byte	0x3f
	.zero		1


	//   ....[29]....
        /*0b2c*/ 	.word	0x0000a530
        /*0b30*/ 	.word	0x00000012
        /*0b34*/ 	.word	0x00028800
        /*0b38*/ 	.short	0x010a
        /*0b3a*/ 	.byte	0x3f
	.zero		1


	//   ....[30]....
        /*0b3c*/ 	.word	0x0000b170
        /*0b40*/ 	.word	0x00000012
        /*0b44*/ 	.word	0x00028800
        /*0b48*/ 	.short	0x010a
        /*0b4a*/ 	.byte	0x3f
	.zero		1


	//   ....[31]....
        /*0b4c*/ 	.word	0x0000d630
        /*0b50*/ 	.word	0x00000012
        /*0b54*/ 	.word	0x00028800
        /*0b58*/ 	.short	0x010a
        /*0b5a*/ 	.byte	0x3f
	.zero		1


	//   ....[32]....
        /*0b5c*/ 	.word	0x0000f6d0
        /*0b60*/ 	.word	0x0000007f
        /*0b64*/ 	.word	0x00028830
        /*0b68*/ 	.short	0x010a
        /*0b6a*/ 	.byte	0x3f
	.zero		1


	//   ....[33]....
        /*0b6c*/ 	.word	0x0000f830
        /*0b70*/ 	.word	0x0000007f
        /*0b74*/ 	.word	0x00028830
        /*0b78*/ 	.short	0x010a
        /*0b7a*/ 	.byte	0x3f
	.zero		1


	//   ....[34]....
        /*0b7c*/ 	.word	0x00010260
        /*0b80*/ 	.word	0x0000007f
        /*0b84*/ 	.word	0x00000000
        /*0b88*/ 	.short	0x0101
        /*0b8a*/ 	.byte	0x3f
	.zero		1


	//   ....[35]....
        /*0b8c*/ 	.word	0x000146f0
        /*0b90*/ 	.word	0x0000000f
        /*0b94*/ 	.word	0x00028830
        /*0b98*/ 	.short	0x010a
        /*0b9a*/ 	.byte	0x3f
	.zero		1


	//   ....[36]....
        /*0b9c*/ 	.word	0x00014740
        /*0ba0*/ 	.word	0x0000000f
        /*0ba4*/ 	.word	0x00028830
        /*0ba8*/ 	.short	0x010a
        /*0baa*/ 	.byte	0x3f
	.zero		1


	//   ....[37]....
        /*0bac*/ 	.word	0x00014a50
        /*0bb0*/ 	.word	0x0000000f
        /*0bb4*/ 	.word	0x00028850
        /*0bb8*/ 	.short	0x010a
        /*0bba*/ 	.byte	0x3f
	.zero		1


	//   ....[38]....
        /*0bbc*/ 	.word	0x00014a90
        /*0bc0*/ 	.word	0x0000000f
        /*0bc4*/ 	.word	0x00028850
        /*0bc8*/ 	.short	0x010a
        /*0bca*/ 	.byte	0x3f
	.zero		1


	//   ....[39]....
        /*0bcc*/ 	.word	0x00015930
        /*0bd0*/ 	.word	0x00000019
        /*0bd4*/ 	.word	0x00000000
        /*0bd8*/ 	.short	0x0101
        /*0bda*/ 	.byte	0x3f
	.zero		1


	//   ....[40]....
        /*0bdc*/ 	.word	0x000195c0
        /*0be0*/ 	.word	0x0000000f
        /*0be4*/ 	.word	0x00000000
        /*0be8*/ 	.short	0x0101
        /*0bea*/ 	.byte	0x3f
	.zero		1


	//   ....[41]....
        /*0bec*/ 	.word	0x00019f90
        /*0bf0*/ 	.word	0x0000000e
        /*0bf4*/ 	.word	0x00028830
        /*0bf8*/ 	.short	0x010a
        /*0bfa*/ 	.byte	0x3f
	.zero		1


	//   ....[42]....
        /*0bfc*/ 	.word	0x00019fe0
        /*0c00*/ 	.word	0x0000000e
        /*0c04*/ 	.word	0x00028830
        /*0c08*/ 	.short	0x010a
        /*0c0a*/ 	.byte	0x3f
	.zero		1


	//   ....[43]....
        /*0c0c*/ 	.word	0x0001a300
        /*0c10*/ 	.word	0x0000000f
        /*0c14*/ 	.word	0x00028850
        /*0c18*/ 	.short	0x010a
        /*0c1a*/ 	.byte	0x3f
	.zero		1


	//   ....[44]....
        /*0c1c*/ 	.word	0x0001a340
        /*0c20*/ 	.word	0x0000000f
        /*0c24*/ 	.word	0x00028850
        /*0c28*/ 	.short	0x010a
        /*0c2a*/ 	.byte	0x3f
	.zero		1


	//   ....[45]....
        /*0c2c*/ 	.word	0x0001ca60
        /*0c30*/ 	.word	0x00000004
        /*0c34*/ 	.word	0x00000000
        /*0c38*/ 	.short	0x0101
        /*0c3a*/ 	.byte	0x3f
	.zero		1


	//   ....[46]....
        /*0c3c*/ 	.word	0x0001cd60
        /*0c40*/ 	.word	0x0000000f
        /*0c44*/ 	.word	0x00000000
        /*0c48*/ 	.short	0x0101
        /*0c4a*/ 	.byte	0x3f
	.zero		1


	//   ....[47]....
        /*0c4c*/ 	.word	0x0001d540
        /*0c50*/ 	.word	0x0000000e
        /*0c54*/ 	.word	0x00028830
        /*0c58*/ 	.short	0x010a
        /*0c5a*/ 	.byte	0x3f
	.zero		1


	//   ....[48]....
        /*0c5c*/ 	.word	0x0001d590
        /*0c60*/ 	.word	0x0000000e
        /*0c64*/ 	.word	0x00028830
        /*0c68*/ 	.short	0x010a
        /*0c6a*/ 	.byte	0x3f
	.zero		1


	//   ....[49]....
        /*0c6c*/ 	.word	0x0001d8b0
        /*0c70*/ 	.word	0x0000000f
        /*0c74*/ 	.word	0x00028850
        /*0c78*/ 	.short	0x010a
        /*0c7a*/ 	.byte	0x3f
	.zero		1


	//   ....[50]....
        /*0c7c*/ 	.word	0x0001d8f0
        /*0c80*/ 	.word	0x0000000f
        /*0c84*/ 	.word	0x00028850
        /*0c88*/ 	.short	0x010a
        /*0c8a*/ 	.byte	0x3f
	.zero		1


	//   ....[51]....
        /*0c8c*/ 	.word	0x0001e860
        /*0c90*/ 	.word	0x00000072
        /*0c94*/ 	.word	0x00000000
        /*0c98*/ 	.short	0x0101
        /*0c9a*/ 	.byte	0x3f
	.zero		1


	//   ....[52]....
        /*0c9c*/ 	.word	0x00022450
        /*0ca0*/ 	.word	0x0000000e
        /*0ca4*/ 	.word	0x00000000
        /*0ca8*/ 	.short	0x0101
        /*0caa*/ 	.byte	0x3f
	.zero		1


	//   ....[53]....
        /*0cac*/ 	.word	0x00022b50
        /*0cb0*/ 	.word	0x0000000b
        /*0cb4*/ 	.word	0x00028850
        /*0cb8*/ 	.short	0x010a
        /*0cba*/ 	.byte	0x3f
	.zero		1


	//   ....[54]....
        /*0cbc*/ 	.word	0x00022bd0
        /*0cc0*/ 	.word	0x0000000b
        /*0cc4*/ 	.word	0x00028850
        /*0cc8*/ 	.short	0x010a
        /*0cca*/ 	.byte	0x3f
	.zero		1


	//   ....[55]....
        /*0ccc*/ 	.word	0x000232b0
        /*0cd0*/ 	.word	0x00000000
        /*0cd4*/ 	.word	0x00000000
        /*0cd8*/ 	.short	0x0101
        /*0cda*/ 	.byte	0x3f
	.zero		1


	//   ....[56]....
        /*0cdc*/ 	.word	0x00024df0
        /*0ce0*/ 	.word	0x00000000
        /*0ce4*/ 	.word	0x00000000
        /*0ce8*/ 	.short	0x0101
        /*0cea*/ 	.byte	0x3f
	.zero		1


	//   ....[57]....
        /*0cec*/ 	.word	0x00027750
        /*0cf0*/ 	.word	0x0000000c
        /*0cf4*/ 	.word	0x00028820
        /*0cf8*/ 	.short	0x010a
        /*0cfa*/ 	.byte	0x3f
	.zero		1


	//   ....[58]....
        /*0cfc*/ 	.word	0x00027820
        /*0d00*/ 	.word	0x00000009
        /*0d04*/ 	.word	0x000288a0
        /*0d08*/ 	.short	0x010a
        /*0d0a*/ 	.byte	0x3f
	.zero		1


	//   ....[59]....
        /*0d0c*/ 	.word	0x00027a60
        /*0d10*/ 	.word	0x00000009
        /*0d14*/ 	.word	0x000288c0
        /*0d18*/ 	.short	0x010a
        /*0d1a*/ 	.byte	0x3f
	.zero		1


	//   ....[60]....
        /*0d1c*/ 	.word	0x00027e40
        /*0d20*/ 	.word	0x00000007
        /*0d24*/ 	.word	0x000288a0
        /*0d28*/ 	.short	0x010a
        /*0d2a*/ 	.byte	0x3f
	.zero		1


	//   ....[61]....
        /*0d2c*/ 	.word	0x00028060
        /*0d30*/ 	.word	0x00000007
        /*0d34*/ 	.word	0x000288c0
        /*0d38*/ 	.short	0x010a
        /*0d3a*/ 	.byte	0x3f
	.zero		1


	//   ....[62]....
        /*0d3c*/ 	.word	0x00029320
        /*0d40*/ 	.word	0x00000005
        /*0d44*/ 	.word	0x00028880
        /*0d48*/ 	.short	0x010a
        /*0d4a*/ 	.byte	0x3f
	.zero		1


	//   ....[63]....
        /*0d4c*/ 	.word	0x00029500
        /*0d50*/ 	.word	0x00000005
        /*0d54*/ 	.word	0x00028840
        /*0d58*/ 	.short	0x010a
        /*0d5a*/ 	.byte	0x3f
	.zero		1


	//   ....[64]....
        /*0d5c*/ 	.word	0x00029890
        /*0d60*/ 	.word	0x00000004
        /*0d64*/ 	.word	0x00028820
        /*0d68*/ 	.short	0x010a
        /*0d6a*/ 	.byte	0x3f
	.zero		1


	//   ....[65]....
        /*0d6c*/ 	.word	0x00029be0
        /*0d70*/ 	.word	0x00000005
        /*0d74*/ 	.word	0x00028880
        /*0d78*/ 	.short	0x010a
        /*0d7a*/ 	.byte	0x3f
	.zero		1


	//   ....[66]....
        /*0d7c*/ 	.word	0x00029e50
        /*0d80*/ 	.word	0x00000005
        /*0d84*/ 	.word	0x00028840
        /*0d88*/ 	.short	0x010a
        /*0d8a*/ 	.byte	0x3f
	.zero		1


	//   ....[67]....
        /*0d8c*/ 	.word	0x0002a150
        /*0d90*/ 	.word	0x00000014
        /*0d94*/ 	.word	0x00028870
        /*0d98*/ 	.short	0x010a
        /*0d9a*/ 	.byte	0x3f
	.zero		1


	//   ....[68]....
        /*0d9c*/ 	.word	0x0002a1c0
        /*0da0*/ 	.word	0x00000014
        /*0da4*/ 	.word	0x00028860
        /*0da8*/ 	.short	0x010a
        /*0daa*/ 	.byte	0x3f
	.zero		1


	//   ....[69]....
        /*0dac*/ 	.word	0x0002a830
        /*0db0*/ 	.word	0x00000014
        /*0db4*/ 	.word	0x00028850
        /*0db8*/ 	.short	0x0101
        /*0dba*/ 	.byte	0x3f
	.zero		1


	//   ....[70]....
        /*0dbc*/ 	.word	0x0002a890
        /*0dc0*/ 	.word	0x00000014
        /*0dc4*/ 	.word	0x00000000
        /*0dc8*/ 	.short	0x0101
        /*0dca*/ 	.byte	0x3f
	.zero		1


	//   ....[71]....
        /*0dcc*/ 	.word	0x0002aaa0
        /*0dd0*/ 	.word	0x00000012
        /*0dd4*/ 	.word	0x00028870
        /*0dd8*/ 	.short	0x010a
        /*0dda*/ 	.byte	0x3f
	.zero		1


	//   ....[72]....
        /*0ddc*/ 	.word	0x0002ab30
        /*0de0*/ 	.word	0x00000012
        /*0de4*/ 	.word	0x00028860
        /*0de8*/ 	.short	0x010a
        /*0dea*/ 	.byte	0x3f
	.zero		1


	//   ....[73]....
        /*0dec*/ 	.word	0x0002b1c0
        /*0df0*/ 	.word	0x00000012
        /*0df4*/ 	.word	0x00028850
        /*0df8*/ 	.short	0x0101
        /*0dfa*/ 	.byte	0x3f
	.zero		1


	//   ....[74]....
        /*0dfc*/ 	.word	0x0002b200
        /*0e00*/ 	.word	0x00000000
        /*0e04*/ 	.word	0x00000000
        /*0e08*/ 	.short	0x0101
        /*0e0a*/ 	.byte	0x3f
	.zero		1


	//   ....[75]....
        /*0e0c*/ 	.word	0x0002c0a0
        /*0e10*/ 	.word	0x00000000
        /*0e14*/ 	.word	0x00028820
        /*0e18*/ 	.short	0x010a
        /*0e1a*/ 	.byte	0x3f
	.zero		1


	//   ....[76]....
        /*0e1c*/ 	.word	0x0002c250
        /*0e20*/ 	.word	0x00000006
        /*0e24*/ 	.word	0x00000000
        /*0e28*/ 	.short	0x010a
        /*0e2a*/ 	.byte	0x3f
	.zero		1


	//   ....[77]....
        /*0e2c*/ 	.word	0x0002c2c0
        /*0e30*/ 	.word	0x00000007
        /*0e34*/ 	.word	0x00000000
        /*0e38*/ 	.short	0x010a
        /*0e3a*/ 	.byte	0x3f
	.zero		1


	//   ....[78]....
        /*0e3c*/ 	.word	0x0002c320
        /*0e40*/ 	.word	0x00000004
        /*0e44*/ 	.word	0x00028860
        /*0e48*/ 	.short	0x010a
        /*0e4a*/ 	.byte	0x3f
	.zero		1


	//   ....[79]....
        /*0e4c*/ 	.word	0x0002c370
        /*0e50*/ 	.word	0x00000003
        /*0e54*/ 	.word	0x00028860
        /*0e58*/ 	.short	0x010a
        /*0e5a*/ 	.byte	0x3f
	.zero		1


	//   ....[80]....
        /*0e5c*/ 	.word	0x0002c3b0
        /*0e60*/ 	.word	0x00000004
        /*0e64*/ 	.word	0x00028880
        /*0e68*/ 	.short	0x010a
        /*0e6a*/ 	.byte	0x3f
	.zero		1


	//   ....[81]....
        /*0e6c*/ 	.word	0x0002c3d0
        /*0e70*/ 	.word	0x00000003
        /*0e74*/ 	.word	0x00028880
        /*0e78*/ 	.short	0x010a
        /*0e7a*/ 	.byte	0x3f
	.zero		1


	//   ....[82]....
        /*0e7c*/ 	.word	0x0002c430
        /*0e80*/ 	.word	0x00000070
        /*0e84*/ 	.word	0x00028890
        /*0e88*/ 	.short	0x010a
        /*0e8a*/ 	.byte	0x3f
	.zero		1


	//   ....[83]....
        /*0e8c*/ 	.word	0x0002c480
        /*0e90*/ 	.word	0x00000070
        /*0e94*/ 	.word	0x00028890
        /*0e98*/ 	.short	0x010a
        /*0e9a*/ 	.byte	0x3f
	.zero		1


	//   ....[84]....
        /*0e9c*/ 	.word	0x0002c4d0
        /*0ea0*/ 	.word	0x00000070
        /*0ea4*/ 	.word	0x00028890
        /*0ea8*/ 	.short	0x010a
        /*0eaa*/ 	.byte	0x3f
	.zero		1


	//   ....[85]....
        /*0eac*/ 	.word	0x0002c520
        /*0eb0*/ 	.word	0x00000070
        /*0eb4*/ 	.word	0x000288b0
        /*0eb8*/ 	.short	0x010a
        /*0eba*/ 	.byte	0x3f
	.zero		1


	//   ....[86]....
        /*0ebc*/ 	.word	0x0002cb20
        /*0ec0*/ 	.word	0x00000012
        /*0ec4*/ 	.word	0x00028800
        /*0ec8*/ 	.short	0x010a
        /*0eca*/ 	.byte	0x3f
	.zero		1


	//   ....[87]....
        /*0ecc*/ 	.word	0x0002d070
        /*0ed0*/ 	.word	0x00000012
        /*0ed4*/ 	.word	0x00028800
        /*0ed8*/ 	.short	0x010a
        /*0eda*/ 	.byte	0x3f
	.zero		1


	//   ....[88]....
        /*0edc*/ 	.word	0x0002d0c0
        /*0ee0*/ 	.word	0x0000007f
        /*0ee4*/ 	.word	0x00028830
        /*0ee8*/ 	.short	0x010a
        /*0eea*/ 	.byte	0x3f
	.zero		1


	//   ....[89]....
        /*0eec*/ 	.word	0x0002d110
        /*0ef0*/ 	.word	0x0000000f
        /*0ef4*/ 	.word	0x00028830
        /*0ef8*/ 	.short	0x010a
        /*0efa*/ 	.byte	0x3f
	.zero		1


	//   ....[90]....
        /*0efc*/ 	.word	0x0002d160
        /*0f00*/ 	.word	0x0000000f
        /*0f04*/ 	.word	0x00028850
        /*0f08*/ 	.short	0x010a
        /*0f0a*/ 	.byte	0x3f
	.zero		1


	//   ....[91]....
        /*0f0c*/ 	.word	0x0002d1b0
        /*0f10*/ 	.word	0x0000000e
        /*0f14*/ 	.word	0x00028830
        /*0f18*/ 	.short	0x010a
        /*0f1a*/ 	.byte	0x3f
	.zero		1


	//   ....[92]....
        /*0f1c*/ 	.word	0x0002d200
        /*0f20*/ 	.word	0x0000000f
        /*0f24*/ 	.word	0x00028850
        /*0f28*/ 	.short	0x010a
        /*0f2a*/ 	.byte	0x3f
	.zero		1


	//   ....[93]....
        /*0f2c*/ 	.word	0x0002d250
        /*0f30*/ 	.word	0x0000000e
        /*0f34*/ 	.word	0x00028830
        /*0f38*/ 	.short	0x010a
        /*0f3a*/ 	.byte	0x3f
	.zero		1


	//   ....[94]....
        /*0f3c*/ 	.word	0x0002d2a0
        /*0f40*/ 	.word	0x0000000f
        /*0f44*/ 	.word	0x00028850
        /*0f48*/ 	.short	0x010a
        /*0f4a*/ 	.byte	0x3f
	.zero		1


	//   ....[95]....
        /*0f4c*/ 	.word	0x0002d2f0
        /*0f50*/ 	.word	0x0000000b
        /*0f54*/ 	.word	0x00028850
        /*0f58*/ 	.short	0x010a
        /*0f5a*/ 	.byte	0x3f
	.zero		1


	//   ....[96]....
        /*0f5c*/ 	.word	0x0002e470
        /*0f60*/ 	.word	0x0000000c
        /*0f64*/ 	.word	0x00028820
        /*0f68*/ 	.short	0x010a
        /*0f6a*/ 	.byte	0x3f
	.zero		1


	//   ....[97]....
        /*0f6c*/ 	.word	0x0002e4c0
        /*0f70*/ 	.word	0x00000009
        /*0f74*/ 	.word	0x000288a0
        /*0f78*/ 	.short	0x010a
        /*0f7a*/ 	.byte	0x3f
	.zero		1


	//   ....[98]....
        /*0f7c*/ 	.word	0x0002e510
        /*0f80*/ 	.word	0x00000009
        /*0f84*/ 	.word	0x000288c0
        /*0f88*/ 	.short	0x010a
        /*0f8a*/ 	.byte	0x3f
	.zero		1


	//   ....[99]....
        /*0f8c*/ 	.word	0x0002e560
        /*0f90*/ 	.word	0x00000007
        /*0f94*/ 	.word	0x000288a0
        /*0f98*/ 	.short	0x010a
        /*0f9a*/ 	.byte	0x3f
	.zero		1


	//   ....[100]....
        /*0f9c*/ 	.word	0x0002e5b0
        /*0fa0*/ 	.word	0x00000007
        /*0fa4*/ 	.word	0x000288c0
        /*0fa8*/ 	.short	0x010a
        /*0faa*/ 	.byte	0x3f
	.zero		1


	//   ....[101]....
        /*0fac*/ 	.word	0x0002e750
        /*0fb0*/ 	.word	0x00000005
        /*0fb4*/ 	.word	0x00028880
        /*0fb8*/ 	.short	0x010a
        /*0fba*/ 	.byte	0x3f
	.zero		1


	//   ....[102]....
        /*0fbc*/ 	.word	0x0002e7a0
        /*0fc0*/ 	.word	0x00000005
        /*0fc4*/ 	.word	0x00028840
        /*0fc8*/ 	.short	0x010a
        /*0fca*/ 	.byte	0x3f
	.zero		1


	//   ....[103]....
        /*0fcc*/ 	.word	0x0002e820
        /*0fd0*/ 	.word	0x00000004
        /*0fd4*/ 	.word	0x00028820
        /*0fd8*/ 	.short	0x010a
        /*0fda*/ 	.byte	0x3f
	.zero		1


	//   ....[104]....
        /*0fdc*/ 	.word	0x0002e870
        /*0fe0*/ 	.word	0x00000005
        /*0fe4*/ 	.word	0x00028880
        /*0fe8*/ 	.short	0x010a
        /*0fea*/ 	.byte	0x3f
	.zero		1


	//   ....[105]....
        /*0fec*/ 	.word	0x0002e8c0
        /*0ff0*/ 	.word	0x00000005
        /*0ff4*/ 	.word	0x00028840
        /*0ff8*/ 	.short	0x010a
        /*0ffa*/ 	.byte	0x3f
	.zero		1


	//   ....[106]....
        /*0ffc*/ 	.word	0x0002e910
        /*1000*/ 	.word	0x00000014
        /*1004*/ 	.word	0x00028870
        /*1008*/ 	.short	0x010a
        /*100a*/ 	.byte	0x3f
	.zero		1


	//   ....[107]....
        /*100c*/ 	.word	0x0002e960
        /*1010*/ 	.word	0x00000014
        /*1014*/ 	.word	0x00028860
        /*1018*/ 	.short	0x010a
        /*101a*/ 	.byte	0x3f
	.zero		1


	//   ....[108]....
        /*101c*/ 	.word	0x0002e9b0
        /*1020*/ 	.word	0x00000012
        /*1024*/ 	.word	0x00028870
        /*1028*/ 	.short	0x010a
        /*102a*/ 	.byte	0x3f
	.zero		1


	//   ....[109]....
        /*102c*/ 	.word	0x0002ea00
        /*1030*/ 	.word	0x00000012
        /*1034*/ 	.word	0x00028860
        /*1038*/ 	.short	0x010a
        /*103a*/ 	.byte	0x3f
	.zero		1


	//   ....[110]....
        /*103c*/ 	.word	0x0002f3c0
        /*1040*/ 	.word	0x00000000
        /*1044*/ 	.word	0x00028820
        /*1048*/ 	.short	0x010a
        /*104a*/ 	.byte	0x3f
	.zero		1


	//   ....[111]....
        /*104c*/ 	.word	0x0002f560
        /*1050*/ 	.word	0x00000006
        /*1054*/ 	.word	0x00000000
        /*1058*/ 	.short	0x010a
        /*105a*/ 	.byte	0x3f
	.zero		1


	//   ....[112]....
        /*105c*/ 	.word	0x0002f5b0
        /*1060*/ 	.word	0x00000007
        /*1064*/ 	.word	0x00000000
        /*1068*/ 	.short	0x010a
        /*106a*/ 	.byte	0x3f
	.zero		1


	//   ....[113]....
        /*106c*/ 	.word	0x0002f600
        /*1070*/ 	.word	0x00000004
        /*1074*/ 	.word	0x00028860
        /*1078*/ 	.short	0x010a
        /*107a*/ 	.byte	0x3f
	.zero		1


	//   ....[114]....
        /*107c*/ 	.word	0x0002f650
        /*1080*/ 	.word	0x00000003
        /*1084*/ 	.word	0x00028860
        /*1088*/ 	.short	0x010a
        /*108a*/ 	.byte	0x3f
	.zero		1


	//   ....[115]....
        /*108c*/ 	.word	0x0002f6a0
        /*1090*/ 	.word	0x00000004
        /*1094*/ 	.word	0x00028880
        /*1098*/ 	.short	0x010a
        /*109a*/ 	.byte	0x3f
	.zero		1


	//----- nvinfo : EIATTR_NUM_MBARRIERS
	.align		4
.L_244:
        /*109c*/ 	.byte	0x03, 0x38
        /*109e*/ 	.short	0x0016


	//----- nvinfo : EIATTR_EXIT_INSTR_OFFSETS
	.align		4
        /*10a0*/ 	.byte	0x04, 0x1c
        /*10a2*/ 	.short	(.L_246 - .L_245)


	//   ....[0]....
.L_245:
        /*10a4*/ 	.word	0x0002c420


	//----- nvinfo : EIATTR_MAX_THREADS
	.align		4
.L_246:
        /*10a8*/ 	.byte	0x04, 0x05
        /*10aa*/ 	.short	(.L_248 - .L_247)
.L_247:
        /*10ac*/ 	.word	0x00000180
        /*10b0*/ 	.word	0x00000001
        /*10b4*/ 	.word	0x00000001


	//----- nvinfo : EIATTR_CRS_STACK_SIZE
	.align		4
.L_248:
        /*10b8*/ 	.byte	0x04, 0x1e
        /*10ba*/ 	.short	(.L_250 - .L_249)
.L_249:
        /*10bc*/ 	.word	0x00000000


	//----- nvinfo : EIATTR_CBANK_PARAM_SIZE
	.align		4
.L_250:
        /*10c0*/ 	.byte	0x03, 0x19
        /*10c2*/ 	.short	0x0a70


	//----- nvinfo : EIATTR_PARAM_CBANK
	.align		4
        /*10c4*/ 	.byte	0x04, 0x0a
        /*10c6*/ 	.short	(.L_252 - .L_251)
	.align		4
.L_251:
        /*10c8*/ 	.word	index@(.nv.constant0._ZN7cutlass13device_kernelIN5flash11enable_sm90INS1_16FlashAttnFwdSm90INS1_25CollectiveMainloopFwdSm90ILi2EN4cute5tupleIJNS5_1CILi1EEES8_S8_EEENS6_IJNS7_ILi128EEENS7_ILi192EEESA_EEELi128ENS_12float_e4m3_tEfNS_4arch4Sm90ELb0ELb1ELb1ELb1ELb0ELb1ELb0ELb1ELb1ELb0ELb0ELb0EEENS1_21CollectiveEpilogueFwdINS6_IJSA_SA_SB_EEES9_NS_10bfloat16_tESF_Li256ELb1ELb0ELb0ELb1EEENS1_36VarlenDynamicPersistentTileSchedulerILi128ELi192ELi256ELi128ELb0ELb0ELb1ELb1ELb0ELb1EEEEEEEEEvNT_6ParamsE)
        /*10cc*/ 	.short	0x0210
        /*10ce*/ 	.short	0x0a70


	//----- nvinfo : EIATTR_SW_WAR
	.align		4
.L_252:
        /*10d0*/ 	.byte	0x04, 0x36
        /*10d2*/ 	.short	(.L_254 - .L_253)
.L_253:
        /*10d4*/ 	.word	0x00000008
.L_254:


//--------------------- .nv.info._ZN7cutlass13device_kernelIN5flash11enable_sm90INS1_16FlashAttnFwdSm90INS1_25CollectiveMainloopFwdSm90ILi2EN4cute5tupleIJNS5_1CILi1EEES8_S8_EEENS6_IJNS7_ILi128EEENS7_ILi224EEESA_EEELi128ENS_12float_e4m3_tEfNS_4arch4Sm90ELb1ELb0ELb1ELb0ELb0ELb0ELb0ELb1ELb1ELb0ELb0ELb0EEENS1_21CollectiveEpilogueFwdINS6_IJSA_SA_SB_EEES9_NS_10bfloat16_tESF_Li256ELb0ELb0ELb0ELb1EEENS1_30DynamicPersistentTileSchedulerILi256ELi128ELb0ELb0ELb1EEEEEEEEEvNT_6ParamsE --------------------------
	.section	.nv.info._ZN7cutlass13device_kernelIN5flash11enable_sm90INS1_16FlashAttnFwdSm90INS1_25CollectiveMainloopFwdSm90ILi2EN4cute5tupleIJNS5_1CILi1EEES8_S8_EEENS6_IJNS7_ILi128EEENS7_ILi224EEESA_EEELi128ENS_12float_e4m3_tEfNS_4arch4Sm90ELb1ELb0ELb1ELb0ELb0ELb0ELb0ELb1ELb1ELb0ELb0ELb0EEENS1_21CollectiveEpilogueFwdINS6_IJSA_SA_SB_EEES9_NS_10bfloat16_tESF_Li256ELb0ELb0ELb0ELb1EEENS1_30DynamicPersistentTileSchedulerILi256ELi128ELb0ELb0ELb1EEEEEEEEEvNT_6ParamsE,"",@"SHT_CUDA_INFO"
	.sectionflags	@""
	.align	4


	//----- nvinfo : EIATTR_CUDA_API_VERSION
	.align		4
        /*0000*/ 	.byte	0x04, 0x37
        /*0002*/ 	.short	(.L_256 - .L_255)
.L_255:
        /*0004*/ 	.word	0x00000082


	//----- nvinfo : EIATTR_KPARAM_INFO
	.align		4
.L_256:
        /*0008*/ 	.byte	0x04, 0x17
        /*000a*/ 	.short	(.L_258 - .L_257)
.L_257:
        /*000c*/ 	.word	0x00000000
        /*0010*/ 	.short	0x0000
        /*0012*/ 	.short	0x0070
        /*0014*/ 	.byte	0x00, 0xf0, 0x01, 0x2e


	//----- nvinfo : EIATTR_SPARSE_MMA_MASK
	.align		4
.L_258:
        /*0018*/ 	.byte	0x03, 0x50
        /*001a*/ 	.short	0x0000


	//----- nvinfo : EIATTR_MAXREG_COUNT
	.align		4
        /*001c*/ 	.byte	0x03, 0x1b
        /*001e*/ 	.short	0x00a8


	//----- nvinfo : EIATTR_NUM_BARRIERS
	.align		4
        /*0020*/ 	.byte	0x02, 0x4c
        /*0022*/ 	.byte	0x10
	.zero		1


	//----- nvinfo : EIATTR_EXTERNS
	.align		4
        /*0024*/ 	.byte	0x04, 0x0f
        /*0026*/ 	.short	(.L_260 - .L_259)


	//   ....[0]....
	.align		4
.L_259:
        /*0028*/ 	.word	index@(__assertfail)


	//----- nvinfo : EIATTR_ANNOTATIONS
	.align		4
.L_260:
        /*002c*/ 	.byte	0x04, 0x55
        /*002e*/ 	.short	(.L_262 - .L_261)


	//   ....[0]....
.L_261:
        /* <DEDUP_REMOVED lines=36> */


	//----- nvinfo : EIATTR_MERCURY_ISA_VERSION
	.align		4
.L_262:
        /*0260*/ 	.byte	0x03, 0x5f
        /*0262*/ 	.short	0x0101


	//----- nvinfo : EIATTR_INT_WARP_WIDE_INSTR_OFFSETS
	.align		4
        /*0264*/ 	.byte	0x04, 0x31
        /*0266*/ 	.short	(.L_264 - .L_263)


	//   ....[0]....
.L_263:
        /*0268*/ 	.word	0x00000180


	//   ....[1]....
        /*026c*/ 	.word	0x000001c0


	//   ....[2]....
        /*0270*/ 	.word	0x00000250


	//   ....[3]....
        /*0274*/ 	.word	0x00012d60


	//   ....[4]....
        /*0278*/ 	.word	0x00012df0


	//   ....[5]....
        /*027c*/ 	.word	0x000134b0


	//   ....[6]....
        /*0280*/ 	.word	0x00014cc0


	//   ....[7]....
        /*0284*/ 	.word	0x00014d50


	//----- nvinfo : EIATTR_COOP_GROUP_MASK_REGIDS
	.align		4
.L_264:
        /*0288*/ 	.byte	0x04, 0x29
        /*028a*/ 	.short	(.L_266 - .L_265)


	//   ....[0]....
.L_265:
        /*028c*/ 	.word	0xffffffff


	//   ....[1]....
        /*0290*/ 	.word	0xffffffff


	//   ....[2]....
        /*0294*/ 	.word	0xffffffff


	//   ....[3]....
        /*0298*/ 	.word	0xffffffff


	//   ....[4]....
        /*029c*/ 	.word	0xffffffff


	//   ....[5]....
        /*02a0*/ 	.word	0xffffffff


	//   ....[6]....
        /*02a4*/ 	.word	0xffffffff


	//   ....[7]....
        /*02a8*/ 	.word	0xffffffff


	//   ....[8]....
        /*02ac*/ 	.word	0xffffffff


	//   ....[9]....
        /*02b0*/ 	.word	0xffffffff


	//   ....[10]....
        /*02b4*/ 	.word	0xffffffff


	//   ....[11]....
        /*02b8*/ 	.word	0xffffffff


	//   ....[12]....
        /*02bc*/ 	.word	0xffffffff


	//   ....[13]....
        /*02c0*/ 	.word	0xffffffff


	//   ....[14]....
        /*02c4*/ 	.word	0xffffffff


	//   ....[15]....
        /*02c8*/ 	.word	0xffffffff


	//   ....[16]....
        /*02cc*/ 	.word	0xffffffff


	//   ....[17]....
        /*02d0*/ 	.word	0xffffffff


	//   ....[18]....
        /*02d4*/ 	.word	0xffffffff


	//   ....[19]....
        /*02d8*/ 	.word	0xffffffff


	//   ....[20]....
        /*02dc*/ 	.word	0xffffffff


	//   ....[21]....
        /*02e0*/ 	.word	0xffffffff


	//   ....[22]....
        /*02e4*/ 	.word	0xffffffff


	//   ....[23]....
        /*02e8*/ 	.word	0xffffffff


	//   ....[24]....
        /*02ec*/ 	.word	0xffffffff


	//   ....[25]....
        /*02f0*/ 	.word	0xffffffff


	//   ....[26]....
        /*02f4*/ 	.word	0xffffffff


	//   ....[27]....
        /*02f8*/ 	.word	0xffffffff


	//   ....[28]....
        /*02fc*/ 	.word	0xffffffff


	//   ....[29]....
        /*0300*/ 	.word	0xffffffff


	//   ....[30]....
        /*0304*/ 	.word	0xffffffff


	//   ....[31]....
        /*0308*/ 	.word	0xffffffff


	//   ....[32]....
        /*030c*/ 	.word	0xffffffff


	//   ....[33]....
        /*0310*/ 	.word	0xffffffff


	//   ....[34]....
        /*0314*/ 	.word	0xffffffff


	//   ....[35]....
        /*0318*/ 	.word	0xffffffff


	//   ....[36]....
        /*031c*/ 	.word	0xffffffff


	//   ....[37]....
        /*0320*/ 	.word	0xffffffff


	//   ....[38]....
        /*0324*/ 	.word	0xffffffff


	//   ....[39]....
        /*0328*/ 	.word	0xffffffff


	//   ....[40]....
        /*032c*/ 	.word	0xffffffff


	//   ....[41]....
        /*0330*/ 	.word	0xffffffff


	//   ....[42]....
        /*0334*/ 	.word	0xffffffff


	//   ....[43]....
        /*0338*/ 	.word	0xffffffff


	//   ....[44]....
        /*033c*/ 	.word	0xffffffff


	//   ....[45]....
        /*0340*/ 	.word	0xffffffff


	//   ....[46]....
        /*0344*/ 	.word	0xffffffff


	//   ....[47]....
        /*0348*/ 	.word	0xffffffff


	//   ....[48]....
        /*034c*/ 	.word	0xffffffff


	//   ....[49]....
        /*0350*/ 	.word	0xffffffff


	//   ....[50]....
        /*0354*/ 	.word	0xffffffff


	//   ....[51]....
        /*0358*/ 	.word	0xffffffff


	//   ....[52]....
        /*035c*/ 	.word	0xffffffff


	//   ....[53]....
        /*0360*/ 	.word	0xffffffff


	//   ....[54]....
        /*0364*/ 	.word	0xffffffff


	//   ....[55]....
        /*0368*/ 	.word	0xffffffff


	//   ....[56]....
        /*036c*/ 	.word	0xffffffff


	//   ....[57]....
        /*0370*/ 	.word	0xffffffff


	//   ....[58]....
        /*0374*/ 	.word	0xffffffff


	//   ....[59]....
        /*0378*/ 	.word	0xffffffff


	//   ....[60]....
        /*037c*/ 	.word	0xffffffff


	//   ....[61]....
        /*0380*/ 	.word	0x0500000f


	//   ....[62]....
        /*0384*/ 	.word	0x0500000f


	//----- nvinfo : EIATTR_COOP_GROUP_INSTR_OFFSETS
	.align		4
.L_266:
        /*0388*/ 	.byte	0x04, 0x28
        /*038a*/ 	.short	(.L_268 - .L_267)


	//   ....[0]....
.L_267:
        /*038c*/ 	.word	0x00000060


	//   ....[1]....
        /*0390*/ 	.word	0x00000190


	//   ....[2]....
        /*0394*/ 	.word	0x00000230


	//   ....[3]....
        /*0398*/ 	.word	0x000003c0


	//   ....[4]....
        /*039c*/ 	.word	0x00000520


	//   ....[5]....
        /*03a0*/ 	.word	0x00000640


	//   ....[6]....
        /*03a4*/ 	.word	0x000007a0


	//   ....[7]....
        /*03a8*/ 	.word	0x00001490


	//   ....[8]....
        /*03ac*/ 	.word	0x00003cb0


	//   ....[9]....
        /*03b0*/ 	.word	0x00003d70


	//   ....[10]....
        /*03b4*/ 	.word	0x00004e00


	//   ....[11]....
        /*03b8*/ 	.word	0x00004e70


	//   ....[12]....
        /*03bc*/ 	.word	0x00009060


	//   ....[13]....
        /*03c0*/ 	.word	0x000091b0


	//   ....[14]....
        /*03c4*/ 	.word	0x0000a2b0


	//   ....[15]....
        /*03c8*/ 	.word	0x0000a330


	//   ....[16]....
        /*03cc*/ 	.word	0x0000e260


	//   ....[17]....
        /*03d0*/ 	.word	0x0000e280


	//   ....[18]....
        /*03d4*/ 	.word	0x0000e2d0


	//   ....[19]....
        /*03d8*/ 	.word	0x0000e2f0


	//   ....[20]....
        /*03dc*/ 	.word	0x00010570


	//   ....[21]....
        /*03e0*/ 	.word	0x00010580


	//   ....[22]....
        /*03e4*/ 	.word	0x00010600


	//   ....[23]....
        /*03e8*/ 	.word	0x00010610


	//   ....[24]....
        /*03ec*/ 	.word	0x000115f0


	//   ....[25]....
        /*03f0*/ 	.word	0x00011600


	//   ....[26]....
        /*03f4*/ 	.word	0x00011610


	//   ....[27]....
        /*03f8*/ 	.word	0x00011620


	//   ....[28]....
        /*03fc*/ 	.word	0x00011630


	//   ....[29]....
        /*0400*/ 	.word	0x00011640


	//   ....[30]....
        /*0404*/ 	.word	0x00011650


	//   ....[31]....
        /*0408*/ 	.word	0x00011660


	//   ....[32]....
        /*040c*/ 	.word	0x00011690


	//   ....[33]....
        /*0410*/ 	.word	0x000116b0


	//   ....[34]....
        /*0414*/ 	.word	0x000116e0


	//   ....[35]....
        /*0418*/ 	.word	0x000116f0


	//   ....[36]....
        /*041c*/ 	.word	0x00011720


	//   ....[37]....
        /*0420*/ 	.word	0x00011730


	//   ....[38]....
        /*0424*/ 	.word	0x00011760


	//   ....[39]....
        /*0428*/ 	.word	0x00011770


	//   ....[40]....
        /*042c*/ 	.word	0x00011780


	//   ....[41]....
        /*0430*/ 	.word	0x00011790


	//   ....[42]....
        /*0434*/ 	.word	0x000117b0


	//   ....[43]....
        /*0438*/ 	.word	0x000117f0


	//   ....[44]....
        /*043c*/ 	.word	0x00011820


	//   ....[45]....
        /*0440*/ 	.word	0x00011830


	//   ....[46]....
        /*0444*/ 	.word	0x00011840


	//   ....[47]....
        /*0448*/ 	.word	0x00011870


	//   ....[48]....
        /*044c*/ 	.word	0x000118a0


	//   ....[49]....
        /*0450*/ 	.word	0x000118b0


	//   ....[50]....
        /*0454*/ 	.word	0x000118e0


	//   ....[51]....
        /*0458*/ 	.word	0x000118f0


	//   ....[52]....
        /*045c*/ 	.word	0x00011900


	//   ....[53]....
        /*0460*/ 	.word	0x00011910


	//   ....[54]....
        /*0464*/ 	.word	0x00011920


	//   ....[55]....
        /*0468*/ 	.word	0x00011940


	//   ....[56]....
        /*046c*/ 	.word	0x00011b00


	//   ....[57]....
        /*0470*/ 	.word	0x000125b0


	//   ....[58]....
        /*0474*/ 	.word	0x00013570


	//   ....[59]....
        /*0478*/ 	.word	0x00015770


	//   ....[60]....
        /*047c*/ 	.word	0x00015910


	//   ....[61]....
        /*0480*/ 	.word	0x00015f10


	//   ....[62]....
        /*0484*/ 	.word	0x000163a0


	//----- nvinfo : EIATTR_REG_RECONFIG
	.align		4
.L_268:
        /*0488*/ 	.byte	0x01, 0x54
	.zero		2


	//----- nvinfo : EIATTR_SYSCALL_OFFSETS
	.align		4
        /*048c*/ 	.byte	0x04, 0x46
        /*048e*/ 	.short	(.L_270 - .L_269)


	//   ....[0]....
.L_269:
        /*0490*/ 	.word	0x00001640


	//   ....[1]....
        /*0494*/ 	.word	0x00012f90


	//   ....[2]....
        /*0498*/ 	.word	0x000130d0


	//   ....[3]....
        /*049c*/ 	.word	0x00013210


	//   ....[4]....
        /*04a0*/ 	.word	0x00013330


	//----- nvinfo : EIATTR_MBARRIER_INSTR_OFFSETS
	.align		4
.L_270:
        /*04a4*/ 	.byte	0x04, 0x39
        /*04a6*/ 	.short	(.L_272 - .L_271)


	//   ....[0]....
.L_271:
        /*04a8*/ 	.word	0x00000270
        /*04ac*/ 	.word	0x000000ff
        /*04b0*/ 	.word	0x0002e800
        /*04b4*/ 	.short	0x0100
        /*04b6*/ 	.byte	0x06
	.zero		1


	//   ....[1]....
        /*04b8*/ 	.word	0x00000280
        /*04bc*/ 	.word	0x000000ff
        /*04c0*/ 	.word	0x0002e820
        /*04c4*/ 	.short	0x0100
        /*04c6*/ 	.byte	0x06
	.zero		1


	//   ....[2]....
        /*04c8*/ 	.word	0x00000370
        /*04cc*/ 	.word	0x000000ff
        /*04d0*/ 	.word	0x0002e830
        /*04d4*/ 	.short	0x0100
        /*04d6*/ 	.byte	0x08
	.zero		1


	//   ....[3]....
        /*04d8*/ 	.word	0x00000380
        /*04dc*/ 	.word	0x000000ff
        /*04e0*/ 	.word	0x0002e840
        /*04e4*/ 	.short	0x0100
        /*04e6*/ 	.byte	0x08
	.zero		1


	//   ....[4]....
        /*04e8*/ 	.word	0x00000390
        /*04ec*/ 	.word	0x000000ff
        /*04f0*/ 	.word	0x0002e838
        /*04f4*/ 	.short	0x0100
        /*04f6*/ 	.byte	0x08
	.zero		1


	//   ....[5]....
        /*04f8*/ 	.word	0x000003a0
        /*04fc*/ 	.word	0x000000ff
        /*0500*/ 	.word	0x0002e848
        /*0504*/ 	.short	0x0100
        /*0506*/ 	.byte	0x08
	.zero		1


	//   ....[6]....
        /*0508*/ 	.word	0x000004d0
        /*050c*/ 	.word	0x000000ff
        /*0510*/ 	.word	0x0002e850
        /*0514*/ 	.short	0x0100
        /*0516*/ 	.byte	0x08
	.zero		1


	//   ....[7]....
        /*0518*/ 	.word	0x000004e0
        /*051c*/ 	.word	0x000000ff
        /*0520*/ 	.word	0x0002e860
        /*0524*/ 	.short	0x0100
        /*0526*/ 	.byte	0x08
	.zero		1


	//   ....[8]....
        /*0528*/ 	.word	0x000004f0
        /*052c*/ 	.word	0x000000ff
        /*0530*/ 	.word	0x0002e858
        /*0534*/ 	.short	0x0100
        /*0536*/ 	.byte	0x08
	.zero		1


	//   ....[9]....
        /*0538*/ 	.word	0x00000500
        /*053c*/ 	.word	0x000000ff
        /*0540*/ 	.word	0x0002e868
        /*0544*/ 	.short	0x0100
        /*0546*/ 	.byte	0x08
	.zero		1


	//   ....[10]....
        /*0548*/ 	.word	0x000005f0
        /*054c*/ 	.word	0x000000ff
        /*0550*/ 	.word	0x0002e870
        /*0554*/ 	.short	0x0100
        /*0556*/ 	.byte	0x06
	.zero		1


	//   ....[11]....
        /*0558*/ 	.word	0x00000600
        /*055c*/ 	.word	0x000000ff
        /*0560*/ 	.word	0x0002e880
        /*0564*/ 	.short	0x0100
        /*0566*/ 	.byte	0x06
	.zero		1


	//   ....[12]....
        /*0568*/ 	.word	0x00000610
        /*056c*/ 	.word	0x000000ff
        /*0570*/ 	.word	0x0002e878
        /*0574*/ 	.short	0x0100
        /*0576*/ 	.byte	0x06
	.zero		1


	//   ....[13]....
        /*0578*/ 	.word	0x00000620
        /*057c*/ 	.word	0x000000ff
        /*0580*/ 	.word	0x0002e888
        /*0584*/ 	.short	0x0100
        /*0586*/ 	.byte	0x06
	.zero		1


	//   ....[14]....
        /*0588*/ 	.word	0x00000750
        /*058c*/ 	.word	0x000000ff
        /*0590*/ 	.word	0x0002e890
        /*0594*/ 	.short	0x0100
        /*0596*/ 	.byte	0x08
	.zero		1


	//   ....[15]....
        /*0598*/ 	.word	0x00000760
        /*059c*/ 	.word	0x000000ff
        /*05a0*/ 	.word	0x0002e8a0
        /*05a4*/ 	.short	0x0100
        /*05a6*/ 	.byte	0x08
	.zero		1


	//   ....[16]....
        /*05a8*/ 	.word	0x00000770
        /*05ac*/ 	.word	0x000000ff
        /*05b0*/ 	.word	0x0002e898
        /*05b4*/ 	.short	0x0100
        /*05b6*/ 	.byte	0x08
	.zero		1


	//   ....[17]....
        /*05b8*/ 	.word	0x00000780
        /*05bc*/ 	.word	0x000000ff
        /*05c0*/ 	.word	0x0002e8a8
        /*05c4*/ 	.short	0x0100
        /*05c6*/ 	.byte	0x08
	.zero		1


	//   ....[18]....
        /*05c8*/ 	.word	0x000008b0
        /*05cc*/ 	.word	0x000000ff
        /*05d0*/ 	.word	0x0002e8b0
        /*05d4*/ 	.short	0x0100
        /*05d6*/ 	.byte	0x08
	.zero		1


	//   ....[19]....
        /*05d8*/ 	.word	0x000008c0
        /*05dc*/ 	.word	0x000000ff
        /*05e0*/ 	.word	0x0002e8c0
        /*05e4*/ 	.short	0x0100
        /*05e6*/ 	.byte	0x08
	.zero		1


	//   ....[20]....
        /*05e8*/ 	.word	0x000008d0
        /*05ec*/ 	.word	0x000000ff
        /*05f0*/ 	.word	0x0002e8b8
        /*05f4*/ 	.short	0x0100
        /*05f6*/ 	.byte	0x08
	.zero		1


	//   ....[21]....
        /*05f8*/ 	.word	0x000008e0
        /*05fc*/ 	.word	0x000000ff
        /*0600*/ 	.word	0x0002e8c8
        /*0604*/ 	.short	0x0100
        /*0606*/ 	.byte	0x08
	.zero		1


	//   ....[22]....
        /*0608*/ 	.word	0x00001920
        /*060c*/ 	.word	0x000000ff
        /*0610*/ 	.word	0x0002e800
        /*0614*/ 	.short	0x010a
        /*0616*/ 	.byte	0x25
	.zero		1


	//   ....[23]....
        /*0618*/ 	.word	0x000019b0
        /*061c*/ 	.word	0x00000003
        /*0620*/ 	.word	0x0002e830
        /*0624*/ 	.short	0x010a
        /*0626*/ 	.byte	0x3f
	.zero		1


	//   ....[24]....
        /*0628*/ 	.word	0x000019f0
        /*062c*/ 	.word	0x00000003
        /*0630*/ 	.word	0x0002e830
        /*0634*/ 	.short	0x010a
        /*0636*/ 	.byte	0x3f
	.zero		1


	//   ....[25]....
        /*0638*/ 	.word	0x000034d0
        /*063c*/ 	.word	0x00000003
        /*0640*/ 	.word	0x00000000
        /*0644*/ 	.short	0x0101
        /*0646*/ 	.byte	0x3f
	.zero		1


	//   ....[26]....
        /*0648*/ 	.word	0x00006ad0
        /*064c*/ 	.word	0x000000ff
        /*0650*/ 	.word	0x0002e830
        /*0654*/ 	.short	0x010a
        /*0656*/ 	.byte	0x0a
	.zero		1


	//   ....[27]....
        /*0658*/ 	.word	0x00006b10
        /*065c*/ 	.word	0x000000ff
        /*0660*/ 	.word	0x0002e830
        /*0664*/ 	.short	0x010a
        /*0666*/ 	.byte	0x0a
	.zero		1


	//   ....[28]....
        /*0668*/ 	.word	0x00007770
        /*066c*/ 	.word	0x000000ff
        /*0670*/ 	.word	0x0002e850
        /*0674*/ 	.short	0x010a
        /*0676*/ 	.byte	0x0a
	.zero		1


	//   ....[29]....
        /*0678*/ 	.word	0x000077b0
        /*067c*/ 	.word	0x000000ff
        /*0680*/ 	.word	0x0002e850
        /*0684*/ 	.short	0x010a
        /*0686*/ 	.byte	0x0a
	.zero		1


	//   ....[30]....
        /*0688*/ 	.word	0x0000b2b0
        /*068c*/ 	.word	0x00000003
        /*0690*/ 	.word	0x00000000
        /*0694*/ 	.short	0x0101
        /*0696*/ 	.byte	0x3f
	.zero		1


	//   ....[31]....
        /*0698*/ 	.word	0x0000b640
        /*069c*/ 	.word	0x000000ff
        /*06a0*/ 	.word	0x00000000
        /*06a4*/ 	.short	0x0101
        /*06a6*/ 	.byte	0x0a
	.zero		1


	//   ....[32]....
        /*06a8*/ 	.word	0x0000bea0
        /*06ac*/ 	.word	0x000000ff
        /*06b0*/ 	.word	0x0002e830
        /*06b4*/ 	.short	0x010a
        /*06b6*/ 	.byte	0x06
	.zero		1


	//   ....[33]....
        /*06b8*/ 	.word	0x0000bee0
        /*06bc*/ 	.word	0x000000ff
        /*06c0*/ 	.word	0x0002e830
        /*06c4*/ 	.short	0x010a
        /*06c6*/ 	.byte	0x06
	.zero		1


	//   ....[34]....
        /*06c8*/ 	.word	0x0000cab0
        /*06cc*/ 	.word	0x000000ff
        /*06d0*/ 	.word	0x0002e850
        /*06d4*/ 	.short	0x010a
        /*06d6*/ 	.byte	0x06
	.zero		1


	//   ....[35]....
        /*06d8*/ 	.word	0x0000caf0
        /*06dc*/ 	.word	0x000000ff
        /*06e0*/ 	.word	0x0002e850
        /*06e4*/ 	.short	0x010a
        /*06e6*/ 	.byte	0x06
	.zero		1


	//   ....[36]....
        /*06e8*/ 	.word	0x0000f730
        /*06ec*/ 	.word	0x00000003
        /*06f0*/ 	.word	0x00000000
        /*06f4*/ 	.short	0x0101
        /*06f6*/ 	.byte	0x3f
	.zero		1


	//   ....[37]....
        /*06f8*/ 	.word	0x0000fa60
        /*06fc*/ 	.word	0x000000ff
        /*0700*/ 	.word	0x00000000
        /*0704*/ 	.short	0x0101
        /*0706*/ 	.byte	0x06
	.zero		1


	//   ....[38]....
        /*0708*/ 	.word	0x000101d0
        /*070c*/ 	.word	0x000000ff
        /*0710*/ 	.word	0x0002e850
        /*0714*/ 	.short	0x010a
        /*0716*/ 	.byte	0x05
	.zero		1


	//   ....[39]....
        /*0718*/ 	.word	0x00010210
        /*071c*/ 	.word	0x000000ff
        /*0720*/ 	.word	0x0002e850
        /*0724*/ 	.short	0x010a
        /*0726*/ 	.byte	0x05
	.zero		1


	//   ....[40]....
        /*0728*/ 	.word	0x000108d0
        /*072c*/ 	.word	0x000000ff
        /*0730*/ 	.word	0x00000000
        /*0734*/ 	.short	0x0101
        /*0736*/ 	.byte	0x04
	.zero		1


	//   ....[41]....
        /*0738*/ 	.word	0x00011c90
        /*073c*/ 	.word	0x000000ff
        /*0740*/ 	.word	0x00000000
        /*0744*/ 	.short	0x0101
        /*0746*/ 	.byte	0x05
	.zero		1


	//   ....[42]....
        /*0748*/ 	.word	0x00013790
        /*074c*/ 	.word	0x00000004
        /*0750*/ 	.word	0x0002e880
        /*0754*/ 	.short	0x010a
        /*0756*/ 	.byte	0x3f
	.zero		1


	//   ....[43]....
        /*0758*/ 	.word	0x00013950
        /*075c*/ 	.word	0x00000004
        /*0760*/ 	.word	0x0002e840
        /*0764*/ 	.short	0x010a
        /*0766*/ 	.byte	0x3f
	.zero		1


	//   ....[44]....
        /*0768*/ 	.word	0x00013c70
        /*076c*/ 	.word	0x000000ff
        /*0770*/ 	.word	0x0002e820
        /*0774*/ 	.short	0x010a
        /*0776*/ 	.byte	0x28
	.zero		1


	//   ....[45]....
        /*0778*/ 	.word	0x00013f50
        /*077c*/ 	.word	0x00000004
        /*0780*/ 	.word	0x0002e880
        /*0784*/ 	.short	0x010a
        /*0786*/ 	.byte	0x3f
	.zero		1


	//   ....[46]....
        /*0788*/ 	.word	0x000141c0
        /*078c*/ 	.word	0x00000004
        /*0790*/ 	.word	0x0002e840
        /*0794*/ 	.short	0x010a
        /*0796*/ 	.byte	0x3f
	.zero		1


	//   ....[47]....
        /*0798*/ 	.word	0x000144a0
        /*079c*/ 	.word	0x00000004
        /*07a0*/ 	.word	0x0002e870
        /*07a4*/ 	.short	0x010a
        /*07a6*/ 	.byte	0x3f
	.zero		1


	//   ....[48]....
        /*07a8*/ 	.word	0x00014520
        /*07ac*/ 	.word	0x00000002
        /*07b0*/ 	.word	0x0002e860
        /*07b4*/ 	.short	0x010a
        /*07b6*/ 	.byte	0x3f
	.zero		1


	//   ....[49]....
        /*07b8*/ 	.word	0x00014c10
        /*07bc*/ 	.word	0x00000002
        /*07c0*/ 	.word	0x0002e850
        /*07c4*/ 	.short	0x0101
        /*07c6*/ 	.byte	0x3f
	.zero		1


	//   ....[50]....
        /*07c8*/ 	.word	0x00014c50
        /*07cc*/ 	.word	0x00000002
        /*07d0*/ 	.word	0x00000000
        /*07d4*/ 	.short	0x0101
        /*07d6*/ 	.byte	0x3f
	.zero		1


	//   ....[51]....
        /*07d8*/ 	.word	0x00014e30
        /*07dc*/ 	.word	0x00000014
        /*07e0*/ 	.word	0x0002e870
        /*07e4*/ 	.short	0x010a
        /*07e6*/ 	.byte	0x3f
	.zero		1


	//   ....[52]....
        /*07e8*/ 	.word	0x00014ea0
        /*07ec*/ 	.word	0x00000014
        /*07f0*/ 	.word	0x0002e860
        /*07f4*/ 	.short	0x010a
        /*07f6*/ 	.byte	0x3f
	.zero		1


	//   ....[53]....
        /*07f8*/ 	.word	0x00015560
        /*07fc*/ 	.word	0x00000014
        /*0800*/ 	.word	0x0002e850
        /*0804*/ 	.short	0x0101
        /*0806*/ 	.byte	0x3f
	.zero		1


	//   ....[54]....
        /*0808*/ 	.word	0x000155b0
        /*080c*/ 	.word	0x00000000
        /*0810*/ 	.word	0x00000000
        /*0814*/ 	.short	0x0101
        /*0816*/ 	.byte	0x3f
	.zero		1


	//   ....[55]....
        /*0818*/ 	.word	0x00015890
        /*081c*/ 	.word	0x00000000
        /*0820*/ 	.word	0x0002e820
        /*0824*/ 	.short	0x010a
        /*0826*/ 	.byte	0x3f
	.zero		1


	//   ....[56]....
        /*0828*/ 	.word	0x00015a50
        /*082c*/ 	.word	0x00000006
        /*0830*/ 	.word	0x00000000
        /*0834*/ 	.short	0x010a
        /*0836*/ 	.byte	0x3f
	.zero		1


	//   ....[57]....
        /*0838*/ 	.word	0x00015ac0
        /*083c*/ 	.word	0x00000007
        /*0840*/ 	.word	0x00000000
        /*0844*/ 	.short	0x010a
        /*0846*/ 	.byte	0x3f
	.zero		1


	//   ....[58]....
        /*0848*/ 	.word	0x00015b20
        /*084c*/ 	.word	0x00000004
        /*0850*/ 	.word	0x0002e860
        /*0854*/ 	.short	0x010a
        /*0856*/ 	.byte	0x3f
	.zero		1


	//   ....[59]....
        /*0858*/ 	.word	0x00015b70
        /*085c*/ 	.word	0x00000003
        /*0860*/ 	.word	0x0002e860
        /*0864*/ 	.short	0x010a
        /*0866*/ 	.byte	0x3f
	.zero		1


	//   ....[60]....
        /*0868*/ 	.word	0x00015bb0
        /*086c*/ 	.word	0x00000004
        /*0870*/ 	.word	0x0002e880
        /*0874*/ 	.short	0x010a
        /*0876*/ 	.byte	0x3f
	.zero		1


	//   ....[61]....
        /*0878*/ 	.word	0x00015bd0
        /*087c*/ 	.word	0x00000003
        /*0880*/ 	.word	0x0002e880
        /*0884*/ 	.short	0x010a
        /*0886*/ 	.byte	0x3f
	.zero		1


	//   ....[62]....
        /*0888*/ 	.word	0x00015c40
        /*088c*/ 	.word	0x00000003
        /*0890*/ 	.word	0x0002e800
        /*0894*/ 	.short	0x010a
        /*0896*/ 	.byte	0x3f
	.zero		1


	//   ....[63]....
        /*0898*/ 	.word	0x00015c90
        /*089c*/ 	.word	0x00000003
        /*08a0*/ 	.word	0x0002e830
        /*08a4*/ 	.short	0x010a
        /*08a6*/ 	.byte	0x3f
	.zero		1


	//   ....[64]....
        /*08a8*/ 	.word	0x00015cf0
        /*08ac*/ 	.word	0x0000000b
        /*08b0*/ 	.word	0x0002e830
        /*08b4*/ 	.short	0x010a
        /*08b6*/ 	.byte	0x3f
	.zero		1


	//   ....[65]....
        /*08b8*/ 	.word	0x00015d50
        /*08bc*/ 	.word	0x0000000a
        /*08c0*/ 	.word	0x0002e850
        /*08c4*/ 	.short	0x010a
        /*08c6*/ 	.byte	0x3f
	.zero		1


	//   ....[66]....
        /*08c8*/ 	.word	0x00015db0
        /*08cc*/ 	.word	0x0000000a
        /*08d0*/ 	.word	0x0002e830
        /*08d4*/ 	.short	0x010a
        /*08d6*/ 	.byte	0x3f
	.zero		1


	//   ....[67]....
        /*08d8*/ 	.word	0x00015e10
        /*08dc*/ 	.word	0x00000009
        /*08e0*/ 	.word	0x0002e850
        /*08e4*/ 	.short	0x010a
        /*08e6*/ 	.byte	0x3f
	.zero		1


	//   ....[68]....
        /*08e8*/ 	.word	0x00015e70
        /*08ec*/ 	.word	0x00000005
        /*08f0*/ 	.word	0x0002e850
        /*08f4*/ 	.short	0x010a
        /*08f6*/ 	.byte	0x3f
	.zero		1


	//   ....[69]....
        /*08f8*/ 	.word	0x00015fc0
        /*08fc*/ 	.word	0x00000004
        /*0900*/ 	.word	0x0002e880
        /*0904*/ 	.short	0x010a
        /*0906*/ 	.byte	0x3f
	.zero		1


	//   ....[70]....
        /*0908*/ 	.word	0x00016010
        /*090c*/ 	.word	0x00000004
        /*0910*/ 	.word	0x0002e840
        /*0914*/ 	.short	0x010a
        /*0916*/ 	.byte	0x3f
	.zero		1


	//   ....[71]....
        /*0918*/ 	.word	0x00016070
        /*091c*/ 	.word	0x00000003
        /*0920*/ 	.word	0x0002e820
        /*0924*/ 	.short	0x010a
        /*0926*/ 	.byte	0x3f
	.zero		1


	//   ....[72]....
        /*0928*/ 	.word	0x000160c0
        /*092c*/ 	.word	0x00000004
        /*0930*/ 	.word	0x0002e880
        /*0934*/ 	.short	0x010a
        /*0936*/ 	.byte	0x3f
	.zero		1


	//   ....[73]....
        /*0938*/ 	.word	0x00016110
        /*093c*/ 	.word	0x00000004
        /*0940*/ 	.word	0x0002e840
        /*0944*/ 	.short	0x010a
        /*0946*/ 	.byte	0x3f
	.zero		1


	//   ....[74]....
        /*0948*/ 	.word	0x00016170
        /*094c*/ 	.word	0x00000003
        /*0950*/ 	.word	0x0002e870
        /*0954*/ 	.short	0x010a
        /*0956*/ 	.byte	0x3f
	.zero		1


	//   ....[75]....
        /*0958*/ 	.word	0x000161d0
        /*095c*/ 	.word	0x00000004
        /*0960*/ 	.word	0x0002e860
        /*0964*/ 	.short	0x010a
        /*0966*/ 	.byte	0x3f
	.zero		1


	//   ....[76]....
        /*0968*/ 	.word	0x00016220
        /*096c*/ 	.word	0x00000014
        /*0970*/ 	.word	0x0002e870
        /*0974*/ 	.short	0x010a
        /*0976*/ 	.byte	0x3f
	.zero		1


	//   ....[77]....
        /*0978*/ 	.word	0x00016270
        /*097c*/ 	.word	0x00000014
        /*0980*/ 	.word	0x0002e860
        /*0984*/ 	.short	0x010a
        /*0986*/ 	.byte	0x3f
	.zero		1


	//   ....[78]....
        /*0988*/ 	.word	0x000162c0
        /*098c*/ 	.word	0x00000000
        /*0990*/ 	.word	0x0002e820
        /*0994*/ 	.short	0x010a
        /*0996*/ 	.byte	0x3f
	.zero		1


	//   ....[79]....
        /*0998*/ 	.word	0x00016460
        /*099c*/ 	.word	0x00000006
        /*09a0*/ 	.word	0x00000000
        /*09a4*/ 	.short	0x010a
        /*09a6*/ 	.byte	0x3f
	.zero		1


	//   ....[80]....
        /*09a8*/ 	.word	0x000164b0
        /*09ac*/ 	.word	0x00000007
        /*09b0*/ 	.word	0x00000000
        /*09b4*/ 	.short	0x010a
        /*09b6*/ 	.byte	0x3f
	.zero		1


	//   ....[81]....
        /*09b8*/ 	.word	0x00016500
        /*09bc*/ 	.word	0x00000004
        /*09c0*/ 	.word	0x0002e860
        /*09c4*/ 	.short	0x010a
        /*09c6*/ 	.byte	0x3f
	.zero		1


	//   ....[82]....
        /*09c8*/ 	.word	0x00016550
        /*09cc*/ 	.word	0x00000003
        /*09d0*/ 	.word	0x0002e860
        /*09d4*/ 	.short	0x010a
        /*09d6*/ 	.byte	0x3f
	.zero		1


	//   ....[83]....
        /*09d8*/ 	.word	0x000165a0
        /*09dc*/ 	.word	0x00000004
        /*09e0*/ 	.word	0x0002e880
        /*09e4*/ 	.short	0x010a
        /*09e6*/ 	.byte	0x3f
	.zero		1


	//----- nvinfo : EIATTR_NUM_MBARRIERS
	.align		4
.L_272:
        /*09e8*/ 	.byte	0x03, 0x38
        /*09ea*/ 	.short	0x0016


	//----- nvinfo : EIATTR_EXIT_INSTR_OFFSETS
	.align		4
        /*09ec*/ 	.byte	0x04, 0x1c
        /*09ee*/ 	.short	(.L_274 - .L_273)


	//   ....[0]....
.L_273:
        /*09f0*/ 	.word	0x00000a50


	//   ....[1]....
        /*09f4*/ 	.word	0x00012560


	//   ....[2]....
        /*09f8*/ 	.word	0x00015c20


	//----- nvinfo : EIATTR_MAX_THREADS
	.align		4
.L_274:
        /*09fc*/ 	.byte	0x04, 0x05
        /*09fe*/ 	.short	(.L_276 - .L_275)
.L_275:
        /*0a00*/ 	.word	0x00000180
        /*0a04*/ 	.word	0x00000001
        /*0a08*/ 	.word	0x00000001


	//----- nvinfo : EIATTR_CRS_STACK_SIZE
	.align		4
.L_276:
        /*0a0c*/ 	.byte	0x04, 0x1e
        /*0a0e*/ 	.short	(.L_278 - .L_277)
.L_277:
        /*0a10*/ 	.word	0x00000000


	//----- nvinfo : EIATTR_CBANK_PARAM_SIZE
	.align		4
.L_278:
        /*0a14*/ 	.byte	0x03, 0x19
        /*0a16*/ 	.short	0x0bf0


	//----- nvinfo : EIATTR_PARAM_CBANK
	.align		4
        /*0a18*/ 	.byte	0x04, 0x0a
        /*0a1a*/ 	.short	(.L_280 - .L_279)
	.align		4
.L_279:
        /*0a1c*/ 	.word	index@(.nv.constant0._ZN7cutlass13device_kernelIN5flash11enable_sm90INS1_16FlashAttnFwdSm90INS1_25CollectiveMainloopFwdSm90ILi2EN4cute5tupleIJNS5_1CILi1EEES8_S8_EEENS6_IJNS7_ILi128EEENS7_ILi224EEESA_EEELi128ENS_12float_e4m3_tEfNS_4arch4Sm90ELb1ELb0ELb1ELb0ELb0ELb0ELb0ELb1ELb1ELb0ELb0ELb0EEENS1_21CollectiveEpilogueFwdINS6_IJSA_SA_SB_EEES9_NS_10bfloat16_tESF_Li256ELb0ELb0ELb0ELb1EEENS1_30DynamicPersistentTileSchedulerILi256ELi128ELb0ELb0ELb1EEEEEEEEEvNT_6ParamsE)
        /*0a20*/ 	.short	0x0210
        /*0a22*/ 	.short	0x0bf0


	//----- nvinfo : EIATTR_SW_WAR
	.align		4
.L_280:
        /*0a24*/ 	.byte	0x04, 0x36
        /*0a26*/ 	.short	(.L_282 - .L_281)
.L_281:
        /*0a28*/ 	.word	0x00000008
.L_282:


//--------------------- .nv.info._ZN7cutlass13device_kernelIN5flash11enable_sm90INS1_16FlashAttnFwdSm90INS1_25CollectiveMainloopFwdSm90ILi2EN4cute5tupleIJNS5_1CILi1EEES8_S8_EEENS6_IJNS7_ILi128EEENS7_ILi224EEESA_EEELi128ENS_12float_e4m3_tEfNS_4arch4Sm90ELb1ELb0ELb1ELb1ELb0ELb0ELb0ELb1ELb1ELb0ELb0ELb0EEENS1_21CollectiveEpilogueFwdINS6_IJSA_SA_SB_EEES9_NS_10bfloat16_tESF_Li256ELb1ELb0ELb0ELb1EEENS1_36VarlenDynamicPersistentTileSchedulerILi128ELi224ELi256ELi128ELb0ELb0ELb1ELb1ELb1ELb1EEEEEEEEEvNT_6ParamsE --------------------------
	.section	.nv.info._ZN7cutlass13device_kernelIN5flash11enable_sm90INS1_16FlashAttnFwdSm90INS1_25CollectiveMainloopFwdSm90ILi2EN4cute5tupleIJNS5_1CILi1EEES8_S8_EEENS6_IJNS7_ILi128EEENS7_ILi224EEESA_EEELi128ENS_12float_e4m3_tEfNS_4arch4Sm90ELb1ELb0ELb1ELb1ELb0ELb0ELb0ELb1ELb1ELb0ELb0ELb0EEENS1_21CollectiveEpilogueFwdINS6_IJSA_SA_SB_EEES9_NS_10bfloat16_tESF_Li256ELb1ELb0ELb0ELb1EEENS1_36VarlenDynamicPersistentTileSchedulerILi128ELi224ELi256ELi128ELb0ELb0ELb1ELb1ELb1ELb1EEEEEEEEEvNT_6ParamsE,"",@"SHT_CUDA_INFO"
	.sectionflags	@""
	.align	4


	//----- nvinfo : EIATTR_CUDA_API_VERSION
	.align		4
        /*0000*/ 	.byte	0x04, 0x37
        /*0002*/ 	.short	(.L_284 - .L_283)
.L_283:
        /*0004*/ 	.word	0x00000082


	//----- nvinfo : EIATTR_KPARAM_INFO
	.align		4
.L_284:
        /*0008*/ 	.byte	0x04, 0x17
        /*000a*/ 	.short	(.L_286 - .L_285)
.L_285:
        /*000c*/ 	.word	0x00000000
        /*0010*/ 	.short	0x0000
        /*0012*/ 	.short	0x0070
        /*0014*/ 	.byte	0x00, 0xf0, 0x01, 0x28


	//----- nvinfo : EIATTR_SPARSE_MMA_MASK
	.align		4
.L_286:
        /*0018*/ 	.byte	0x03, 0x50
        /*001a*/ 	.short	0x0000


	//----- nvinfo : EIATTR_MAXREG_COUNT
	.align		4
        /*001c*/ 	.byte	0x03, 0x1b
        /*001e*/ 	.short	0x00a8


	//----- nvinfo : EIATTR_NUM_BARRIERS
	.align		4
        /*0020*/ 	.byte	0x02, 0x4c
        /*0022*/ 	.byte	0x10
	.zero		1


	//----- nvinfo : EIATTR_EXTERNS
	.align		4
        /*0024*/ 	.byte	0x04, 0x0f
        /*0026*/ 	.short	(.L_288 - .L_287)


	//   ....[0]....
	.align		4
.L_287:
        /*0028*/ 	.word	index@(__assertfail)


	//----- nvinfo : EIATTR_ANNOTATIONS
	.align		4
.L_288:
        /*002c*/ 	.byte	0x04, 0x55
        /*002e*/ 	.short	(.L_290 - .L_289)


	//   ....[0]....
.L_289:
        /* <DEDUP_REMOVED lines=38> */


	//----- nvinfo : EIATTR_MERCURY_ISA_VERSION
	.align		4
.L_290:
        /*0280*/ 	.byte	0x03, 0x5f
        /*0282*/ 	.short	0x0101


	//----- nvinfo : EIATTR_UNUSED_LOAD_BYTE_OFFSET
	.align		4
        /*0284*/ 	.byte	0x04, 0x44
        /*0286*/ 	.short	(.L_292 - .L_291)


	//   ....[0]....
.L_291:
        /*0288*/ 	.word	0x00000a70
        /*028c*/ 	.word	0x0000fff0


	//   ....[1]....
        /*0290*/ 	.word	0x00010e40
        /*0294*/ 	.word	0x0000fff0


	//----- nvinfo : EIATTR_INT_WARP_WIDE_INSTR_OFFSETS
	.align		4
.L_292:
        /*0298*/ 	.byte	0x04, 0x31
        /*029a*/ 	.short	(.L_294 - .L_293)


	//   ....[0]....
.L_293:
        /*029c*/ 	.word	0x00000160


	//   ....[1]....
        /*02a0*/ 	.word	0x000001a0


	//   ....[2]....
        /*02a4*/ 	.word	0x00000210


	//   ....[3]....
        /*02a8*/ 	.word	0x00014930


	//   ....[4]....
        /*02ac*/ 	.word	0x000149c0


	//   ....[5]....
        /*02b0*/ 	.word	0x00015110


	//   ....[6]....
        /*02b4*/ 	.word	0x00016930


	//   ....[7]....
        /*02b8*/ 	.word	0x000169c0


	//----- nvinfo : EIATTR_COOP_GROUP_MASK_REGIDS
	.align		4
.L_294:
        /*02bc*/ 	.byte	0x04, 0x29
        /*02be*/ 	.short	(.L_296 - .L_295)


	//   ....[0]....
.L_295:
        /*02c0*/ 	.word	0xffffffff


	//   ....[1]....
        /*02c4*/ 	.word	0xffffffff


	//   ....[2]....
        /*02c8*/ 	.word	0xffffffff


	//   ....[3]....
        /*02cc*/ 	.word	0xffffffff


	//   ....[4]....
        /*02d0*/ 	.word	0xffffffff


	//   ....[5]....
        /*02d4*/ 	.word	0xffffffff


	//   ....[6]....
        /*02d8*/ 	.word	0xffffffff


	//   ....[7]....
        /*02dc*/ 	.word	0xffffffff


	//   ....[8]....
        /*02e0*/ 	.word	0xffffffff


	//   ....[9]....
        /*02e4*/ 	.word	0xffffffff


	//   ....[10]....
        /*02e8*/ 	.word	0xffffffff


	//   ....[11]....
        /*02ec*/ 	.word	0xffffffff


	//   ....[12]....
        /*02f0*/ 	.word	0xffffffff


	//   ....[13]....
        /*02f4*/ 	.word	0xffffffff


	//   ....[14]....
        /*02f8*/ 	.word	0xffffffff


	//   ....[15]....
        /*02fc*/ 	.word	0xffffffff


	//   ....[16]....
        /*0300*/ 	.word	0xffffffff


	//   ....[17]....
        /*0304*/ 	.word	0xffffffff


	//   ....[18]....
        /*0308*/ 	.word	0xffffffff


	//   ....[19]....
        /*030c*/ 	.word	0xffffffff


	//   ....[20]....
        /*0310*/ 	.word	0xffffffff


	//   ....[21]....
        /*0314*/ 	.word	0xffffffff


	//   ....[22]....
        /*0318*/ 	.word	0xffffffff


	//   ....[23]....
        /*031c*/ 	.word	0xffffffff


	//   ....[24]....
        /*0320*/ 	.word	0xffffffff


	//   ....[25]....
        /*0324*/ 	.word	0xffffffff


	//   ....[26]....
        /*0328*/ 	.word	0xffffffff


	//   ....[27]....
        /*032c*/ 	.word	0xffffffff


	//   ....[28]....
        /*0330*/ 	.word	0xffffffff


	//   ....[29]....
        /*0334*/ 	.word	0xffffffff


	//   ....[30]....
        /*0338*/ 	.word	0xffffffff


	//   ....[31]....
        /*033c*/ 	.word	0xffffffff


	//   ....[32]....
        /*0340*/ 	.word	0xffffffff


	//   ....[33]....
        /*0344*/ 	.word	0xffffffff


	//   ....[34]....
        /*0348*/ 	.word	0xffffffff


	//   ....[35]....
        /*034c*/ 	.word	0xffffffff


	//   ....[36]....
        /*0350*/ 	.word	0xffffffff


	//   ....[37]....
        /*0354*/ 	.word	0xffffffff


	//   ....[38]....
        /*0358*/ 	.word	0xffffffff


	//   ....[39]....
        /*035c*/ 	.word	0xffffffff


	//   ....[40]....
        /*0360*/ 	.word	0xffffffff


	//   ....[41]....
        /*0364*/ 	.word	0xffffffff


	//   ....[42]....
        /*0368*/ 	.word	0xffffffff


	//   ....[43]....
        /*036c*/ 	.word	0xffffffff


	//   ....[44]....
        /*0370*/ 	.word	0xffffffff


	//   ....[45]....
        /*0374*/ 	.word	0xffffffff


	//   ....[46]....
        /*0378*/ 	.word	0xffffffff


	//   ....[47]....
        /*037c*/ 	.word	0xffffffff


	//   ....[48]....
        /*0380*/ 	.word	0xffffffff


	//   ....[49]....
        /*0384*/ 	.word	0xffffffff


	//   ....[50]....
        /*0388*/ 	.word	0xffffffff


	//   ....[51]....
        /*038c*/ 	.word	0xffffffff


	//   ....[52]....
        /*0390*/ 	.word	0xffffffff


	//   ....[53]....
        /*0394*/ 	.word	0xffffffff


	//   ....[54]....
        /*0398*/ 	.word	0xffffffff


	//   ....[55]....
        /*039c*/ 	.word	0xffffffff


	//   ....[56]....
        /*03a0*/ 	.word	0xffffffff


	//   ....[57]....
        /*03a4*/ 	.word	0xffffffff


	//   ....[58]....
        /*03a8*/ 	.word	0xffffffff


	//   ....[59]....
        /*03ac*/ 	.word	0xffffffff


	//   ....[60]....
        /*03b0*/ 	.word	0xffffffff


	//   ....[61]....
        /*03b4*/ 	.word	0xffffffff


	//   ....[62]....
        /*03b8*/ 	.word	0xffffffff


	//   ....[63]....
        /*03bc*/ 	.word	0xffffffff


	//   ....[64]....
        /*03c0*/ 	.word	0xffffffff


	//   ....[65]....
        /*03c4*/ 	.word	0xffffffff


	//   ....[66]....
        /*03c8*/ 	.word	0xffffffff


	//   ....[67]....
        /*03cc*/ 	.word	0xffffffff


	//   ....[68]....
        /*03d0*/ 	.word	0xffffffff


	//   ....[69]....
        /*03d4*/ 	.word	0xffffffff


	//   ....[70]....
        /*03d8*/ 	.word	0xffffffff


	//   ....[71]....
        /*03dc*/ 	.word	0xffffffff


	//   ....[72]....
        /*03e0*/ 	.word	0xffffffff


	//   ....[73]....
        /*03e4*/ 	.word	0xffffffff


	//   ....[74]....
        /*03e8*/ 	.word	0xffffffff


	//   ....[75]....
        /*03ec*/ 	.word	0xffffffff


	//   ....[76]....
        /*03f0*/ 	.word	0xffffffff


	//   ....[77]....
        /*03f4*/ 	.word	0xffffffff


	//   ....[78]....
        /*03f8*/ 	.word	0xffffffff


	//   ....[79]....
        /*03fc*/ 	.word	0xffffffff


	//   ....[80]....
        /*0400*/ 	.word	0xffffffff


	//   ....[81]....
        /*0404*/ 	.word	0xffffffff


	//   ....[82]....
        /*0408*/ 	.word	0xffffffff


	//   ....[83]....
        /*040c*/ 	.word	0xffffffff


	//   ....[84]....
        /*0410*/ 	.word	0xffffffff


	//   ....[85]....
        /*0414*/ 	.word	0xffffffff


	//   ....[86]....
        /*0418*/ 	.word	0xffffffff


	//   ....[87]....
        /*041c*/ 	.word	0xffffffff


	//   ....[88]....
        /*0420*/ 	.word	0xffffffff


	//   ....[89]....
        /*0424*/ 	.word	0xffffffff


	//   ....[90]....
        /*0428*/ 	.word	0xffffffff


	//   ....[91]....
        /*042c*/ 	.word	0x0500000f


	//   ....[92]....
        /*0430*/ 	.word	0x0500000f


	//----- nvinfo : EIATTR_COOP_GROUP_INSTR_OFFSETS
	.align		4
.L_296:
        /*0434*/ 	.byte	0x04, 0x28
        /*0436*/ 	.short	(.L_298 - .L_297)


	//   ....[0]....
.L_297:
        /*0438*/ 	.word	0x00000070


	//   ....[1]....
        /*043c*/ 	.word	0x00000170


	//   ....[2]....
        /*0440*/ 	.word	0x000001c0


	//   ....[3]....
        /*0444*/ 	.word	0x000003f0


	//   ....[4]....
        /*0448*/ 	.word	0x00000550


	//   ....[5]....
        /*044c*/ 	.word	0x00000670


	//   ....[6]....
        /*0450*/ 	.word	0x000007d0


	//   ....[7]....
        /*0454*/ 	.word	0x000015e0


	//   ....[8]....
        /*0458*/ 	.word	0x00003e50


	//   ....[9]....
        /*045c*/ 	.word	0x00003f00


	//   ....[10]....
        /*0460*/ 	.word	0x00004fe0


	//   ....[11]....
        /*0464*/ 	.word	0x00005040


	//   ....[12]....
        /*0468*/ 	.word	0x00009000


	//   ....[13]....
        /*046c*/ 	.word	0x000090f0


	//   ....[14]....
        /*0470*/ 	.word	0x0000a2e0


	//   ....[15]....
        /*0474*/ 	.word	0x0000a380


	//   ....[16]....
        /*0478*/ 	.word	0x0000e350


	//   ....[17]....
        /*047c*/ 	.word	0x0000e380


	//   ....[18]....
        /*0480*/ 	.word	0x0000e3d0


	//   ....[19]....
        /*0484*/ 	.word	0x0000e3f0


	//   ....[20]....
        /*0488*/ 	.word	0x000106a0


	//   ....[21]....
        /*048c*/ 	.word	0x000106b0


	//   ....[22]....
        /*0490*/ 	.word	0x00010730


	//   ....[23]....
        /*0494*/ 	.word	0x00010740


	//   ....[24]....
        /*0498*/ 	.word	0x000116e0


	//   ....[25]....
        /*049c*/ 	.word	0x000116f0


	//   ....[26]....
        /*04a0*/ 	.word	0x00011700


	//   ....[27]....
        /*04a4*/ 	.word	0x00011710


	//   ....[28]....
        /*04a8*/ 	.word	0x00011720


	//   ....[29]....
        /*04ac*/ 	.word	0x00011730


	//   ....[30]....
        /*04b0*/ 	.word	0x00011740


	//   ....[31]....
        /*04b4*/ 	.word	0x00011750


	//   ....[32]....
        /*04b8*/ 	.word	0x00011780


	//   ....[33]....
        /*04bc*/ 	.word	0x00011790


	//   ....[34]....
        /*04c0*/ 	.word	0x000117c0


	//   ....[35]....
        /*04c4*/ 	.word	0x000117d0


	//   ....[36]....
        /*04c8*/ 	.word	0x00011830


	//   ....[37]....
        /*04cc*/ 	.word	0x00011840


	//   ....[38]....
        /*04d0*/ 	.word	0x00011850


	//   ....[39]....
        /*04d4*/ 	.word	0x00011880


	//   ....[40]....
        /*04d8*/ 	.word	0x000118b0


	//   ....[41]....
        /*04dc*/ 	.word	0x000118c0


	//   ....[42]....
        /*04e0*/ 	.word	0x000118d0


	//   ....[43]....
        /*04e4*/ 	.word	0x000118e0


	//   ....[44]....
        /*04e8*/ 	.word	0x00011910


	//   ....[45]....
        /*04ec*/ 	.word	0x00011920


	//   ....[46]....
        /*04f0*/ 	.word	0x00011930


	//   ....[47]....
        /*04f4*/ 	.word	0x00011940


	//   ....[48]....
        /*04f8*/ 	.word	0x00011950


	//   ....[49]....
        /*04fc*/ 	.word	0x00011960


	//   ....[50]....
        /*0500*/ 	.word	0x00011970


	//   ....[51]....
        /*0504*/ 	.word	0x00011980


	//   ....[52]....
        /*0508*/ 	.word	0x00011990


	//   ....[53]....
        /*050c*/ 	.word	0x000119a0


	//   ....[54]....
        /*0510*/ 	.word	0x000119c0


	//   ....[55]....
        /*0514*/ 	.word	0x000119f0


	//   ....[56]....
        /*0518*/ 	.word	0x00013490


	//   ....[57]....
        /*051c*/ 	.word	0x00013670


	//   ....[58]....
        /*0520*/ 	.word	0x000136a0


	//   ....[59]....
        /*0524*/ 	.word	0x000136d0


	//   ....[60]....
        /*0528*/ 	.word	0x00013710


	//   ....[61]....
        /*052c*/ 	.word	0x00013740


	//   ....[62]....
        /*0530*/ 	.word	0x00013780


	//   ....[63]....
        /*0534*/ 	.word	0x00013910


	//   ....[64]....
        /*0538*/ 	.word	0x00013940


	//   ....[65]....
        /*053c*/ 	.word	0x00013970


	//   ....[66]....
        /*0540*/ 	.word	0x000139a0


	//   ....[67]....
        /*0544*/ 	.word	0x000139d0


	//   ....[68]....
        /*0548*/ 	.word	0x00013a10


	//   ....[69]....
        /*054c*/ 	.word	0x00013ab0


	//   ....[70]....
        /*0550*/ 	.word	0x00013b40


	//   ....[71]....
        /*0554*/ 	.word	0x00013bf0


	//   ....[72]....
        /*0558*/ 	.word	0x000151e0


	//   ....[73]....
        /*055c*/ 	.word	0x000174f0


	//   ....[74]....
        /*0560*/ 	.word	0x00017520


	//   ....[75]....
        /*0564*/ 	.word	0x00017550


	//   ....[76]....
        /*0568*/ 	.word	0x00017580


	//   ....[77]....
        /*056c*/ 	.word	0x000175b0


	//   ....[78]....
        /*0570*/ 	.word	0x000175c0


	//   ....[79]....
        /*0574*/ 	.word	0x000175f0


	//   ....[80]....
        /*0578*/ 	.word	0x00017600


	//   ....[81]....
        /*057c*/ 	.word	0x00017740


	//   ....[82]....
        /*0580*/ 	.word	0x00017770


	//   ....[83]....
        /*0584*/ 	.word	0x000177a0


	//   ....[84]....
        /*0588*/ 	.word	0x000177d0


	//   ....[85]....
        /*058c*/ 	.word	0x00017800


	//   ....[86]....
        /*0590*/ 	.word	0x00017840


	//   ....[87]....
        /*0594*/ 	.word	0x000178d0


	//   ....[88]....
        /*0598*/ 	.word	0x00017970


	//   ....[89]....
        /*059c*/ 	.word	0x000179d0


	//   ....[90]....
        /*05a0*/ 	.word	0x00018070


	//   ....[91]....
        /*05a4*/ 	.word	0x00018670


	//   ....[92]....
        /*05a8*/ 	.word	0x00018b00


	//----- nvinfo : EIATTR_REG_RECONFIG
	.align		4
.L_298:
        /*05ac*/ 	.byte	0x01, 0x54
	.zero		2


	//----- nvinfo : EIATTR_SYSCALL_OFFSETS
	.align		4
        /*05b0*/ 	.byte	0x04, 0x46
        /*05b2*/ 	.short	(.L_300 - .L_299)


	//   ....[0]....
.L_299:
        /*05b4*/ 	.word	0x000017c0


	//   ....[1]....
        /*05b8*/ 	.word	0x00014b60


	//   ....[2]....
        /*05bc*/ 	.word	0x00014ca0


	//   ....[3]....
        /*05c0*/ 	.word	0x00014de0


	//   ....[4]....
        /*05c4*/ 	.word	0x00014f00


	//----- nvinfo : EIATTR_MBARRIER_INSTR_OFFSETS
	.align		4
.L_300:
        /*05c8*/ 	.byte	0x04, 0x39
        /*05ca*/ 	.short	(.L_302 - .L_301)


	//   ....[0]....
.L_301:
        /*05cc*/ 	.word	0x000002a0
        /*05d0*/ 	.word	0x000000ff
        /*05d4*/ 	.word	0x0002e800
        /*05d8*/ 	.short	0x0100
        /*05da*/ 	.byte	0x08
	.zero		1


	//   ....[1]....
        /*05dc*/ 	.word	0x000002b0
        /*05e0*/ 	.word	0x000000ff
        /*05e4*/ 	.word	0x0002e820
        /*05e8*/ 	.short	0x0100
        /*05ea*/ 	.byte	0x08
	.zero		1


	//   ....[2]....
        /*05ec*/ 	.word	0x000003a0
        /*05f0*/ 	.word	0x000000ff
        /*05f4*/ 	.word	0x0002e830
        /*05f8*/ 	.short	0x0100
        /*05fa*/ 	.byte	0x08
	.zero		1


	//   ....[3]....
        /*05fc*/ 	.word	0x000003b0
        /*0600*/ 	.word	0x000000ff
        /*0604*/ 	.word	0x0002e840
        /*0608*/ 	.short	0x0100
        /*060a*/ 	.byte	0x08
	.zero		1


	//   ....[4]....
        /*060c*/ 	.word	0x000003c0
        /*0610*/ 	.word	0x000000ff
        /*0614*/ 	.word	0x0002e838
        /*0618*/ 	.short	0x0100
        /*061a*/ 	.byte	0x08
	.zero		1


	//   ....[5]....
        /*061c*/ 	.word	0x000003d0
        /*0620*/ 	.word	0x000000ff
        /*0624*/ 	.word	0x0002e848
        /*0628*/ 	.short	0x0100
        /*062a*/ 	.byte	0x08
	.zero		1


	//   ....[6]....
        /*062c*/ 	.word	0x00000500
        /*0630*/ 	.word	0x000000ff
        /*0634*/ 	.word	0x0002e850
        /*0638*/ 	.short	0x0100
        /*063a*/ 	.byte	0x08
	.zero		1


	//   ....[7]....
        /*063c*/ 	.word	0x00000510
        /*0640*/ 	.word	0x000000ff
        /*0644*/ 	.word	0x0002e860
        /*0648*/ 	.short	0x0100
        /*064a*/ 	.byte	0x08
	.zero		1


	//   ....[8]....
        /*064c*/ 	.word	0x00000520
        /*0650*/ 	.word	0x000000ff
        /*0654*/ 	.word	0x0002e858
        /*0658*/ 	.short	0x0100
        /*065a*/ 	.byte	0x08
	.zero		1


	//   ....[9]....
        /*065c*/ 	.word	0x00000530
        /*0660*/ 	.word	0x000000ff
        /*0664*/ 	.word	0x0002e868
        /*0668*/ 	.short	0x0100
        /*066a*/ 	.byte	0x08
	.zero		1


	//   ....[10]....
        /*066c*/ 	.word	0x00000620
        /*0670*/ 	.word	0x000000ff
        /*0674*/ 	.word	0x0002e870
        /*0678*/ 	.short	0x0100
        /*067a*/ 	.byte	0x06
	.zero		1


	//   ....[11]....
        /*067c*/ 	.word	0x00000630
        /*0680*/ 	.word	0x000000ff
        /*0684*/ 	.word	0x0002e880
        /*0688*/ 	.short	0x0100
        /*068a*/ 	.byte	0x06
	.zero		1


	//   ....[12]....
        /*068c*/ 	.word	0x00000640
        /*0690*/ 	.word	0x000000ff
        /*0694*/ 	.word	0x0002e878
        /*0698*/ 	.short	0x0100
        /*069a*/ 	.byte	0x06
	.zero		1


	//   ....[13]....
        /*069c*/ 	.word	0x00000650
        /*06a0*/ 	.word	0x000000ff
        /*06a4*/ 	.word	0x0002e888
        /*06a8*/ 	.short	0x0100
        /*06aa*/ 	.byte	0x06
	.zero		1


	//   ....[14]....
        /*06ac*/ 	.word	0x00000780
        /*06b0*/ 	.word	0x000000ff
        /*06b4*/ 	.word	0x0002e890
        /*06b8*/ 	.short	0x0100
        /*06ba*/ 	.byte	0x08
	.zero		1


	//   ....[15]....
        /*06bc*/ 	.word	0x00000790
        /*06c0*/ 	.word	0x000000ff
        /*06c4*/ 	.word	0x0002e8a0
        /*06c8*/ 	.short	0x0100
        /*06ca*/ 	.byte	0x08
	.zero		1


	//   ....[16]....
        /*06cc*/ 	.word	0x000007a0
        /*06d0*/ 	.word	0x000000ff
        /*06d4*/ 	.word	0x0002e898
        /*06d8*/ 	.short	0x0100
        /*06da*/ 	.byte	0x08
	.zero		1


	//   ....[17]....
        /*06dc*/ 	.word	0x000007b0
        /*06e0*/ 	.word	0x000000ff
        /*06e4*/ 	.word	0x0002e8a8
        /*06e8*/ 	.short	0x0100
        /*06ea*/ 	.byte	0x08
	.zero		1


	//   ....[18]....
        /*06ec*/ 	.word	0x000008e0
        /*06f0*/ 	.word	0x000000ff
        /*06f4*/ 	.word	0x0002e8b0
        /*06f8*/ 	.short	0x0100
        /*06fa*/ 	.byte	0x08
	.zero		1


	//   ....[19]....
        /*06fc*/ 	.word	0x000008f0
        /*0700*/ 	.word	0x000000ff
        /*0704*/ 	.word	0x0002e8c0
        /*0708*/ 	.short	0x0100
        /*070a*/ 	.byte	0x08
	.zero		1


	//   ....[20]....
        /*070c*/ 	.word	0x00000900
        /*0710*/ 	.word	0x000000ff
        /*0714*/ 	.word	0x0002e8b8
        /*0718*/ 	.short	0x0100
        /*071a*/ 	.byte	0x08
	.zero		1


	//   ....[21]....
        /*071c*/ 	.word	0x00000910
        /*0720*/ 	.word	0x000000ff
        /*0724*/ 	.word	0x0002e8c8
        /*0728*/ 	.short	0x0100
        /*072a*/ 	.byte	0x08
	.zero		1


	//   ....[22]....
        /*072c*/ 	.word	0x00001af0
        /*0730*/ 	.word	0x000000ff
        /*0734*/ 	.word	0x0002e800
        /*0738*/ 	.short	0x010a
        /*073a*/ 	.byte	0x29
	.zero		1


	//   ....[23]....
        /*073c*/ 	.word	0x00001b90
        /*0740*/ 	.word	0x00000002
        /*0744*/ 	.word	0x0002e830
        /*0748*/ 	.short	0x010a
        /*074a*/ 	.byte	0x3f
	.zero		1


	//   ....[24]....
        /*074c*/ 	.word	0x00001bd0
        /*0750*/ 	.word	0x00000002
        /*0754*/ 	.word	0x0002e830
        /*0758*/ 	.short	0x010a
        /*075a*/ 	.byte	0x3f
	.zero		1


	//   ....[25]....
        /*075c*/ 	.word	0x000053e0
        /*0760*/ 	.word	0x00000053
        /*0764*/ 	.word	0x00000000
        /*0768*/ 	.short	0x0101
        /*076a*/ 	.byte	0x3f
	.zero		1


	//   ....[26]....
        /*076c*/ 	.word	0x00006c30
        /*0770*/ 	.word	0x000000ff
        /*0774*/ 	.word	0x0002e830
        /*0778*/ 	.short	0x010a
        /*077a*/ 	.byte	0x06
	.zero		1


	//   ....[27]....
        /*077c*/ 	.word	0x00006c70
        /*0780*/ 	.word	0x000000ff
        /*0784*/ 	.word	0x0002e830
        /*0788*/ 	.short	0x010a
        /*078a*/ 	.byte	0x06
	.zero		1


	//   ....[28]....
        /*078c*/ 	.word	0x00007860
        /*0790*/ 	.word	0x000000ff
        /*0794*/ 	.word	0x0002e850
        /*0798*/ 	.short	0x010a
        /*079a*/ 	.byte	0x06
	.zero		1


	//   ....[29]....
        /*079c*/ 	.word	0x000078a0
        /*07a0*/ 	.word	0x000000ff
        /*07a4*/ 	.word	0x0002e850
        /*07a8*/ 	.short	0x010a
        /*07aa*/ 	.byte	0x06
	.zero		1


	//   ....[30]....
        /*07ac*/ 	.word	0x0000b340
        /*07b0*/ 	.word	0x00000002
        /*07b4*/ 	.word	0x00000000
        /*07b8*/ 	.short	0x0101
        /*07ba*/ 	.byte	0x3f
	.zero		1


	//   ....[31]....
        /*07bc*/ 	.word	0x0000b720
        /*07c0*/ 	.word	0x000000ff
        /*07c4*/ 	.word	0x00000000
        /*07c8*/ 	.short	0x0101
        /*07ca*/ 	.byte	0x06
	.zero		1


	//   ....[32]....
        /*07cc*/ 	.word	0x0000bf90
        /*07d0*/ 	.word	0x000000ff
        /*07d4*/ 	.word	0x0002e830
        /*07d8*/ 	.short	0x010a
        /*07da*/ 	.byte	0x06
	.zero		1


	//   ....[33]....
        /*07dc*/ 	.word	0x0000bfd0
        /*07e0*/ 	.word	0x000000ff
        /*07e4*/ 	.word	0x0002e830
        /*07e8*/ 	.short	0x010a
        /*07ea*/ 	.byte	0x06
	.zero		1


	//   ....[34]....
        /*07ec*/ 	.word	0x0000cbc0
        /*07f0*/ 	.word	0x000000ff
        /*07f4*/ 	.word	0x0002e850
        /*07f8*/ 	.short	0x010a
        /*07fa*/ 	.byte	0x06
	.zero		1


	//   ....[35]....
        /*07fc*/ 	.word	0x0000cc00
        /*0800*/ 	.word	0x000000ff
        /*0804*/ 	.word	0x0002e850
        /*0808*/ 	.short	0x010a
        /*080a*/ 	.byte	0x06
	.zero		1


	//   ....[36]....
        /*080c*/ 	.word	0x0000f8b0
        /*0810*/ 	.word	0x00000002
        /*0814*/ 	.word	0x00000000
        /*0818*/ 	.short	0x0101
        /*081a*/ 	.byte	0x3f
	.zero		1


	//   ....[37]....
        /*081c*/ 	.word	0x0000fb80
        /*0820*/ 	.word	0x000000ff
        /*0824*/ 	.word	0x00000000
        /*0828*/ 	.short	0x0101
        /*082a*/ 	.byte	0x06
	.zero		1


	//   ....[38]....
        /*082c*/ 	.word	0x00010300
        /*0830*/ 	.word	0x000000ff
        /*0834*/ 	.word	0x0002e850
        /*0838*/ 	.short	0x010a
        /*083a*/ 	.byte	0x04
	.zero		1


	//   ....[39]....
        /*083c*/ 	.word	0x00010340
        /*0840*/ 	.word	0x000000ff
        /*0844*/ 	.word	0x0002e850
        /*0848*/ 	.short	0x010a
        /*084a*/ 	.byte	0x04
	.zero		1


	//   ....[40]....
        /*084c*/ 	.word	0x00010af0
        /*0850*/ 	.word	0x000000ff
        /*0854*/ 	.word	0x00000000
        /*0858*/ 	.short	0x0101
        /*085a*/ 	.byte	0x04
	.zero		1


	//   ....[41]....
        /*085c*/ 	.word	0x00012410
        /*0860*/ 	.word	0x00000003
        /*0864*/ 	.word	0x00000000
        /*0868*/ 	.short	0x0101
        /*086a*/ 	.byte	0x3f
	.zero		1


	//   ....[42]....
        /*086c*/ 	.word	0x00015400
        /*0870*/ 	.word	0x00000004
        /*0874*/ 	.word	0x0002e880
        /*0878*/ 	.short	0x010a
        /*087a*/ 	.byte	0x3f
	.zero		1


	//   ....[43]....
        /*087c*/ 	.word	0x000155d0
        /*0880*/ 	.word	0x00000004
        /*0884*/ 	.word	0x0002e840
        /*0888*/ 	.short	0x010a
        /*088a*/ 	.byte	0x3f
	.zero		1


	//   ....[44]....
        /*088c*/ 	.word	0x00015900
        /*0890*/ 	.word	0x000000ff
        /*0894*/ 	.word	0x0002e820
        /*0898*/ 	.short	0x010a
        /*089a*/ 	.byte	0x29
	.zero		1


	//   ....[45]....
        /*089c*/ 	.word	0x00015bd0
        /*08a0*/ 	.word	0x00000004
        /*08a4*/ 	.word	0x0002e880
        /*08a8*/ 	.short	0x010a
        /*08aa*/ 	.byte	0x3f
	.zero		1


	//   ....[46]....
        /*08ac*/ 	.word	0x00015e50
        /*08b0*/ 	.word	0x00000004
        /*08b4*/ 	.word	0x0002e840
        /*08b8*/ 	.short	0x010a
        /*08ba*/ 	.byte	0x3f
	.zero		1


	//   ....[47]....
        /*08bc*/ 	.word	0x00016140
        /*08c0*/ 	.word	0x00000003
        /*08c4*/ 	.word	0x0002e870
        /*08c8*/ 	.short	0x010a
        /*08ca*/ 	.byte	0x3f
	.zero		1


	//   ....[48]....
        /*08cc*/ 	.word	0x000161b0
        /*08d0*/ 	.word	0x00000002
        /*08d4*/ 	.word	0x0002e860
        /*08d8*/ 	.short	0x010a
        /*08da*/ 	.byte	0x3f
	.zero		1


	//   ....[49]....
        /*08dc*/ 	.word	0x000168a0
        /*08e0*/ 	.word	0x00000003
        /*08e4*/ 	.word	0x0002e850
        /*08e8*/ 	.short	0x0101
        /*08ea*/ 	.byte	0x3f
	.zero		1


	//   ....[50]....
        /*08ec*/ 	.word	0x000168e0
        /*08f0*/ 	.word	0x00000002
        /*08f4*/ 	.word	0x00000000
        /*08f8*/ 	.short	0x0101
        /*08fa*/ 	.byte	0x3f
	.zero		1


	//   ....[51]....
        /*08fc*/ 	.word	0x00016aa0
        /*0900*/ 	.word	0x00000014
        /*0904*/ 	.word	0x0002e870
        /*0908*/ 	.short	0x010a
        /*090a*/ 	.byte	0x3f
	.zero		1


	//   ....[52]....
        /*090c*/ 	.word	0x00016b30
        /*0910*/ 	.word	0x00000014
        /*0914*/ 	.word	0x0002e860
        /*0918*/ 	.short	0x010a
        /*091a*/ 	.byte	0x3f
	.zero		1


	//   ....[53]....
        /*091c*/ 	.word	0x000171f0
        /*0920*/ 	.word	0x00000014
        /*0924*/ 	.word	0x0002e850
        /*0928*/ 	.short	0x0101
        /*092a*/ 	.byte	0x3f
	.zero		1


	//   ....[54]....
        /*092c*/ 	.word	0x00017240
        /*0930*/ 	.word	0x00000000
        /*0934*/ 	.word	0x00000000
        /*0938*/ 	.short	0x0101
        /*093a*/ 	.byte	0x3f
	.zero		1


	//   ....[55]....
        /*093c*/ 	.word	0x00017ff0
        /*0940*/ 	.word	0x00000000
        /*0944*/ 	.word	0x0002e820
        /*0948*/ 	.short	0x010a
        /*094a*/ 	.byte	0x3f
	.zero		1


	//   ....[56]....
        /*094c*/ 	.word	0x000181b0
        /*0950*/ 	.word	0x00000006
        /*0954*/ 	.word	0x00000000
        /*0958*/ 	.short	0x010a
        /*095a*/ 	.byte	0x3f
	.zero		1


	//   ....[57]....
        /*095c*/ 	.word	0x00018220
        /*0960*/ 	.word	0x00000007
        /*0964*/ 	.word	0x00000000
        /*0968*/ 	.short	0x010a
        /*096a*/ 	.byte	0x3f
	.zero		1


	//   ....[58]....
        /*096c*/ 	.word	0x00018280
        /*0970*/ 	.word	0x00000004
        /*0974*/ 	.word	0x0002e860
        /*0978*/ 	.short	0x010a
        /*097a*/ 	.byte	0x3f
	.zero		1


	//   ....[59]....
        /*097c*/ 	.word	0x000182d0
        /*0980*/ 	.word	0x00000003
        /*0984*/ 	.word	0x0002e860
        /*0988*/ 	.short	0x010a
        /*098a*/ 	.byte	0x3f
	.zero		1


	//   ....[60]....
        /*098c*/ 	.word	0x00018310
        /*0990*/ 	.word	0x00000004
        /*0994*/ 	.word	0x0002e880
        /*0998*/ 	.short	0x010a
        /*099a*/ 	.byte	0x3f
	.zero		1


	//   ....[61]....
        /*099c*/ 	.word	0x00018330
        /*09a0*/ 	.word	0x00000003
        /*09a4*/ 	.word	0x0002e880
        /*09a8*/ 	.short	0x010a
        /*09aa*/ 	.byte	0x3f
	.zero		1


	//   ....[62]....
        /*09ac*/ 	.word	0x000183a0
        /*09b0*/ 	.word	0x00000003
        /*09b4*/ 	.word	0x0002e800
        /*09b8*/ 	.short	0x010a
        /*09ba*/ 	.byte	0x3f
	.zero		1


	//   ....[63]....
        /*09bc*/ 	.word	0x000183f0
        /*09c0*/ 	.word	0x00000002
        /*09c4*/ 	.word	0x0002e830
        /*09c8*/ 	.short	0x010a
        /*09ca*/ 	.byte	0x3f
	.zero		1


	//   ....[64]....
        /*09cc*/ 	.word	0x00018450
        /*09d0*/ 	.word	0x00000008
        /*09d4*/ 	.word	0x0002e830
        /*09d8*/ 	.short	0x010a
        /*09da*/ 	.byte	0x3f
	.zero		1


	//   ....[65]....
        /*09dc*/ 	.word	0x000184b0
        /*09e0*/ 	.word	0x00000008
        /*09e4*/ 	.word	0x0002e850
        /*09e8*/ 	.short	0x010a
        /*09ea*/ 	.byte	0x3f
	.zero		1


	//   ....[66]....
        /*09ec*/ 	.word	0x00018510
        /*09f0*/ 	.word	0x00000008
        /*09f4*/ 	.word	0x0002e830
        /*09f8*/ 	.short	0x010a
        /*09fa*/ 	.byte	0x3f
	.zero		1


	//   ....[67]....
        /*09fc*/ 	.word	0x00018570
        /*0a00*/ 	.word	0x00000008
        /*0a04*/ 	.word	0x0002e850
        /*0a08*/ 	.short	0x010a
        /*0a0a*/ 	.byte	0x3f
	.zero		1


	//   ....[68]....
        /*0a0c*/ 	.word	0x000185d0
        /*0a10*/ 	.word	0x00000005
        /*0a14*/ 	.word	0x0002e850
        /*0a18*/ 	.short	0x010a
        /*0a1a*/ 	.byte	0x3f
	.zero		1


	//   ....[69]....
        /*0a1c*/ 	.word	0x00018720
        /*0a20*/ 	.word	0x00000004
        /*0a24*/ 	.word	0x0002e880
        /*0a28*/ 	.short	0x010a
        /*0a2a*/ 	.byte	0x3f
	.zero		1


	//   ....[70]....
        /*0a2c*/ 	.word	0x00018770
        /*0a30*/ 	.word	0x00000004
        /*0a34*/ 	.word	0x0002e840
        /*0a38*/ 	.short	0x010a
        /*0a3a*/ 	.byte	0x3f
	.zero		1


	//   ....[71]....
        /*0a3c*/ 	.word	0x000187d0
        /*0a40*/ 	.word	0x00000003
        /*0a44*/ 	.word	0x0002e820
        /*0a48*/ 	.short	0x010a
        /*0a4a*/ 	.byte	0x3f
	.zero		1


	//   ....[72]....
        /*0a4c*/ 	.word	0x00018820
        /*0a50*/ 	.word	0x00000004
        /*0a54*/ 	.word	0x0002e880
        /*0a58*/ 	.short	0x010a
        /*0a5a*/ 	.byte	0x3f
	.zero		1


	//   ....[73]....
        /*0a5c*/ 	.word	0x00018870
        /*0a60*/ 	.word	0x00000004
        /*0a64*/ 	.word	0x0002e840
        /*0a68*/ 	.short	0x010a
        /*0a6a*/ 	.byte	0x3f
	.zero		1


	//   ....[74]....
        /*0a6c*/ 	.word	0x000188d0
        /*0a70*/ 	.word	0x00000003
        /*0a74*/ 	.word	0x0002e870
        /*0a78*/ 	.short	0x010a
        /*0a7a*/ 	.byte	0x3f
	.zero		1


	//   ....[75]....
        /*0a7c*/ 	.word	0x00018930
        /*0a80*/ 	.word	0x00000004
        /*0a84*/ 	.word	0x0002e860
        /*0a88*/ 	.short	0x010a
        /*0a8a*/ 	.byte	0x3f
	.zero		1


	//   ....[76]....
        /*0a8c*/ 	.word	0x00018980
        /*0a90*/ 	.word	0x00000014
        /*0a94*/ 	.word	0x0002e870
        /*0a98*/ 	.short	0x010a
        /*0a9a*/ 	.byte	0x3f
	.zero		1


	//   ....[77]....
        /*0a9c*/ 	.word	0x000189d0
        /*0aa0*/ 	.word	0x00000014
        /*0aa4*/ 	.word	0x0002e860
        /*0aa8*/ 	.short	0x010a
        /*0aaa*/ 	.byte	0x3f
	.zero		1


	//   ....[78]....
        /*0aac*/ 	.word	0x00018a20
        /*0ab0*/ 	.word	0x00000000
        /*0ab4*/ 	.word	0x0002e820
        /*0ab8*/ 	.short	0x010a
        /*0aba*/ 	.byte	0x3f
	.zero		1


	//   ....[79]....
        /*0abc*/ 	.word	0x00018bc0
        /*0ac0*/ 	.word	0x00000006
        /*0ac4*/ 	.word	0x00000000
        /*0ac8*/ 	.short	0x010a
        /*0aca*/ 	.byte	0x3f
	.zero		1


	//   ....[80]....
        /*0acc*/ 	.word	0x00018c10
        /*0ad0*/ 	.word	0x00000007
        /*0ad4*/ 	.word	0x00000000
        /*0ad8*/ 	.short	0x010a
        /*0ada*/ 	.byte	0x3f
	.zero		1


	//   ....[81]....
        /*0adc*/ 	.word	0x00018c60
        /*0ae0*/ 	.word	0x00000004
        /*0ae4*/ 	.word	0x0002e860
        /*0ae8*/ 	.short	0x010a
        /*0aea*/ 	.byte	0x3f
	.zero		1


	//   ....[82]....
        /*0aec*/ 	.word	0x00018cb0
        /*0af0*/ 	.word	0x00000003
        /*0af4*/ 	.word	0x0002e860
        /*0af8*/ 	.short	0x010a
        /*0afa*/ 	.byte	0x3f
	.zero		1


	//   ....[83]....
        /*0afc*/ 	.word	0x00018d00
        /*0b00*/ 	.word	0x00000004
        /*0b04*/ 	.word	0x0002e880
        /*0b08*/ 	.short	0x010a
        /*0b0a*/ 	.byte	0x3f
	.zero		1


	//----- nvinfo : EIATTR_NUM_MBARRIERS
	.align		4
.L_302:
        /*0b0c*/ 	.byte	0x03, 0x38
        /*0b0e*/ 	.short	0x0016


	//----- nvinfo : EIATTR_EXIT_INSTR_OFFSETS
	.align		4
        /*0b10*/ 	.byte	0x04, 0x1c
        /*0b12*/ 	.short	(.L_304 - .L_303)


	//   ....[0]....
.L_303:
        /*0b14*/ 	.word	0x00000ab0


	//   ....[1]....
        /*0b18*/ 	.word	0x00013440


	//   ....[2]....
        /*0b1c*/ 	.word	0x00018380


	//----- nvinfo : EIATTR_MAX_THREADS
	.align		4
.L_304:
        /*0b20*/ 	.byte	0x04, 0x05
        /*0b22*/ 	.short	(.L_306 - .L_305)
.L_305:
        /*0b24*/ 	.word	0x00000180
        /*0b28*/ 	.word	0x00000001
        /*0b2c*/ 	.word	0x00000001


	//----- nvinfo : EIATTR_CRS_STACK_SIZE
	.align		4
.L_306:
        /*0b30*/ 	.byte	0x04, 0x1e
        /*0b32*/ 	.short	(.L_308 - .L_307)
.L_307:
        /*0b34*/ 	.word	0x00000000


	//----- nvinfo : EIATTR_CBANK_PARAM_SIZE
	.align		4
.L_308:
        /*0b38*/ 	.byte	0x03, 0x19
        /*0b3a*/ 	.short	0x0a70


	//----- nvinfo : EIATTR_PARAM_CBANK
	.align		4
        /*0b3c*/ 	.byte	0x04, 0x0a
        /*0b3e*/ 	.short	(.L_310 - .L_309)
	.align		4
.L_309:
        /*0b40*/ 	.word	index@(.nv.constant0._ZN7cutlass13device_kernelIN5flash11enable_sm90INS1_16FlashAttnFwdSm90INS1_25CollectiveMainloopFwdSm90ILi2EN4cute5tupleIJNS5_1CILi1EEES8_S8_EEENS6_IJNS7_ILi128EEENS7_ILi224EEESA_EEELi128ENS_12float_e4m3_tEfNS_4arch4Sm90ELb1ELb0ELb1ELb1ELb0ELb0ELb0ELb1ELb1ELb0ELb0ELb0EEENS1_21CollectiveEpilogueFwdINS6_IJSA_SA_SB_EEES9_NS_10bfloat16_tESF_Li256ELb1ELb0ELb0ELb1EEENS1_36VarlenDynamicPersistentTileSchedulerILi128ELi224ELi256ELi128ELb0ELb0ELb1ELb1ELb1ELb1EEEEEEEEEvNT_6ParamsE)
        /*0b44*/ 	.short	0x0210
        /*0b46*/ 	.short	0x0a70


	//----- nvinfo : EIATTR_SW_WAR
	.align		4
.L_310:
        /*0b48*/ 	.byte	0x04, 0x36
        /*0b4a*/ 	.short	(.L_312 - .L_311)
.L_311:
        /*0b4c*/ 	.word	0x00000008
.L_312:


//--------------------- .nv.info._ZN7cutlass13device_kernelIN5flash11enable_sm90INS1_16FlashAttnFwdSm90INS1_25CollectiveMainloopFwdSm90ILi2EN4cute5tupleIJNS5_1CILi1EEES8_S8_EEENS6_IJNS7_ILi128EEENS7_ILi224EEESA_EEELi128ENS_12float_e4m3_tEfNS_4arch4Sm90ELb1ELb0ELb1ELb1ELb0ELb1ELb0ELb1ELb1ELb0ELb0ELb0EEENS1_21CollectiveEpilogueFwdINS6_IJSA_SA_SB_EEES9_NS_10bfloat16_tESF_Li256ELb1ELb0ELb0ELb1EEENS1_36VarlenDynamicPersistentTileSchedulerILi128ELi224ELi256ELi128ELb0ELb0ELb1ELb1ELb1ELb1EEEEEEEEEvNT_6ParamsE --------------------------
	.section	.nv.info._ZN7cutlass13device_kernelIN5flash11enable_sm90INS1_16FlashAttnFwdSm90INS1_25CollectiveMainloopFwdSm90ILi2EN4cute5tupleIJNS5_1CILi1EEES8_S8_EEENS6_IJNS7_ILi128EEENS7_ILi224EEESA_EEELi128ENS_12float_e4m3_tEfNS_4arch4Sm90ELb1ELb0ELb1ELb1ELb0ELb1ELb0ELb1ELb1ELb0ELb0ELb0EEENS1_21CollectiveEpilogueFwdINS6_IJSA_SA_SB_EEES9_NS_10bfloat16_tESF_Li256ELb1ELb0ELb0ELb1EEENS1_36VarlenDynamicPersistentTileSchedulerILi128ELi224ELi256ELi128ELb0ELb0ELb1ELb1ELb1ELb1EEEEEEEEEvNT_6ParamsE,"",@"SHT_CUDA_INFO"
	.sectionflags	@""
	.align	4


	//----- nvinfo : EIATTR_CUDA_API_VERSION
	.align		4
        /*0000*/ 	.byte	0x04, 0x37
        /*0002*/ 	.short	(.L_314 - .L_313)
.L_313:
        /*0004*/ 	.word	0x00000082


	//----- nvinfo : EIATTR_KPARAM_INFO
	.align		4
.L_314:
        /*0008*/ 	.byte	0x04, 0x17
        /*000a*/ 	.short	(.L_316 - .L_315)
.L_315:
        /*000c*/ 	.word	0x00000000
        /*0010*/ 	.short	0x0000
        /*0012*/ 	.short	0x0070
        /*0014*/ 	.byte	0x00, 0xf0, 0x01, 0x28


	//----- nvinfo : EIATTR_SPARSE_MMA_MASK
	.align		4
.L_316:
        /*0018*/ 	.byte	0x03, 0x50
        /*001a*/ 	.short	0x0000


	//----- nvinfo : EIATTR_MAXREG_COUNT
	.align		4
        /*001c*/ 	.byte	0x03, 0x1b
        /*001e*/ 	.short	0x00a8


	//----- nvinfo : EIATTR_NUM_BARRIERS
	.align		4
        /*0020*/ 	.byte	0x02, 0x4c
        /*0022*/ 	.byte	0x10
	.zero		1


	//----- nvinfo : EIATTR_EXTERNS
	.align		4
        /*0024*/ 	.byte	0x04, 0x0f
        /*0026*/ 	.short	(.L_318 - .L_317)


	//   ....[0]....
	.align		4
.L_317:
        /*0028*/ 	.word	index@(__assertfail)


	//----- nvinfo : EIATTR_ANNOTATIONS
	.align		4
.L_318:
        /*002c*/ 	.byte	0x04, 0x55
        /*002e*/ 	.short	(.L_320 - .L_319)


	//   ....[0]....
.L_319:
        /* <DEDUP_REMOVED lines=134> */


	//----- nvinfo : EIATTR_MERCURY_ISA_VERSION
	.align		4
.L_320:
        /*0878*/ 	.byte	0x03, 0x5f
        /*087a*/ 	.short	0x0101


	//----- nvinfo : EIATTR_UNUSED_LOAD_BYTE_OFFSET
	.align		4
        /*087c*/ 	.byte	0x04, 0x44
        /*087e*/ 	.short	(.L_322 - .L_321)


	//   ....[0]....
.L_321:
        /*0880*/ 	.word	0x00000b40
        /*0884*/ 	.word	0x0000fff0


	//   ....[1]....
        /*0888*/ 	.word	0x00023240
        /*088c*/ 	.word	0x0000fff0


	//----- nvinfo : EIATTR_INT_WARP_WIDE_INSTR_OFFSETS
	.align		4
.L_322:
        /*0890*/ 	.byte	0x04, 0x31
        /*0892*/ 	.short	(.L_324 - .L_323)


	//   ....[0]....
.L_323:
        /*0894*/ 	.word	0x000001c0


	//   ....[1]....
        /*0898*/ 	.word	0x00000200


	//   ....[2]....
        /*089c*/ 	.word	0x00000270


	//   ....[3]....
        /*08a0*/ 	.word	0x00027bb0


	//   ....[4]....
        /*08a4*/ 	.word	0x00027c40


	//   ....[5]....
        /*08a8*/ 	.word	0x000283c0


	//   ....[6]....
        /*08ac*/ 	.word	0x000283f0


	//   ....[7]....
        /*08b0*/ 	.word	0x00029e70


	//   ....[8]....
        /*08b4*/ 	.word	0x00029f00


	//----- nvinfo : EIATTR_COOP_GROUP_MASK_REGIDS
	.align		4
.L_324:
        /*08b8*/ 	.byte	0x04, 0x29
        /*08ba*/ 	.short	(.L_326 - .L_325)


	//   ....[0]....
.L_325:
        /*08bc*/ 	.word	0xffffffff


	//   ....[1]....
        /*08c0*/ 	.word	0xffffffff


	//   ....[2]....
        /*08c4*/ 	.word	0xffffffff


	//   ....[3]....
        /*08c8*/ 	.word	0xffffffff


	//   ....[4]....
        /*08cc*/ 	.word	0xffffffff


	//   ....[5]....
        /*08d0*/ 	.word	0xffffffff


	//   ....[6]....
        /*08d4*/ 	.word	0xffffffff


	//   ....[7]....
        /*08d8*/ 	.word	0xffffffff


	//   ....[8]....
        /*08dc*/ 	.word	0xffffffff


	//   ....[9]....
        /*08e0*/ 	.word	0xffffffff


	//   ....[10]....
        /*08e4*/ 	.word	0xffffffff


	//   ....[11]....
        /*08e8*/ 	.word	0xffffffff


	//   ....[12]....
        /*08ec*/ 	.word	0xffffffff


	//   ....[13]....
        /*08f0*/ 	.word	0xffffffff


	//   ....[14]....
        /*08f4*/ 	.word	0xffffffff


	//   ....[15]....
        /*08f8*/ 	.word	0xffffffff


	//   ....[16]....
        /*08fc*/ 	.word	0xffffffff


	//   ....[17]....
        /*0900*/ 	.word	0xffffffff


	//   ....[18]....
        /*0904*/ 	.word	0xffffffff


	//   ....[19]....
        /*0908*/ 	.word	0xffffffff


	//   ....[20]....
        /*090c*/ 	.word	0xffffffff


	//   ....[21]....
        /*0910*/ 	.word	0xffffffff


	//   ....[22]....
        /*0914*/ 	.word	0xffffffff


	//   ....[23]....
        /*0918*/ 	.word	0xffffffff


	//   ....[24]....
        /*091c*/ 	.word	0xffffffff


	//   ....[25]....
        /*0920*/ 	.word	0xffffffff


	//   ....[26]....
        /*0924*/ 	.word	0xffffffff


	//   ....[27]....
        /*0928*/ 	.word	0xffffffff


	//   ....[28]....
        /*092c*/ 	.word	0xffffffff


	//   ....[29]....
        /*0930*/ 	.word	0xffffffff


	//   ....[30]....
        /*0934*/ 	.word	0xffffffff


	//   ....[31]....
        /*0938*/ 	.word	0xffffffff


	//   ....[32]....
        /*093c*/ 	.word	0xffffffff


	//   ....[33]....
        /*0940*/ 	.word	0xffffffff


	//   ....[34]....
        /*0944*/ 	.word	0xffffffff


	//   ....[35]....
        /*0948*/ 	.word	0xffffffff


	//   ....[36]....
        /*094c*/ 	.word	0xffffffff


	//   ....[37]....
        /*0950*/ 	.word	0xffffffff


	//   ....[38]....
        /*0954*/ 	.word	0xffffffff


	//   ....[39]....
        /*0958*/ 	.word	0xffffffff


	//   ....[40]....
        /*095c*/ 	.word	0xffffffff


	//   ....[41]....
        /*0960*/ 	.word	0xffffffff


	//   ....[42]....
        /*0964*/ 	.word	0xffffffff


	//   ....[43]....
        /*0968*/ 	.word	0xffffffff


	//   ....[44]....
        /*096c*/ 	.word	0xffffffff


	//   ....[45]....
        /*0970*/ 	.word	0xffffffff


	//   ....[46]....
        /*0974*/ 	.word	0xffffffff


	//   ....[47]....
        /*0978*/ 	.word	0xffffffff


	//   ....[48]....
        /*097c*/ 	.word	0xffffffff


	//   ....[49]....
        /*0980*/ 	.word	0xffffffff


	//   ....[50]....
        /*0984*/ 	.word	0xffffffff


	//   ....[51]....
        /*0988*/ 	.word	0xffffffff


	//   ....[52]....
        /*098c*/ 	.word	0xffffffff


	//   ....[53]....
        /*0990*/ 	.word	0xffffffff


	//   ....[54]....
        /*0994*/ 	.word	0xffffffff


	//   ....[55]....
        /*0998*/ 	.word	0xffffffff


	//   ....[56]....
        /*099c*/ 	.word	0xffffffff


	//   ....[57]....
        /*09a0*/ 	.word	0xffffffff


	//   ....[58]....
        /*09a4*/ 	.word	0xffffffff


	//   ....[59]....
        /*09a8*/ 	.word	0xffffffff


	//   ....[60]....
        /*09ac*/ 	.word	0xffffffff


	//   ....[61]....
        /*09b0*/ 	.word	0xffffffff


	//   ....[62]....
        /*09b4*/ 	.word	0xffffffff


	//   ....[63]....
        /*09b8*/ 	.word	0xffffffff


	//   ....[64]....
        /*09bc*/ 	.word	0xffffffff


	//   ....[65]....
        /*09c0*/ 	.word	0xffffffff


	//   ....[66]....
        /*09c4*/ 	.word	0xffffffff


	//   ....[67]....
        /*09c8*/ 	.word	0xffffffff


	//   ....[68]....
        /*09cc*/ 	.word	0xffffffff


	//   ....[69]....
        /*09d0*/ 	.word	0xffffffff


	//   ....[70]....
        /*09d4*/ 	.word	0xffffffff


	//   ....[71]....
        /*09d8*/ 	.word	0xffffffff


	//   ....[72]....
        /*09dc*/ 	.word	0xffffffff


	//   ....[73]....
        /*09e0*/ 	.word	0xffffffff


	//   ....[74]....
        /*09e4*/ 	.word	0xffffffff


	//   ....[75]....
        /*09e8*/ 	.word	0xffffffff


	//   ....[76]....
        /*09ec*/ 	.word	0xffffffff


	//   ....[77]....
        /*09f0*/ 	.word	0xffffffff


	//   ....[78]....
        /*09f4*/ 	.word	0xffffffff


	//   ....[79]....
        /*09f8*/ 	.word	0xffffffff


	//   ....[80]....
        /*09fc*/ 	.word	0xffffffff


	//   ....[81]....
        /*0a00*/ 	.word	0xffffffff


	//   ....[82]....
        /*0a04*/ 	.word	0xffffffff


	//   ....[83]....
        /*0a08*/ 	.word	0xffffffff


	//   ....[84]....
        /*0a0c*/ 	.word	0xffffffff


	//   ....[85]....
        /*0a10*/ 	.word	0xffffffff


	//   ....[86]....
        /*0a14*/ 	.word	0xffffffff


	//   ....[87]....
        /*0a18*/ 	.word	0xffffffff


	//   ....[88]....
        /*0a1c*/ 	.word	0xffffffff


	//   ....[89]....
        /*0a20*/ 	.word	0xffffffff


	//   ....[90]....
        /*0a24*/ 	.word	0xffffffff


	//   ....[91]....
        /*0a28*/ 	.word	0xffffffff


	//   ....[92]....
        /*0a2c*/ 	.word	0x0500000f


	//   ....[93]....
        /*0a30*/ 	.word	0x0500000f


	//   ....[94]....
        /*0a34*/ 	.word	0x0500000f


	//   ....[95]....
        /*0a38*/ 	.word	0x0500000f


	//   ....[96]....
        /*0a3c*/ 	.word	0x0500000f


	//   ....[97]....
        /*0a40*/ 	.word	0x0500000f


	//   ....[98]....
        /*0a44*/ 	.word	0x0500000f


	//   ....[99]....
        /*0a48*/ 	.word	0x0500000f


	//   ....[100]....
        /*0a4c*/ 	.word	0x0500000f


	//   ....[101]....
        /*0a50*/ 	.word	0x0500000f


	//   ....[102]....
        /*0a54*/ 	.word	0x0500000f


	//   ....[103]....
        /*0a58*/ 	.word	0x0500000f


	//   ....[104]....
        /*0a5c*/ 	.word	0x0500000f


	//   ....[105]....
        /*0a60*/ 	.word	0x0500000f


	//   ....[106]....
        /*0a64*/ 	.word	0x0500000f


	//   ....[107]....
        /*0a68*/ 	.word	0x0500000f


	//   ....[108]....
        /*0a6c*/ 	.word	0x0500000f


	//   ....[109]....
        /*0a70*/ 	.word	0x0500000f


	//   ....[110]....
        /*0a74*/ 	.word	0x0500000f


	//   ....[111]....
        /*0a78*/ 	.word	0x0500000f


	//   ....[112]....
        /*0a7c*/ 	.word	0x0500000f


	//   ....[113]....
        /*0a80*/ 	.word	0x0500000f


	//   ....[114]....
        /*0a84*/ 	.word	0x0500000f


	//   ....[115]....
        /*0a88*/ 	.word	0x0500000f


	//   ....[116]....
        /*0a8c*/ 	.word	0x0500000f


	//   ....[117]....
        /*0a90*/ 	.word	0x0500000f


	//   ....[118]....
        /*0a94*/ 	.word	0x0500000f


	//   ....[119]....
        /*0a98*/ 	.word	0x0500000f


	//   ....[120]....
        /*0a9c*/ 	.word	0x0500000f


	//   ....[121]....
        /*0aa0*/ 	.word	0x0500000f


	//   ....[122]....
        /*0aa4*/ 	.word	0x0500000f


	//   ....[123]....
        /*0aa8*/ 	.word	0x0500000f


	//   ....[124]....
        /*0aac*/ 	.word	0x0500000f


	//   ....[125]....
        /*0ab0*/ 	.word	0x0500000f


	//   ....[126]....
        /*0ab4*/ 	.word	0x0500000f


	//   ....[127]....
        /*0ab8*/ 	.word	0x0500000f


	//   ....[128]....
        /*0abc*/ 	.word	0x0500000f


	//   ....[129]....
        /*0ac0*/ 	.word	0x0500000f


	//   ....[130]....
        /*0ac4*/ 	.word	0x0500000f


	//   ....[131]....
        /*0ac8*/ 	.word	0x0500000f


	//   ....[132]....
        /*0acc*/ 	.word	0x0500000f


	//   ....[133]....
        /*0ad0*/ 	.word	0x0500000f


	//   ....[134]....
        /*0ad4*/ 	.word	0x0500000f


	//   ....[135]....
        /*0ad8*/ 	.word	0x0500000f


	//   ....[136]....
        /*0adc*/ 	.word	0x0500000f


	//   ....[137]....
        /*0ae0*/ 	.word	0x0500000f


	//   ....[138]....
        /*0ae4*/ 	.word	0x0500000f


	//   ....[139]....
        /*0ae8*/ 	.word	0x0500000f


	//   ....[140]....
        /*0aec*/ 	.word	0x0500000f


	//   ....[141]....
        /*0af0*/ 	.word	0x0500000f


	//   ....[142]....
        /*0af4*/ 	.word	0x0500000f


	//   ....[143]....
        /*0af8*/ 	.word	0x0500000f


	//   ....[144]....
        /*0afc*/ 	.word	0x0500000f


	//   ....[145]....
        /*0b00*/ 	.word	0x0500000f


	//   ....[146]....
        /*0b04*/ 	.word	0x0500000f


	//   ....[147]....
        /*0b08*/ 	.word	0x0500000f


	//   ....[148]....
        /*0b0c*/ 	.word	0x0500000f


	//   ....[149]....
        /*0b10*/ 	.word	0x0500000f


	//   ....[150]....
        /*0b14*/ 	.word	0x0500000f


	//   ....[151]....
        /*0b18*/ 	.word	0x0500000f


	//   ....[152]....
        /*0b1c*/ 	.word	0x0500000f


	//   ....[153]....
        /*0b20*/ 	.word	0x0500000f


	//   ....[154]....
        /*0b24*/ 	.word	0x0500000f


	//   ....[155]....
        /*0b28*/ 	.word	0x0500000f


	//   ....[156]....
        /*0b2c*/ 	.word	0x0500000f


	//   ....[157]....
        /*0b30*/ 	.word	0x0500000f


	//   ....[158]....
        /*0b34*/ 	.word	0x0500000f


	//   ....[159]....
        /*0b38*/ 	.word	0x0500000f


	//   ....[160]....
        /*0b3c*/ 	.word	0x0500000f


	//----- nvinfo : EIATTR_COOP_GROUP_INSTR_OFFSETS
	.align		4
.L_326:
        /*0b40*/ 	.byte	0x04, 0x28
        /*0b42*/ 	.short	(.L_328 - .L_327)


	//   ....[0]....
.L_327:
        /*0b44*/ 	.word	0x00000070


	//   ....[1]....
        /*0b48*/ 	.word	0x000001d0


	//   ....[2]....
        /*0b4c*/ 	.word	0x00000220


	//   ....[3]....
        /*0b50*/ 	.word	0x00000450


	//   ....[4]....
        /*0b54*/ 	.word	0x000005b0


	//   ....[5]....
        /*0b58*/ 	.word	0x000006d0


	//   ....[6]....
        /*0b5c*/ 	.word	0x00000830


	//   ....[7]....
        /*0b60*/ 	.word	0x0000c910


	//   ....[8]....
        /*0b64*/ 	.word	0x00014630


	//   ....[9]....
        /*0b68*/ 	.word	0x00014650


	//   ....[10]....
        /*0b6c*/ 	.word	0x000159f0


	//   ....[11]....
        /*0b70*/ 	.word	0x00015a10


	//   ....[12]....
        /*0b74*/ 	.word	0x0001af60


	//   ....[13]....
        /*0b78*/ 	.word	0x0001b150


	//   ....[14]....
        /*0b7c*/ 	.word	0x0001ba00


	//   ....[15]....
        /*0b80*/ 	.word	0x0001ba80


	//   ....[16]....
        /*0b84*/ 	.word	0x00020490


	//   ....[17]....
        /*0b88*/ 	.word	0x000204b0


	//   ....[18]....
        /*0b8c*/ 	.word	0x000204e0


	//   ....[19]....
        /*0b90*/ 	.word	0x00020520


	//   ....[20]....
        /*0b94*/ 	.word	0x00022970


	//   ....[21]....
        /*0b98*/ 	.word	0x00022980


	//   ....[22]....
        /*0b9c*/ 	.word	0x00022a00


	//   ....[23]....
        /*0ba0*/ 	.word	0x00022a10


	//   ....[24]....
        /*0ba4*/ 	.word	0x00023880


	//   ....[25]....
        /*0ba8*/ 	.word	0x000238b0


	//   ....[26]....
        /*0bac*/ 	.word	0x000238e0


	//   ....[27]....
        /*0bb0*/ 	.word	0x00023910


	//   ....[28]....
        /*0bb4*/ 	.word	0x00023940


	//   ....[29]....
        /*0bb8*/ 	.word	0x00023970


	//   ....[30]....
        /*0bbc*/ 	.word	0x000239a0


	//   ....[31]....
        /*0bc0*/ 	.word	0x000239d0


	//   ....[32]....
        /*0bc4*/ 	.word	0x00023a00


	//   ....[33]....
        /*0bc8*/ 	.word	0x00023a30


	//   ....[34]....
        /*0bcc*/ 	.word	0x00023a60


	//   ....[35]....
        /*0bd0*/ 	.word	0x00023a90


	//   ....[36]....
        /*0bd4*/ 	.word	0x00023ac0


	//   ....[37]....
        /*0bd8*/ 	.word	0x00023af0


	//   ....[38]....
        /*0bdc*/ 	.word	0x00023b20


	//   ....[39]....
        /*0be0*/ 	.word	0x00023b50


	//   ....[40]....
        /*0be4*/ 	.word	0x00023b80


	//   ....[41]....
        /*0be8*/ 	.word	0x00023bb0


	//   ....[42]....
        /*0bec*/ 	.word	0x00023be0


	//   ....[43]....
        /*0bf0*/ 	.word	0x00023c10


	//   ....[44]....
        /*0bf4*/ 	.word	0x00023c40


	//   ....[45]....
        /*0bf8*/ 	.word	0x00023c70


	//   ....[46]....
        /*0bfc*/ 	.word	0x00023ca0


	//   ....[47]....
        /*0c00*/ 	.word	0x00023cc0


	//   ....[48]....
        /*0c04*/ 	.word	0x00023cd0


	//   ....[49]....
        /*0c08*/ 	.word	0x00023ce0


	//   ....[50]....
        /*0c0c*/ 	.word	0x00023d00


	//   ....[51]....
        /*0c10*/ 	.word	0x00023d10


	//   ....[52]....
        /*0c14*/ 	.word	0x00023d20


	//   ....[53]....
        /*0c18*/ 	.word	0x00023d30


	//   ....[54]....
        /*0c1c*/ 	.word	0x00023d60


	//   ....[55]....
        /*0c20*/ 	.word	0x00023d90


	//   ....[56]....
        /*0c24*/ 	.word	0x000257a0


	//   ....[57]....
        /*0c28*/ 	.word	0x00025990


	//   ....[58]....
        /*0c2c*/ 	.word	0x000259c0


	//   ....[59]....
        /*0c30*/ 	.word	0x000259f0


	//   ....[60]....
        /*0c34*/ 	.word	0x00025a30


	//   ....[61]....
        /*0c38*/ 	.word	0x00025a60


	//   ....[62]....
        /*0c3c*/ 	.word	0x00025a90


	//   ....[63]....
        /*0c40*/ 	.word	0x00025c10


	//   ....[64]....
        /*0c44*/ 	.word	0x00025c40


	//   ....[65]....
        /*0c48*/ 	.word	0x00025c70


	//   ....[66]....
        /*0c4c*/ 	.word	0x00025ca0


	//   ....[67]....
        /*0c50*/ 	.word	0x00025cd0


	//   ....[68]....
        /*0c54*/ 	.word	0x00025d00


	//   ....[69]....
        /*0c58*/ 	.word	0x00025da0


	//   ....[70]....
        /*0c5c*/ 	.word	0x00025de0


	//   ....[71]....
        /*0c60*/ 	.word	0x00025ea0


	//   ....[72]....
        /*0c64*/ 	.word	0x00026de0


	//   ....[73]....
        /*0c68*/ 	.word	0x00028580


	//   ....[74]....
        /*0c6c*/ 	.word	0x0002aa10


	//   ....[75]....
        /*0c70*/ 	.word	0x0002aa40


	//   ....[76]....
        /*0c74*/ 	.word	0x0002aa80


	//   ....[77]....
        /*0c78*/ 	.word	0x0002aab0


	//   ....[78]....
        /*0c7c*/ 	.word	0x0002aae0


	//   ....[79]....
        /*0c80*/ 	.word	0x0002ab10


	//   ....[80]....
        /*0c84*/ 	.word	0x0002ab40


	//   ....[81]....
        /*0c88*/ 	.word	0x0002ab70


	//   ....[82]....
        /*0c8c*/ 	.word	0x0002ad10


	//   ....[83]....
        /*0c90*/ 	.word	0x0002ad40


	//   ....[84]....
        /*0c94*/ 	.word	0x0002ad70


	//   ....[85]....
        /*0c98*/ 	.word	0x0002ada0


	//   ....[86]....
        /*0c9c*/ 	.word	0x0002add0


	//   ....[87]....
        /*0ca0*/ 	.word	0x0002ae00


	//   ....[88]....
        /*0ca4*/ 	.word	0x0002aec0


	//   ....[89]....
        /*0ca8*/ 	.word	0x0002aee0


	//   ....[90]....
        /*0cac*/ 	.word	0x0002af50


	//   ....[91]....
        /*0cb0*/ 	.word	0x0002b6e0


	//   ....[92]....
        /*0cb4*/ 	.word	0x0002bba0


	//   ....[93]....
        /*0cb8*/ 	.word	0x0002bc50


	//   ....[94]....
        /*0cbc*/ 	.word	0x0002bcf0


	//   ....[95]....
        /*0cc0*/ 	.word	0x0002bd90


	//   ....[96]....
        /*0cc4*/ 	.word	0x0002be30


	//   ....[97]....
        /*0cc8*/ 	.word	0x0002bed0


	//   ....[98]....
        /*0ccc*/ 	.word	0x0002bf70


	//   ....[99]....
        /*0cd0*/ 	.word	0x0002c010


	//   ....[100]....
        /*0cd4*/ 	.word	0x0002c0b0


	//   ....[101]....
        /*0cd8*/ 	.word	0x0002c1a0


	//   ....[102]....
        /*0cdc*/ 	.word	0x0002c240


	//   ....[103]....
        /*0ce0*/ 	.word	0x0002c2e0


	//   ....[104]....
        /*0ce4*/ 	.word	0x0002c380


	//   ....[105]....
        /*0ce8*/ 	.word	0x0002c420


	//   ....[106]....
        /*0cec*/ 	.word	0x0002c4c0


	//   ....[107]....
        /*0cf0*/ 	.word	0x0002c560


	//   ....[108]....
        /*0cf4*/ 	.word	0x0002c600


	//   ....[109]....
        /*0cf8*/ 	.word	0x0002c8f0


	//   ....[110]....
        /*0cfc*/ 	.word	0x0002ca10


	//   ....[111]....
        /*0d00*/ 	.word	0x0002cb40


	//   ....[112]....
        /*0d04*/ 	.word	0x0002cbd0


	//   ....[113]....
        /*0d08*/ 	.word	0x0002cc30


	//   ....[114]....
        /*0d0c*/ 	.word	0x0002ccb0


	//   ....[115]....
        /*0d10*/ 	.word	0x0002cd10


	//   ....[116]....
        /*0d14*/ 	.word	0x0002cd90


	//   ....[117]....
        /*0d18*/ 	.word	0x0002cdf0


	//   ....[118]....
        /*0d1c*/ 	.word	0x0002ce70


	//   ....[119]....
        /*0d20*/ 	.word	0x0002ced0


	//   ....[120]....
        /*0d24*/ 	.word	0x0002cf50


	//   ....[121]....
        /*0d28*/ 	.word	0x0002cfb0


	//   ....[122]....
        /*0d2c*/ 	.word	0x0002d030


	//   ....[123]....
        /*0d30*/ 	.word	0x0002d090


	//   ....[124]....
        /*0d34*/ 	.word	0x0002d0f0


	//   ....[125]....
        /*0d38*/ 	.word	0x0002d150


	//   ....[126]....
        /*0d3c*/ 	.word	0x0002d1e0


	//   ....[127]....
        /*0d40*/ 	.word	0x0002d240


	//   ....[128]....
        /*0d44*/ 	.word	0x0002d2c0


	//   ....[129]....
        /*0d48*/ 	.word	0x0002d320


	//   ....[130]....
        /*0d4c*/ 	.word	0x0002d390


	//   ....[131]....
        /*0d50*/ 	.word	0x0002d3f0


	//   ....[132]....
        /*0d54*/ 	.word	0x0002d470


	//   ....[133]....
        /*0d58*/ 	.word	0x0002d4d0


	//   ....[134]....
        /*0d5c*/ 	.word	0x0002d550


	//   ....[135]....
        /*0d60*/ 	.word	0x0002d5b0


	//   ....[136]....
        /*0d64*/ 	.word	0x0002d630


	//   ....[137]....
        /*0d68*/ 	.word	0x0002d690


	//   ....[138]....
        /*0d6c*/ 	.word	0x0002d700


	//   ....[139]....
        /*0d70*/ 	.word	0x0002d760


	//   ....[140]....
        /*0d74*/ 	.word	0x0002d7c0


	//   ....[141]....
        /*0d78*/ 	.word	0x0002d8f0


	//   ....[142]....
        /*0d7c*/ 	.word	0x0002dbd0


	//   ....[143]....
        /*0d80*/ 	.word	0x0002e020


	//   ....[144]....
        /*0d84*/ 	.word	0x0002e0c0


	//   ....[145]....
        /*0d88*/ 	.word	0x0002e1f0


	//   ....[146]....
        /*0d8c*/ 	.word	0x0002e260


	//   ....[147]....
        /*0d90*/ 	.word	0x0002e2d0


	//   ....[148]....
        /*0d94*/ 	.word	0x0002e340


	//   ....[149]....
        /*0d98*/ 	.word	0x0002e3b0


	//   ....[150]....
        /*0d9c*/ 	.word	0x0002e430


	//   ....[151]....
        /*0da0*/ 	.word	0x0002e4c0


	//   ....[152]....
        /*0da4*/ 	.word	0x0002e560


	//   ....[153]....
        /*0da8*/ 	.word	0x0002e5d0


	//   ....[154]....
        /*0dac*/ 	.word	0x0002e640


	//   ....[155]....
        /*0db0*/ 	.word	0x0002e6b0


	//   ....[156]....
        /*0db4*/ 	.word	0x0002e730


	//   ....[157]....
        /*0db8*/ 	.word	0x0002e7a0


	//   ....[158]....
        /*0dbc*/ 	.word	0x0002e840


	//   ....[159]....
        /*0dc0*/ 	.word	0x0002e8d0


	//   ....[160]....
        /*0dc4*/ 	.word	0x0002ea00


	//----- nvinfo : EIATTR_REG_RECONFIG
	.align		4
.L_328:
        /*0dc8*/ 	.byte	0x01, 0x54
	.zero		2


	//----- nvinfo : EIATTR_SYSCALL_OFFSETS
	.align		4
        /*0dcc*/ 	.byte	0x04, 0x46
        /*0dce*/ 	.short	(.L_330 - .L_329)


	//   ....[0]....
.L_329:
        /*0dd0*/ 	.word	0x00001a00


	//   ....[1]....
        /*0dd4*/ 	.word	0x00001b50


	//   ....[2]....
        /*0dd8*/ 	.word	0x0000cad0


	//   ....[3]....
        /*0ddc*/ 	.word	0x0000d220


	//   ....[4]....
        /*0de0*/ 	.word	0x00027de0


	//   ....[5]....
        /*0de4*/ 	.word	0x00027f90


	//   ....[6]....
        /*0de8*/ 	.word	0x000280d0


	//   ....[7]....
        /*0dec*/ 	.word	0x00028200


	//----- nvinfo : EIATTR_MBARRIER_INSTR_OFFSETS
	.align		4
.L_330:
        /*0df0*/ 	.byte	0x04, 0x39
        /*0df2*/ 	.short	(.L_332 - .L_331)


	//   ....[0]....
.L_331:
        /*0df4*/ 	.word	0x00000300
        /*0df8*/ 	.word	0x000000ff
        /*0dfc*/ 	.word	0x0002e800
        /*0e00*/ 	.short	0x0100
        /*0e02*/ 	.byte	0x08
	.zero		1


	//   ....[1]....
        /*0e04*/ 	.word	0x00000310
        /*0e08*/ 	.word	0x000000ff
        /*0e0c*/ 	.word	0x0002e820
        /*0e10*/ 	.short	0x0100
        /*0e12*/ 	.byte	0x08
	.zero		1


	//   ....[2]....
        /*0e14*/ 	.word	0x00000400
        /*0e18*/ 	.word	0x000000ff
        /*0e1c*/ 	.word	0x0002e830
        /*0e20*/ 	.short	0x0100
        /*0e22*/ 	.byte	0x08
	.zero		1


	//   ....[3]....
        /*0e24*/ 	.word	0x00000410
        /*0e28*/ 	.word	0x000000ff
        /*0e2c*/ 	.word	0x0002e840
        /*0e30*/ 	.short	0x0100
        /*0e32*/ 	.byte	0x08
	.zero		1


	//   ....[4]....
        /*0e34*/ 	.word	0x00000420
        /*0e38*/ 	.word	0x000000ff
        /*0e3c*/ 	.word	0x0002e838
        /*0e40*/ 	.short	0x0100
        /*0e42*/ 	.byte	0x08
	.zero		1


	//   ....[5]....
        /*0e44*/ 	.word	0x00000430
        /*0e48*/ 	.word	0x000000ff
        /*0e4c*/ 	.word	0x0002e848
        /*0e50*/ 	.short	0x0100
        /*0e52*/ 	.byte	0x08
	.zero		1


	//   ....[6]....
        /*0e54*/ 	.word	0x00000560
        /*0e58*/ 	.word	0x000000ff
        /*0e5c*/ 	.word	0x0002e850
        /*0e60*/ 	.short	0x0100
        /*0e62*/ 	.byte	0x08
	.zero		1


	//   ....[7]....
        /*0e64*/ 	.word	0x00000570
        /*0e68*/ 	.word	0x000000ff
        /*0e6c*/ 	.word	0x0002e860
        /*0e70*/ 	.short	0x0100
        /*0e72*/ 	.byte	0x08
	.zero		1


	//   ....[8]....
        /*0e74*/ 	.word	0x00000580
        /*0e78*/ 	.word	0x000000ff
        /*0e7c*/ 	.word	0x0002e858
        /*0e80*/ 	.short	0x0100
        /*0e82*/ 	.byte	0x08
	.zero		1


	//   ....[9]....
        /*0e84*/ 	.word	0x00000590
        /*0e88*/ 	.word	0x000000ff
        /*0e8c*/ 	.word	0x0002e868
        /*0e90*/ 	.short	0x0100
        /*0e92*/ 	.byte	0x08
	.zero		1


	//   ....[10]....
        /*0e94*/ 	.word	0x00000680
        /*0e98*/ 	.word	0x000000ff
        /*0e9c*/ 	.word	0x0002e870
        /*0ea0*/ 	.short	0x0100
        /*0ea2*/ 	.byte	0x06
	.zero		1


	//   ....[11]....
        /*0ea4*/ 	.word	0x00000690
        /*0ea8*/ 	.word	0x000000ff
        /*0eac*/ 	.word	0x0002e880
        /*0eb0*/ 	.short	0x0100
        /*0eb2*/ 	.byte	0x06
	.zero		1


	//   ....[12]....
        /*0eb4*/ 	.word	0x000006a0
        /*0eb8*/ 	.word	0x000000ff
        /*0ebc*/ 	.word	0x0002e878
        /*0ec0*/ 	.short	0x0100
        /*0ec2*/ 	.byte	0x06
	.zero		1


	//   ....[13]....
        /*0ec4*/ 	.word	0x000006b0
        /*0ec8*/ 	.word	0x000000ff
        /*0ecc*/ 	.word	0x0002e888
        /*0ed0*/ 	.short	0x0100
        /*0ed2*/ 	.byte	0x06
	.zero		1


	//   ....[14]....
        /*0ed4*/ 	.word	0x000007e0
        /*0ed8*/ 	.word	0x000000ff
        /*0edc*/ 	.word	0x0002e890
        /*0ee0*/ 	.short	0x0100
        /*0ee2*/ 	.byte	0x08
	.zero		1


	//   ....[15]....
        /*0ee4*/ 	.word	0x000007f0
        /*0ee8*/ 	.word	0x000000ff
        /*0eec*/ 	.word	0x0002e8a0
        /*0ef0*/ 	.short	0x0100
        /*0ef2*/ 	.byte	0x08
	.zero		1


	//   ....[16]....
        /*0ef4*/ 	.word	0x00000800
        /*0ef8*/ 	.word	0x000000ff
        /*0efc*/ 	.word	0x0002e898
        /*0f00*/ 	.short	0x0100
        /*0f02*/ 	.byte	0x08
	.zero		1


	//   ....[17]....
        /*0f04*/ 	.word	0x00000810
        /*0f08*/ 	.word	0x000000ff
        /*0f0c*/ 	.word	0x0002e8a8
        /*0f10*/ 	.short	0x0100
        /*0f12*/ 	.byte	0x08
	.zero		1


	//   ....[18]....
        /*0f14*/ 	.word	0x00000940
        /*0f18*/ 	.word	0x000000ff
        /*0f1c*/ 	.word	0x0002e8b0
        /*0f20*/ 	.short	0x0100
        /*0f22*/ 	.byte	0x08
	.zero		1


	//   ....[19]....
        /*0f24*/ 	.word	0x00000950
        /*0f28*/ 	.word	0x000000ff
        /*0f2c*/ 	.word	0x0002e8c0
        /*0f30*/ 	.short	0x0100
        /*0f32*/ 	.byte	0x08
	.zero		1


	//   ....[20]....
        /*0f34*/ 	.word	0x00000960
        /*0f38*/ 	.word	0x000000ff
        /*0f3c*/ 	.word	0x0002e8b8
        /*0f40*/ 	.short	0x0100
        /*0f42*/ 	.byte	0x08
	.zero		1


	//   ....[21]....
        /*0f44*/ 	.word	0x00000970
        /*0f48*/ 	.word	0x000000ff
        /*0f4c*/ 	.word	0x0002e8c8
        /*0f50*/ 	.short	0x0100
        /*0f52*/ 	.byte	0x08
	.zero		1


	//   ....[22]....
        /*0f54*/ 	.word	0x000031b0
        /*0f58*/ 	.word	0x0000006d
        /*0f5c*/ 	.word	0x0002e890
        /*0f60*/ 	.short	0x010a
        /*0f62*/ 	.byte	0x3f
	.zero		1


	//   ....[23]....
        /*0f64*/ 	.word	0x00007430
        /*0f68*/ 	.word	0x0000006d
        /*0f6c*/ 	.word	0x0002e890
        /*0f70*/ 	.short	0x010a
        /*0f72*/ 	.byte	0x3f
	.zero		1


	//   ....[24]....
        /*0f74*/ 	.word	0x0000b510
        /*0f78*/ 	.word	0x0000006d
        /*0f7c*/ 	.word	0x0002e890
        /*0f80*/ 	.short	0x010a
        /*0f82*/ 	.byte	0x3f
	.zero		1


	//   ....[25]....
        /*0f84*/ 	.word	0x0000bc30
        /*0f88*/ 	.word	0x00000030
        /*0f8c*/ 	.word	0x00000000
        /*0f90*/ 	.short	0x0101
        /*0f92*/ 	.byte	0x3f
	.zero		1


	//   ....[26]....
        /*0f94*/ 	.word	0x0000bc70
        /*0f98*/ 	.word	0x0000006d
        /*0f9c*/ 	.word	0x0002e8b0
        /*0fa0*/ 	.short	0x010a
        /*0fa2*/ 	.byte	0x3f
	.zero		1


	//   ....[27]....
        /*0fa4*/ 	.word	0x0000c420
        /*0fa8*/ 	.word	0x0000006d
        /*0fac*/ 	.word	0x00000000
        /*0fb0*/ 	.short	0x0101
        /*0fb2*/ 	.byte	0x3f
	.zero		1


	//   ....[28]....
        /*0fb4*/ 	.word	0x0000ce10
        /*0fb8*/ 	.word	0x00000010
        /*0fbc*/ 	.word	0x0002e800
        /*0fc0*/ 	.short	0x010a
        /*0fc2*/ 	.byte	0x3f
	.zero		1


	//   ....[29]....
        /*0fc4*/ 	.word	0x0000ce60
        /*0fc8*/ 	.word	0x00000010
        /*0fcc*/ 	.word	0x0002e800
        /*0fd0*/ 	.short	0x010a
        /*0fd2*/ 	.byte	0x3f
	.zero		1


	//   ....[30]....
        /*0fd4*/ 	.word	0x0000dab0
        /*0fd8*/ 	.word	0x00000010
        /*0fdc*/ 	.word	0x0002e800
        /*0fe0*/ 	.short	0x010a
        /*0fe2*/ 	.byte	0x3f
	.zero		1


	//   ....[31]....
        /*0fe4*/ 	.word	0x00010080
        /*0fe8*/ 	.word	0x00000010
        /*0fec*/ 	.word	0x0002e800
        /*0ff0*/ 	.short	0x010a
        /*0ff2*/ 	.byte	0x3f
	.zero		1


	//   ....[32]....
        /*0ff4*/ 	.word	0x000121d0
        /*0ff8*/ 	.word	0x00000000
        /*0ffc*/ 	.word	0x0002e830
        /*1000*/ 	.short	0x010a
        /*1002*/ 	.byte	0x3f
	.zero		1


	//   ....[33]....
        /*1004*/ 	.word	0x00012280
        /*1008*/ 	.word	0x00000000
        /*100c*/ 	.word	0x0002e830
        /*1010*/ 	.short	0x010a
        /*1012*/ 	.byte	0x3f
	.zero		1


	//   ....[34]....
        /*1014*/ 	.word	0x00015ef0
        /*1018*/ 	.word	0x00000000
        /*101c*/ 	.word	0x00000000
        /*1020*/ 	.short	0x0101
        /*1022*/ 	.byte	0x3f
	.zero		1


	//   ....[35]....
        /*1024*/ 	.word	0x00017830
        /*1028*/ 	.word	0x00000003
        /*102c*/ 	.word	0x0002e830
        /*1030*/ 	.short	0x010a
        /*1032*/ 	.byte	0x3f
	.zero		1


	//   ....[36]....
        /*1034*/ 	.word	0x00017880
        /*1038*/ 	.word	0x00000003
        /*103c*/ 	.word	0x0002e830
        /*1040*/ 	.short	0x010a
        /*1042*/ 	.byte	0x3f
	.zero		1


	//   ....[37]....
        /*1044*/ 	.word	0x00018e10
        /*1048*/ 	.word	0x0000000d
        /*104c*/ 	.word	0x0002e850
        /*1050*/ 	.short	0x010a
        /*1052*/ 	.byte	0x3f
	.zero		1


	//   ....[38]....
        /*1054*/ 	.word	0x00018e50
        /*1058*/ 	.word	0x0000000d
        /*105c*/ 	.word	0x0002e850
        /*1060*/ 	.short	0x010a
        /*1062*/ 	.byte	0x3f
	.zero		1


	//   ....[39]....
        /*1064*/ 	.word	0x0001cb80
        /*1068*/ 	.word	0x000000ca
        /*106c*/ 	.word	0x00000000
        /*1070*/ 	.short	0x0101
        /*1072*/ 	.byte	0x3f
	.zero		1


	//   ....[40]....
        /*1074*/ 	.word	0x0001ce20
        /*1078*/ 	.word	0x00000000
        /*107c*/ 	.word	0x00000000
        /*1080*/ 	.short	0x0101
        /*1082*/ 	.byte	0x3f
	.zero		1


	//   ....[41]....
        /*1084*/ 	.word	0x0001d690
        /*1088*/ 	.word	0x00000003
        /*108c*/ 	.word	0x0002e830
        /*1090*/ 	.short	0x010a
        /*1092*/ 	.byte	0x3f
	.zero		1


	//   ....[42]....
        /*1094*/ 	.word	0x0001d6e0
        /*1098*/ 	.word	0x00000003
        /*109c*/ 	.word	0x0002e830
        /*10a0*/ 	.short	0x010a
        /*10a2*/ 	.byte	0x3f
	.zero		1


	//   ....[43]....
        /*10a4*/ 	.word	0x0001ec50
        /*10a8*/ 	.word	0x0000000d
        /*10ac*/ 	.word	0x0002e850
        /*10b0*/ 	.short	0x010a
        /*10b2*/ 	.byte	0x3f
	.zero		1


	//   ....[44]....
        /*10b4*/ 	.word	0x0001ec90
        /*10b8*/ 	.word	0x0000000d
        /*10bc*/ 	.word	0x0002e850
        /*10c0*/ 	.short	0x010a
        /*10c2*/ 	.byte	0x3f
	.zero		1


	//   ....[45]....
        /*10c4*/ 	.word	0x00021770
        /*10c8*/ 	.word	0x000000c8
        /*10cc*/ 	.word	0x00000000
        /*10d0*/ 	.short	0x0101
        /*10d2*/ 	.byte	0x3f
	.zero		1


	//   ....[46]....
        /*10d4*/ 	.word	0x00022450
        /*10d8*/ 	.word	0x00000000
        /*10dc*/ 	.word	0x00000000
        /*10e0*/ 	.short	0x0101
        /*10e2*/ 	.byte	0x3f
	.zero		1


	//   ....[47]....
        /*10e4*/ 	.word	0x000224f0
        /*10e8*/ 	.word	0x0000000b
        /*10ec*/ 	.word	0x0002e850
        /*10f0*/ 	.short	0x010a
        /*10f2*/ 	.byte	0x3f
	.zero		1


	//   ....[48]....
        /*10f4*/ 	.word	0x00022570
        /*10f8*/ 	.word	0x0000000b
        /*10fc*/ 	.word	0x0002e850
        /*1100*/ 	.short	0x010a
        /*1102*/ 	.byte	0x3f
	.zero		1


	//   ....[49]....
        /*1104*/ 	.word	0x000230b0
        /*1108*/ 	.word	0x00000000
        /*110c*/ 	.word	0x00000000
        /*1110*/ 	.short	0x0101
        /*1112*/ 	.byte	0x3f
	.zero		1


	//   ....[50]....
        /*1114*/ 	.word	0x000247b0
        /*1118*/ 	.word	0x00000000
        /*111c*/ 	.word	0x00000000
        /*1120*/ 	.short	0x0101
        /*1122*/ 	.byte	0x3f
	.zero		1


	//   ....[51]....
        /*1124*/ 	.word	0x00026ef0
        /*1128*/ 	.word	0x0000000b
        /*112c*/ 	.word	0x0002e820
        /*1130*/ 	.short	0x010a
        /*1132*/ 	.byte	0x3f
	.zero		1


	//   ....[52]....
        /*1134*/ 	.word	0x00026fc0
        /*1138*/ 	.word	0x00000005
        /*113c*/ 	.word	0x0002e8a0
        /*1140*/ 	.short	0x010a
        /*1142*/ 	.byte	0x3f
	.zero		1


	//   ....[53]....
        /*1144*/ 	.word	0x00027200
        /*1148*/ 	.word	0x00000005
        /*114c*/ 	.word	0x0002e8c0
        /*1150*/ 	.short	0x010a
        /*1152*/ 	.byte	0x3f
	.zero		1


	//   ....[54]....
        /*1154*/ 	.word	0x000275e0
        /*1158*/ 	.word	0x00000006
        /*115c*/ 	.word	0x0002e8a0
        /*1160*/ 	.short	0x010a
        /*1162*/ 	.byte	0x3f
	.zero		1


	//   ....[55]....
        /*1164*/ 	.word	0x00027800
        /*1168*/ 	.word	0x00000006
        /*116c*/ 	.word	0x0002e8c0
        /*1170*/ 	.short	0x010a
        /*1172*/ 	.byte	0x3f
	.zero		1


	//   ....[56]....
        /*1174*/ 	.word	0x00028800
        /*1178*/ 	.word	0x00000004
        /*117c*/ 	.word	0x0002e880
        /*1180*/ 	.short	0x010a
        /*1182*/ 	.byte	0x3f
	.zero		1


	//   ....[57]....
        /*1184*/ 	.word	0x000289e0
        /*1188*/ 	.word	0x00000004
        /*118c*/ 	.word	0x0002e840
        /*1190*/ 	.short	0x010a
        /*1192*/ 	.byte	0x3f
	.zero		1


	//   ....[58]....
        /*1194*/ 	.word	0x00028d70
        /*1198*/ 	.word	0x00000004
        /*119c*/ 	.word	0x0002e820
        /*11a0*/ 	.short	0x010a
        /*11a2*/ 	.byte	0x3f
	.zero		1


	//   ....[59]....
        /*11a4*/ 	.word	0x000290a0
        /*11a8*/ 	.word	0x00000005
        /*11ac*/ 	.word	0x0002e880
        /*11b0*/ 	.short	0x010a
        /*11b2*/ 	.byte	0x3f
	.zero		1


	//   ....[60]....
        /*11b4*/ 	.word	0x00029310
        /*11b8*/ 	.word	0x00000005
        /*11bc*/ 	.word	0x0002e840
        /*11c0*/ 	.short	0x010a
        /*11c2*/ 	.byte	0x3f
	.zero		1


	//   ....[61]....
        /*11c4*/ 	.word	0x00029610
        /*11c8*/ 	.word	0x00000004
        /*11cc*/ 	.word	0x0002e870
        /*11d0*/ 	.short	0x010a
        /*11d2*/ 	.byte	0x3f
	.zero		1


	//   ....[62]....
        /*11d4*/ 	.word	0x000296a0
        /*11d8*/ 	.word	0x00000004
        /*11dc*/ 	.word	0x0002e860
        /*11e0*/ 	.short	0x010a
        /*11e2*/ 	.byte	0x3f
	.zero		1


	//   ....[63]....
        /*11e4*/ 	.word	0x00029de0
        /*11e8*/ 	.word	0x00000003
        /*11ec*/ 	.word	0x0002e850
        /*11f0*/ 	.short	0x0101
        /*11f2*/ 	.byte	0x3f
	.zero		1


	//   ....[64]....
        /*11f4*/ 	.word	0x00029e20
        /*11f8*/ 	.word	0x00000003
        /*11fc*/ 	.word	0x00000000
        /*1200*/ 	.short	0x0101
        /*1202*/ 	.byte	0x3f
	.zero		1


	//   ....[65]....
        /*1204*/ 	.word	0x0002a010
        /*1208*/ 	.word	0x00000014
        /*120c*/ 	.word	0x0002e870
        /*1210*/ 	.short	0x010a
        /*1212*/ 	.byte	0x3f
	.zero		1


	//   ....[66]....
        /*1214*/ 	.word	0x0002a0a0
        /*1218*/ 	.word	0x00000014
        /*121c*/ 	.word	0x0002e860
        /*1220*/ 	.short	0x010a
        /*1222*/ 	.byte	0x3f
	.zero		1


	//   ....[67]....
        /*1224*/ 	.word	0x0002a770
        /*1228*/ 	.word	0x00000014
        /*122c*/ 	.word	0x0002e850
        /*1230*/ 	.short	0x0101
        /*1232*/ 	.byte	0x3f
	.zero		1


	//   ....[68]....
        /*1234*/ 	.word	0x0002a7c0
        /*1238*/ 	.word	0x00000000
        /*123c*/ 	.word	0x00000000
        /*1240*/ 	.short	0x0101
        /*1242*/ 	.byte	0x3f
	.zero		1


	//   ....[69]....
        /*1244*/ 	.word	0x0002b660
        /*1248*/ 	.word	0x00000000
        /*124c*/ 	.word	0x0002e820
        /*1250*/ 	.short	0x010a
        /*1252*/ 	.byte	0x3f
	.zero		1


	//   ....[70]....
        /*1254*/ 	.word	0x0002b830
        /*1258*/ 	.word	0x00000006
        /*125c*/ 	.word	0x00000000
        /*1260*/ 	.short	0x010a
        /*1262*/ 	.byte	0x3f
	.zero		1


	//   ....[71]....
        /*1264*/ 	.word	0x0002b8a0
        /*1268*/ 	.word	0x00000007
        /*126c*/ 	.word	0x00000000
        /*1270*/ 	.short	0x010a
        /*1272*/ 	.byte	0x3f
	.zero		1


	//   ....[72]....
        /*1274*/ 	.word	0x0002b900
        /*1278*/ 	.word	0x00000004
        /*127c*/ 	.word	0x0002e860
        /*1280*/ 	.short	0x010a
        /*1282*/ 	.byte	0x3f
	.zero		1


	//   ....[73]....
        /*1284*/ 	.word	0x0002b950
        /*1288*/ 	.word	0x00000003
        /*128c*/ 	.word	0x0002e860
        /*1290*/ 	.short	0x010a
        /*1292*/ 	.byte	0x3f
	.zero		1


	//   ....[74]....
        /*1294*/ 	.word	0x0002b990
        /*1298*/ 	.word	0x00000004
        /*129c*/ 	.word	0x0002e880
        /*12a0*/ 	.short	0x010a
        /*12a2*/ 	.byte	0x3f
	.zero		1


	//   ....[75]....
        /*12a4*/ 	.word	0x0002b9b0
        /*12a8*/ 	.word	0x00000003
        /*12ac*/ 	.word	0x0002e880
        /*12b0*/ 	.short	0x010a
        /*12b2*/ 	.byte	0x3f
	.zero		1


	//   ....[76]....
        /*12b4*/ 	.word	0x0002ba10
        /*12b8*/ 	.word	0x0000006d
        /*12bc*/ 	.word	0x0002e890
        /*12c0*/ 	.short	0x010a
        /*12c2*/ 	.byte	0x3f
	.zero		1


	//   ....[77]....
        /*12c4*/ 	.word	0x0002ba60
        /*12c8*/ 	.word	0x0000006d
        /*12cc*/ 	.word	0x0002e890
        /*12d0*/ 	.short	0x010a
        /*12d2*/ 	.byte	0x3f
	.zero		1


	//   ....[78]....
        /*12d4*/ 	.word	0x0002bab0
        /*12d8*/ 	.word	0x0000006d
        /*12dc*/ 	.word	0x0002e890
        /*12e0*/ 	.short	0x010a
        /*12e2*/ 	.byte	0x3f
	.zero		1


	//   ....[79]....
        /*12e4*/ 	.word	0x0002bb00
        /*12e8*/ 	.word	0x0000006d
        /*12ec*/ 	.word	0x0002e8b0
        /*12f0*/ 	.short	0x010a
        /*12f2*/ 	.byte	0x3f
	.zero		1


	//   ....[80]....
        /*12f4*/ 	.word	0x0002c0f0
        /*12f8*/ 	.word	0x00000010
        /*12fc*/ 	.word	0x0002e800
        /*1300*/ 	.short	0x010a
        /*1302*/ 	.byte	0x3f
	.zero		1


	//   ....[81]....
        /*1304*/ 	.word	0x0002c640
        /*1308*/ 	.word	0x00000010
        /*130c*/ 	.word	0x0002e800
        /*1310*/ 	.short	0x010a
        /*1312*/ 	.byte	0x3f
	.zero		1


	//   ....[82]....
        /*1314*/ 	.word	0x0002c690
        /*1318*/ 	.word	0x00000000
        /*131c*/ 	.word	0x0002e830
        /*1320*/ 	.short	0x010a
        /*1322*/ 	.byte	0x3f
	.zero		1


	//   ....[83]....
        /*1324*/ 	.word	0x0002c6e0
        /*1328*/ 	.word	0x00000003
        /*132c*/ 	.word	0x0002e830
        /*1330*/ 	.short	0x010a
        /*1332*/ 	.byte	0x3f
	.zero		1


	//   ....[84]....
        /*1334*/ 	.word	0x0002c730
        /*1338*/ 	.word	0x0000000d
        /*133c*/ 	.word	0x0002e850
        /*1340*/ 	.short	0x010a
        /*1342*/ 	.byte	0x3f
	.zero		1


	//   ....[85]....
        /*1344*/ 	.word	0x0002c780
        /*1348*/ 	.word	0x00000003
        /*134c*/ 	.word	0x0002e830
        /*1350*/ 	.short	0x010a
        /*1352*/ 	.byte	0x3f
	.zero		1


	//   ....[86]....
        /*1354*/ 	.word	0x0002c7d0
        /*1358*/ 	.word	0x0000000d
        /*135c*/ 	.word	0x0002e850
        /*1360*/ 	.short	0x010a
        /*1362*/ 	.byte	0x3f
	.zero		1


	//   ....[87]....
        /*1364*/ 	.word	0x0002c820
        /*1368*/ 	.word	0x0000000b
        /*136c*/ 	.word	0x0002e850
        /*1370*/ 	.short	0x010a
        /*1372*/ 	.byte	0x3f
	.zero		1


	//   ....[88]....
        /*1374*/ 	.word	0x0002d9b0
        /*1378*/ 	.word	0x0000000b
        /*137c*/ 	.word	0x0002e820
        /*1380*/ 	.short	0x010a
        /*1382*/ 	.byte	0x3f
	.zero		1


	//   ....[89]....
        /*1384*/ 	.word	0x0002da00
        /*1388*/ 	.word	0x00000005
        /*138c*/ 	.word	0x0002e8a0
        /*1390*/ 	.short	0x010a
        /*1392*/ 	.byte	0x3f
	.zero		1


	//   ....[90]....
        /*1394*/ 	.word	0x0002da50
        /*1398*/ 	.word	0x00000005
        /*139c*/ 	.word	0x0002e8c0
        /*13a0*/ 	.short	0x010a
        /*13a2*/ 	.byte	0x3f
	.zero		1


	//   ....[91]....
        /*13a4*/ 	.word	0x0002daa0
        /*13a8*/ 	.word	0x00000006
        /*13ac*/ 	.word	0x0002e8a0
        /*13b0*/ 	.short	0x010a
        /*13b2*/ 	.byte	0x3f
	.zero		1


	//   ....[92]....
        /*13b4*/ 	.word	0x0002daf0
        /*13b8*/ 	.word	0x00000006
        /*13bc*/ 	.word	0x0002e8c0
        /*13c0*/ 	.short	0x010a
        /*13c2*/ 	.byte	0x3f
	.zero		1


	//   ....[93]....
        /*13c4*/ 	.word	0x0002dc90
        /*13c8*/ 	.word	0x00000004
        /*13cc*/ 	.word	0x0002e880
        /*13d0*/ 	.short	0x010a
        /*13d2*/ 	.byte	0x3f
	.zero		1


	//   ....[94]....
        /*13d4*/ 	.word	0x0002dce0
        /*13d8*/ 	.word	0x00000004
        /*13dc*/ 	.word	0x0002e840
        /*13e0*/ 	.short	0x010a
        /*13e2*/ 	.byte	0x3f
	.zero		1


	//   ....[95]....
        /*13e4*/ 	.word	0x0002dd60
        /*13e8*/ 	.word	0x00000004
        /*13ec*/ 	.word	0x0002e820
        /*13f0*/ 	.short	0x010a
        /*13f2*/ 	.byte	0x3f
	.zero		1


	//   ....[96]....
        /*13f4*/ 	.word	0x0002ddb0
        /*13f8*/ 	.word	0x00000005
        /*13fc*/ 	.word	0x0002e880
        /*1400*/ 	.short	0x010a
        /*1402*/ 	.byte	0x3f
	.zero		1


	//   ....[97]....
        /*1404*/ 	.word	0x0002de00
        /*1408*/ 	.word	0x00000005
        /*140c*/ 	.word	0x0002e840
        /*1410*/ 	.short	0x010a
        /*1412*/ 	.byte	0x3f
	.zero		1


	//   ....[98]....
        /*1414*/ 	.word	0x0002de60
        /*1418*/ 	.word	0x00000004
        /*141c*/ 	.word	0x0002e870
        /*1420*/ 	.short	0x010a
        /*1422*/ 	.byte	0x3f
	.zero		1


	//   ....[99]....
        /*1424*/ 	.word	0x0002dec0
        /*1428*/ 	.word	0x00000004
        /*142c*/ 	.word	0x0002e860
        /*1430*/ 	.short	0x010a
        /*1432*/ 	.byte	0x3f
	.zero		1


	//   ....[100]....
        /*1434*/ 	.word	0x0002df10
        /*1438*/ 	.word	0x00000014
        /*143c*/ 	.word	0x0002e870
        /*1440*/ 	.short	0x010a
        /*1442*/ 	.byte	0x3f
	.zero		1


	//   ....[101]....
        /*1444*/ 	.word	0x0002df60
        /*1448*/ 	.word	0x00000014
        /*144c*/ 	.word	0x0002e860
        /*1450*/ 	.short	0x010a
        /*1452*/ 	.byte	0x3f
	.zero		1


	//   ....[102]....
        /*1454*/ 	.word	0x0002e920
        /*1458*/ 	.word	0x00000000
        /*145c*/ 	.word	0x0002e820
        /*1460*/ 	.short	0x010a
        /*1462*/ 	.byte	0x3f
	.zero		1


	//   ....[103]....
        /*1464*/ 	.word	0x0002eac0
        /*1468*/ 	.word	0x00000006
        /*146c*/ 	.word	0x00000000
        /*1470*/ 	.short	0x010a
        /*1472*/ 	.byte	0x3f
	.zero		1


	//   ....[104]....
        /*1474*/ 	.word	0x0002eb10
        /*1478*/ 	.word	0x00000007
        /*147c*/ 	.word	0x00000000
        /*1480*/ 	.short	0x010a
        /*1482*/ 	.byte	0x3f
	.zero		1


	//   ....[105]....
        /*1484*/ 	.word	0x0002eb60
        /*1488*/ 	.word	0x00000004
        /*148c*/ 	.word	0x0002e860
        /*1490*/ 	.short	0x010a
        /*1492*/ 	.byte	0x3f
	.zero		1


	//   ....[106]....
        /*1494*/ 	.word	0x0002ebb0
        /*1498*/ 	.word	0x00000003
        /*149c*/ 	.word	0x0002e860
        /*14a0*/ 	.short	0x010a
        /*14a2*/ 	.byte	0x3f
	.zero		1


	//   ....[107]....
        /*14a4*/ 	.word	0x0002ec00
        /*14a8*/ 	.word	0x00000004
        /*14ac*/ 	.word	0x0002e880
        /*14b0*/ 	.short	0x010a
        /*14b2*/ 	.byte	0x3f
	.zero		1


	//----- nvinfo : EIATTR_NUM_MBARRIERS
	.align		4
.L_332:
        /*14b4*/ 	.byte	0x03, 0x38
        /*14b6*/ 	.short	0x0016


	//----- nvinfo : EIATTR_EXIT_INSTR_OFFSETS
	.align		4
        /*14b8*/ 	.byte	0x04, 0x1c
        /*14ba*/ 	.short	(.L_334 - .L_333)


	//   ....[0]....
.L_333:
        /*14bc*/ 	.word	0x0002ba00


	//----- nvinfo : EIATTR_MAX_THREADS
	.align		4
.L_334:
        /*14c0*/ 	.byte	0x04, 0x05
        /*14c2*/ 	.short	(.L_336 - .L_335)
.L_335:
        /*14c4*/ 	.word	0x00000180
        /*14c8*/ 	.word	0x00000001
        /*14cc*/ 	.word	0x00000001


	//----- nvinfo : EIATTR_CRS_STACK_SIZE
	.align		4
.L_336:
        /*14d0*/ 	.byte	0x04, 0x1e
        /*14d2*/ 	.short	(.L_338 - .L_337)
.L_337:
        /*14d4*/ 	.word	0x00000000


	//----- nvinfo : EIATTR_CBANK_PARAM_SIZE
	.align		4
.L_338:
        /*14d8*/ 	.byte	0x03, 0x19
        /*14da*/ 	.short	0x0a70


	//----- nvinfo : EIATTR_PARAM_CBANK
	.align		4
        /*14dc*/ 	.byte	0x04, 0x0a
        /*14de*/ 	.short	(.L_340 - .L_339)
	.align		4
.L_339:
        /*14e0*/ 	.word	index@(.nv.constant0._ZN7cutlass13device_kernelIN5flash11enable_sm90INS1_16FlashAttnFwdSm90INS1_25CollectiveMainloopFwdSm90ILi2EN4cute5tupleIJNS5_1CILi1EEES8_S8_EEENS6_IJNS7_ILi128EEENS7_ILi224EEESA_EEELi128ENS_12float_e4m3_tEfNS_4arch4Sm90ELb1ELb0ELb1ELb1ELb0ELb1ELb0ELb1ELb1ELb0ELb0ELb0EEENS1_21CollectiveEpilogueFwdINS6_IJSA_SA_SB_EEES9_NS_10bfloat16_tESF_Li256ELb1ELb0ELb0ELb1EEENS1_36VarlenDynamicPersistentTileSchedulerILi128ELi224ELi256ELi128ELb0ELb0ELb1ELb1ELb1ELb1EEEEEEEEEvNT_6ParamsE)
        /*14e4*/ 	.short	0x0210
        /*14e6*/ 	.short	0x0a70


	//----- nvinfo : EIATTR_SW_WAR
	.align		4
.L_340:
        /*14e8*/ 	.byte	0x04, 0x36
        /*14ea*/ 	.short	(.L_342 - .L_341)
.L_341:
        /*14ec*/ 	.word	0x00000008
.L_342:


//--------------------- .nv.callgraph             --------------------------
	.section	.nv.callgraph,"",@"SHT_CUDA_CALLGRAPH"
	.align	4
	.sectionentsize	8
	.align		4
        /*0000*/ 	.word	0x00000000
	.align		4
        /*0004*/ 	.word	0xffffffff
	.align		4
        /*0008*/ 	.word	index@(_ZN7cutlass13device_kernelIN5flash11enable_sm90INS1_16FlashAttnFwdSm90INS1_25CollectiveMainloopFwdSm90ILi2EN4cute5tupleIJNS5_1CILi1EEES8_S8_EEENS6_IJNS7_ILi128EEENS7_ILi224EEESA_EEELi128ENS_12float_e4m3_tEfNS_4arch4Sm90ELb0ELb0ELb1ELb0ELb0ELb0ELb0ELb1ELb1ELb0ELb0ELb0EEENS1_21CollectiveEpilogueFwdINS6_IJSA_SA_SB_EEES9_NS_10bfloat16_tESF_Li256ELb0ELb0ELb0ELb1EEENS1_29StaticPersistentTileSchedulerILb0EEEEEEEEEvNT_6ParamsE)
	.align		4
        /*000c*/ 	.word	index@(__assertfail)
	.align		4
        /*0010*/ 	.word	index@(_ZN7cutlass13device_kernelIN5flash11enable_sm90INS1_16FlashAttnFwdSm90INS1_25CollectiveMainloopFwdSm90ILi2EN4cute5tupleIJNS5_1CILi1EEES8_S8_EEENS6_IJNS7_ILi128EEENS7_ILi224EEESA_EEELi128ENS_12float_e4m3_tEfNS_4arch4Sm90ELb0ELb0ELb1ELb1ELb0ELb0ELb0ELb1ELb1ELb0ELb0ELb0EEENS1_21CollectiveEpilogueFwdINS6_IJSA_SA_SB_EEES9_NS_10bfloat16_tESF_Li256ELb1ELb0ELb0ELb1EEENS1_36VarlenDynamicPersistentTileSchedulerILi128ELi224ELi256ELi128ELb0ELb0ELb1ELb0ELb1ELb1EEEEEEEEEvNT_6ParamsE)
	.align		4
        /*0014*/ 	.word	index@(__assertfail)
	.align		4
        /*0018*/ 	.word	index@(_ZN7cutlass13device_kernelIN5flash11enable_sm90INS1_16FlashAttnFwdSm90INS1_25CollectiveMainloopFwdSm90ILi2EN4cute5tupleIJNS5_1CILi1EEES8_S8_EEENS6_IJNS7_ILi128EEENS7_ILi224EEESA_EEELi128ENS_12float_e4m3_tEfNS_4arch4Sm90ELb0ELb0ELb1ELb1ELb0ELb1ELb0ELb1ELb1ELb0ELb0ELb0EEENS1_21CollectiveEpilogueFwdINS6_IJSA_SA_SB_EEES9_NS_10bfloat16_tESF_Li256ELb1ELb0ELb0ELb1EEENS1_36VarlenDynamicPersistentTileSchedulerILi128ELi224ELi256ELi128ELb0ELb0ELb1ELb0ELb1ELb1EEEEEEEEEvNT_6ParamsE)
	.align		4
        /*001c*/ 	.word	index@(__assertfail)
	.align		4
        /*0020*/ 	.word	index@(_ZN7cutlass13device_kernelIN5flash11enable_sm90INS1_16FlashAttnFwdSm90INS1_25CollectiveMainloopFwdSm90ILi2EN4cute5tupleIJNS5_1CILi1EEES8_S8_EEENS6_IJNS7_ILi128EEENS7_ILi192EEESA_EEELi128ENS_12float_e4m3_tEfNS_4arch4Sm90ELb0ELb1ELb1ELb0ELb0ELb0ELb0ELb1ELb1ELb0ELb0ELb0EEENS1_21CollectiveEpilogueFwdINS6_IJSA_SA_SB_EEES9_NS_10bfloat16_tESF_Li256ELb0ELb0ELb0ELb1EEENS1_30DynamicPersistentTileSchedulerILi256ELi128ELb0ELb0ELb1EEEEEEEEEvNT_6ParamsE)
	.align		4
        /*0024*/ 	.word	index@(__assertfail)
	.align		4
        /*0028*/ 	.word	index@(_ZN7cutlass13device_kernelIN5flash11enable_sm90INS1_16FlashAttnFwdSm90INS1_25CollectiveMainloopFwdSm90ILi2EN4cute5tupleIJNS5_1CILi1EEES8_S8_EEENS6_IJNS7_ILi128EEENS7_ILi192EEESA_EEELi128ENS_12float_e4m3_tEfNS_4arch4Sm90ELb0ELb1ELb1ELb1ELb0ELb0ELb0ELb1ELb1ELb0ELb0ELb0EEENS1_21CollectiveEpilogueFwdINS6_IJSA_SA_SB_EEES9_NS_10bfloat16_tESF_Li256ELb1ELb0ELb0ELb1EEENS1_36VarlenDynamicPersistentTileSchedulerILi128ELi192ELi256ELi128ELb0ELb0ELb1ELb1ELb0ELb1EEEEEEEEEvNT_6ParamsE)
	.align		4
        /*002c*/ 	.word	index@(__assertfail)
	.align		4
        /*0030*/ 	.word	index@(_ZN7cutlass13device_kernelIN5flash11enable_sm90INS1_16FlashAttnFwdSm90INS1_25CollectiveMainloopFwdSm90ILi2EN4cute5tupleIJNS5_1CILi1EEES8_S8_EEENS6_IJNS7_ILi128EEENS7_ILi192EEESA_EEELi128ENS_12float_e4m3_tEfNS_4arch4Sm90ELb0ELb1ELb1ELb1ELb0ELb1ELb0ELb1ELb1ELb0ELb0ELb0EEENS1_21CollectiveEpilogueFwdINS6_IJSA_SA_SB_EEES9_NS_10bfloat16_tESF_Li256ELb1ELb0ELb0ELb1EEENS1_36VarlenDynamicPersistentTileSchedulerILi128ELi192ELi256ELi128ELb0ELb0ELb1ELb1ELb0ELb1EEEEEEEEEvNT_6ParamsE)
	.align		4
        /*0034*/ 	.word	index@(__assertfail)
	.align		4
        /*0038*/ 	.word	index@(_ZN7cutlass13device_kernelIN5flash11enable_sm90INS1_16FlashAttnFwdSm90INS1_25CollectiveMainloopFwdSm90ILi2EN4cute5tupleIJNS5_1CILi1EEES8_S8_EEENS6_IJNS7_ILi128EEENS7_ILi224EEESA_EEELi128ENS_12float_e4m3_tEfNS_4arch4Sm90ELb1ELb0ELb1ELb0ELb0ELb0ELb0ELb1ELb1ELb0ELb0ELb0EEENS1_21CollectiveEpilogueFwdINS6_IJSA_SA_SB_EEES9_NS_10bfloat16_tESF_Li256ELb0ELb0ELb0ELb1EEENS1_30DynamicPersistentTileSchedulerILi256ELi128ELb0ELb0ELb1EEEEEEEEEvNT_6ParamsE)
	.align		4
        /*003c*/ 	.word	index@(__assertfail)
	.align		4
        /*0040*/ 	.word	index@(_ZN7cutlass13device_kernelIN5flash11enable_sm90INS1_16FlashAttnFwdSm90INS1_25CollectiveMainloopFwdSm90ILi2EN4cute5tupleIJNS5_1CILi1EEES8_S8_EEENS6_IJNS7_ILi128EEENS7_ILi224EEESA_EEELi128ENS_12float_e4m3_tEfNS_4arch4Sm90ELb1ELb0ELb1ELb1ELb0ELb0ELb0ELb1ELb1ELb0ELb0ELb0EEENS1_21CollectiveEpilogueFwdINS6_IJSA_SA_SB_EEES9_NS_10bfloat16_tESF_Li256ELb1ELb0ELb0ELb1EEENS1_36VarlenDynamicPersistentTileSchedulerILi128ELi224ELi256ELi128ELb0ELb0ELb1ELb1ELb1ELb1EEEEEEEEEvNT_6ParamsE)
	.align		4
        /*0044*/ 	.word	index@(__assertfail)
	.align		4
        /*0048*/ 	.word	index@(_ZN7cutlass13device_kernelIN5flash11enable_sm90INS1_16FlashAttnFwdSm90INS1_25CollectiveMainloopFwdSm90ILi2EN4cute5tupleIJNS5_1CILi1EEES8_S8_EEENS6_IJNS7_ILi128EEENS7_ILi224EEESA_EEELi128ENS_12float_e4m3_tEfNS_4arch4Sm90ELb1ELb0ELb1ELb1ELb0ELb1ELb0ELb1ELb1ELb0ELb0ELb0EEENS1_21CollectiveEpilogueFwdINS6_IJSA_SA_SB_EEES9_NS_10bfloat16_tESF_Li256ELb1ELb0ELb0ELb1EEENS1_36VarlenDynamicPersistentTileSchedulerILi128ELi224ELi256ELi128ELb0ELb0ELb1ELb1ELb1ELb1EEEEEEEEEvNT_6ParamsE)
	.align		4
        /*004c*/ 	.word	index@(__assertfail)
	.align		4
        /*0050*/ 	.word	0x00000000
	.align		4
        /*0054*/ 	.word	0xfffffffe
	.align		4
        /*0058*/ 	.word	0x00000000
	.align		4
        /*005c*/ 	.word	0xfffffffd
	.align		4
        /*0060*/ 	.word	0x00000000
	.align		4
        /*0064*/ 	.word	0xfffffffc


//--------------------- .nv.constant4             --------------------------
	.section	.nv.constant4,"a",@progbits
	.align	8
	.align		8
.nv.constant4:
        /*0000*/ 	.dword	__assertfail
	.align		8
        /*0008*/ 	.dword	__unnamed_1
	.align		8
        /*0010*/ 	.dword	__unnamed_2
	.align		8
        /*0018*/ 	.dword	__unnamed_3
	.align		8
        /*0020*/ 	.dword	__unnamed_4
	.align		8
        /*0028*/ 	.dword	__unnamed_5
	.align		8
        /*0030*/ 	.dword	__unnamed_6
	.align		8
        /*0038*/ 	.dword	_ZZN5flash28permute_output_fp8_VcolmajorIN4cute6TensorINS1_11ArrayEngineIN7cutlass10bfloat16_tELm64EEENS1_6LayoutINS1_5tupleIJNS8_IJNS1_1CILi2EEESA_NS9_ILi16EEEEEENS9_ILi1EEESD_EEENS8_IJNS8_IJSD_SA_NS9_ILi4EEEEEENS9_ILi0EEESH_EEEEEEEEEvRT_E9upper_map
	.align		8
        /*0040*/ 	.dword	__unnamed_7
	.align		8
        /*0048*/ 	.dword	__unnamed_8
	.align		8
        /*0050*/ 	.dword	__unnamed_9
	.align		8
        /*0058*/ 	.dword	__unnamed_10
	.align		8
        /*0060*/ 	.dword	__unnamed_11
	.align		8
        /*0068*/ 	.dword	_ZN74_INTERNAL_9998732c_38_flash_fwd_hdim128_e4m3_softcap_sm90_cu_9afb97bd_34544cuda3std3__45__cpo5beginE
	.align		8
        /*0070*/ 	.dword	_ZN74_INTERNAL_9998732c_38_flash_fwd_hdim128_e4m3_softcap_sm90_cu_9afb97bd_34544cuda3std3__45__cpo3endE
	.align		8
        /*0078*/ 	.dword	_ZN74_INTERNAL_9998732c_38_flash_fwd_hdim128_e4m3_softcap_sm90_cu_9afb97bd_34544cuda3std3__45__cpo6cbeginE
	.align		8
        /*0080*/ 	.dword	_ZN74_INTERNAL_9998732c_38_flash_fwd_hdim128_e4m3_softcap_sm90_cu_9afb97bd_34544cuda3std3__45__cpo4cendE
	.align		8
        /*0088*/ 	.dword	_ZN74_INTERNAL_9998732c_38_flash_fwd_hdim128_e4m3_softcap_sm90_cu_9afb97bd_34544cuda3std3__476_GLOBAL__N__9998732c_38_flash_fwd_hdim128_e4m3_softcap_sm90_cu_9afb97bd_34546ignoreE
	.align		8
        /*0090*/ 	.dword	_ZN74_INTERNAL_9998732c_38_flash_fwd_hdim128_e4m3_softcap_sm90_cu_9afb97bd_34544cuda3std3__419piecewise_constructE
	.align		8
        /*0098*/ 	.dword	_ZN74_INTERNAL_9998732c_38_flash_fwd_hdim128_e4m3_softcap_sm90_cu_9afb97bd_34544cuda3std3__48in_placeE
	.align		8
        /*00a0*/ 	.dword	_ZN74_INTERNAL_9998732c_38_flash_fwd_hdim128_e4m3_softcap_sm90_cu_9afb97bd_34544cuda3std6ranges3__45__cpo4swapE
	.align		8
        /*00a8*/ 	.dword	_ZN74_INTERNAL_9998732c_38_flash_fwd_hdim128_e4m3_softcap_sm90_cu_9afb97bd_34544cuda3std6ranges3__45__cpo9iter_moveE
	.align		8
        /*00b0*/ 	.dword	_ZN74_INTERNAL_9998732c_38_flash_fwd_hdim128_e4m3_softcap_sm90_cu_9afb97bd_34544cute7productE
	.align		8
        /*00b8*/ 	.dword	_ZN74_INTERNAL_9998732c_38_flash_fwd_hdim128_e4m3_softcap_sm90_cu_9afb97bd_34544cute1_E
	.align		8
        /*00c0*/ 	.dword	$str$23
	.align		8
        /*00c8*/ 	.dword	$str$24


//--------------------- .text._ZN7cutlass13device_kernelIN5flash11enable_sm90INS1_16FlashAttnFwdSm90INS1_25CollectiveMainloopFwdSm90ILi2EN4cute5tupleIJNS5_1CILi1EEES8_S8_EEENS6_IJNS7_ILi128EEENS7_ILi224EEESA_EEELi128ENS_12float_e4m3_tEfNS_4arch4Sm90ELb0ELb0ELb1ELb0ELb0ELb0ELb0ELb1ELb1ELb0ELb0ELb0EEENS1_21CollectiveEpilogueFwdINS6_IJSA_SA_SB_EEES9_NS_10bfloat16_tESF_Li256ELb0ELb0ELb0ELb1EEENS1_29StaticPersistentTileSchedulerILb0EEEEEEEEEvNT_6ParamsE --------------------------
	.section	.text._ZN7cutlass13device_kernelIN5flash11enable_sm90INS1_16FlashAttnFwdSm90INS1_25CollectiveMainloopFwdSm90ILi2EN4cute5tupleIJNS5_1CILi1EEES8_S8_EEENS6_IJNS7_ILi128EEENS7_ILi224EEESA_EEELi128ENS_12float_e4m3_tEfNS_4arch4Sm90ELb0ELb0ELb1ELb0ELb0ELb0ELb0ELb1ELb1ELb0ELb0ELb0EEENS1_21CollectiveEpilogueFwdINS6_IJSA_SA_SB_EEES9_NS_10bfloat16_tESF_Li256ELb0ELb0ELb0ELb1EEENS1_29StaticPersistentTileSchedulerILb0EEEEEEEEEvNT_6ParamsE,"ax",@progbits
	.align	128
.text._ZN7cutlass13device_kernelIN5flash11enable_sm90INS1_16FlashAttnFwdSm90INS1_25CollectiveMainloopFwdSm90ILi2EN4cute5tupleIJNS5_1CILi1EEES8_S8_EEENS6_IJNS7_ILi128EEENS7_ILi224EEESA_EEELi128ENS_12float_e4m3_tEfNS_4arch4Sm90ELb0ELb0ELb1ELb0ELb0ELb0ELb0ELb1ELb1ELb0ELb0ELb0EEENS1_21CollectiveEpilogueFwdINS6_IJSA_SA_SB_EEES9_NS_10bfloat16_tESF_Li256ELb0ELb0ELb0ELb1EEENS1_29StaticPersistentTileSchedulerILb0EEEEEEEEEvNT_6ParamsE:
        .type           _ZN7cutlass13device_kernelIN5flash11enable_sm90INS1_16FlashAttnFwdSm90INS1_25CollectiveMainloopFwdSm90ILi2EN4cute5tupleIJNS5_1CILi1EEES8_S8_EEENS6_IJNS7_ILi128EEENS7_ILi224EEESA_EEELi128ENS_12float_e4m3_tEfNS_4arch4Sm90ELb0ELb0ELb1ELb0ELb0ELb0ELb0ELb1ELb1ELb0ELb0ELb0EEENS1_21CollectiveEpilogueFwdINS6_IJSA_SA_SB_EEES9_NS_10bfloat16_tESF_Li256ELb0ELb0ELb0ELb1EEENS1_29StaticPersistentTileSchedulerILb0EEEEEEEEEvNT_6ParamsE,@function
        .size           _ZN7cutlass13device_kernelIN5flash11enable_sm90INS1_16FlashAttnFwdSm90INS1_25CollectiveMainloopFwdSm90ILi2EN4cute5tupleIJNS5_1CILi1EEES8_S8_EEENS6_IJNS7_ILi128EEENS7_ILi224EEESA_EEELi128ENS_12float_e4m3_tEfNS_4arch4Sm90ELb0ELb0ELb1ELb0ELb0ELb0ELb0ELb1ELb1ELb0ELb0ELb0EEENS1_21CollectiveEpilogueFwdINS6_IJSA_SA_SB_EEES9_NS_10bfloat16_tESF_Li256ELb0ELb0ELb0ELb1EEENS1_29StaticPersistentTileSchedulerILb0EEEEEEEEEvNT_6ParamsE,(.L_x_2487 - _ZN7cutlass13device_kernelIN5flash11enable_sm90INS1_16FlashAttnFwdSm90INS1_25CollectiveMainloopFwdSm90ILi2EN4cute5tupleIJNS5_1CILi1EEES8_S8_EEENS6_IJNS7_ILi128EEENS7_ILi224EEESA_EEELi128ENS_12float_e4m3_tEfNS_4arch4Sm90ELb0ELb0ELb1ELb0ELb0ELb0ELb0ELb1ELb1ELb0ELb0ELb0EEENS1_21CollectiveEpilogueFwdINS6_IJSA_SA_SB_EEES9_NS_10bfloat16_tESF_Li256ELb0ELb0ELb0ELb1EEENS1_29StaticPersistentTileSchedulerILb0EEEEEEEEEvNT_6ParamsE)
        .other          _ZN7cutlass13device_kernelIN5flash11enable_sm90INS1_16FlashAttnFwdSm90INS1_25CollectiveMainloopFwdSm90ILi2EN4cute5tupleIJNS5_1CILi1EEES8_S8_EEENS6_IJNS7_ILi128EEENS7_ILi224EEESA_EEELi128ENS_12float_e4m3_tEfNS_4arch4Sm90ELb0ELb0ELb1ELb0ELb0ELb0ELb0ELb1ELb1ELb0ELb0ELb0EEENS1_21CollectiveEpilogueFwdINS6_IJSA_SA_SB_EEES9_NS_10bfloat16_tESF_Li256ELb0ELb0ELb0ELb1EEENS1_29StaticPersistentTileSchedulerILb0EEEEEEEEEvNT_6ParamsE,@"STO_CUDA_ENTRY STV_DEFAULT"
_ZN7cutlass13device_kernelIN5flash11enable_sm90INS1_16FlashAttnFwdSm90INS1_25CollectiveMainloopFwdSm90ILi2EN4cute5tupleIJNS5_1CILi1EEES8_S8_EEENS6_IJNS7_ILi128EEENS7_ILi224EEESA_EEELi128ENS_12float_e4m3_tEfNS_4arch4Sm90ELb0ELb0ELb1ELb0ELb0ELb0ELb0ELb1ELb1ELb0ELb0ELb0EEENS1_21CollectiveEpilogueFwdINS6_IJSA_SA_SB_EEES9_NS_10bfloat16_tESF_Li256ELb0ELb0ELb0ELb1EEENS1_29StaticPersistentTileSchedulerILb0EEEEEEEEEvNT_6ParamsE:
[----:B------:R-:W1:Y:S02]  /*0000*/  LDC R1, c[0x0][0x28] ;  /* 0x00000a00ff017b82 */ /* 0x000e640000000800 */
[----:B-1----:R-:W-:Y:S01]  /*0010*/  VIADD R1, R1, 0xffffffe0 ;  /* 0xffffffe001017836 */ /* 0x002fe20000000000 */
[----:B------:R-:W1:Y:S01]  /*0020*/  S2R R3, SR_TID.X ;  /* 0x0000000000037919 */ /* 0x000e620000002100 */
[----:B------:R-:W-:Y:S01]  /*0030*/  ELECT P0, URZ, PT ;  /* 0x00000000003f782f */ /* 0x000fe20003800000 */
[----:B------:R-:W-:Y:S01]  /*0040*/  BSSY B0, `(.L_x_0) ;  /* 0x0000014000007945 */ /* 0x000fe20003800000 */
[--C-:B-1----:R-:W-:Y:S02]  /*0050*/  SHF.R.U32.HI R0, RZ, 0x5, R3.reuse ;  /* 0x00000005ff007819 */ /* 0x102fe40000011603 */
[----:B------:R-:W-:-:S03]  /*0060*/  SHF.R.U32.HI R19, RZ, 0x7, R3 ;  /* 0x00000007ff137819 */ /* 0x000fc60000011603 */
[----:B------:R-:W1:Y:S02]  /*0070*/  SHFL.IDX PT, R2, R0, RZ, 0x1f ;  /* 0x00001fff00027589 */ /* 0x000e6400000e0000 */
[----:B-1----:R-:W-:-:S13]  /*0080*/  ISETP.EQ.AND P0, PT, R2, RZ, P0 ;  /* 0x000000ff0200720c */ /* 0x002fda0000702270 */
[----:B------:R-:W-:Y:S05]  /*0090*/  @!P0 BRA `(.L_x_1) ;  /* 0x0000000000388947 */ /* 0x000fea0003800000 */
[----:B------:R-:W-:Y:S02]  /*00a0*/  ULDC.64 UR4, c[0x0][0x198] ;  /* 0x0000660000047ab9 */ /* 0x000fe40000000a00 */
[----:B------:R-:W-:Y:S02]  /*00b0*/  UIADD3 UR6, UP0, UR4, 0x270, URZ ;  /* 0x0000027004067890 */ /* 0x000fe4000ff1e03f */
[----:B------:R-:W-:Y:S02]  /*00c0*/  UIADD3 UR8, UP1, UR4, 0x370, URZ ;  /* 0x0000037004087890 */ /* 0x000fe4000ff3e03f */
[----:B------:R-:W-:Y:S02]  /*00d0*/  UIADD3 UR10, UP2, UR4, 0x470, URZ ;  /* 0x00000470040a7890 */ /* 0x000fe4000ff5e03f */
[----:B------:R-:W-:Y:S02]  /*00e0*/  UIADD3 UR4, UP3, UR4, 0x9f0, URZ ;  /* 0x000009f004047890 */ /* 0x000fe4000ff7e03f */
[----:B------:R-:W-:-:S02]  /*00f0*/  UIADD3.X UR7, URZ, UR5, URZ, UP0, !UPT ;  /* 0x000000053f077290 */ /* 0x000fc400087fe43f */
[----:B------:R-:W-:Y:S02]  /*0100*/  UIADD3.X UR9, URZ, UR5, URZ, UP1, !UPT ;  /* 0x000000053f097290 */ /* 0x000fe40008ffe43f */
[----:B------:R-:W-:Y:S02]  /*0110*/  UIADD3.X UR11, URZ, UR5, URZ, UP2, !UPT ;  /* 0x000000053f0b7290 */ /* 0x000fe400097fe43f */
[----:B------:R-:W-:-:S03]  /*0120*/  UIADD3.X UR5, URZ, UR5, URZ, UP3, !UPT ;  /* 0x000000053f057290 */ /* 0x000fc60009ffe43f */
[----:B------:R1:W-:Y:S02]  /*0130*/  UTMACCTL.PF [UR6] ;  /* 0x00000000060079b9 */ /* 0x0003e40008040000 */
[----:B------:R1:W-:Y:S02]  /*0140*/  UTMACCTL.PF [UR8] ;  /* 0x00000000080079b9 */ /* 0x0003e40008040000 */
[----:B------:R1:W-:Y:S02]  /*0150*/  UTMACCTL.PF [UR10] ;  /* 0x000000000a0079b9 */ /* 0x0003e40008040000 */
[----:B------:R1:W-:Y:S02]  /*0160*/  UTMACCTL.PF [UR4] ;  /* 0x00000000040079b9 */ /* 0x0003e40008040000 */
[----:B-1----:R-:W-:Y:S01]  /*0170*/  NOP ;  /* 0x0000000000007918 */ /* 0x002fe20000000000 */
.L_x_1:
[----:B------:R-:W-:Y:S05]  /*0180*/  BSYNC B0 ;  /* 0x0000000000007941 */ /* 0x000fea0003800000 */
.L_x_0:
[----:B------:R-:W-:Y:S01]  /*0190*/  VOTEU.ANY UP0, P0 ;  /* 0x00000000003f7886 */ /* 0x000fe20000000100 */
[----:B------:R-:W1:Y:S01]  /*01a0*/  SHFL.IDX PT, R3, R19, RZ, 0x1f ;  /* 0x00001fff13037589 */ /* 0x000e6200000e0000 */
[----:B------:R-:W-:Y:S01]  /*01b0*/  UMOV UR4, 0x1 ;  /* 0x0000000100047882 */ /* 0x000fe20000000000 */
[----:B------:R-:W-:Y:S01]  /*01c0*/  VOTEU.ANY UP1, P0 ;  /* 0x00000000003f7886 */ /* 0x000fe20000020100 */
[----:B------:R-:W-:Y:S01]  /*01d0*/  VOTEU.ANY UP2, P0 ;  /* 0x00000000003f7886 */ /* 0x000fe20000040100 */
[----:B------:R-:W2:Y:S01]  /*01e0*/  @UP0 S2UR UR7, SR_CgaCtaId ;  /* 0x00000000000709c3 */ /* 0x000ea20000008800 */
[----:B------:R-:W3:Y:S01]  /*01f0*/  SHFL.IDX PT, R2, R0, RZ, 0x1f ;  /* 0x00001fff00027589 */ /* 0x000ee200000e0000 */
[----:B------:R-:W-:Y:S01]  /*0200*/  @UP0 UMOV UR6, 0x400 ;  /* 0x0000040000060882 */ /* 0x000fe20000000000 */
[----:B------:R-:W-:-:S04]  /*0210*/  @UP0 UIADD3 UR4, -UR4, 0x100000, URZ ;  /* 0x0010000004040890 */ /* 0x000fc8000fffe13f */
[----:B------:R-:W-:Y:S02]  /*0220*/  @UP0 USHF.L.U32 UR5, UR4, 0xb, URZ ;  /* 0x0000000b04050899 */ /* 0x000fe4000800063f */
[----:B------:R-:W-:Y:S01]  /*0230*/  @UP0 USHF.L.U32 UR4, UR4, 0x1, URZ ;  /* 0x0000000104040899 */ /* 0x000fe2000800063f */
[----:B-1----:R-:W-:Y:S01]  /*0240*/  R2UR UR8, R3 ;  /* 0x00000000030872ca */ /* 0x002fe200000e0000 */
[----:B--2---:R-:W-:Y:S01]  /*0250*/  @UP0 ULEA UR6, UR7, UR6, 0x18 ;  /* 0x0000000607060291 */ /* 0x004fe2000f8ec03f */
[----:B---3--:R-:W-:-:S11]  /*0260*/  ISETP.NE.AND P1, PT, R2, RZ, PT ;  /* 0x000000ff0200720c */ /* 0x008fd60003f25270 */
[----:B------:R-:W-:Y:S01]  /*0270*/  UISETP.NE.AND UP0, UPT, UR8, URZ, UPT ;  /* 0x0000003f0800728c */ /* 0x000fe2000bf05270 */
[----:B------:R-:W1:Y:S02]  /*0280*/  FENCE.VIEW.ASYNC.S ;  /* 0x00000000000073c6 */ /* 0x000e640000000000 */
[----:B-1----:R1:W2:Y:S01]  /*0290*/  @UP1 SYNCS.EXCH.64 URZ, [UR6+0x2e800], UR4 ;  /* 0x02e80004063f15b2 */ /* 0x0022a20008000100 */
[----:B------:R1:W3:Y:S01]  /*02a0*/  @UP2 SYNCS.EXCH.64 URZ, [UR6+0x2e820], UR4 ;  /* 0x02e82004063f25b2 */ /* 0x0002e20008000100 */
[----:B------:R-:W-:Y:S06]  /*02b0*/  @P1 BRA `(.L_x_2) ;  /* 0x0000000000481947 */ /* 0x000fec0003800000 */
[----:B-1----:R-:W1:Y:S01]  /*02c0*/  S2UR UR5, SR_CgaCtaId ;  /* 0x00000000000579c3 */ /* 0x002e620000008800 */
[----:B------:R-:W-:Y:S01]  /*02d0*/  UMOV UR4, 0x400 ;  /* 0x0000040000047882 */ /* 0x000fe20000000000 */
[----:B------:R-:W-:Y:S01]  /*02e0*/  UMOV UR6, 0x1 ;  /* 0x0000000100067882 */ /* 0x000fe20000000000 */
[----:B------:R-:W-:Y:S01]  /*02f0*/  UMOV UR9, 0x2 ;  /* 0x0000000200097882 */ /* 0x000fe20000000000 */
[----:B------:R-:W-:-:S04]  /*0300*/  UIADD3 UR6, -UR6, 0x100000, URZ ;  /* 0x0010000006067890 */ /* 0x000fc8000fffe13f */
[----:B------:R-:W-:Y:S02]  /*0310*/  USHF.L.U32 UR7, UR6, 0xb, URZ ;  /* 0x0000000b06077899 */ /* 0x000fe4000800063f */
[----:B------:R-:W-:Y:S01]  /*0320*/  USHF.L.U32 UR6, UR6, 0x1, URZ ;  /* 0x0000000106067899 */ /* 0x000fe2000800063f */
[----:B------:R-:W-:Y:S01]  /*0330*/  ELECT P0, URZ, PT ;  /* 0x00000000003f782f */ /* 0x000fe20003800000 */
[----:B-1----:R-:W-:Y:S02]  /*0340*/  ULEA UR8, UR5, UR4, 0x18 ;  /* 0x0000000405087291 */ /* 0x002fe4000f8ec03f */
[----:B------:R-:W-:-:S04]  /*0350*/  UIADD3 UR4, -UR9, 0x100000, URZ ;  /* 0x0010000009047890 */ /* 0x000fc8000fffe13f */
[----:B------:R-:W-:Y:S02]  /*0360*/  USHF.L.U32 UR5, UR4, 0xb, URZ ;  /* 0x0000000b04057899 */ /* 0x000fe4000800063f */
[----:B------:R-:W-:Y:S01]  /*0370*/  USHF.L.U32 UR4, UR4, 0x1, URZ ;  /* 0x0000000104047899 */ /* 0x000fe2000800063f */
[----:B------:R-:W1:Y:S03]  /*0380*/  FENCE.VIEW.ASYNC.S ;  /* 0x00000000000073c6 */ /* 0x000e660000000000 */
[----:B-1----:R4:W1:Y:S08]  /*0390*/  SYNCS.EXCH.64 URZ, [UR8+0x2e830], UR6 ;  /* 0x02e83006083f75b2 */ /* 0x0028700008000100 */
[----:B------:R4:W1:Y:S01]  /*03a0*/  SYNCS.EXCH.64 URZ, [UR8+0x2e840], UR4 ;  /* 0x02e84004083f75b2 */ /* 0x0008620008000100 */
[----:B------:R4:W1:Y:S01]  /*03b0*/  SYNCS.EXCH.64 URZ, [UR8+0x2e838], UR6 ;  /* 0x02e83806083f75b2 */ /* 0x0008620008000100 */
[----:B------:R4:W1:Y:S02]  /*03c0*/  SYNCS.EXCH.64 URZ, [UR8+0x2e848], UR4 ;  /* 0x02e84804083f75b2 */ /* 0x0008640008000100 */
[----:B----4-:R-:W-:Y:S01]  /*03d0*/  NOP ;  /* 0x0000000000007918 */ /* 0x010fe20000000000 */
.L_x_2:
[----:B------:R-:W4:Y:S01]  /*03e0*/  SHFL.IDX PT, R2, R0, RZ, 0x1f ;  /* 0x00001fff00027589 */ /* 0x000f2200000e0000 */
[----:B------:R-:W-:Y:S01]  /*03f0*/  NOP ;  /* 0x0000000000007918 */ /* 0x000fe20000000000 */
[----:B----4-:R-:W-:-:S13]  /*0400*/  ISETP.NE.AND P0, PT, R2, RZ, PT ;  /* 0x000000ff0200720c */ /* 0x010fda0003f05270 */
[----:B------:R-:W-:Y:S05]  /*0410*/  @P0 BRA `(.L_x_3) ;  /* 0x0000000000480947 */ /* 0x000fea0003800000 */
[----:B-1----:R-:W1:Y:S01]  /*0420*/  S2UR UR5, SR_CgaCtaId ;  /* 0x00000000000579c3 */ /* 0x002e620000008800 */
[----:B------:R-:W-:Y:S01]  /*0430*/  UMOV UR4, 0x400 ;  /* 0x0000040000047882 */ /* 0x000fe20000000000 */
[----:B------:R-:W-:Y:S01]  /*0440*/  UMOV UR6, 0x80 ;  /* 0x0000008000067882 */ /* 0x000fe20000000000 */
[----:B------:R-:W-:Y:S01]  /*0450*/  UMOV UR7, 0x100 ;  /* 0x0000010000077882 */ /* 0x000fe20000000000 */
[----:B------:R-:W-:Y:S01]  /*0460*/  ELECT P0, URZ, PT ;  /* 0x00000000003f782f */ /* 0x000fe20003800000 */
[----:B-1----:R-:W-:Y:S02]  /*0470*/  ULEA UR8, UR5, UR4, 0x18 ;  /* 0x0000000405087291 */ /* 0x002fe4000f8ec03f */
[----:B------:R-:W-:-:S04]  /*0480*/  UIADD3 UR4, -UR6, 0x100000, URZ ;  /* 0x0010000006047890 */ /* 0x000fc8000fffe13f */
[----:B------:R-:W-:Y:S02]  /*0490*/  USHF.L.U32 UR5, UR4, 0xb, URZ ;  /* 0x0000000b04057899 */ /* 0x000fe4000800063f */
[----:B------:R-:W-:Y:S02]  /*04a0*/  USHF.L.U32 UR4, UR4, 0x1, URZ ;  /* 0x0000000104047899 */ /* 0x000fe4000800063f */
        /* <DEDUP_REMOVED lines=9> */
.L_x_3:
[----:B------:R-:W4:Y:S01]  /*0540*/  SHFL.IDX PT, R2, R0, RZ, 0x1f ;  /* 0x00001fff00027589 */ /* 0x000f2200000e0000 */
[----:B------:R-:W-:Y:S01]  /*0550*/  NOP ;  /* 0x0000000000007918 */ /* 0x000fe20000000000 */
[----:B----4-:R-:W-:-:S13]  /*0560*/  ISETP.NE.AND P0, PT, R2, RZ, PT ;  /* 0x000000ff0200720c */ /* 0x010fda0003f05270 */
[----:B------:R-:W-:Y:S05]  /*0570*/  @P0 BRA `(.L_x_4) ;  /* 0x0000000000380947 */ /* 0x000fea0003800000 */
[----:B-1----:R-:W1:Y:S01]  /*0580*/  S2UR UR5, SR_CgaCtaId ;  /* 0x00000000000579c3 */ /* 0x002e620000008800 */
[----:B------:R-:W-:Y:S01]  /*0590*/  UMOV UR4, 0x400 ;  /* 0x0000040000047882 */ /* 0x000fe20000000000 */
[----:B------:R-:W-:Y:S01]  /*05a0*/  UMOV UR7, 0x1 ;  /* 0x0000000100077882 */ /* 0x000fe20000000000 */
[----:B------:R-:W-:Y:S01]  /*05b0*/  ELECT P0, URZ, PT ;  /* 0x00000000003f782f */ /* 0x000fe20003800000 */
[----:B-1----:R-:W-:Y:S02]  /*05c0*/  ULEA UR6, UR5, UR4, 0x18 ;  /* 0x0000000405067291 */ /* 0x002fe4000f8ec03f */
[----:B------:R-:W-:-:S04]  /*05d0*/  UIADD3 UR4, -UR7, 0x100000, URZ ;  /* 0x0010000007047890 */ /* 0x000fc8000fffe13f */
[----:B------:R-:W-:Y:S02]  /*05e0*/  USHF.L.U32 UR5, UR4, 0xb, URZ ;  /* 0x0000000b04057899 */ /* 0x000fe4000800063f */
[----:B------:R-:W-:Y:S01]  /*05f0*/  USHF.L.U32 UR4, UR4, 0x1, URZ ;  /* 0x0000000104047899 */ /* 0x000fe2000800063f */
[----:B------:R-:W1:Y:S11]  /*0600*/  FENCE.VIEW.ASYNC.S ;  /* 0x00000000000073c6 */ /* 0x000e760000000000 */
[----:B-1----:R4:W1:Y:S01]  /*0610*/  SYNCS.EXCH.64 URZ, [UR6+0x2e870], UR4 ;  /* 0x02e87004063f75b2 */ /* 0x0028620008000100 */
[----:B------:R4:W1:Y:S01]  /*0620*/  SYNCS.EXCH.64 URZ, [UR6+0x2e880], UR4 ;  /* 0x02e88004063f75b2 */ /* 0x0008620008000100 */
[----:B------:R4:W1:Y:S01]  /*0630*/  SYNCS.EXCH.64 URZ, [UR6+0x2e878], UR4 ;  /* 0x02e87804063f75b2 */ /* 0x0008620008000100 */
[----:B------:R4:W1:Y:S02]  /*0640*/  SYNCS.EXCH.64 URZ, [UR6+0x2e888], UR4 ;  /* 0x02e88804063f75b2 */ /* 0x0008640008000100 */
[----:B----4-:R-:W-:Y:S01]  /*0650*/  NOP ;  /* 0x0000000000007918 */ /* 0x010fe20000000000 */
.L_x_4:
        /* <DEDUP_REMOVED lines=22> */
.L_x_5:
        /* <DEDUP_REMOVED lines=22> */
.L_x_6:
[----:B------:R-:W-:Y:S01]  /*0920*/  PLOP3.LUT P0, PT, PT, PT, UP0, 0x80, 0x0 ;  /* 0x000000000000781c */ /* 0x000fe20003f0f008 */
[----:B------:R-:W-:Y:S01]  /*0930*/  UMOV UR46, 0x1 ;  /* 0x00000001002e7882 */ /* 0x000fe20000000000 */
[----:B------:R-:W-:Y:S01]  /*0940*/  NOP ;  /* 0x0000000000007918 */ /* 0x000fe20000000000 */
[----:B------:R-:W-:Y:S01]  /*0950*/  USEL UR46, UR46, 0x2, !UP0 ;  /* 0x000000022e2e7887 */ /* 0x000fe2000c000000 */
[----:B------:R-:W-:Y:S01]  /*0960*/  ULDC.64 UR50, c[0x0][0x208] ;  /* 0x0000820000327ab9 */ /* 0x000fe20000000a00 */
[----:B-123--:R-:W-:Y:S08]  /*0970*/  BAR.SYNC.DEFER_BLOCKING 0x0 ;  /* 0x0000000000007b1d */ /* 0x00eff00000010000 */
[----:B------:R-:W-:Y:S05]  /*0980*/  @!P0 BRA `(.L_x_7) ;  /* 0x000000b400988947 */ /* 0x000fea0003800000 */
.L_x_8:
[----:B------:R-:W-:-:S08]  /*0990*/  NOP ;  /* 0x0000000000007918 */ /* 0x000fd00000000000 */
[----:B------:R-:W1:Y:S02]  /*09a0*/  USETMAXREG.TRY_ALLOC.CTAPOOL UP0, 0xf0 ;  /* 0x000000f0000079c8 */ /* 0x000e640008000600 */
[----:B-1----:R-:W-:-:S13]  /*09b0*/  PLOP3.LUT P0, PT, PT, PT, UP0, 0x80, 0x0 ;  /* 0x000000000000781c */ /* 0x002fda0003f0f008 */
[----:B------:R-:W-:Y:S05]  /*09c0*/  @!P0 BRA `(.L_x_8) ;  /* 0xfffffffc00f08947 */ /* 0x000fea000383ffff */
[----:B------:R-:W1:Y:S01]  /*09d0*/  S2R R2, SR_TID.X ;  /* 0x0000000000027919 */ /* 0x000e620000002100 */
[----:B------:R-:W2:Y:S08]  /*09e0*/  S2UR UR48, SR_CTAID.X ;  /* 0x00000000003079c3 */ /* 0x000eb00000002500 */
[----:B------:R-:W-:Y:S06]  /*09f0*/  BAR.ARV 0x8, 0x120 ;  /* 0x0204800000007b1d */ /* 0x000fec0000002000 */
[----:B-1----:R-:W-:-:S04]  /*0a00*/  LOP3.LUT R0, R2, 0xffffff80, RZ, 0xc0, !PT ;  /* 0xffffff8002007812 */ /* 0x002fc800078ec0ff */
[----:B------:R-:W-:Y:S02]  /*0a10*/  ISETP.NE.AND P0, PT, R0, 0x80, PT ;  /* 0x000000800000780c */ /* 0x000fe40003f05270 */
[----:B------:R-:W2:Y:S11]  /*0a20*/  LDC R0, c[0x0][0xda4] ;  /* 0x00036900ff007b82 */ /* 0x000eb60000000800 */
[----:B------:R-:W-:Y:S06]  /*0a30*/  @!P0 BAR.ARV 0x9, 0x100 ;  /* 0x0244000000008b1d */ /* 0x000fec0000002000 */
[----:B--2---:R-:W-:-:S13]  /*0a40*/  ISETP.LE.AND P0, PT, R0, UR48, PT ;  /* 0x0000003000007c0c */ /* 0x004fda000bf03270 */
[----:B------:R-:W-:Y:S05]  /*0a50*/  @P0 EXIT ;  /* 0x000000000000094d */ /* 0x000fea0003800000 */
[----:B------:R-:W-:Y:S01]  /*0a60*/  VIADD R0, R2, 0xffffff80 ;  /* 0xffffff8002007836 */ /* 0x000fe20000000000 */
[----:B------:R-:W1:Y:S01]  /*0a70*/  S2UR UR37, SR_CgaCtaId ;  /* 0x00000000002579c3 */ /* 0x000e620000008800 */
[----:B------:R-:W-:Y:S01]  /*0a80*/  UMOV UR38, 0x400 ;  /* 0x0000040000267882 */ /* 0x000fe20000000000 */
[----:B------:R-:W-:Y:S02]  /*0a90*/  ULOP3.LUT UR47, UR46, 0x1, URZ, 0xfc, !UPT ;  /* 0x000000012e2f7892 */ /* 0x000fe4000f8efc3f */
[----:B------:R-:W-:Y:S01]  /*0aa0*/  SHF.R.S32.HI R3, RZ, 0x1f, R0 ;  /* 0x0000001fff037819 */ /* 0x000fe20000011400 */
[----:B------:R-:W-:Y:S01]  /*0ab0*/  ULDC.64 UR52, c[0x0][0x198] ;  /* 0x0000660000347ab9 */ /* 0x000fe20000000a00 */
[----:B------:R-:W-:Y:S01]  /*0ac0*/  UMOV UR39, URZ ;  /* 0x0000003f00277c82 */ /* 0x000fe20008000000 */
[----:B------:R-:W-:Y:S01]  /*0ad0*/  UMOV UR36, URZ ;  /* 0x0000003f00247c82 */ /* 0x000fe20008000000 */
[CC--:B------:R-:W-:Y:S01]  /*0ae0*/  LEA.HI R5, R3.reuse, R0.reuse, RZ, 0x7 ;  /* 0x0000000003057211 */ /* 0x0c0fe200078f38ff */
[----:B------:R-:W2:Y:S01]  /*0af0*/  S2UR UR6, SR_SWINHI ;  /* 0x00000000000679c3 */ /* 0x000ea20000002f00 */
[----:B------:R-:W-:Y:S01]  /*0b00*/  LEA.HI R4, R3, R0, RZ, 0x4 ;  /* 0x0000000003047211 */ /* 0x000fe200078f20ff */
[----:B------:R-:W-:Y:S01]  /*0b10*/  UMOV UR49, URZ ;  /* 0x0000003f00317c82 */ /* 0x000fe20008000000 */
[----:B------:R-:W-:-:S02]  /*0b20*/  LOP3.LUT R7, R5, 0xffffff80, RZ, 0xc0, !PT ;  /* 0xffffff8005077812 */ /* 0x000fc400078ec0ff */
[----:B------:R-:W-:Y:S02]  /*0b30*/  SHF.R.S32.HI R9, RZ, 0x4, R4 ;  /* 0x00000004ff097819 */ /* 0x000fe40000011404 */
[----:B------:R-:W-:Y:S01]  /*0b40*/  LEA.HI R23, R3, R0, RZ, 0x5 ;  /* 0x0000000003177211 */ /* 0x000fe200078f28ff */
[----:B------:R-:W-:Y:S01]  /*0b50*/  IMAD.IADD R18, R0, 0x1, -R7 ;  /* 0x0000000100127824 */ /* 0x000fe200078e0a07 */
[C---:B------:R-:W-:Y:S02]  /*0b60*/  LEA.HI R6, R4.reuse, R9, RZ, 0x1 ;  /* 0x0000000904067211 */ /* 0x040fe400078f08ff */
[----:B------:R-:W-:Y:S02]  /*0b70*/  LOP3.LUT R3, R4, 0x3fffff0, RZ, 0xc0, !PT ;  /* 0x03fffff004037812 */ /* 0x000fe400078ec0ff */
[----:B------:R-:W-:Y:S02]  /*0b80*/  SHF.R.S32.HI R7, RZ, 0x1f, R18 ;  /* 0x0000001fff077819 */ /* 0x000fe40000011412 */
[----:B------:R-:W-:Y:S01]  /*0b90*/  LOP3.LUT R6, R6, 0x1ffffffe, RZ, 0xc0, !PT ;  /* 0x1ffffffe06067812 */ /* 0x000fe200078ec0ff */
[----:B------:R-:W-:Y:S01]  /*0ba0*/  IMAD.IADD R0, R0, 0x1, -R3 ;  /* 0x0000000100007824 */ /* 0x000fe200078e0a03 */
[----:B------:R-:W-:Y:S01]  /*0bb0*/  LEA.HI R2, R7, R18, RZ, 0x2 ;  /* 0x0000001207027211 */ /* 0x000fe200078f10ff */
[----:B-1----:R-:W-:Y:S01]  /*0bc0*/  ULEA UR38, UR37, UR38, 0x18 ;  /* 0x0000002625267291 */ /* 0x002fe2000f8ec03f */
[----:B------:R-:W-:Y:S01]  /*0bd0*/  SHF.R.S32.HI R23, RZ, 0x5, R23 ;  /* 0x00000005ff177819 */ /* 0x000fe20000011417 */
[----:B------:R-:W-:Y:S01]  /*0be0*/  IMAD.IADD R6, R9, 0x1, -R6 ;  /* 0x0000000109067824 */ /* 0x000fe200078e0a06 */
[----:B------:R-:W-:-:S02]  /*0bf0*/  SHF.R.S32.HI R4, RZ, 0x2, R2 ;  /* 0x00000002ff047819 */ /* 0x000fc40000011402 */
[----:B------:R-:W-:Y:S01]  /*0c00*/  SHF.R.S32.HI R11, RZ, 0x1f, R2 ;  /* 0x0000001fff0b7819 */ /* 0x000fe20000011402 */
[----:B------:R-:W-:Y:S01]  /*0c10*/  IMAD R3, R23, 0x10, R0 ;  /* 0x0000001017037824 */ /* 0x000fe200078e0200 */
[----:B------:R-:W-:Y:S01]  /*0c20*/  SHF.R.S32.HI R22, RZ, 0x7, R5 ;  /* 0x00000007ff167819 */ /* 0x000fe20000011405 */
[----:B------:R-:W-:Y:S01]  /*0c30*/  UMOV UR4, UR38 ;  /* 0x0000002600047c82 */ /* 0x000fe20008000000 */
[----:B--2---:R-:W-:Y:S01]  /*0c40*/  UMOV UR5, UR6 ;  /* 0x0000000600057c82 */ /* 0x004fe20008000000 */
[----:B------:R-:W-:Y:S01]  /*0c50*/  LEA.HI R11, R11, R4, RZ, 0x3 ;  /* 0x000000040b0b7211 */ /* 0x000fe200078f18ff */
[----:B------:R-:W-:Y:S01]  /*0c60*/  IMAD R6, R3, 0x8, R6 ;  /* 0x0000000803067824 */ /* 0x000fe200078e0206 */
[----:B------:R-:W-:Y:S01]  /*0c70*/  LEA.HI R5, R5, R22, RZ, 0x1 ;  /* 0x0000001605057211 */ /* 0x000fe200078f08ff */
[----:B------:R-:W-:Y:S01]  /*0c80*/  IMAD.U32 R16, RZ, RZ, UR4 ;  /* 0x00000004ff107e24 */ /* 0x000fe2000f8e00ff */
[----:B------:R-:W-:Y:S01]  /*0c90*/  LOP3.LUT R11, R11, 0xfffffff8, RZ, 0xc0, !PT ;  /* 0xfffffff80b0b7812 */ /* 0x000fe200078ec0ff */
[----:B------:R-:W-:Y:S01]  /*0ca0*/  IMAD.U32 R17, RZ, RZ, UR5 ;  /* 0x00000005ff117e24 */ /* 0x000fe2000f8e00ff */
[----:B------:R-:W-:-:S02]  /*0cb0*/  LEA.HI R7, R7, R18, RZ, 0x5 ;  /* 0x0000001207077211 */ /* 0x000fc400078f28ff */
[----:B------:R-:W-:Y:S01]  /*0cc0*/  IADD3 R11, R4, -R11, RZ ;  /* 0x8000000b040b7210 */ /* 0x000fe20007ffe0ff */
[----:B------:R-:W-:Y:S01]  /*0cd0*/  IMAD.MOV.U32 R4, RZ, RZ, -0x2 ;  /* 0xfffffffeff047424 */ /* 0x000fe200078e00ff */
[----:B------:R-:W-:Y:S02]  /*0ce0*/  LOP3.LUT R5, R5, 0x3fffffe, RZ, 0xc0, !PT ;  /* 0x03fffffe05057812 */ /* 0x000fe400078ec0ff */
[----:B------:R-:W-:Y:S01]  /*0cf0*/  SHF.R.S32.HI R0, RZ, 0x5, R7 ;  /* 0x00000005ff007819 */ /* 0x000fe20000011407 */
[----:B------:R-:W-:Y:S01]  /*0d00*/  IMAD.SHL.U32 R7, R6, 0x8, RZ ;  /* 0x0000000806077824 */ /* 0x000fe200078e00ff */
[----:B------:R-:W-:Y:S01]  /*0d10*/  LOP3.LUT R3, R2, 0x7ffffffc, RZ, 0xc0, !PT ;  /* 0x7ffffffc02037812 */ /* 0x000fe200078ec0ff */
[----:B------:R-:W-:Y:S02]  /*0d20*/  IMAD.IADD R5, R22, 0x1, -R5 ;  /* 0x0000000116057824 */ /* 0x000fe400078e0a05 */
[----:B------:R-:W-:Y:S02]  /*0d30*/  IMAD R0, R0, 0x10, R11 ;  /* 0x0000001000007824 */ /* 0x000fe400078e020b */
[----:B------:R-:W-:-:S02]  /*0d40*/  IMAD.IADD R3, R18, 0x1, -R3 ;  /* 0x0000000112037824 */ /* 0x000fc400078e0a03 */
[----:B------:R-:W-:Y:S01]  /*0d50*/  IMAD.WIDE R16, R7, 0x2, R16 ;  /* 0x0000000207107825 */ /* 0x000fe200078e0210 */
[----:B------:R-:W-:-:S03]  /*0d60*/  LEA R228, R5, R0, 0x6 ;  /* 0x0000000005e47211 */ /* 0x000fc600078e30ff */
[----:B------:R-:W-:-:S07]  /*0d70*/  IMAD R229, R3, R4, 0xe0 ;  /* 0x000000e003e57424 */ /* 0x000fce00078e0204 */
.L_x_33:
[----:B------:R-:W1:Y:S01]  /*0d80*/  SHFL.IDX PT, R0, R22, RZ, 0x1f ;  /* 0x00001fff16007589 */ /* 0x000e6200000e0000 */
[----:B------:R-:W-:Y:S01]  /*0d90*/  ULDC UR4, c[0x0][0xda8] ;  /* 0x00036a0000047ab9 */ /* 0x000fe20000000800 */
[----:B------:R-:W-:Y:S01]  /*0da0*/  ULDC.64 UR6, c[0x0][0x3f8] ;  /* 0x0000fe0000067ab9 */ /* 0x000fe20000000a00 */
[----:B------:R-:W-:Y:S01]  /*0db0*/  UISETP.NE.AND UP1, UPT, UR4, 0x1, UPT ;  /* 0x000000010400788c */ /* 0x000fe2000bf25270 */
[----:B------:R-:W-:Y:S01]  /*0dc0*/  ULDC UR43, c[0x0][0xdb4] ;  /* 0x00036d00002b7ab9 */ /* 0x000fe20000000800 */
[----:B------:R-:W-:Y:S02]  /*0dd0*/  UISETP.NE.U32.AND UP0, UPT, UR6, URZ, UPT ;  /* 0x0000003f0600728c */ /* 0x000fe4000bf05070 */
[----:B------:R-:W-:Y:S02]  /*0de0*/  UISETP.NE.AND UP3, UPT, UR43, 0x1, UPT ;  /* 0x000000012b00788c */ /* 0x000fe4000bf65270 */
[----:B------:R-:W-:Y:S01]  /*0df0*/  UISETP.NE.AND.EX UP0, UPT, UR7, URZ, UPT, UP0 ;  /* 0x0000003f0700728c */ /* 0x000fe2000bf05300 */
[----:B------:R-:W-:-:S02]  /*0e00*/  ULDC UR54, c[0x0][0x404] ;  /* 0x0001010000367ab9 */ /* 0x000fc40000000800 */
[----:B------:R-:W-:Y:S02]  /*0e10*/  ULDC UR7, c[0x0][0x428] ;  /* 0x00010a0000077ab9 */ /* 0x000fe40000000800 */
[----:B------:R-:W-:Y:S01]  /*0e20*/  @UP1 ULDC UR4, c[0x0][0xdac] ;  /* 0x00036b0000041ab9 */ /* 0x000fe20000000800 */
[----:B------:R-:W-:Y:S02]  /*0e30*/  UISETP.NE.AND UP2, UPT, UR7, 0x1, UPT ;  /* 0x000000010700788c */ /* 0x000fe4000bf45270 */
[----:B------:R-:W-:Y:S01]  /*0e40*/  UIMAD.WIDE.U32 UR4, UR48, UR4, URZ ;  /* 0x00000004300472a5 */ /* 0x000fe2000f8e003f */
[----:B------:R-:W-:Y:S01]  /*0e50*/  @UP1 ULDC UR7, c[0x0][0xdb0] ;  /* 0x00036c0000071ab9 */ /* 0x000fe20000000800 */
[----:B------:R-:W-:Y:S01]  /*0e60*/  UMOV UR42, UR48 ;  /* 0x00000030002a7c82 */ /* 0x000fe20008000000 */
[----:B------:R-:W-:Y:S02]  /*0e70*/  USEL UR54, UR54, 0x1, UP0 ;  /* 0x0000000136367887 */ /* 0x000fe40008000000 */
[----:B------:R-:W-:Y:S01]  /*0e80*/  @UP1 USHF.R.U32.HI UR42, URZ, UR7, UR5 ;  /* 0x000000073f2a1299 */ /* 0x000fe20008011605 */
[----:B-1----:R-:W-:Y:S01]  /*0e90*/  R2UR UR40, R0 ;  /* 0x00000000002872ca */ /* 0x002fe200000e0000 */
[----:B------:R-:W-:Y:S01]  /*0ea0*/  ULDC UR6, c[0x0][0x2e0] ;  /* 0x0000b80000067ab9 */ /* 0x000fe20000000800 */
[----:B------:R-:W-:Y:S01]  /*0eb0*/  UIADD3 UR8, UR38, 0x1c400, URZ ;  /* 0x0001c40026087890 */ /* 0x000fe2000fffe03f */
[----:B------:R-:W-:Y:S01]  /*0ec0*/  @UP3 ULDC.64 UR10, c[0x0][0xdb8] ;  /* 0x00036e00000a3ab9 */ /* 0x000fe20000000a00 */
[----:B------:R-:W-:-:S02]  /*0ed0*/  UIMAD UR54, UR54, UR6, URZ ;  /* 0x00000006363672a4 */ /* 0x000fc4000f8e023f */
[----:B------:R-:W-:Y:S02]  /*0ee0*/  UIMAD.WIDE.U32 UR6, UR42, UR10, URZ ;  /* 0x0000000a2a0672a5 */ /* 0x000fe4000f8e003f */
[----:B------:R-:W-:Y:S02]  /*0ef0*/  ULOP3.LUT UP0, URZ, UR8, 0x9f, URZ, 0xc0, !UPT ;  /* 0x0000009f083f7892 */ /* 0x000fe4000f80c03f */
[----:B------:R-:W-:-:S03]  /*0f00*/  UIADD3 UR5, UR54, 0xdf, URZ ;  /* 0x000000df36057890 */ /* 0x000fc6000fffe03f */
[----:B------:R-:W-:Y:S01]  /*0f10*/  ULEA.HI UR4, UR40, UR40, URZ, 0x1 ;  /* 0x0000002828047291 */ /* 0x000fe2000f8f083f */
[----:B------:R-:W-:Y:S01]  /*0f20*/  UMOV UR44, UR42 ;  /* 0x0000002a002c7c82 */ /* 0x000fe20008000000 */
[----:B------:R-:W-:Y:S01]  /*0f30*/  @UP3 USHF.R.U32.HI UR44, URZ, UR11, UR7 ;  /* 0x0000000b3f2c3299 */ /* 0x000fe20008011607 */
[----:B------:R-:W-:Y:S01]  /*0f40*/  PLOP3.LUT P0, PT, PT, PT, UP0, 0x80, 0x0 ;  /* 0x000000000000781c */ /* 0x000fe20003f0f008 */
[----:B------:R-:W-:Y:S02]  /*0f50*/  ULOP3.LUT UR4, UR4, 0x1e, URZ, 0xc0, !UPT ;  /* 0x0000001e04047892 */ /* 0x000fe4000f8ec03f */
[----:B------:R-:W-:Y:S02]  /*0f60*/  UIADD3 UR7, -UR44, URZ, URZ ;  /* 0x0000003f2c077290 */ /* 0x000fe4000fffe13f */
[----:B------:R-:W-:Y:S02]  /*0f70*/  UIADD3 UR6, UR40, -UR4, URZ ;  /* 0x8000000428067290 */ /* 0x000fe4000fffe03f */
[----:B------:R-:W-:Y:S01]  /*0f80*/  UIMAD UR43, UR43, UR7, UR42 ;  /* 0x000000072b2b72a4 */ /* 0x000fe2000f8e022a */
[----:B------:R-:W-:Y:S01]  /*0f90*/  UMOV UR4, URZ ;  /* 0x0000003f00047c82 */ /* 0x000fe20008000000 */
[----:B------:R-:W-:-:S02]  /*0fa0*/  ULEA UR6, UR6, UR8, 0xd ;  /* 0x0000000806067291 */ /* 0x000fc4000f8e683f */
[----:B------:R-:W-:Y:S01]  /*0fb0*/  UIMAD.WIDE UR4, UR5, -0x6db6db6d, UR4 ;  /* 0x92492493050478a5 */ /* 0x000fe2000f8e0204 */
[----:B------:R-:W-:Y:S01]  /*0fc0*/  @UP2 ULDC UR8, c[0x0][0x42c] ;  /* 0x00010b0000082ab9 */ /* 0x000fe20000000800 */
[----:B------:R-:W-:Y:S01]  /*0fd0*/  USHF.R.U32.HI UR6, URZ, 0x4, UR6 ;  /* 0x000000043f067899 */ /* 0x000fe20008011606 */
[----:B------:R-:W-:Y:S01]  /*0fe0*/  @UP2 ULDC UR9, c[0x0][0x430] ;  /* 0x00010c0000092ab9 */ /* 0x000fe20000000800 */
[----:B------:R-:W-:-:S03]  /*0ff0*/  UMOV UR41, UR43 ;  /* 0x0000002b00297c82 */ /* 0x000fc60008000000 */
[----:B------:R-:W-:Y:S01]  /*1000*/  UMOV UR45, UR5 ;  /* 0x00000005002d7c82 */ /* 0x000fe20008000000 */
[----:B------:R-:W-:Y:S02]  /*1010*/  UIMAD.WIDE.U32 UR4, UR43, UR8, URZ ;  /* 0x000000082b0472a5 */ /* 0x000fe4000f8e003f */
[----:B------:R-:W-:Y:S02]  /*1020*/  USHF.R.U32.HI UR7, URZ, 0x1f, UR45 ;  /* 0x0000001f3f077899 */ /* 0x000fe4000801162d */
[----:B------:R-:W-:Y:S02]  /*1030*/  ULOP3.LUT UR55, UR6, 0x3fff, URZ, 0xc0, !UPT ;  /* 0x00003fff06377892 */ /* 0x000fe4000f8ec03f */
[----:B------:R-:W-:Y:S02]  /*1040*/  ULEA.HI.SX32 UR45, UR45, UR7, 0x19 ;  /* 0x000000072d2d7291 */ /* 0x000fe4000f8fca3f */
[----:B------:R-:W-:Y:S01]  /*1050*/  @UP2 USHF.R.U32.HI UR41, URZ, UR9, UR5 ;  /* 0x000000093f292299 */ /* 0x000fe20008011605 */
[----:B------:R-:W-:Y:S11]  /*1060*/  @!P0 BRA `(.L_x_9) ;  /* 0x0000000000408947 */ /* 0x000ff60003800000 */
[----:B------:R-:W-:Y:S01]  /*1070*/  MOV R0, 0x0 ;  /* 0x0000000000007802 */ /* 0x000fe20000000f00 */
[----:B------:R-:W-:Y:S01]  /*1080*/  ULDC.64 UR4, c[0x4][0xc0] ;  /* 0x0100300000047ab9 */ /* 0x000fe20000000a00 */
[----:B------:R-:W-:Y:S01]  /*1090*/  ULDC.64 UR6, c[0x4][0x28] ;  /* 0x01000a0000067ab9 */ /* 0x000fe20000000a00 */
[----:B------:R-:W-:Y:S01]  /*10a0*/  IMAD.U32 R4, RZ, RZ, UR4 ;  /* 0x00000004ff047e24 */ /* 0x000fe2000f8e00ff */
[----:B------:R1:W2:Y:S01]  /*10b0*/  LDC.64 R2, c[0x4][R0] ;  /* 0x0100000000027b82 */ /* 0x0002a20000000a00 */
[----:B------:R-:W-:Y:S01]  /*10c0*/  IMAD.U32 R5, RZ, RZ, UR5 ;  /* 0x00000005ff057e24 */ /* 0x000fe2000f8e00ff */
[----:B------:R-:W-:Y:S01]  /*10d0*/  ULDC.64 UR4, c[0x4][0xc8] ;  /* 0x0100320000047ab9 */ /* 0x000fe20000000a00 */
[----:B------:R-:W-:Y:S01]  /*10e0*/  IMAD.U32 R10, RZ, RZ, UR6 ;  /* 0x00000006ff0a7e24 */ /* 0x000fe2000f8e00ff */
[----:B------:R-:W-:Y:S01]  /*10f0*/  MOV R12, 0x1 ;  /* 0x00000001000c7802 */ /* 0x000fe20000000f00 */
[----:B------:R-:W-:Y:S02]  /*1100*/  IMAD.U32 R6, RZ, RZ, UR4 ;  /* 0x00000004ff067e24 */ /* 0x000fe4000f8e00ff */
[----:B------:R-:W-:-:S02]  /*1110*/  IMAD.U32 R7, RZ, RZ, UR5 ;  /* 0x00000005ff077e24 */ /* 0x000fc4000f8e00ff */
[----:B------:R-:W-:Y:S02]  /*1120*/  IMAD.U32 R11, RZ, RZ, UR7 ;  /* 0x00000007ff0b7e24 */ /* 0x000fe4000f8e00ff */
[----:B------:R-:W-:Y:S02]  /*1130*/  IMAD.MOV.U32 R8, RZ, RZ, 0x70 ;  /* 0x00000070ff087424 */ /* 0x000fe400078e00ff */
[----:B-1----:R-:W-:-:S07]  /*1140*/  IMAD.MOV.U32 R13, RZ, RZ, RZ ;  /* 0x000000ffff0d7224 */ /* 0x002fce00078e00ff */
[----:B------:R-:W-:-:S07]  /*1150*/  LEPC R20, `(.L_x_9) ;  /* 0x000000001014794e */ /* 0x000fce0000000000 */
[----:B--2---:R-:W-:Y:S05]  /*1160*/  CALL.ABS.NOINC R2 ;  /* 0x0000000002007343 */ /* 0x004fea0003c00000 */
.L_x_9:
[----:B------:R-:W-:Y:S01]  /*1170*/  ULDC.64 UR4, c[0x0][0x998] ;  /* 0x0002660000047ab9 */ /* 0x000fe20000000a00 */
[----:B------:R-:W-:Y:S01]  /*1180*/  ULDC.64 UR6, c[0x0][0x990] ;  /* 0x0002640000067ab9 */ /* 0x000fe20000000a00 */
[----:B------:R-:W-:Y:S01]  /*1190*/  UISETP.NE.U32.AND UP1, UPT, UR4, URZ, UPT ;  /* 0x0000003f0400728c */ /* 0x000fe2000bf25070 */
[----:B------:R-:W-:Y:S01]  /*11a0*/  IMAD.MOV.U32 R7, RZ, RZ, 0x3f800000 ;  /* 0x3f800000ff077424 */ /* 0x000fe200078e00ff */
[----:B------:R-:W-:Y:S01]  /*11b0*/  UISETP.NE.U32.AND UP0, UPT, UR6, URZ, UPT ;  /* 0x0000003f0600728c */ /* 0x000fe2000bf05070 */
[----:B------:R-:W-:Y:S01]  /*11c0*/  IMAD.MOV.U32 R0, RZ, RZ, 0x3f800000 ;  /* 0x3f800000ff007424 */ /* 0x000fe200078e00ff */
[----:B------:R-:W-:Y:S02]  /*11d0*/  UISETP.NE.AND.EX UP1, UPT, UR5, URZ, UPT, UP1 ;  /* 0x0000003f0500728c */ /* 0x000fe4000bf25310 */
[----:B------:R-:W-:-:S04]  /*11e0*/  UISETP.NE.AND.EX UP0, UPT, UR7, URZ, UPT, UP0 ;  /* 0x0000003f0700728c */ /* 0x000fc8000bf05300 */
[----:B------:R-:W-:Y:S02]  /*11f0*/  PLOP3.LUT P1, PT, PT, PT, UP1, 0x80, 0x0 ;  /* 0x000000000000781c */ /* 0x000fe40003f2f018 */
[----:B------:R-:W-:-:S03]  /*1200*/  PLOP3.LUT P0, PT, PT, PT, UP0, 0x80, 0x0 ;  /* 0x000000000000781c */ /* 0x000fc60003f0f008 */
[----:B------:R-:W-:Y:S02]  /*1210*/  @UP1 USHF.R.S32.HI UR14, URZ, 0x1f, UR44 ;  /* 0x0000001f3f0e1899 */ /* 0x000fe4000801142c */
[----:B------:R-:W-:Y:S01]  /*1220*/  @UP0 USHF.R.S32.HI UR10, URZ, 0x1f, UR44 ;  /* 0x0000001f3f0a0899 */ /* 0x000fe2000801142c */
[----:B------:R-:W-:Y:S01]  /*1230*/  @UP1 ULDC.64 UR12, c[0x0][0x9b8] ;  /* 0x00026e00000c1ab9 */ /* 0x000fe20000000a00 */
[----:B------:R-:W-:Y:S01]  /*1240*/  @UP0 ULDC.64 UR16, c[0x0][0x9a8] ;  /* 0x00026a0000100ab9 */ /* 0x000fe20000000a00 */
[----:B------:R-:W-:Y:S02]  /*1250*/  @UP1 UIMAD UR14, UR14, UR12, URZ ;  /* 0x0000000c0e0e12a4 */ /* 0x000fe4000f8e023f */
[----:B------:R-:W-:Y:S02]  /*1260*/  @UP0 UIMAD UR10, UR10, UR16, URZ ;  /* 0x000000100a0a02a4 */ /* 0x000fe4000f8e023f */
[----:B------:R-:W-:Y:S02]  /*1270*/  @UP0 UIMAD.WIDE.U32 UR8, UR44, UR16, URZ ;  /* 0x000000102c0802a5 */ /* 0x000fe4000f8e003f */
[----:B------:R-:W-:-:S02]  /*1280*/  @UP0 UIMAD UR17, UR44, UR17, UR10 ;  /* 0x000000112c1102a4 */ /* 0x000fc4000f8e020a */
[----:B------:R-:W-:Y:S02]  /*1290*/  @UP0 USHF.R.S32.HI UR16, URZ, 0x1f, UR41 ;  /* 0x0000001f3f100899 */ /* 0x000fe40008011429 */
[----:B------:R-:W-:Y:S02]  /*12a0*/  @UP1 UIMAD.WIDE.U32 UR10, UR44, UR12, URZ ;  /* 0x0000000c2c0a12a5 */ /* 0x000fe4000f8e003f */
[----:B------:R-:W-:Y:S02]  /*12b0*/  @UP1 UIMAD UR18, UR44, UR13, UR14 ;  /* 0x0000000d2c1212a4 */ /* 0x000fe4000f8e020e */
[----:B------:R-:W-:Y:S01]  /*12c0*/  @UP1 USHF.R.S32.HI UR19, URZ, 0x1f, UR41 ;  /* 0x0000001f3f131899 */ /* 0x000fe20008011429 */
[----:B------:R-:W-:Y:S01]  /*12d0*/  @UP0 ULDC.64 UR14, c[0x0][0x9b0] ;  /* 0x00026c00000e0ab9 */ /* 0x000fe20000000a00 */
[----:B------:R-:W-:Y:S01]  /*12e0*/  @UP1 ULDC.64 UR12, c[0x0][0x9c0] ;  /* 0x00027000000c1ab9 */ /* 0x000fe20000000a00 */
[----:B------:R-:W-:Y:S02]  /*12f0*/  @UP0 UIMAD UR16, UR16, UR14, URZ ;  /* 0x0000000e101002a4 */ /* 0x000fe4000f8e023f */
[----:B------:R-:W-:-:S02]  /*1300*/  @UP0 UIADD3 UR9, UR9, UR17, URZ ;  /* 0x0000001109090290 */ /* 0x000fc4000fffe03f */
[----:B------:R-:W-:Y:S02]  /*1310*/  @UP1 UIMAD UR17, UR19, UR12, URZ ;  /* 0x0000000c131112a4 */ /* 0x000fe4000f8e023f */
[----:B------:R-:W-:Y:S02]  /*1320*/  @UP1 UIADD3 UR11, UR11, UR18, URZ ;  /* 0x000000120b0b1290 */ /* 0x000fe4000fffe03f */
[----:B------:R-:W-:Y:S02]  /*1330*/  @UP0 UIMAD UR15, UR41, UR15, UR16 ;  /* 0x0000000f290f02a4 */ /* 0x000fe4000f8e0210 */
[----:B------:R-:W-:Y:S02]  /*1340*/  @UP0 UIMAD.WIDE.U32 UR8, UR41, UR14, UR8 ;  /* 0x0000000e290802a5 */ /* 0x000fe4000f8e0008 */
[----:B------:R-:W-:Y:S02]  /*1350*/  @UP1 UIMAD UR13, UR41, UR13, UR17 ;  /* 0x0000000d290d12a4 */ /* 0x000fe4000f8e0211 */
[----:B------:R-:W-:-:S02]  /*1360*/  @UP1 UIMAD.WIDE.U32 UR10, UR41, UR12, UR10 ;  /* 0x0000000c290a12a5 */ /* 0x000fc4000f8e000a */
[----:B------:R-:W-:Y:S02]  /*1370*/  @UP0 UIADD3 UR12, UR9, UR15, URZ ;  /* 0x0000000f090c0290 */ /* 0x000fe4000fffe03f */
[----:B------:R-:W-:Y:S02]  /*1380*/  @UP0 ULEA UR6, UP2, UR8, UR6, 0x2 ;  /* 0x0000000608060291 */ /* 0x000fe4000f84103f */
[----:B------:R-:W-:Y:S02]  /*1390*/  @UP1 UIADD3 UR9, UR11, UR13, URZ ;  /* 0x0000000d0b091290 */ /* 0x000fe4000fffe03f */
[----:B------:R-:W-:Y:S02]  /*13a0*/  @UP1 ULEA UR4, UP3, UR10, UR4, 0x2 ;  /* 0x000000040a041291 */ /* 0x000fe4000f86103f */
[----:B------:R-:W-:Y:S01]  /*13b0*/  @UP0 ULEA.HI.X UR7, UR8, UR7, UR12, 0x2, UP2 ;  /* 0x0000000708070291 */ /* 0x000fe200090f140c */
[----:B------:R-:W-:Y:S01]  /*13c0*/  IMAD.U32 R2, RZ, RZ, UR6 ;  /* 0x00000006ff027e24 */ /* 0x000fe2000f8e00ff */
[----:B------:R-:W-:-:S02]  /*13d0*/  @UP1 ULEA.HI.X UR5, UR10, UR5, UR9, 0x2, UP3 ;  /* 0x000000050a051291 */ /* 0x000fc400098f1409 */
[----:B------:R-:W-:Y:S02]  /*13e0*/  IMAD.U32 R4, RZ, RZ, UR4 ;  /* 0x00000004ff047e24 */ /* 0x000fe4000f8e00ff */
[----:B------:R-:W-:Y:S02]  /*13f0*/  IMAD.U32 R3, RZ, RZ, UR7 ;  /* 0x00000007ff037e24 */ /* 0x000fe4000f8e00ff */
[----:B------:R-:W-:-:S03]  /*1400*/  IMAD.U32 R5, RZ, RZ, UR5 ;  /* 0x00000005ff057e24 */ /* 0x000fc6000f8e00ff */
[----:B------:R-:W2:Y:S04]  /*1410*/  @P0 LDG.E R7, desc[UR50][R2.64] ;  /* 0x0000003202070981 */ /* 0x000ea8000c1e1900 */
[----:B------:R-:W2:Y:S01]  /*1420*/  @P1 LDG.E R0, desc[UR50][R4.64] ;  /* 0x0000003204001981 */ /* 0x000ea2000c1e1900 */
[----:B------:R-:W-:Y:S01]  /*1430*/  ULOP3.LUT UR4, UR39, 0x1, URZ, 0xc0, !UPT ;  /* 0x0000000127047892 */ /* 0x000fe2000f8ec03f */
[----:B------:R-:W-:-:S05]  /*1440*/  IMAD.U32 R8, RZ, RZ, UR47 ;  /* 0x0000002fff087e24 */ /* 0x000fca000f8e00ff */
[----:B------:R-:W-:Y:S01]  /*1450*/  MOV R6, UR4 ;  /* 0x0000000400067c02 */ /* 0x000fe20008000f00 */
[----:B------:R-:W-:Y:S01]  /*1460*/  ULDC UR4, c[0x0][0x9d8] ;  /* 0x0002760000047ab9 */ /* 0x000fe20000000800 */
[----:B------:R-:W-:Y:S02]  /*1470*/  ISETP.NE.AND P0, PT, R8, 0x3, PT ;  /* 0x000000030800780c */ /* 0x000fe40003f05270 */
[----:B------:R-:W-:-:S04]  /*1480*/  SHF.L.U32 R6, R6, 0x1f, RZ ;  /* 0x0000001f06067819 */ /* 0x000fc800000006ff */
[----:B------:R-:W1:Y:S01]  /*1490*/  SYNCS.PHASECHK.TRANS64.TRYWAIT P1, [UR38+0x2e800], R6 ;  /* 0x02e80006ff0075a7 */ /* 0x000e620008020166 */
[----:B--2---:R-:W-:-:S04]  /*14a0*/  FMUL.FTZ R0, R7, R0 ;  /* 0x0000000007007220 */ /* 0x004fc80000410000 */
[----:B------:R-:W-:Y:S01]  /*14b0*/  FMUL.FTZ R0, R0, UR4 ;  /* 0x0000000400007c20 */ /* 0x000fe20008410000 */
[----:B-1----:R-:W-:Y:S06]  /*14c0*/  @!P1 BRA `(.L_x_10) ;  /* 0x000000d800949947 */ /* 0x002fec0003800000 */
.L_x_90:
[----:B------:R-:W-:Y:S05]  /*14d0*/  @!P0 BRA `(.L_x_11) ;  /* 0x0000000000048947 */ /* 0x000fea0003800000 */
[----:B------:R-:W-:Y:S01]  /*14e0*/  BPT.TRAP 0x1 ;  /* 0x000000040000795c */ /* 0x000fe20000300000 */
.L_x_11:
[----:B-1----:R-:W-:Y:S02]  /*14f0*/  IMAD.U32 R3, RZ, RZ, UR49 ;  /* 0x00000031ff037e24 */ /* 0x002fe4000f8e00ff */
[----:B------:R-:W-:-:S03]  /*1500*/  IMAD.U32 R2, RZ, RZ, UR36 ;  /* 0x00000024ff027e24 */ /* 0x000fc6000f8e00ff */
[----:B------:R-:W-:Y:S02]  /*1510*/  LEA R3, R3, UR38, 0x3 ;  /* 0x0000002603037c11 */ /* 0x000fe4000f8e18ff */
[----:B------:R-:W-:-:S04]  /*1520*/  SHF.L.U32 R2, R2, 0x1f, RZ ;  /* 0x0000001f02027819 */ /* 0x000fc800000006ff */
[----:B------:R1:W2:Y:S01]  /*1530*/  SYNCS.PHASECHK.TRANS64.TRYWAIT P1, [R3+URZ+0x2e830], R2 ;  /* 0x02e83002030075a7 */ /* 0x0002a2000802017f */
[----:B------:R-:W-:Y:S05]  /*1540*/  @!P0 BRA `(.L_x_12) ;  /* 0x0000000000048947 */ /* 0x000fea0003800000 */
[----:B------:R-:W-:Y:S01]  /*1550*/  BPT.TRAP 0x1 ;  /* 0x000000040000795c */ /* 0x000fe20000300000 */
.L_x_12:
[----:B--2---:R-:W-:Y:S05]  /*1560*/  @P1 BRA `(.L_x_13) ;  /* 0x0000000000081947 */ /* 0x004fea0003800000 */
[----:B------:R-:W2:Y:S02]  /*1570*/  SYNCS.PHASECHK.TRANS64.TRYWAIT P1, [R3+URZ+0x2e830], R2 ;  /* 0x02e83002030075a7 */ /* 0x000ea4000802017f */
[----:B--2---:R-:W-:Y:S05]  /*1580*/  @!P1 BRA `(.L_x_14) ;  /* 0x000000d8007c9947 */ /* 0x004fea0003800000 */
.L_x_13:
[----:B------:R-:W3:Y:S01]  /*1590*/  S2R R152, SR_TID.X ;  /* 0x0000000000987919 */ /* 0x000ee20000002100 */
[----:B------:R-:W-:Y:S01]  /*15a0*/  UIADD3 UR4, UR38, 0x20400, URZ ;  /* 0x0002040026047890 */ /* 0x000fe2000fffe03f */
[----:B------:R-:W-:-:S03]  /*15b0*/  IMAD.MOV.U32 R87, RZ, RZ, RZ ;  /* 0x000000ffff577224 */ /* 0x000fc600078e00ff */
[----:B------:R-:W-:-:S04]  /*15c0*/  USHF.R.U32.HI UR4, URZ, 0x4, UR4 ;  /* 0x000000043f047899 */ /* 0x000fc80008011604 */
[----:B------:R-:W-:-:S06]  /*15d0*/  ULOP3.LUT UR4, UR4, 0x3fff, URZ, 0xc0, !UPT ;  /* 0x00003fff04047892 */ /* 0x000fcc000f8ec03f */
[----:B-12---:R-:W-:Y:S01]  /*15e0*/  IMAD.U32 R2, RZ, RZ, UR4 ;  /* 0x00000004ff027e24 */ /* 0x006fe2000f8e00ff */
[----:B------:R-:W-:Y:S05]  /*15f0*/  WARPSYNC.ALL ;  /* 0x0000000000007948 */ /* 0x000fea0003800000 */
[----:B------:R-:W-:Y:S02]  /*1600*/  LOP3.LUT R2, R2, 0x10000, RZ, 0xfc, !PT ;  /* 0x0001000002027812 */ /* 0x000fe400078efcff */
[----:B---3--:R-:W-:Y:S02]  /*1610*/  LOP3.LUT P1, RZ, R152, 0x7f, RZ, 0xc0, !PT ;  /* 0x0000007f98ff7812 */ /* 0x008fe4000782c0ff */
[----:B------:R-:W-:Y:S01]  /*1620*/  R2UR UR20, R2 ;  /* 0x00000000021472ca */ /* 0x000fe200000e0000 */
[----:B------:R-:W-:Y:S01]  /*1630*/  ULOP3.LUT UR12, UR55, 0x10000, URZ, 0xfc, !UPT ;  /* 0x00010000370c7892 */ /* 0x000fe2000f8efc3f */
[----:B------:R-:W-:Y:S01]  /*1640*/  WARPGROUP.ARRIVE ;  /* 0x00000000000079c5 */ /* 0x000fe20000000000 */
[----:B------:R-:W-:Y:S01]  /*1650*/  UMOV UR17, 0x40000040 ;  /* 0x4000004000117882 */ /* 0x000fe20000000000 */
[----:B------:R-:W-:Y:S01]  /*1660*/  UMOV UR19, 0x40000040 ;  /* 0x4000004000137882 */ /* 0x000fe20000000000 */
[----:B------:R-:W-:Y:S01]  /*1670*/  UIADD3 UR7, UR12, 0x2, URZ ;  /* 0x000000020c077890 */ /* 0x000fe2000fffe03f */
[----:B------:R-:W-:Y:S01]  /*1680*/  VIADD R5, R229, UR54 ;  /* 0x00000036e5057c36 */ /* 0x000fe20008000000 */
[----:B------:R-:W-:-:S02]  /*1690*/  UIADD3 UR11, UR12, 0x4, URZ ;  /* 0x000000040c0b7890 */ /* 0x000fc4000fffe03f */
[----:B------:R-:W-:Y:S01]  /*16a0*/  UMOV UR16, UR12 ;  /* 0x0000000c00107c82 */ /* 0x000fe20008000000 */
[----:B------:R-:W-:Y:S01]  /*16b0*/  UIADD3 UR12, UR12, 0x6, URZ ;  /* 0x000000060c0c7890 */ /* 0x000fe2000fffe03f */
[----:B------:R-:W-:Y:S02]  /*16c0*/  UMOV UR15, 0x40000040 ;  /* 0x40000040000f7882 */ /* 0x000fe40000000000 */
[----:B------:R-:W-:Y:S02]  /*16d0*/  UIMAD UR20, UR49, 0x700, UR20 ;  /* 0x00000700311478a4 */ /* 0x000fe4000f8e0214 */
[----:B------:R-:W-:Y:S02]  /*16e0*/  UISETP.GE.AND UP0, UPT, UR54, 0xe1, UPT ;  /* 0x000000e13600788c */ /* 0x000fe4000bf06270 */
[----:B------:R-:W-:Y:S02]  /*16f0*/  UIADD3 UR4, UR20, 0x200, URZ ;  /* 0x0000020014047890 */ /* 0x000fe4000fffe03f */
[----:B------:R-:W-:-:S02]  /*1700*/  UIADD3 UR5, UR20, 0x300, URZ ;  /* 0x0000030014057890 */ /* 0x000fc4000fffe03f */
[----:B------:R-:W-:Y:S01]  /*1710*/  UMOV UR18, UR20 ;  /* 0x0000001400127c82 */ /* 0x000fe20008000000 */
[----:B------:R-:W-:Y:S01]  /*1720*/  UIADD3 UR6, UR20, 0x400, URZ ;  /* 0x0000040014067890 */ /* 0x000fe2000fffe03f */
[----:B------:R-:W-:Y:S01]  /*1730*/  QGMMA.64x32x32.F32.E4M3.E4M3 R136, gdesc[UR16], RZ, !UPT, gsb0 ;  /* 0x00600000108879f3 */ /* 0x000fe2000c0008ff */
[----:B------:R-:W-:Y:S01]  /*1740*/  UIADD3 UR18, UR20, 0x100, URZ ;  /* 0x0000010014127890 */ /* 0x000fe2000fffe03f */
[----:B------:R-:W-:Y:S01]  /*1750*/  UMOV UR19, 0x40000040 ;  /* 0x4000004000137882 */ /* 0x000fe20000000000 */
[----:B------:R-:W-:Y:S02]  /*1760*/  UIADD3 UR8, UR20, 0x202, URZ ;  /* 0x0000020214087890 */ /* 0x000fe4000fffe03f */
[----:B------:R-:W-:Y:S02]  /*1770*/  UIADD3 UR9, UR20, 0x302, URZ ;  /* 0x0000030214097890 */ /* 0x000fe4000fffe03f */
[----:B------:R-:W-:Y:S02]  /*1780*/  UIADD3 UR10, UR20, 0x402, URZ ;  /* 0x00000402140a7890 */ /* 0x000fe4000fffe03f */
[----:B------:R-:W-:-:S02]  /*1790*/  UIADD3 UR13, UR20, 0x404, URZ ;  /* 0x00000404140d7890 */ /* 0x000fc4000fffe03f */
[----:B------:R-:W-:Y:S01]  /*17a0*/  UIADD3 UR14, UR20, 0x6, URZ ;  /* 0x00000006140e7890 */ /* 0x000fe2000fffe03f */
[----:B------:R-:W-:Y:S02]  /*17b0*/  WARPGROUP.DEPBAR.LE gsb0, 0x0 ;  /* 0x00008000000079c5 */ /* 0x000fe40000010000 */
[----:B------:R-:W-:-:S06]  /*17c0*/  WARPGROUP.ARRIVE ;  /* 0x00000000000079c5 */ /* 0x000fcc0000000000 */
[----:B------:R-:W-:Y:S01]  /*17d0*/  QGMMA.64x32x32.F32.E4M3.E4M3 R120, gdesc[UR16], RZ, !UPT, gsb0 ;  /* 0x00600000107879f3 */ /* 0x000fe2000c0008ff */
[----:B------:R-:W-:Y:S01]  /*17e0*/  UMOV UR18, UR4 ;  /* 0x0000000400127c82 */ /* 0x000fe20008000000 */
[----:B------:R-:W-:Y:S01]  /*17f0*/  UMOV UR19, 0x40000040 ;  /* 0x4000004000137882 */ /* 0x000fe20000000000 */
        /* <DEDUP_REMOVED lines=18> */
[----:B------:R-:W-:Y:S01]  /*1920*/  UMOV UR4, UR7 ;  /* 0x0000000700047c82 */ /* 0x000fe20008000000 */
[----:B------:R-:W-:Y:S01]  /*1930*/  UMOV UR7, 0x40000040 ;  /* 0x4000004000077882 */ /* 0x000fe20000000000 */
[----:B------:R-:W-:Y:S02]  /*1940*/  WARPGROUP.DEPBAR.LE gsb0, 0x0 ;  /* 0x00008000000079c5 */ /* 0x000fe40000010000 */
[----:B------:R-:W-:-:S06]  /*1950*/  WARPGROUP.ARRIVE ;  /* 0x00000000000079c5 */ /* 0x000fcc0000000000 */
[----:B------:R-:W-:Y:S01]  /*1960*/  QGMMA.64x32x32.F32.E4M3.E4M3 R40, gdesc[UR16], RZ, !UPT, gsb0 ;  /* 0x00600000102879f3 */ /* 0x000fe2000c0008ff */
[----:B------:R-:W-:Y:S01]  /*1970*/  UMOV UR18, UR5 ;  /* 0x0000000500127c82 */ /* 0x000fe20008000000 */
[----:B------:R-:W-:Y:S01]  /*1980*/  UMOV UR19, 0x40000040 ;  /* 0x4000004000137882 */ /* 0x000fe20000000000 */
[----:B------:R-:W-:Y:S01]  /*1990*/  UMOV UR5, 0x40000040 ;  /* 0x4000004000057882 */ /* 0x000fe20000000000 */
[----:B------:R-:W-:Y:S02]  /*19a0*/  WARPGROUP.DEPBAR.LE gsb0, 0x0 ;  /* 0x00008000000079c5 */ /* 0x000fe40000010000 */
[----:B------:R-:W-:-:S06]  /*19b0*/  WARPGROUP.ARRIVE ;  /* 0x00000000000079c5 */ /* 0x000fcc0000000000 */
[----:B------:R-:W-:Y:S03]  /*19c0*/  QGMMA.64x32x32.F32.E4M3.E4M3 R24, gdesc[UR16], RZ, !UPT, gsb0 ;  /* 0x00600000101879f3 */ /* 0x000fe6000c0008ff */
[----:B------:R-:W-:Y:S02]  /*19d0*/  WARPGROUP.DEPBAR.LE gsb0, 0x0 ;  /* 0x00008000000079c5 */ /* 0x000fe40000010000 */
[----:B------:R-:W-:-:S06]  /*19e0*/  WARPGROUP.ARRIVE ;  /* 0x00000000000079c5 */ /* 0x000fcc0000000000 */
[----:B------:R-:W-:Y:S01]  /*19f0*/  QGMMA.64x32x32.F32.E4M3.E4M3 R136, gdesc[UR4], R136, gsb0 ;  /* 0x00600000048879f3 */ /* 0x000fe20008000888 */
[----:B------:R-:W-:Y:S01]  /*1a00*/  UIADD3 UR6, UR20, 0x102, URZ ;  /* 0x0000010214067890 */ /* 0x000fe2000fffe03f */
[----:B------:R-:W-:Y:S01]  /*1a10*/  UMOV UR7, 0x40000040 ;  /* 0x4000004000077882 */ /* 0x000fe20000000000 */
[----:B------:R-:W-:Y:S02]  /*1a20*/  WARPGROUP.DEPBAR.LE gsb0, 0x0 ;  /* 0x00008000000079c5 */ /* 0x000fe40000010000 */
[----:B------:R-:W-:-:S06]  /*1a30*/  WARPGROUP.ARRIVE ;  /* 0x00000000000079c5 */ /* 0x000fcc0000000000 */
[----:B------:R-:W-:Y:S01]  /*1a40*/  QGMMA.64x32x32.F32.E4M3.E4M3 R120, gdesc[UR4], R120, gsb0 ;  /* 0x00600000047879f3 */ /* 0x000fe20008000878 */
[----:B------:R-:W-:Y:S01]  /*1a50*/  UMOV UR6, UR8 ;  /* 0x0000000800067c82 */ /* 0x000fe20008000000 */
[----:B------:R-:W-:Y:S01]  /*1a60*/  UMOV UR7, 0x40000040 ;  /* 0x4000004000077882 */ /* 0x000fe20000000000 */
[----:B------:R-:W-:Y:S01]  /*1a70*/  UIADD3 UR8, UR20, 0x502, URZ ;  /* 0x0000050214087890 */ /* 0x000fe2000fffe03f */
        /* <DEDUP_REMOVED lines=17> */
[----:B------:R-:W-:Y:S01]  /*1b90*/  UMOV UR8, UR11 ;  /* 0x0000000b00087c82 */ /* 0x000fe20008000000 */
[----:B------:R-:W-:Y:S01]  /*1ba0*/  UMOV UR11, 0x40000040 ;  /* 0x40000040000b7882 */ /* 0x000fe20000000000 */
[----:B------:R-:W-:Y:S02]  /*1bb0*/  WARPGROUP.DEPBAR.LE gsb0, 0x0 ;  /* 0x00008000000079c5 */ /* 0x000fe40000010000 */
[----:B------:R-:W-:-:S06]  /*1bc0*/  WARPGROUP.ARRIVE ;  /* 0x00000000000079c5 */ /* 0x000fcc0000000000 */
[----:B------:R-:W-:Y:S01]  /*1bd0*/  QGMMA.64x32x32.F32.E4M3.E4M3 R40, gdesc[UR4], R40, gsb0 ;  /* 0x00600000042879f3 */ /* 0x000fe20008000828 */
[----:B------:R-:W-:Y:S01]  /*1be0*/  UMOV UR6, UR9 ;  /* 0x0000000900067c82 */ /* 0x000fe20008000000 */
[----:B------:R-:W-:Y:S01]  /*1bf0*/  UMOV UR7, 0x40000040 ;  /* 0x4000004000077882 */ /* 0x000fe20000000000 */
[----:B------:R-:W-:Y:S01]  /*1c00*/  UMOV UR9, 0x40000040 ;  /* 0x4000004000097882 */ /* 0x000fe20000000000 */
[----:B------:R-:W-:Y:S02]  /*1c10*/  WARPGROUP.DEPBAR.LE gsb0, 0x0 ;  /* 0x00008000000079c5 */ /* 0x000fe40000010000 */
[----:B------:R-:W-:-:S06]  /*1c20*/  WARPGROUP.ARRIVE ;  /* 0x00000000000079c5 */ /* 0x000fcc0000000000 */
[----:B------:R-:W-:Y:S01]  /*1c30*/  QGMMA.64x32x32.F32.E4M3.E4M3 R24, gdesc[UR4], R24, gsb0 ;  /* 0x00600000041879f3 */ /* 0x000fe20008000818 */
[----:B------:R-:W-:Y:S02]  /*1c40*/  UIADD3 UR6, UR20, 0x204, URZ ;  /* 0x0000020414067890 */ /* 0x000fe4000fffe03f */
[----:B------:R-:W-:Y:S01]  /*1c50*/  UIADD3 UR7, UR20, 0x304, URZ ;  /* 0x0000030414077890 */ /* 0x000fe2000fffe03f */
        /* <DEDUP_REMOVED lines=26> */
[----:B------:R-:W-:Y:S01]  /*1e00*/  UMOV UR10, UR6 ;  /* 0x00000006000a7c82 */ /* 0x000fe20008000000 */
        /* <DEDUP_REMOVED lines=9> */
[----:B------:R-:W-:Y:S02]  /*1ea0*/  ULDC UR10, c[0x0][0x988] ;  /* 0x00026200000a7ab9 */ /* 0x000fe40000000800 */
[----:B------:R-:W-:Y:S02]  /*1eb0*/  WARPGROUP.DEPBAR.LE gsb0, 0x0 ;  /* 0x00008000000079c5 */ /* 0x000fe40000010000 */
[----:B------:R-:W-:-:S06]  /*1ec0*/  WARPGROUP.ARRIVE ;  /* 0x00000000000079c5 */ /* 0x000fcc0000000000 */
[----:B------:R-:W-:Y:S01]  /*1ed0*/  QGMMA.64x32x32.F32.E4M3.E4M3 R136, gdesc[UR12], R136, gsb0 ;  /* 0x006000000c8879f3 */ /* 0x000fe20008000888 */
[----:B------:R-:W-:Y:S01]  /*1ee0*/  UIADD3 UR14, UR20, 0x106, URZ ;  /* 0x00000106140e7890 */ /* 0x000fe2000fffe03f */
[----:B------:R-:W-:Y:S01]  /*1ef0*/  UMOV UR15, 0x40000040 ;  /* 0x40000040000f7882 */ /* 0x000fe20000000000 */
[----:B------:R-:W-:Y:S02]  /*1f00*/  WARPGROUP.DEPBAR.LE gsb0, 0x0 ;  /* 0x00008000000079c5 */ /* 0x000fe40000010000 */
[----:B------:R-:W-:Y:S01]  /*1f10*/  WARPGROUP.ARRIVE ;  /* 0x00000000000079c5 */ /* 0x000fe20000000000 */
[C---:B------:R-:W-:Y:S01]  /*1f20*/  FMUL.FTZ R11, R0.reuse, R138 ;  /* 0x0000008a000b7220 */ /* 0x040fe20000410000 */
[C---:B------:R-:W-:Y:S01]  /*1f30*/  FMUL.FTZ R9, R0.reuse, R139 ;  /* 0x0000008b00097220 */ /* 0x040fe20000410000 */
[C---:B------:R-:W-:Y:S01]  /*1f40*/  FMUL.FTZ R14, R0.reuse, R142 ;  /* 0x0000008e000e7220 */ /* 0x040fe20000410000 */
[C---:B------:R-:W-:Y:S01]  /*1f50*/  FMUL.FTZ R13, R0.reuse, R143 ;  /* 0x0000008f000d7220 */ /* 0x040fe20000410000 */
[C---:B------:R-:W-:Y:S01]  /*1f60*/  FMUL.FTZ R4, R0.reuse, R136 ;  /* 0x0000008800047220 */ /* 0x040fe20000410000 */
[----:B------:R-:W-:Y:S01]  /*1f70*/  QGMMA.64x32x32.F32.E4M3.E4M3 R120, gdesc[UR12], R120, gsb0 ;  /* 0x006000000c7879f3 */ /* 0x000fe20008000878 */
[----:B------:R-:W-:Y:S01]  /*1f80*/  UIADD3 UR14, UR20, 0x206, URZ ;  /* 0x00000206140e7890 */ /* 0x000fe2000fffe03f */
[----:B------:R-:W1:Y:S01]  /*1f90*/  MUFU.TANH R11, R11 ;  /* 0x0000000b000b7308 */ /* 0x000e620000002400 */
[----:B------:R-:W-:Y:S01]  /*1fa0*/  UMOV UR15, 0x40000040 ;  /* 0x40000040000f7882 */ /* 0x000fe20000000000 */
[C---:B------:R-:W-:Y:S01]  /*1fb0*/  FMUL.FTZ R72, R0.reuse, R146 ;  /* 0x0000009200487220 */ /* 0x040fe20000410000 */
[C---:B------:R-:W-:Y:S01]  /*1fc0*/  FMUL.FTZ R7, R0.reuse, R137 ;  /* 0x0000008900077220 */ /* 0x040fe20000410000 */
[C---:B------:R-:W-:Y:S01]  /*1fd0*/  FMUL.FTZ R21, R0.reuse, R147 ;  /* 0x0000009300157220 */ /* 0x040fe20000410000 */
[C---:B------:R-:W-:Y:S01]  /*1fe0*/  FMUL.FTZ R6, R0.reuse, R140 ;  /* 0x0000008c00067220 */ /* 0x040fe20000410000 */
[C---:B------:R-:W-:Y:S01]  /*1ff0*/  FMUL.FTZ R75, R0.reuse, R150 ;  /* 0x00000096004b7220 */ /* 0x040fe20000410000 */
[C---:B------:R-:W-:Y:S01]  /*2000*/  FMUL.FTZ R8, R0.reuse, R141 ;  /* 0x0000008d00087220 */ /* 0x040fe20000410000 */
[----:B------:R-:W2:Y:S01]  /*2010*/  MUFU.TANH R9, R9 ;  /* 0x0000000900097308 */ /* 0x000ea20000002400 */
[C---:B------:R-:W-:Y:S01]  /*2020*/  FMUL.FTZ R76, R0.reuse, R151 ;  /* 0x00000097004c7220 */ /* 0x040fe20000410000 */
[C---:B------:R-:W-:Y:S01]  /*2030*/  FMUL.FTZ R12, R0.reuse, R144 ;  /* 0x00000090000c7220 */ /* 0x040fe20000410000 */
[C---:B------:R-:W-:Y:S01]  /*2040*/  FMUL.FTZ R10, R0.reuse, R145 ;  /* 0x00000091000a7220 */ /* 0x040fe20000410000 */
[C---:B------:R-:W-:Y:S01]  /*2050*/  FMUL.FTZ R20, R0.reuse, R148 ;  /* 0x0000009400147220 */ /* 0x040fe20000410000 */
[----:B------:R-:W-:-:S03]  /*2060*/  FMUL.FTZ R15, R0, R149 ;  /* 0x00000095000f7220 */ /* 0x000fc60000410000 */
[----:B------:R-:W-:Y:S08]  /*2070*/  MUFU.TANH R14, R14 ;  /* 0x0000000e000e7308 */ /* 0x000ff00000002400 */
[----:B------:R-:W3:Y:S08]  /*2080*/  MUFU.TANH R13, R13 ;  /* 0x0000000d000d7308 */ /* 0x000ef00000002400 */
[----:B------:R-:W4:Y:S08]  /*2090*/  MUFU.TANH R4, R4 ;  /* 0x0000000400047308 */ /* 0x000f300000002400 */
[----:B------:R-:W5:Y:S08]  /*20a0*/  MUFU.TANH R72, R72 ;  /* 0x0000004800487308 */ /* 0x000f700000002400 */
[----:B------:R-:W5:Y:S08]  /*20b0*/  MUFU.TANH R7, R7 ;  /* 0x0000000700077308 */ /* 0x000f700000002400 */
[----:B------:R-:W5:Y:S01]  /*20c0*/  MUFU.TANH R21, R21 ;  /* 0x0000001500157308 */ /* 0x000f620000002400 */
[----:B------:R-:W-:-:S02]  /*20d0*/  WARPGROUP.DEPBAR.LE gsb0, 0x0 ;  /* 0x00008000000079c5 */ /* 0x000fc40000010000 */
        /* <DEDUP_REMOVED lines=8> */
[C---:B------:R-:W-:Y:S01]  /*2160*/  FMUL.FTZ R86, R0.reuse, R132 ;  /* 0x0000008400567220 */ /* 0x040fe20000410000 */
[----:B------:R-:W-:Y:S01]  /*2170*/  UMOV UR15, 0x40000040 ;  /* 0x40000040000f7882 */ /* 0x000fe20000000000 */
[----:B------:R-:W5:Y:S01]  /*2180*/  MUFU.TANH R6, R6 ;  /* 0x0000000600067308 */ /* 0x000f620000002400 */
[C---:B------:R-:W-:Y:S01]  /*2190*/  FMUL.FTZ R74, R0.reuse, R121 ;  /* 0x00000079004a7220 */ /* 0x040fe20000410000 */
[C---:B------:R-:W-:Y:S01]  /*21a0*/  FMUL.FTZ R79, R0.reuse, R122 ;  /* 0x0000007a004f7220 */ /* 0x040fe20000410000 */
[C---:B------:R-:W-:Y:S01]  /*21b0*/  FMUL.FTZ R121, R0.reuse, R130 ;  /* 0x0000008200797220 */ /* 0x040fe20000410000 */
[C---:B------:R-:W-:Y:S01]  /*21c0*/  FMUL.FTZ R80, R0.reuse, R123 ;  /* 0x0000007b00507220 */ /* 0x040fe20000410000 */
[C---:B------:R-:W-:Y:S01]  /*21d0*/  FMUL.FTZ R82, R0.reuse, R129 ;  /* 0x0000008100527220 */ /* 0x040fe20000410000 */
[C---:B------:R-:W-:Y:S01]  /*21e0*/  FMUL.FTZ R84, R0.reuse, R127 ;  /* 0x0000007f00547220 */ /* 0x040fe20000410000 */
[C---:B------:R-:W-:Y:S01]  /*21f0*/  FMUL.FTZ R78, R0.reuse, R124 ;  /* 0x0000007c004e7220 */ /* 0x040fe20000410000 */
[----:B------:R-:W5:Y:S01]  /*2200*/  MUFU.TANH R75, R75 ;  /* 0x0000004b004b7308 */ /* 0x000f620000002400 */
[C---:B------:R-:W-:Y:S01]  /*2210*/  FMUL.FTZ R124, R0.reuse, R134 ;  /* 0x00000086007c7220 */ /* 0x040fe20000410000 */
[C---:B------:R-:W-:Y:S01]  /*2220*/  FMUL.FTZ R123, R0.reuse, R135 ;  /* 0x00000087007b7220 */ /* 0x040fe20000410000 */
[----:B------:R-:W-:-:S05]  /*2230*/  FMUL.FTZ R85, R0, R133 ;  /* 0x0000008500557220 */ /* 0x000fca0000410000 */
[----:B------:R-:W5:Y:S08]  /*2240*/  MUFU.TANH R8, R8 ;  /* 0x0000000800087308 */ /* 0x000f700000002400 */
[----:B------:R-:W5:Y:S08]  /*2250*/  MUFU.TANH R76, R76 ;  /* 0x0000004c004c7308 */ /* 0x000f700000002400 */
        /* <DEDUP_REMOVED lines=14> */
[C---:B------:R-:W-:Y:S01]  /*2340*/  FMUL.FTZ R109, R0.reuse, R112 ;  /* 0x00000070006d7220 */ /* 0x040fe20000410000 */
[C---:B------:R-:W-:Y:S01]  /*2350*/  FMUL.FTZ R112, R0.reuse, R117 ;  /* 0x0000007500707220 */ /* 0x040fe20000410000 */
        /* <DEDUP_REMOVED lines=9> */
[----:B------:R-:W-:-:S07]  /*23f0*/  FMUL.FTZ R114, R0, R114 ;  /* 0x0000007200727220 */ /* 0x000fce0000410000 */
        /* <DEDUP_REMOVED lines=36> */
[----:B------:R-:W-:Y:S02]  /*2640*/  IMAD.U32 R56, RZ, RZ, UR45 ;  /* 0x0000002dff387e24 */ /* 0x000fe4000f8e00ff */
[C---:B------:R-:W-:Y:S01]  /*2650*/  FMUL.FTZ R66, R0.reuse, R66 ;  /* 0x0000004200427220 */ /* 0x040fe20000410000 */
[C---:B------:R-:W-:Y:S01]  /*2660*/  FMUL.FTZ R128, R0.reuse, R62 ;  /* 0x0000003e00807220 */ /* 0x040fe20000410000 */
[----:B------:R-:W-:Y:S01]  /*2670*/  FMUL.FTZ R62, R0, R63 ;  /* 0x0000003f003e7220 */ /* 0x000fe20000410000 */
[----:B------:R-:W-:Y:S01]  /*2680*/  QGMMA.64x32x32.F32.E4M3.E4M3 R40, gdesc[UR12], R40, gsb0 ;  /* 0x006000000c2879f3 */ /* 0x000fe20008000828 */
[----:B------:R-:W-:Y:S02]  /*2690*/  IMAD R5, R56, -0xe0, R5 ;  /* 0xffffff2038057824 */ /* 0x000fe400078e0205 */
[C---:B------:R-:W-:Y:S01]  /*26a0*/  FMUL.FTZ R63, R0.reuse, R64 ;  /* 0x00000040003f7220 */ /* 0x040fe20000410000 */
[C---:B------:R-:W-:Y:S01]  /*26b0*/  FMUL.FTZ R131, R0.reuse, R70 ;  /* 0x0000004600837220 */ /* 0x040fe20000410000 */
[C---:B------:R-:W-:Y:S01]  /*26c0*/  FMUL.FTZ R64, R0.reuse, R65 ;  /* 0x0000004100407220 */ /* 0x040fe20000410000 */
[C---:B------:R-:W-:Y:S01]  /*26d0*/  FMUL.FTZ R67, R0.reuse, R67 ;  /* 0x0000004300437220 */ /* 0x040fe20000410000 */
[C---:B------:R-:W-:Y:S01]  /*26e0*/  ISETP.GT.AND P5, PT, R5.reuse, RZ, PT ;  /* 0x000000ff0500720c */ /* 0x040fe20003fa4270 */
[----:B------:R2:W-:Y:S01]  /*26f0*/  MUFU.TANH R70, R66 ;  /* 0x0000004200467308 */ /* 0x0005e20000002400 */
[C---:B------:R-:W-:Y:S01]  /*2700*/  ISETP.GT.AND P1, PT, R5.reuse, 0x1, PT ;  /* 0x000000010500780c */ /* 0x040fe20003f24270 */
[C---:B------:R-:W-:Y:S01]  /*2710*/  FMUL.FTZ R132, R0.reuse, R71 ;  /* 0x0000004700847220 */ /* 0x040fe20000410000 */
[----:B------:R-:W-:Y:S01]  /*2720*/  ISETP.GT.AND P2, PT, R5, 0x8, PT ;  /* 0x000000080500780c */ /* 0x000fe20003f44270 */
[C---:B------:R-:W-:Y:S01]  /*2730*/  FMUL.FTZ R103, R0.reuse, R57 ;  /* 0x0000003900677220 */ /* 0x040fe20000410000 */
[----:B-1----:R-:W-:Y:S01]  /*2740*/  FSEL R65, R11, -INF , P5 ;  /* 0xff8000000b417808 */ /* 0x002fe20002800000 */
[C---:B------:R-:W-:Y:S01]  /*2750*/  FMUL.FTZ R130, R0.reuse, R68 ;  /* 0x0000004400827220 */ /* 0x040fe20000410000 */
[----:B------:R-:W-:Y:S01]  /*2760*/  ISETP.GT.AND P3, PT, R5, 0x9, PT ;  /* 0x000000090500780c */ /* 0x000fe20003f64270 */
[----:B------:R1:W-:Y:S01]  /*2770*/  MUFU.TANH R71, R67 ;  /* 0x0000004300477308 */ /* 0x0003e20000002400 */
[----:B--2---:R-:W-:Y:S01]  /*2780*/  FSEL R66, R9, -INF , P1 ;  /* 0xff80000009427808 */ /* 0x004fe20000800000 */
[C---:B------:R-:W-:Y:S01]  /*2790*/  FMUL.FTZ R129, R0.reuse, R69 ;  /* 0x0000004500817220 */ /* 0x040fe20000410000 */
[----:B------:R-:W-:Y:S01]  /*27a0*/  ISETP.GT.AND P4, PT, R5, 0x10, PT ;  /* 0x000000100500780c */ /* 0x000fe20003f84270 */
[C---:B------:R-:W-:Y:S01]  /*27b0*/  FMUL.FTZ R127, R0.reuse, R58 ;  /* 0x0000003a007f7220 */ /* 0x040fe20000410000 */
[----:B---3--:R-:W-:Y:S01]  /*27c0*/  FSEL R68, R13, -INF , P3 ;  /* 0xff8000000d447808 */ /* 0x008fe20001800000 */
[----:B------:R-:W-:Y:S01]  /*27d0*/  FMUL.FTZ R119, R0, R59 ;  /* 0x0000003b00777220 */ /* 0x000fe20000410000 */
[----:B----4-:R-:W-:Y:S01]  /*27e0*/  FSEL R4, R4, -INF , P5 ;  /* 0xff80000004047808 */ /* 0x010fe20002800000 */
[----:B------:R-:W2:Y:S01]  /*27f0*/  MUFU.TANH R125, R125 ;  /* 0x0000007d007d7308 */ /* 0x000ea20000002400 */
[----:B-1----:R-:W-:Y:S01]  /*2800*/  FSEL R67, R14, -INF , P2 ;  /* 0xff8000000e437808 */ /* 0x002fe20001000000 */
[----:B------:R-:W-:Y:S01]  /*2810*/  UIADD3 UR14, UR20, 0x606, URZ ;  /* 0x00000606140e7890 */ /* 0x000fe2000fffe03f */
[----:B------:R-:W-:Y:S01]  /*2820*/  ISETP.GT.AND P5, PT, R5, 0x11, PT ;  /* 0x000000110500780c */ /* 0x000fe20003fa4270 */
[----:B------:R-:W-:Y:S01]  /*2830*/  UMOV UR15, 0x40000040 ;  /* 0x40000040000f7882 */ /* 0x000fe20000000000 */
[----:B-----5:R-:W-:Y:S01]  /*2840*/  FSEL R72, R72, -INF , P4 ;  /* 0xff80000048487808 */ /* 0x020fe20002000000 */
[C---:B------:R-:W-:Y:S01]  /*2850*/  FMUL.FTZ R61, R0.reuse, R61 ;  /* 0x0000003d003d7220 */ /* 0x040fe20000410000 */
[----:B------:R-:W-:Y:S01]  /*2860*/  FSEL R7, R7, -INF , P1 ;  /* 0xff80000007077808 */ /* 0x000fe20000800000 */
[----:B------:R-:W1:Y:S01]  /*2870*/  MUFU.TANH R82, R82 ;  /* 0x0000005200527308 */ /* 0x000e620000002400 */
[----:B------:R-:W-:Y:S01]  /*2880*/  ISETP.GT.AND P1, PT, R5, 0x18, PT ;  /* 0x000000180500780c */ /* 0x000fe20003f24270 */
[----:B------:R-:W-:Y:S01]  /*2890*/  FMUL.FTZ R60, R0, R60 ;  /* 0x0000003c003c7220 */ /* 0x000fe20000410000 */
[----:B------:R-:W-:-:S02]  /*28a0*/  FSEL R69, R21, -INF , P5 ;  /* 0xff80000015457808 */ /* 0x000fc40002800000 */
[----:B------:R-:W-:Y:S02]  /*28b0*/  FSEL R6, R6, -INF , P2 ;  /* 0xff80000006067808 */ /* 0x000fe40001000000 */
[----:B------:R-:W-:Y:S01]  /*28c0*/  ISETP.GT.AND P2, PT, R5, 0x19, PT ;  /* 0x000000190500780c */ /* 0x000fe20003f44270 */
[----:B------:R-:W3:Y:S01]  /*28d0*/  MUFU.TANH R107, R107 ;  /* 0x0000006b006b7308 */ /* 0x000ee20000002400 */
[----:B------:R-:W-:Y:S02]  /*28e0*/  FSEL R75, R75, -INF , P1 ;  /* 0xff8000004b4b7808 */ /* 0x000fe40000800000 */
[----:B------:R-:W-:Y:S02]  /*28f0*/  FSEL R8, R8, -INF , P3 ;  /* 0xff80000008087808 */ /* 0x000fe40001800000 */
[----:B------:R-:W-:Y:S02]  /*2900*/  ISETP.GT.AND P3, PT, R5, 0x20, PT ;  /* 0x000000200500780c */ /* 0x000fe40003f64270 */
[----:B------:R-:W-:Y:S01]  /*2910*/  FSEL R76, R76, -INF , P2 ;  /* 0xff8000004c4c7808 */ /* 0x000fe20001000000 */
[----:B------:R-:W4:Y:S01]  /*2920*/  MUFU.TANH R86, R86 ;  /* 0x0000005600567308 */ /* 0x000f220000002400 */
[----:B------:R-:W-:-:S02]  /*2930*/  FSEL R9, R12, -INF , P4 ;  /* 0xff8000000c097808 */ /* 0x000fc40002000000 */
[----:B------:R-:W-:Y:S02]  /*2940*/  ISETP.GT.AND P4, PT, R5, 0x21, PT ;  /* 0x000000210500780c */ /* 0x000fe40003f84270 */
[----:B------:R-:W-:Y:S02]  /*2950*/  FSEL R79, R79, -INF , P3 ;  /* 0xff8000004f4f7808 */ /* 0x000fe40001800000 */
[----:B------:R-:W-:Y:S01]  /*2960*/  FSEL R10, R10, -INF , P5 ;  /* 0xff8000000a0a7808 */ /* 0x000fe20002800000 */
[----:B------:R-:W5:Y:S01]  /*2970*/  MUFU.TANH R126, R126 ;  /* 0x0000007e007e7308 */ /* 0x000f620000002400 */
[----:B------:R-:W-:Y:S02]  /*2980*/  ISETP.GT.AND P5, PT, R5, 0x28, PT ;  /* 0x000000280500780c */ /* 0x000fe40003fa4270 */
[----:B------:R-:W-:Y:S01]  /*2990*/  FSEL R80, R80, -INF , P4 ;  /* 0xff80000050507808 */ /* 0x000fe20002000000 */
[----:B------:R-:W-:Y:S02]  /*29a0*/  WARPGROUP.DEPBAR.LE gsb0, 0x0 ;  /* 0x00008000000079c5 */ /* 0x000fe40000010000 */
[C---:B------:R-:W-:Y:S01]  /*29b0*/  FMUL.FTZ R56, R0.reuse, R44 ;  /* 0x0000002c00387220 */ /* 0x040fe20000410000 */
[----:B------:R-:W-:Y:S01]  /*29c0*/  FMNMX.FTZ R44, R65, R66, !PT ;  /* 0x00000042412c7209 */ /* 0x000fe20007810000 */
[C---:B------:R-:W-:Y:S01]  /*29d0*/  FMUL.FTZ R57, R0.reuse, R45 ;  /* 0x0000002d00397220 */ /* 0x040fe20000410000 */
[C---:B------:R-:W-:Y:S01]  /*29e0*/  FMUL.FTZ R58, R0.reuse, R46 ;  /* 0x0000002e003a7220 */ /* 0x040fe20000410000 */
[C---:B------:R-:W-:Y:S01]  /*29f0*/  FMUL.FTZ R59, R0.reuse, R47 ;  /* 0x0000002f003b7220 */ /* 0x040fe20000410000 */
[----:B------:R-:W-:Y:S01]  /*2a00*/  FMNMX.FTZ R45, R67, R44, !PT ;  /* 0x0000002c432d7209 */ /* 0x000fe20007810000 */
[----:B------:R-:W-:Y:S01]  /*2a10*/  FMUL.FTZ R135, R0, R48 ;  /* 0x0000003000877220 */ /* 0x000fe20000410000 */
[----:B------:R-:W-:Y:S01]  /*2a20*/  FSEL R11, R20, -INF , P1 ;  /* 0xff800000140b7808 */ /* 0x000fe20000800000 */
[----:B------:R-:W-:Y:S01]  /*2a30*/  FMUL.FTZ R136, R0, R49 ;  /* 0x0000003100887220 */ /* 0x000fe20000410000 */
[----:B------:R-:W-:Y:S01]  /*2a40*/  FMNMX.FTZ R45, R68, R45, !PT ;  /* 0x0000002d442d7209 */ /* 0x000fe20007810000 */
[----:B------:R-:W-:Y:S01]  /*2a50*/  FMUL.FTZ R138, R0, R51 ;  /* 0x00000033008a7220 */ /* 0x000fe20000410000 */
[----:B------:R-:W-:Y:S01]  /*2a60*/  ISETP.GT.AND P1, PT, R5, 0x29, PT ;  /* 0x000000290500780c */ /* 0x000fe20003f24270 */
[----:B------:R-:W-:Y:S01]  /*2a70*/  WARPGROUP.ARRIVE ;  /* 0x00000000000079c5 */ /* 0x000fe20000000000 */
[----:B------:R-:W-:Y:S01]  /*2a80*/  FMNMX.FTZ R44, R72, R45, !PT ;  /* 0x0000002d482c7209 */ /* 0x000fe20007810000 */
[----:B------:R-:W-:Y:S01]  /*2a90*/  MUFU.TANH R85, R85 ;  /* 0x0000005500557308 */ /* 0x000fe20000002400 */
[----:B------:R-:W-:Y:S01]  /*2aa0*/  FSEL R83, R83, -INF , P5 ;  /* 0xff80000053537808 */ /* 0x000fe20002800000 */
[C---:B------:R-:W-:Y:S01]  /*2ab0*/  FMUL.FTZ R139, R0.reuse, R52 ;  /* 0x00000034008b7220 */ /* 0x040fe20000410000 */
[----:B------:R-:W-:Y:S01]  /*2ac0*/  FMNMX.FTZ R44, R69, R44, !PT ;  /* 0x0000002c452c7209 */ /* 0x000fe20007810000 */
[----:B------:R-:W-:Y:S01]  /*2ad0*/  QGMMA.64x32x32.F32.E4M3.E4M3 R24, gdesc[UR12], R24, gsb0 ;  /* 0x006000000c1879f3 */ /* 0x000fe20008000818 */
[----:B------:R-:W-:Y:S01]  /*2ae0*/  FSEL R12, R15, -INF , P2 ;  /* 0xff8000000f0c7808 */ /* 0x000fe20001000000 */
[C---:B------:R-:W-:Y:S01]  /*2af0*/  FMUL.FTZ R133, R0.reuse, R40 ;  /* 0x0000002800857220 */ /* 0x040fe20000410000 */
[----:B------:R-:W-:Y:S01]  /*2b00*/  FMNMX.FTZ R45, R75, R44, !PT ;  /* 0x0000002c4b2d7209 */ /* 0x000fe20007810000 */
[----:B------:R-:W5:Y:S01]  /*2b10*/  MUFU.TANH R110, R110 ;  /* 0x0000006e006e7308 */ /* 0x000f620000002400 */
[----:B------:R-:W-:Y:S01]  /*2b20*/  ISETP.GT.AND P2, PT, R5, 0x30, PT ;  /* 0x000000300500780c */ /* 0x000fe20003f44270 */
[----:B------:R-:W-:Y:S01]  /*2b30*/  FMUL.FTZ R141, R0, R54 ;  /* 0x00000036008d7220 */ /* 0x000fe20000410000 */
[----:B------:R-:W-:Y:S01]  /*2b40*/  FMNMX.FTZ R46, R76, R45, !PT ;  /* 0x0000002d4c2e7209 */ /* 0x000fe20007810000 */
[----:B------:R-:W-:Y:S01]  /*2b50*/  FMUL.FTZ R134, R0, R41 ;  /* 0x0000002900867220 */ /* 0x000fe20000410000 */
[----:B------:R-:W-:Y:S01]  /*2b60*/  FSEL R84, R84, -INF , P1 ;  /* 0xff80000054547808 */ /* 0x000fe20000800000 */
[C---:B------:R-:W-:Y:S01]  /*2b70*/  FMUL.FTZ R42, R0.reuse, R42 ;  /* 0x0000002a002a7220 */ /* 0x040fe20000410000 */
[----:B------:R-:W-:Y:S01]  /*2b80*/  FMNMX.FTZ R47, R79, R46, !PT ;  /* 0x0000002e4f2f7209 */ /* 0x000fe20007810000 */
[----:B------:R-:W-:Y:S01]  /*2b90*/  MUFU.TANH R122, R122 ;  /* 0x0000007a007a7308 */ /* 0x000fe20000002400 */
[----:B------:R-:W-:Y:S01]  /*2ba0*/  FSEL R13, R73, -INF , P3 ;  /* 0xff800000490d7808 */ /* 0x000fe20001800000 */
[----:B------:R-:W-:Y:S01]  /*2bb0*/  FMUL.FTZ R142, R0, R55 ;  /* 0x00000037008e7220 */ /* 0x000fe20000410000 */
[----:B------:R-:W-:Y:S01]  /*2bc0*/  FMNMX.FTZ R48, R80, R47, !PT ;  /* 0x0000002f50307209 */ /* 0x000fe20007810000 */
[C---:B------:R-:W-:Y:S01]  /*2bd0*/  FMUL.FTZ R43, R0.reuse, R43 ;  /* 0x0000002b002b7220 */ /* 0x040fe20000410000 */
[----:B------:R-:W-:Y:S01]  /*2be0*/  ISETP.GT.AND P3, PT, R5, 0x31, PT ;  /* 0x000000310500780c */ /* 0x000fe20003f64270 */
[C---:B------:R-:W-:Y:S01]  /*2bf0*/  FMUL.FTZ R137, R0.reuse, R50 ;  /* 0x0000003200897220 */ /* 0x040fe20000410000 */
[----:B------:R-:W-:Y:S01]  /*2c00*/  FMNMX.FTZ R49, R83, R48, !PT ;  /* 0x0000003053317209 */ /* 0x000fe20007810000 */
[----:B------:R-:W5:Y:S01]  /*2c10*/  MUFU.TANH R114, R114 ;  /* 0x0000007200727308 */ /* 0x000f620000002400 */
[----:B------:R-:W-:Y:S01]  /*2c20*/  FSEL R121, R121, -INF , P2 ;  /* 0xff80000079797808 */ /* 0x000fe20001000000 */
[----:B------:R-:W-:Y:S01]  /*2c30*/  FMUL.FTZ R140, R0, R53 ;  /* 0x00000035008c7220 */ /* 0x000fe20000410000 */
[----:B------:R-:W-:-:S02]  /*2c40*/  FMNMX.FTZ R48, R84, R49, !PT ;  /* 0x0000003154307209 */ /* 0x000fc40007810000 */
[----:B------:R-:W-:Y:S02]  /*2c50*/  FSEL R14, R74, -INF , P4 ;  /* 0xff8000004a0e7808 */ /* 0x000fe40002000000 */
[----:B------:R-:W-:Y:S01]  /*2c60*/  ISETP.GT.AND P4, PT, R5, 0x38, PT ;  /* 0x000000380500780c */ /* 0x000fe20003f84270 */
[----:B------:R-:W5:Y:S01]  /*2c70*/  MUFU.TANH R104, R104 ;  /* 0x0000006800687308 */ /* 0x000f620000002400 */
[----:B------:R-:W-:Y:S02]  /*2c80*/  FSEL R120, R120, -INF , P3 ;  /* 0xff80000078787808 */ /* 0x000fe40001800000 */
[----:B------:R-:W-:Y:S02]  /*2c90*/  FMNMX.FTZ R49, R121, R48, !PT ;  /* 0x0000003079317209 */ /* 0x000fe40007810000 */
[----:B------:R-:W-:Y:S02]  /*2ca0*/  FSEL R15, R78, -INF , P5 ;  /* 0xff8000004e0f7808 */ /* 0x000fe40002800000 */
[----:B------:R-:W-:Y:S01]  /*2cb0*/  ISETP.GT.AND P5, PT, R5, 0x39, PT ;  /* 0x000000390500780c */ /* 0x000fe20003fa4270 */
[----:B------:R-:W-:Y:S01]  /*2cc0*/  MUFU.TANH R113, R113 ;  /* 0x0000007100717308 */ /* 0x000fe20000002400 */
[----:B------:R-:W-:-:S02]  /*2cd0*/  FSEL R124, R124, -INF , P4 ;  /* 0xff8000007c7c7808 */ /* 0x000fc40002000000 */
[----:B------:R-:W-:Y:S02]  /*2ce0*/  FMNMX.FTZ R51, R120, R49, !PT ;  /* 0x0000003178337209 */ /* 0x000fe40007810000 */
[----:B------:R-:W-:Y:S02]  /*2cf0*/  FSEL R20, R77, -INF , P1 ;  /* 0xff8000004d147808 */ /* 0x000fe40000800000 */
[----:B------:R-:W-:Y:S01]  /*2d00*/  ISETP.GT.AND P1, PT, R5, 0x40, PT ;  /* 0x000000400500780c */ /* 0x000fe20003f24270 */
[----:B------:R-:W5:Y:S01]  /*2d10*/  MUFU.TANH R105, R105 ;  /* 0x0000006900697308 */ /* 0x000f620000002400 */
[----:B------:R-:W-:Y:S02]  /*2d20*/  FSEL R123, R123, -INF , P5 ;  /* 0xff8000007b7b7808 */ /* 0x000fe40002800000 */
[----:B------:R-:W-:Y:S02]  /*2d30*/  FMNMX.FTZ R52, R124, R51, !PT ;  /* 0x000000337c347209 */ /* 0x000fe40007810000 */
[----:B------:R-:W-:-:S02]  /*2d40*/  FSEL R21, R81, -INF , P2 ;  /* 0xff80000051157808 */ /* 0x000fc40001000000 */
[----:B------:R-:W-:Y:S01]  /*2d50*/  ISETP.GT.AND P2, PT, R5, 0x41, PT ;  /* 0x000000410500780c */ /* 0x000fe20003f44270 */
[----:B------:R-:W5:Y:S01]  /*2d60*/  MUFU.TANH R116, R116 ;  /* 0x0000007400747308 */ /* 0x000f620000002400 */
[----:B--2---:R-:W-:Y:S02]  /*2d70*/  FSEL R125, R125, -INF , P1 ;  /* 0xff8000007d7d7808 */ /* 0x004fe40000800000 */
[----:B------:R-:W-:Y:S02]  /*2d80*/  FMNMX.FTZ R52, R123, R52, !PT ;  /* 0x000000347b347209 */ /* 0x000fe40007810000 */
[----:B-1----:R-:W-:Y:S02]  /*2d90*/  FSEL R40, R82, -INF , P3 ;  /* 0xff80000052287808 */ /* 0x002fe40001800000 */
[----:B------:R-:W-:Y:S01]  /*2da0*/  ISETP.GT.AND P3, PT, R5, 0x48, PT ;  /* 0x000000480500780c */ /* 0x000fe20003f64270 */
[----:B------:R-:W1:Y:S01]  /*2db0*/  MUFU.TANH R106, R106 ;  /* 0x0000006a006a7308 */ /* 0x000e620000002400 */
[----:B---3--:R-:W-:Y:S01]  /*2dc0*/  FSEL R107, R107, -INF , P2 ;  /* 0xff8000006b6b7808 */ /* 0x008fe20001000000 */
[----:B------:R-:W-:-:S02]  /*2dd0*/  WARPGROUP.DEPBAR.LE gsb0, 0x0 ;  /* 0x00008000000079c5 */ /* 0x000fc40000010000 */
[----:B------:R-:W-:Y:S01]  /*2de0*/  FMNMX.FTZ R54, R125, R52, !PT ;  /* 0x000000347d367209 */ /* 0x000fe20007810000 */
[----:B------:R-:W-:Y:S01]  /*2df0*/  FMUL.FTZ R77, R0, R25 ;  /* 0x00000019004d7220 */ /* 0x000fe20000410000 */
[----:B----4-:R-:W-:Y:S01]  /*2e00*/  FSEL R41, R86, -INF , P4 ;  /* 0xff80000056297808 */ /* 0x010fe20002000000 */
[----:B------:R-:W-:Y:S01]  /*2e10*/  FMUL.FTZ R31, R0, R31 ;  /* 0x0000001f001f7220 */ /* 0x000fe20000410000 */
[----:B------:R-:W-:Y:S01]  /*2e20*/  ISETP.GT.AND P4, PT, R5, 0x49, PT ;  /* 0x000000490500780c */ /* 0x000fe20003f84270 */
[----:B------:R2:W-:Y:S01]  /*2e30*/  MUFU.TANH R78, R42 ;  /* 0x0000002a004e7308 */ /* 0x0005e20000002400 */
[----:B-----5:R-:W-:Y:S02]  /*2e40*/  FSEL R126, R126, -INF , P3 ;  /* 0xff8000007e7e7808 */ /* 0x020fe40001800000 */
[----:B------:R-:W-:Y:S02]  /*2e50*/  FMNMX.FTZ R55, R107, R54, !PT ;  /* 0x000000366b377209 */ /* 0x000fe40007810000 */
[----:B------:R-:W-:-:S02]  /*2e60*/  FSEL R110, R110, -INF , P4 ;  /* 0xff8000006e6e7808 */ /* 0x000fc40002000000 */
[----:B------:R-:W-:Y:S01]  /*2e70*/  FMNMX.FTZ R55, R126, R55, !PT ;  /* 0x000000377e377209 */ /* 0x000fe20007810000 */
[----:B------:R-:W3:Y:S01]  /*2e80*/  MUFU.TANH R115, R115 ;  /* 0x0000007300737308 */ /* 0x000ee20000002400 */
[----:B--2---:R-:W-:Y:S02]  /*2e90*/  FSEL R42, R85, -INF , P5 ;  /* 0xff800000552a7808 */ /* 0x004fe40002800000 */
[----:B------:R-:W-:Y:S02]  /*2ea0*/  ISETP.GT.AND P5, PT, R5, 0x50, PT ;  /* 0x000000500500780c */ /* 0x000fe40003fa4270 */
[----:B------:R-:W-:Y:S02]  /*2eb0*/  FMNMX.FTZ R55, R110, R55, !PT ;  /* 0x000000376e377209 */ /* 0x000fe40007810000 */
[----:B------:R-:W-:Y:S01]  /*2ec0*/  FSEL R114, R114, -INF , P5 ;  /* 0xff80000072727808 */ /* 0x000fe20002800000 */
[----:B------:R-:W2:Y:S01]  /*2ed0*/  MUFU.TANH R109, R109 ;  /* 0x0000006d006d7308 */ /* 0x000ea20000002400 */
[----:B------:R-:W-:-:S02]  /*2ee0*/  FSEL R44, R104, -INF , P2 ;  /* 0xff800000682c7808 */ /* 0x000fc40001000000 */
[----:B------:R-:W-:Y:S02]  /*2ef0*/  ISETP.GT.AND P2, PT, R5, 0x58, PT ;  /* 0x000000580500780c */ /* 0x000fe40003f44270 */
[----:B------:R-:W-:Y:S02]  /*2f00*/  FSEL R45, R105, -INF , P3 ;  /* 0xff800000692d7808 */ /* 0x000fe40001800000 */
[C---:B------:R-:W-:Y:S01]  /*2f10*/  ISETP.GT.AND P3, PT, R5.reuse, 0x59, PT ;  /* 0x000000590500780c */ /* 0x040fe20003f64270 */
[----:B------:R4:W-:Y:S01]  /*2f20*/  MUFU.TANH R82, R43 ;  /* 0x0000002b00527308 */ /* 0x0009e20000002400 */
[----:B------:R-:W-:Y:S02]  /*2f30*/  FSEL R116, R116, -INF , P2 ;  /* 0xff80000074747808 */ /* 0x000fe40001000000 */
[----:B-1----:R-:W-:Y:S02]  /*2f40*/  FSEL R46, R106, -INF , P4 ;  /* 0xff8000006a2e7808 */ /* 0x002fe40002000000 */
[----:B------:R-:W-:-:S02]  /*2f50*/  ISETP.GT.AND P4, PT, R5, 0x60, PT ;  /* 0x000000600500780c */ /* 0x000fc40003f84270 */
[----:B---3--:R-:W-:Y:S01]  /*2f60*/  FSEL R115, R115, -INF , P3 ;  /* 0xff80000073737808 */ /* 0x008fe20001800000 */
[----:B------:R-:W1:Y:S01]  /*2f70*/  MUFU.TANH R89, R89 ;  /* 0x0000005900597308 */ /* 0x000e620000002400 */
[----:B----4-:R-:W-:Y:S01]  /*2f80*/  FSEL R43, R122, -INF , P1 ;  /* 0xff8000007a2b7808 */ /* 0x010fe20000800000 */
[----:B------:R-:W-:Y:S01]  /*2f90*/  FMUL.FTZ R122, R0, R33 ;  /* 0x00000021007a7220 */ /* 0x000fe20000410000 */
[----:B------:R-:W-:Y:S02]  /*2fa0*/  ISETP.GT.AND P1, PT, R5, 0x51, PT ;  /* 0x000000510500780c */ /* 0x000fe40003f24270 */
[----:B--2---:R-:W-:Y:S02]  /*2fb0*/  FSEL R47, R109, -INF , P5 ;  /* 0xff8000006d2f7808 */ /* 0x004fe40002800000 */
[----:B------:R-:W-:Y:S01]  /*2fc0*/  FSEL R113, R113, -INF , P1 ;  /* 0xff80000071717808 */ /* 0x000fe20000800000 */
[----:B------:R-:W2:Y:S01]  /*2fd0*/  MUFU.TANH R108, R108 ;  /* 0x0000006c006c7308 */ /* 0x000ea20000002400 */
[----:B------:R-:W-:-:S07]  /*2fe0*/  ISETP.GT.AND P5, PT, R5, 0x61, PT ;  /* 0x000000610500780c */ /* 0x000fce0003fa4270 */
[----:B------:R-:W3:Y:S01]  /*2ff0*/  MUFU.TANH R90, R90 ;  /* 0x0000005a005a7308 */ /* 0x000ee20000002400 */
[----:B-1----:R-:W-:-:S07]  /*3000*/  FSEL R89, R89, -INF , P4 ;  /* 0xff80000059597808 */ /* 0x002fce0002000000 */
[----:B------:R1:W-:Y:S01]  /*3010*/  MUFU.TANH R85, R56 ;  /* 0x0000003800557308 */ /* 0x0003e20000002400 */
[----:B--2---:R-:W-:Y:S02]  /*3020*/  FSEL R48, R108, -INF , P1 ;  /* 0xff8000006c307808 */ /* 0x004fe40000800000 */
[----:B------:R-:W-:-:S05]  /*3030*/  ISETP.GT.AND P1, PT, R5, 0x68, PT ;  /* 0x000000680500780c */ /* 0x000fca0003f24270 */
[----:B------:R-:W2:Y:S01]  /*3040*/  MUFU.TANH R111, R111 ;  /* 0x0000006f006f7308 */ /* 0x000ea20000002400 */
[----:B-1----:R-:W-:Y:S02]  /*3050*/  FMNMX.FTZ R56, R114, R55, !PT ;  /* 0x0000003772387209 */ /* 0x002fe40007810000 */
[----:B---3--:R-:W-:-:S05]  /*3060*/  FSEL R90, R90, -INF , P5 ;  /* 0xff8000005a5a7808 */ /* 0x008fca0002800000 */
[----:B------:R-:W1:Y:S08]  /*3070*/  MUFU.TANH R93, R93 ;  /* 0x0000005d005d7308 */ /* 0x000e700000002400 */
[----:B------:R3:W-:Y:S01]  /*3080*/  MUFU.TANH R86, R57 ;  /* 0x0000003900567308 */ /* 0x0007e20000002400 */
[----:B--2---:R-:W-:Y:S02]  /*3090*/  FSEL R49, R111, -INF , P2 ;  /* 0xff8000006f317808 */ /* 0x004fe40001000000 */
[----:B------:R-:W-:-:S05]  /*30a0*/  ISETP.GT.AND P2, PT, R5, 0x69, PT ;  /* 0x000000690500780c */ /* 0x000fca0003f44270 */
[----:B------:R-:W2:Y:S01]  /*30b0*/  MUFU.TANH R112, R112 ;  /* 0x0000007000707308 */ /* 0x000ea20000002400 */
[----:B---3--:R-:W-:Y:S02]  /*30c0*/  FMNMX.FTZ R57, R113, R56, !PT ;  /* 0x0000003871397209 */ /* 0x008fe40007810000 */
[----:B-1----:R-:W-:-:S05]  /*30d0*/  FSEL R93, R93, -INF , P1 ;  /* 0xff8000005d5d7808 */ /* 0x002fca0000800000 */
[----:B------:R-:W1:Y:S08]  /*30e0*/  MUFU.TANH R94, R94 ;  /* 0x0000005e005e7308 */ /* 0x000e700000002400 */
[----:B------:R3:W-:Y:S01]  /*30f0*/  MUFU.TANH R104, R58 ;  /* 0x0000003a00687308 */ /* 0x0007e20000002400 */
[----:B--2---:R-:W-:Y:S01]  /*3100*/  FSEL R50, R112, -INF , P3 ;  /* 0xff80000070327808 */ /* 0x004fe20001800000 */
[----:B------:R-:W-:Y:S01]  /*3110*/  FMUL.FTZ R112, R0, R39 ;  /* 0x0000002700707220 */ /* 0x000fe20000410000 */
[----:B------:R-:W-:-:S05]  /*3120*/  ISETP.GT.AND P3, PT, R5, 0x70, PT ;  /* 0x000000700500780c */ /* 0x000fca0003f64270 */
[----:B------:R-:W2:Y:S01]  /*3130*/  MUFU.TANH R117, R117 ;  /* 0x0000007500757308 */ /* 0x000ea20000002400 */
[----:B---3--:R-:W-:Y:S02]  /*3140*/  FMNMX.FTZ R58, R116, R57, !PT ;  /* 0x00000039743a7209 */ /* 0x008fe40007810000 */
[----:B-1----:R-:W-:Y:S02]  /*3150*/  FSEL R94, R94, -INF , P2 ;  /* 0xff8000005e5e7808 */ /* 0x002fe40001000000 */
[----:B------:R-:W-:-:S03]  /*3160*/  FMNMX.FTZ R74, R115, R58, !PT ;  /* 0x0000003a734a7209 */ /* 0x000fc60007810000 */
[----:B------:R-:W1:Y:S08]  /*3170*/  MUFU.TANH R98, R98 ;  /* 0x0000006200627308 */ /* 0x000e700000002400 */
[----:B------:R-:W3:Y:S01]  /*3180*/  MUFU.TANH R88, R88 ;  /* 0x0000005800587308 */ /* 0x000ee20000002400 */
[----:B--2---:R-:W-:Y:S02]  /*3190*/  FSEL R51, R117, -INF , P4 ;  /* 0xff80000075337808 */ /* 0x004fe40002000000 */
[----:B------:R-:W-:-:S05]  /*31a0*/  ISETP.GT.AND P4, PT, R5, 0x71, PT ;  /* 0x000000710500780c */ /* 0x000fca0003f84270 */
[----:B------:R-:W2:Y:S01]  /*31b0*/  MUFU.TANH R97, R97 ;  /* 0x0000006100617308 */ /* 0x000ea20000002400 */
[----:B-1----:R-:W-:-:S07]  /*31c0*/  FSEL R98, R98, -INF , P3 ;  /* 0xff80000062627808 */ /* 0x002fce0001800000 */
[----:B------:R1:W-:Y:S01]  /*31d0*/  MUFU.TANH R105, R59 ;  /* 0x0000003b00697308 */ /* 0x0003e20000002400 */
[----:B---3--:R-:W-:Y:S02]  /*31e0*/  FSEL R52, R88, -INF , P5 ;  /* 0xff80000058347808 */ /* 0x008fe40002800000 */
[----:B------:R-:W-:-:S05]  /*31f0*/  ISETP.GT.AND P5, PT, R5, 0x78, PT ;  /* 0x000000780500780c */ /* 0x000fca0003fa4270 */
[----:B------:R-:W3:Y:S01]  /*3200*/  MUFU.TANH R100, R100 ;  /* 0x0000006400647308 */ /* 0x000ee20000002400 */
[----:B-1----:R-:W-:Y:S02]  /*3210*/  FMNMX.FTZ R59, R89, R74, !PT ;  /* 0x0000004a593b7209 */ /* 0x002fe40007810000 */
[----:B--2---:R-:W-:Y:S02]  /*3220*/  FSEL R97, R97, -INF , P4 ;  /* 0xff80000061617808 */ /* 0x004fe40002000000 */
[----:B------:R-:W-:-:S03]  /*3230*/  FMNMX.FTZ R74, R90, R59, !PT ;  /* 0x0000003b5a4a7209 */ /* 0x000fc60007810000 */
[----:B------:R-:W1:Y:S01]  /*3240*/  MUFU.TANH R101, R101 ;  /* 0x0000006500657308 */ /* 0x000e620000002400 */
[----:B------:R-:W-:Y:S01]  /*3250*/  FMNMX.FTZ R73, R93, R74, !PT ;  /* 0x0000004a5d497209 */ /* 0x000fe20007810000 */
[----:B------:R-:W-:-:S03]  /*3260*/  FMUL.FTZ R74, R0, R24 ;  /* 0x00000018004a7220 */ /* 0x000fc60000410000 */
[----:B------:R-:W-:-:S03]  /*3270*/  FMNMX.FTZ R73, R94, R73, !PT ;  /* 0x000000495e497209 */ /* 0x000fc60007810000 */
[----:B------:R-:W2:Y:S01]  /*3280*/  MUFU.TANH R92, R92 ;  /* 0x0000005c005c7308 */ /* 0x000ea20000002400 */
[----:B------:R-:W-:Y:S02]  /*3290*/  FMNMX.FTZ R88, R98, R73, !PT ;  /* 0x0000004962587209 */ /* 0x000fe40007810000 */
[----:B---3--:R-:W-:Y:S02]  /*32a0*/  FSEL R57, R100, -INF , P5 ;  /* 0xff80000064397808 */ /* 0x008fe40002800000 */
[----:B------:R-:W-:-:S03]  /*32b0*/  FMNMX.FTZ R88, R97, R88, !PT ;  /* 0x0000005861587209 */ /* 0x000fc60007810000 */
[----:B------:R-:W3:Y:S01]  /*32c0*/  MUFU.TANH R91, R91 ;  /* 0x0000005b005b7308 */ /* 0x000ee20000002400 */
[----:B-1----:R-:W-:Y:S02]  /*32d0*/  FSEL R101, R101, -INF , P5 ;  /* 0xff80000065657808 */ /* 0x002fe40002800000 */
[----:B------:R-:W-:-:S05]  /*32e0*/  ISETP.GT.AND P5, PT, R5, 0x89, PT ;  /* 0x000000890500780c */ /* 0x000fca0003fa4270 */
[----:B------:R-:W1:Y:S01]  /*32f0*/  MUFU.TANH R61, R61 ;  /* 0x0000003d003d7308 */ /* 0x000e620000002400 */
[----:B--2---:R-:W-:Y:S02]  /*3300*/  FSEL R53, R92, -INF , P1 ;  /* 0xff8000005c357808 */ /* 0x004fe40000800000 */
[----:B------:R-:W-:-:S05]  /*3310*/  ISETP.GT.AND P1, PT, R5, 0x79, PT ;  /* 0x000000790500780c */ /* 0x000fca0003f24270 */
[----:B------:R-:W2:Y:S01]  /*3320*/  MUFU.TANH R102, R102 ;  /* 0x0000006600667308 */ /* 0x000ea20000002400 */
[----:B---3--:R-:W-:Y:S02]  /*3330*/  FSEL R54, R91, -INF , P2 ;  /* 0xff8000005b367808 */ /* 0x008fe40001000000 */
[----:B------:R-:W-:-:S05]  /*3340*/  ISETP.GT.AND P2, PT, R5, 0x80, PT ;  /* 0x000000800500780c */ /* 0x000fca0003f44270 */
[----:B------:R-:W3:Y:S01]  /*3350*/  MUFU.TANH R95, R95 ;  /* 0x0000005f005f7308 */ /* 0x000ee20000002400 */
[----:B-1----:R-:W-:Y:S02]  /*3360*/  FSEL R25, R61, -INF , P5 ;  /* 0xff8000003d197808 */ /* 0x002fe40002800000 */
[----:B------:R-:W-:-:S05]  /*3370*/  FMNMX.FTZ R61, R101, R88, !PT ;  /* 0x00000058653d7209 */ /* 0x000fca0007810000 */
[----:B------:R-:W1:Y:S01]  /*3380*/  MUFU.TANH R127, R127 ;  /* 0x0000007f007f7308 */ /* 0x000e620000002400 */
[----:B--2---:R-:W-:-:S04]  /*3390*/  FSEL R102, R102, -INF , P1 ;  /* 0xff80000066667808 */ /* 0x004fc80000800000 */
[----:B------:R-:W-:-:S03]  /*33a0*/  FMNMX.FTZ R88, R102, R61, !PT ;  /* 0x0000003d66587209 */ /* 0x000fc60007810000 */
[----:B------:R-:W2:Y:S01]  /*33b0*/  MUFU.TANH R96, R96 ;  /* 0x0000006000607308 */ /* 0x000ea20000002400 */
[----:B---3--:R-:W-:Y:S02]  /*33c0*/  FSEL R55, R95, -INF , P3 ;  /* 0xff8000005f377808 */ /* 0x008fe40001800000 */
[----:B------:R-:W-:-:S05]  /*33d0*/  ISETP.GT.AND P3, PT, R5, 0x81, PT ;  /* 0x000000810500780c */ /* 0x000fca0003f64270 */
[----:B------:R-:W3:Y:S01]  /*33e0*/  MUFU.TANH R99, R99 ;  /* 0x0000006300637308 */ /* 0x000ee20000002400 */
[----:B-1----:R-:W-:-:S04]  /*33f0*/  FSEL R127, R127, -INF , P2 ;  /* 0xff8000007f7f7808 */ /* 0x002fc80001000000 */
[----:B------:R-:W-:-:S03]  /*3400*/  FMNMX.FTZ R88, R127, R88, !PT ;  /* 0x000000587f587209 */ /* 0x000fc60007810000 */
[----:B------:R-:W1:Y:S01]  /*3410*/  MUFU.TANH R119, R119 ;  /* 0x0000007700777308 */ /* 0x000e620000002400 */
[----:B--2---:R-:W-:Y:S02]  /*3420*/  FSEL R56, R96, -INF , P4 ;  /* 0xff80000060387808 */ /* 0x004fe40002000000 */
[----:B------:R-:W-:-:S05]  /*3430*/  ISETP.GT.AND P4, PT, R5, 0x88, PT ;  /* 0x000000880500780c */ /* 0x000fca0003f84270 */
        /* <DEDUP_REMOVED lines=10> */
[----:B---3--:R-:W-:Y:S01]  /*34e0*/  FSEL R73, R62, -INF , P5 ;  /* 0xff8000003e497808 */ /* 0x008fe20002800000 */
[----:B------:R-:W-:Y:S01]  /*34f0*/  FMUL.FTZ R62, R0, R26 ;  /* 0x0000001a003e7220 */ /* 0x000fe20000410000 */
[----:B------:R-:W-:-:S05]  /*3500*/  ISETP.GT.AND P5, PT, R5, 0xa0, PT ;  /* 0x000000a00500780c */ /* 0x000fca0003fa4270 */
[----:B------:R-:W3:Y:S01]  /*3510*/  MUFU.TANH R64, R64 ;  /* 0x0000004000407308 */ /* 0x000ee20000002400 */
[----:B-1----:R-:W-:-:S07]  /*3520*/  FSEL R128, R128, -INF , P4 ;  /* 0xff80000080807808 */ /* 0x002fce0002000000 */
[----:B------:R-:W1:Y:S01]  /*3530*/  MUFU.TANH R103, R103 ;  /* 0x0000006700677308 */ /* 0x000e620000002400 */
[----:B--2---:R-:W-:Y:S01]  /*3540*/  FSEL R26, R63, -INF , P1 ;  /* 0xff8000003f1a7808 */ /* 0x004fe20000800000 */
[----:B------:R-:W-:-:S06]  /*3550*/  FMUL.FTZ R63, R0, R27 ;  /* 0x0000001b003f7220 */ /* 0x000fcc0000410000 */
[----:B------:R-:W2:Y:S01]  /*3560*/  MUFU.TANH R60, R60 ;  /* 0x0000003c003c7308 */ /* 0x000ea20000002400 */
[----:B---3--:R-:W-:Y:S02]  /*3570*/  FSEL R27, R64, -INF , P2 ;  /* 0xff800000401b7808 */ /* 0x008fe40001000000 */
[----:B------:R-:W-:Y:S02]  /*3580*/  FMNMX.FTZ R64, R128, R81, !PT ;  /* 0x0000005180407209 */ /* 0x000fe40007810000 */
[----:B------:R-:W-:-:S03]  /*3590*/  FSEL R81, R78, -INF , P5 ;  /* 0xff8000004e517808 */ /* 0x000fc60002800000 */
[----:B------:R-:W3:Y:S01]  /*35a0*/  MUFU.TANH R131, R131 ;  /* 0x0000008300837308 */ /* 0x000ee20000002400 */
[----:B-1----:R-:W-:Y:S02]  /*35b0*/  FSEL R24, R103, -INF , P3 ;  /* 0xff80000067187808 */ /* 0x002fe40001800000 */
[----:B------:R-:W-:-:S05]  /*35c0*/  ISETP.GT.AND P3, PT, R5, 0x98, PT ;  /* 0x000000980500780c */ /* 0x000fca0003f64270 */
[----:B------:R-:W1:Y:S01]  /*35d0*/  MUFU.TANH R132, R132 ;  /* 0x0000008400847308 */ /* 0x000e620000002400 */
[----:B--2---:R-:W-:Y:S02]  /*35e0*/  FSEL R60, R60, -INF , P4 ;  /* 0xff8000003c3c7808 */ /* 0x004fe40002000000 */
[----:B------:R-:W-:-:S05]  /*35f0*/  ISETP.GT.AND P4, PT, R5, 0x99, PT ;  /* 0x000000990500780c */ /* 0x000fca0003f84270 */
[----:B------:R2:W-:Y:S01]  /*3600*/  MUFU.TANH R99, R77 ;  /* 0x0000004d00637308 */ /* 0x0005e20000002400 */
[----:B---3--:R-:W-:-:S07]  /*3610*/  FSEL R131, R131, -INF , P3 ;  /* 0xff80000083837808 */ /* 0x008fce0001800000 */
[----:B------:R3:W-:Y:S01]  /*3620*/  MUFU.TANH R96, R74 ;  /* 0x0000004a00607308 */ /* 0x0007e20000002400 */
[----:B--2---:R-:W-:Y:S02]  /*3630*/  FSEL R77, R71, -INF , P2 ;  /* 0xff800000474d7808 */ /* 0x004fe40001000000 */
[----:B------:R-:W-:Y:S01]  /*3640*/  FMNMX.FTZ R71, R73, R64, !PT ;  /* 0x0000004049477209 */ /* 0x000fe20007810000 */
[----:B------:R-:W-:Y:S01]  /*3650*/  FMUL.FTZ R64, R0, R28 ;  /* 0x0000001c00407220 */ /* 0x000fe20000410000 */
[----:B-1----:R-:W-:Y:S02]  /*3660*/  FSEL R132, R132, -INF , P4 ;  /* 0xff80000084847808 */ /* 0x002fe40002000000 */
[C---:B------:R-:W-:Y:S01]  /*3670*/  ISETP.GT.AND P2, PT, R5.reuse, 0xa8, PT ;  /* 0x000000a80500780c */ /* 0x040fe20003f44270 */
[----:B------:R1:W-:Y:S01]  /*3680*/  MUFU.TANH R100, R62 ;  /* 0x0000003e00647308 */ /* 0x0003e20000002400 */
[----:B---3--:R-:W-:Y:S01]  /*3690*/  FSEL R74, R70, -INF , P1 ;  /* 0xff800000464a7808 */ /* 0x008fe20000800000 */
[----:B------:R-:W-:Y:S01]  /*36a0*/  FMUL.FTZ R70, R0, R30 ;  /* 0x0000001e00467220 */ /* 0x000fe20000410000 */
[----:B------:R-:W-:-:S04]  /*36b0*/  ISETP.GT.AND P1, PT, R5, 0xa1, PT ;  /* 0x000000a10500780c */ /* 0x000fc80003f24270 */
[----:B------:R-:W-:Y:S01]  /*36c0*/  FSEL R82, R82, -INF , P1 ;  /* 0xff80000052527808 */ /* 0x000fe20000800000 */
[----:B------:R-:W2:Y:S01]  /*36d0*/  MUFU.TANH R130, R130 ;  /* 0x0000008200827308 */ /* 0x000ea20000002400 */
[----:B-1----:R-:W-:-:S04]  /*36e0*/  FMNMX.FTZ R62, R74, R71, !PT ;  /* 0x000000474a3e7209 */ /* 0x002fc80007810000 */
[----:B------:R-:W-:-:S03]  /*36f0*/  FMNMX.FTZ R62, R77, R62, !PT ;  /* 0x0000003e4d3e7209 */ /* 0x000fc60007810000 */
        /* <DEDUP_REMOVED lines=8> */
[----:B------:R-:W-:-:S03]  /*3780*/  ISETP.GT.AND P4, PT, R5, 0xb0, PT ;  /* 0x000000b00500780c */ /* 0x000fc60003f84270 */
[----:B------:R-:W1:Y:S08]  /*3790*/  MUFU.TANH R137, R137 ;  /* 0x0000008900897308 */ /* 0x000e700000002400 */
[----:B------:R3:W-:Y:S01]  /*37a0*/  MUFU.TANH R71, R64 ;  /* 0x0000004000477308 */ /* 0x0007e20000002400 */
[----:B--2---:R-:W-:Y:S01]  /*37b0*/  FSEL R30, R133, -INF , P5 ;  /* 0xff800000851e7808 */ /* 0x004fe20002800000 */
[----:B------:R-:W-:Y:S01]  /*37c0*/  FMUL.FTZ R133, R0, R36 ;  /* 0x0000002400857220 */ /* 0x000fe20000410000 */
[----:B------:R-:W-:-:S05]  /*37d0*/  ISETP.GT.AND P5, PT, R5, 0xb1, PT ;  /* 0x000000b10500780c */ /* 0x000fca0003fa4270 */
[----:B------:R-:W2:Y:S01]  /*37e0*/  MUFU.TANH R134, R134 ;  /* 0x0000008600867308 */ /* 0x000ea20000002400 */
[----:B---3--:R-:W-:Y:S02]  /*37f0*/  FMNMX.FTZ R64, R132, R63, !PT ;  /* 0x0000003f84407209 */ /* 0x008fe40007810000 */
[----:B------:R-:W-:Y:S02]  /*3800*/  FSEL R63, R85, -INF , P2 ;  /* 0xff800000553f7808 */ /* 0x000fe40001000000 */
[----:B------:R-:W-:Y:S02]  /*3810*/  FMNMX.FTZ R91, R81, R64, !PT ;  /* 0x00000040515b7209 */ /* 0x000fe40007810000 */
[----:B------:R-:W-:Y:S01]  /*3820*/  FSEL R85, R104, -INF , P2 ;  /* 0xff80000068557808 */ /* 0x000fe20001000000 */
[----:B------:R-:W3:Y:S01]  /*3830*/  MUFU.TANH R138, R138 ;  /* 0x0000008a008a7308 */ /* 0x000ee20000002400 */
[----:B------:R-:W-:Y:S01]  /*3840*/  FMNMX.FTZ R78, R82, R91, !PT ;  /* 0x0000005b524e7209 */ /* 0x000fe20007810000 */
[----:B------:R-:W-:Y:S01]  /*3850*/  FMUL.FTZ R104, R0, R35 ;  /* 0x0000002300687220 */ /* 0x000fe20000410000 */
[----:B------:R-:W-:-:S02]  /*3860*/  FSEL R64, R86, -INF , P3 ;  /* 0xff80000056407808 */ /* 0x000fc40001800000 */
[----:B------:R-:W-:Y:S02]  /*3870*/  FSEL R86, R105, -INF , P3 ;  /* 0xff80000069567808 */ /* 0x000fe40001800000 */
[----:B------:R-:W-:Y:S01]  /*3880*/  FMNMX.FTZ R91, R85, R78, !PT ;  /* 0x0000004e555b7209 */ /* 0x000fe20007810000 */
[----:B------:R-:W4:Y:S01]  /*3890*/  MUFU.TANH R92, R141 ;  /* 0x0000008d005c7308 */ /* 0x000f220000002400 */
[----:B-1----:R-:W-:Y:S01]  /*38a0*/  FSEL R88, R137, -INF , P4 ;  /* 0xff80000089587808 */ /* 0x002fe20002000000 */
[----:B------:R-:W-:Y:S01]  /*38b0*/  FMUL.FTZ R78, R0, R34 ;  /* 0x00000022004e7220 */ /* 0x000fe20000410000 */
[----:B------:R-:W-:Y:S02]  /*38c0*/  FMNMX.FTZ R105, R86, R91, !PT ;  /* 0x0000005b56697209 */ /* 0x000fe40007810000 */
[----:B--2---:R-:W-:Y:S01]  /*38d0*/  FSEL R62, R134, -INF , P1 ;  /* 0xff800000863e7808 */ /* 0x004fe20000800000 */
[----:B------:R-:W-:Y:S01]  /*38e0*/  FMUL.FTZ R134, R0, R32 ;  /* 0x0000002000867220 */ /* 0x000fe20000410000 */
[----:B------:R-:W-:Y:S01]  /*38f0*/  ISETP.GT.AND P1, PT, R5, 0xb8, PT ;  /* 0x000000b80500780c */ /* 0x000fe20003f24270 */
[----:B------:R-:W1:Y:S01]  /*3900*/  MUFU.TANH R95, R142 ;  /* 0x0000008e005f7308 */ /* 0x000e620000002400 */
[----:B---3--:R-:W-:-:S02]  /*3910*/  FSEL R91, R138, -INF , P5 ;  /* 0xff8000008a5b7808 */ /* 0x008fc40002800000 */
[----:B------:R-:W-:Y:S01]  /*3920*/  FMNMX.FTZ R106, R88, R105, !PT ;  /* 0x00000069586a7209 */ /* 0x000fe20007810000 */
[----:B------:R-:W-:Y:S01]  /*3930*/  FMUL.FTZ R105, R0, R38 ;  /* 0x0000002600697220 */ /* 0x000fe20000410000 */
[----:B------:R-:W-:Y:S02]  /*3940*/  ISETP.GT.AND P2, PT, R5, 0xb9, PT ;  /* 0x000000b90500780c */ /* 0x000fe40003f44270 */
[----:B------:R-:W-:Y:S01]  /*3950*/  FMNMX.FTZ R35, R91, R106, !PT ;  /* 0x0000006a5b237209 */ /* 0x000fe20007810000 */
[----:B------:R-:W2:Y:S01]  /*3960*/  MUFU.TANH R135, R135 ;  /* 0x0000008700877308 */ /* 0x000ea20000002400 */
[----:B----4-:R-:W-:Y:S02]  /*3970*/  FSEL R92, R92, -INF , P1 ;  /* 0xff8000005c5c7808 */ /* 0x010fe40000800000 */
[----:B------:R-:W-:Y:S02]  /*3980*/  ISETP.GT.AND P3, PT, R5, 0xc0, PT ;  /* 0x000000c00500780c */ /* 0x000fe40003f64270 */
[----:B------:R-:W-:-:S02]  /*3990*/  FMNMX.FTZ R106, R92, R35, !PT ;  /* 0x000000235c6a7209 */ /* 0x000fc40007810000 */
[----:B------:R-:W-:Y:S01]  /*39a0*/  FSEL R100, R100, -INF , P3 ;  /* 0xff80000064647808 */ /* 0x000fe20001800000 */
[----:B------:R-:W-:Y:S01]  /*39b0*/  MUFU.TANH R136, R136 ;  /* 0x0000008800887308 */ /* 0x000fe20000002400 */
[----:B-1----:R-:W-:-:S04]  /*39c0*/  FSEL R95, R95, -INF , P2 ;  /* 0xff8000005f5f7808 */ /* 0x002fc80001000000 */
[----:B------:R-:W-:-:S03]  /*39d0*/  FMNMX.FTZ R109, R95, R106, !PT ;  /* 0x0000006a5f6d7209 */ /* 0x000fc60007810000 */
[----:B------:R-:W1:Y:S01]  /*39e0*/  MUFU.TANH R139, R139 ;  /* 0x0000008b008b7308 */ /* 0x000e620000002400 */
[----:B--2---:R-:W-:Y:S02]  /*39f0*/  FSEL R34, R135, -INF , P4 ;  /* 0xff80000087227808 */ /* 0x004fe40002000000 */
[----:B------:R-:W-:Y:S02]  /*3a00*/  ISETP.GT.AND P4, PT, R5, 0xc1, PT ;  /* 0x000000c10500780c */ /* 0x000fe40003f84270 */
[----:B------:R-:W-:Y:S02]  /*3a10*/  FMNMX.FTZ R118, R100, R109, !PT ;  /* 0x0000006d64767209 */ /* 0x000fe40007810000 */
[----:B------:R-:W-:Y:S01]  /*3a20*/  FSEL R103, R103, -INF , P4 ;  /* 0xff80000067677808 */ /* 0x000fe20002000000 */
[----:B------:R-:W-:Y:S03]  /*3a30*/  MUFU.TANH R70, R70 ;  /* 0x0000004600467308 */ /* 0x000fe60000002400 */
[----:B------:R-:W-:Y:S01]  /*3a40*/  FMNMX.FTZ R39, R103, R118, !PT ;  /* 0x0000007667277209 */ /* 0x000fe20007810000 */
[----:B------:R-:W-:-:S04]  /*3a50*/  FMUL.FTZ R118, R0, R29 ;  /* 0x0000001d00767220 */ /* 0x000fc80000410000 */
[----:B------:R-:W2:Y:S01]  /*3a60*/  MUFU.TANH R140, R140 ;  /* 0x0000008c008c7308 */ /* 0x000ea20000002400 */
[----:B-1----:R-:W-:Y:S02]  /*3a70*/  FSEL R35, R139, -INF , P1 ;  /* 0xff8000008b237808 */ /* 0x002fe40000800000 */
[----:B------:R-:W-:-:S05]  /*3a80*/  ISETP.GT.AND P1, PT, R5, 0xc9, PT ;  /* 0x000000c90500780c */ /* 0x000fca0003f24270 */
[----:B------:R1:W3:Y:S08]  /*3a90*/  MUFU.TANH R108, R31 ;  /* 0x0000001f006c7308 */ /* 0x0002f00000002400 */
[----:B------:R-:W4:Y:S01]  /*3aa0*/  MUFU.TANH R78, R78 ;  /* 0x0000004e004e7308 */ /* 0x000f220000002400 */
[----:B-1----:R-:W-:Y:S02]  /*3ab0*/  FSEL R31, R136, -INF , P5 ;  /* 0xff800000881f7808 */ /* 0x002fe40002800000 */
[----:B------:R-:W-:-:S02]  /*3ac0*/  ISETP.GT.AND P5, PT, R5, 0xc8, PT ;  /* 0x000000c80500780c */ /* 0x000fc40003fa4270 */
[----:B--2---:R-:W-:Y:S02]  /*3ad0*/  FSEL R38, R140, -INF , P2 ;  /* 0xff8000008c267808 */ /* 0x004fe40001000000 */
[----:B------:R-:W-:Y:S01]  /*3ae0*/  FSEL R106, R70, -INF , P5 ;  /* 0xff800000466a7808 */ /* 0x000fe20002800000 */
[----:B------:R-:W1:Y:S01]  /*3af0*/  MUFU.TANH R104, R104 ;  /* 0x0000006800687308 */ /* 0x000e620000002400 */
[----:B------:R-:W-:Y:S02]  /*3b00*/  ISETP.GT.AND P2, PT, R5, 0xd0, PT ;  /* 0x000000d00500780c */ /* 0x000fe40003f44270 */
[----:B---3--:R-:W-:Y:S02]  /*3b10*/  FSEL R108, R108, -INF , P1 ;  /* 0xff8000006c6c7808 */ /* 0x008fe40000800000 */
[----:B------:R-:W-:Y:S02]  /*3b20*/  FMNMX.FTZ R109, R106, R39, !PT ;  /* 0x000000276a6d7209 */ /* 0x000fe40007810000 */
[----:B------:R-:W-:Y:S01]  /*3b30*/  FSEL R39, R96, -INF , P3 ;  /* 0xff80000060277808 */ /* 0x000fe20001800000 */
[----:B------:R-:W2:Y:S01]  /*3b40*/  MUFU.TANH R105, R105 ;  /* 0x0000006900697308 */ /* 0x000ea20000002400 */
[----:B----4-:R-:W-:-:S02]  /*3b50*/  FSEL R111, R78, -INF , P2 ;  /* 0xff8000004e6f7808 */ /* 0x010fc40001000000 */
[----:B------:R-:W-:Y:S02]  /*3b60*/  ISETP.GT.AND P3, PT, R5, 0xd1, PT ;  /* 0x000000d10500780c */ /* 0x000fe40003f64270 */
[----:B------:R-:W-:Y:S02]  /*3b70*/  FMNMX.FTZ R78, R108, R109, !PT ;  /* 0x0000006d6c4e7209 */ /* 0x000fe40007810000 */
[----:B------:R-:W-:Y:S01]  /*3b80*/  FSEL R70, R99, -INF , P4 ;  /* 0xff80000063467808 */ /* 0x000fe20002000000 */
[----:B------:R-:W3:Y:S01]  /*3b90*/  MUFU.TANH R112, R112 ;  /* 0x0000007000707308 */ /* 0x000ee20000002400 */
[----:B------:R-:W-:Y:S02]  /*3ba0*/  ISETP.GT.AND P4, PT, R5, 0xd8, PT ;  /* 0x000000d80500780c */ /* 0x000fe40003f84270 */
[----:B-1----:R-:W-:Y:S02]  /*3bb0*/  FSEL R109, R104, -INF , P3 ;  /* 0xff800000686d7808 */ /* 0x002fe40001800000 */
[----:B------:R-:W-:-:S02]  /*3bc0*/  FMNMX.FTZ R78, R111, R78, !PT ;  /* 0x0000004e6f4e7209 */ /* 0x000fc40007810000 */
[----:B------:R-:W-:Y:S01]  /*3bd0*/  FSEL R71, R71, -INF , P5 ;  /* 0xff80000047477808 */ /* 0x000fe20002800000 */
[----:B------:R-:W-:Y:S01]  /*3be0*/  MUFU.TANH R118, R118 ;  /* 0x0000007600767308 */ /* 0x000fe20000002400 */
[----:B------:R-:W-:Y:S02]  /*3bf0*/  ISETP.GT.AND P5, PT, R5, 0xd9, PT ;  /* 0x000000d90500780c */ /* 0x000fe40003fa4270 */
[----:B--2---:R-:W-:Y:S02]  /*3c00*/  FSEL R129, R105, -INF , P4 ;  /* 0xff80000069817808 */ /* 0x004fe40002000000 */
[----:B------:R-:W-:-:S03]  /*3c10*/  FMNMX.FTZ R78, R109, R78, !PT ;  /* 0x0000004e6d4e7209 */ /* 0x000fc60007810000 */
[----:B------:R-:W-:Y:S01]  /*3c20*/  MUFU.TANH R134, R134 ;  /* 0x0000008600867308 */ /* 0x000fe20000002400 */
[----:B---3--:R-:W-:Y:S02]  /*3c30*/  FSEL R117, R112, -INF , P5 ;  /* 0xff80000070757808 */ /* 0x008fe40002800000 */
[----:B------:R-:W-:Y:S02]  /*3c40*/  FMNMX.FTZ R78, R129, R78, !PT ;  /* 0x0000004e814e7209 */ /* 0x000fe40007810000 */
[----:B------:R-:W-:Y:S02]  /*3c50*/  MOV R112, UR10 ;  /* 0x0000000a00707c02 */ /* 0x000fe40008000f00 */
[----:B------:R-:W-:Y:S01]  /*3c60*/  FMNMX.FTZ R78, R117, R78, !PT ;  /* 0x0000004e754e7209 */ /* 0x000fe20007810000 */
[----:B------:R-:W-:Y:S04]  /*3c70*/  MUFU.TANH R122, R122 ;  /* 0x0000007a007a7308 */ /* 0x000fe80000002400 */
[----:B------:R-:W1:Y:S04]  /*3c80*/  SHFL.BFLY PT, R5, R78, 0x2, 0x1f ;  /* 0x0c401f004e057f89 */ /* 0x000e6800000e0000 */
[----:B------:R-:W-:Y:S08]  /*3c90*/  MUFU.TANH R133, R133 ;  /* 0x0000008500857308 */ /* 0x000ff00000002400 */
[----:B------:R-:W-:Y:S01]  /*3ca0*/  MUFU.TANH R130, R130 ;  /* 0x0000008200827308 */ /* 0x000fe20000002400 */
[----:B-1----:R-:W-:-:S05]  /*3cb0*/  FMNMX.FTZ R5, R78, R5, !PT ;  /* 0x000000054e057209 */ /* 0x002fca0007810000 */
[----:B------:R-:W1:Y:S02]  /*3cc0*/  SHFL.BFLY PT, R96, R5, 0x1, 0x1f ;  /* 0x0c201f0005607f89 */ /* 0x000e6400000e0000 */
[----:B-1----:R-:W-:-:S04]  /*3cd0*/  FMNMX.FTZ R99, R5, R96, !PT ;  /* 0x0000006005637209 */ /* 0x002fc80007810000 */
[C---:B------:R-:W-:Y:S01]  /*3ce0*/  FSETP.NEU.FTZ.AND P6, PT, R99.reuse, -INF , PT ;  /* 0xff8000006300780b */ /* 0x040fe20003fdd000 */
[----:B------:R-:W-:-:S05]  /*3cf0*/  FFMA.FTZ R112, R99, R112, -8 ;  /* 0xc100000063707423 */ /* 0x000fca0000010070 */
[----:B------:R-:W-:Y:S02]  /*3d00*/  FSEL R112, R112, RZ, P6 ;  /* 0x000000ff70707208 */ /* 0x000fe40003000000 */
[----:B------:R-:W-:-:S03]  /*3d10*/  LOP3.LUT P6, RZ, R152, 0x7f, RZ, 0xc0, !PT ;  /* 0x0000007f98ff7812 */ /* 0x000fc600078cc0ff */
[--C-:B------:R-:W-:Y:S01]  /*3d20*/  FFMA.FTZ R5, R65, UR10, -R112.reuse ;  /* 0x0000000a41057c23 */ /* 0x100fe20008010870 */
[----:B------:R-:W-:-:S01]  /*3d30*/  FFMA.FTZ R65, R79, UR10, -R112 ;  /* 0x0000000a4f417c23 */ /* 0x000fc20008010870 */
[----:B------:R-:W-:Y:S01]  /*3d40*/  FMNMX.FTZ R79, R4, R7, !PT ;  /* 0x00000007044f7209 */ /* 0x000fe20007810000 */
[----:B------:R-:W-:-:S01]  /*3d50*/  FFMA.FTZ R78, R84, UR10, -R112 ;  /* 0x0000000a544e7c23 */ /* 0x000fc20008010870 */
        /* <DEDUP_REMOVED lines=20> */
[----:B------:R1:W-:Y:S01]  /*3ea0*/  MUFU.EX2 R84, R107 ;  /* 0x0000006b00547308 */ /* 0x0003e20000000800 */
        /* <DEDUP_REMOVED lines=29> */
[----:B-1----:R-:W-:Y:S01]  /*4080*/  FMNMX.FTZ R107, R41, R110, !PT ;  /* 0x0000006e296b7209 */ /* 0x002fe20007810000 */
        /* <DEDUP_REMOVED lines=8> */
[----:B------:R-:W-:Y:S01]  /*4110*/  MUFU.EX2 R5, R5 ;  /* 0x0000000500057308 */ /* 0x000fe20000000800 */
[----:B------:R-:W-:-:S02]  /*4120*/  @!P6 VIADD R3, R3, 0x2e840 ;  /* 0x0002e8400303e836 */ /* 0x000fc40000000000 */
[----:B------:R-:W-:-:S03]  /*4130*/  FMNMX.FTZ R110, R44, R113, !PT ;  /* 0x000000712c6e7209 */ /* 0x000fc60007810000 */
[----:B------:R-:W-:Y:S02]  /*4140*/  @!P6 PRMT R3, RZ, 0x654, R3 ;  /* 0x00000654ff03e816 */ /* 0x000fe40000000003 */
[----:B------:R-:W-:Y:S01]  /*4150*/  FMNMX.FTZ R113, R45, R110, !PT ;  /* 0x0000006e2d717209 */ /* 0x000fe20007810000 */
[----:B------:R-:W-:Y:S01]  /*4160*/  MUFU.EX2 R32, R32 ;  /* 0x0000002000207308 */ /* 0x000fe20000000800 */
[----:B------:R1:W-:Y:S02]  /*4170*/  @!P6 SYNCS.ARRIVE.TRANS64.RED.A1T0 RZ, [R3+URZ], RZ ;  /* 0x000000ff03ffe9a7 */ /* 0x0003e4000810043f */
[----:B--2---:R-:W-:-:S04]  /*4180*/  FMNMX.FTZ R114, R46, R113, !PT ;  /* 0x000000712e727209 */ /* 0x004fc80007810000 */
[----:B------:R-:W-:Y:S01]  /*4190*/  FMNMX.FTZ R113, R47, R114, !PT ;  /* 0x000000722f717209 */ /* 0x000fe20007810000 */
[----:B------:R2:W-:Y:S03]  /*41a0*/  MUFU.EX2 R110, R115 ;  /* 0x00000073006e7308 */ /* 0x0005e60000000800 */
[----:B------:R-:W-:-:S04]  /*41b0*/  FMNMX.FTZ R114, R48, R113, !PT ;  /* 0x0000007130727209 */ /* 0x000fc80007810000 */
[----:B------:R-:W-:Y:S01]  /*41c0*/  FMNMX.FTZ R113, R49, R114, !PT ;  /* 0x0000007231717209 */ /* 0x000fe20007810000 */
[----:B------:R-:W-:Y:S03]  /*41d0*/  MUFU.EX2 R29, R29 ;  /* 0x0000001d001d7308 */ /* 0x000fe60000000800 */
[----:B------:R-:W-:Y:S01]  /*41e0*/  FMNMX.FTZ R114, R50, R113, !PT ;  /* 0x0000007132727209 */ /* 0x000fe20007810000 */
[----:B------:R-:W-:-:S03]  /*41f0*/  FFMA.FTZ R113, R93, UR10, -R112 ;  /* 0x0000000a5d717c23 */ /* 0x000fc60008010870 */
[----:B------:R-:W-:Y:S01]  /*4200*/  FMNMX.FTZ R93, R51, R114, !PT ;  /* 0x00000072335d7209 */ /* 0x000fe20007810000 */
[----:B------:R-:W3:Y:S03]  /*4210*/  MUFU.EX2 R66, R66 ;  /* 0x0000004200427308 */ /* 0x000ee60000000800 */
[----:B------:R-:W-:-:S04]  /*4220*/  FMNMX.FTZ R114, R52, R93, !PT ;  /* 0x0000005d34727209 */ /* 0x000fc80007810000 */
[----:B------:R-:W-:Y:S01]  /*4230*/  FMNMX.FTZ R93, R53, R114, !PT ;  /* 0x00000072355d7209 */ /* 0x000fe20007810000 */
[----:B------:R-:W-:Y:S03]  /*4240*/  MUFU.EX2 R33, R33 ;  /* 0x0000002100217308 */ /* 0x000fe60000000800 */
[----:B------:R-:W-:Y:S01]  /*4250*/  FMNMX.FTZ R94, R54, R93, !PT ;  /* 0x0000005d365e7209 */ /* 0x000fe20007810000 */
[----:B------:R-:W-:-:S03]  /*4260*/  FFMA.FTZ R93, R98, UR10, -R112 ;  /* 0x0000000a625d7c23 */ /* 0x000fc60008010870 */
[----:B--2---:R-:W-:Y:S01]  /*4270*/  FMNMX.FTZ R115, R55, R94, !PT ;  /* 0x0000005e37737209 */ /* 0x004fe20007810000 */
[----:B------:R-:W-:Y:S01]  /*4280*/  MUFU.EX2 R114, R116 ;  /* 0x0000007400727308 */ /* 0x000fe20000000800 */
[----:B---3--:R-:W-:Y:S02]  /*4290*/  F2FP.SATFINITE.E4M3.F32.PACK_AB_MERGE_C R201, R66, R29, RZ ;  /* 0x0000001d42c9723e */ /* 0x008fe400048070ff */
[----:B------:R-:W-:Y:S01]  /*42a0*/  FMNMX.FTZ R94, R56, R115, !PT ;  /* 0x00000073385e7209 */ /* 0x000fe20007810000 */
[----:B------:R-:W-:-:S01]  /*42b0*/  FFMA.FTZ R115, R97, UR10, -R112 ;  /* 0x0000000a61737c23 */ /* 0x000fc20008010870 */
[----:B------:R-:W-:Y:S02]  /*42c0*/  F2FP.SATFINITE.E4M3.F32.PACK_AB_MERGE_C R201, R32, R5, R201 ;  /* 0x0000000520c9723e */ /* 0x000fe400048070c9 */
[----:B------:R-:W-:Y:S01]  /*42d0*/  FMNMX.FTZ R97, R57, R94, !PT ;  /* 0x0000005e39617209 */ /* 0x000fe20007810000 */
[----:B------:R-:W-:Y:S03]  /*42e0*/  MUFU.EX2 R36, R36 ;  /* 0x0000002400247308 */ /* 0x000fe60000000800 */
[----:B------:R-:W-:-:S04]  /*42f0*/  FMNMX.FTZ R98, R58, R97, !PT ;  /* 0x000000613a627209 */ /* 0x000fc80007810000 */
[----:B------:R-:W-:Y:S01]  /*4300*/  FMNMX.FTZ R97, R59, R98, !PT ;  /* 0x000000623b617209 */ /* 0x000fe20007810000 */
[----:B------:R2:W-:Y:S03]  /*4310*/  MUFU.EX2 R94, R115 ;  /* 0x00000073005e7308 */ /* 0x0005e60000000800 */
[----:B------:R-:W-:-:S04]  /*4320*/  FMNMX.FTZ R97, R24, R97, !PT ;  /* 0x0000006118617209 */ /* 0x000fc80007810000 */
[----:B------:R-:W-:Y:S01]  /*4330*/  FMNMX.FTZ R102, R60, R97, !PT ;  /* 0x000000613c667209 */ /* 0x000fe20007810000 */
[----:B------:R-:W-:Y:S03]  /*4340*/  MUFU.EX2 R98, R120 ;  /* 0x0000007800627308 */ /* 0x000fe60000000800 */
[----:B------:R-:W-:-:S04]  /*4350*/  FMNMX.FTZ R97, R25, R102, !PT ;  /* 0x0000006619617209 */ /* 0x000fc80007810000 */
[----:B------:R-:W-:Y:S01]  /*4360*/  FMNMX.FTZ R102, R26, R97, !PT ;  /* 0x000000611a667209 */ /* 0x000fe20007810000 */
[----:B------:R-:W-:Y:S03]  /*4370*/  MUFU.EX2 R37, R37 ;  /* 0x0000002500257308 */ /* 0x000fe60000000800 */
[----:B------:R-:W-:-:S04]  /*4380*/  FMNMX.FTZ R102, R27, R102, !PT ;  /* 0x000000661b667209 */ /* 0x000fc80007810000 */
[----:B--2---:R-:W-:Y:S01]  /*4390*/  FMNMX.FTZ R115, R61, R102, !PT ;  /* 0x000000663d737209 */ /* 0x004fe20007810000 */
[----:B------:R-:W-:Y:S03]  /*43a0*/  MUFU.EX2 R97, R127 ;  /* 0x0000007f00617308 */ /* 0x000fe60000000800 */
[----:B------:R-:W-:-:S04]  /*43b0*/  FMNMX.FTZ R115, R28, R115, !PT ;  /* 0x000000731c737209 */ /* 0x000fc80007810000 */
[----:B------:R-:W-:Y:S01]  /*43c0*/  FMNMX.FTZ R119, R30, R115, !PT ;  /* 0x000000731e777209 */ /* 0x000fe20007810000 */
[----:B------:R2:W-:Y:S03]  /*43d0*/  MUFU.EX2 R102, R121 ;  /* 0x0000007900667308 */ /* 0x0005e60000000800 */
[----:B------:R-:W-:Y:S01]  /*43e0*/  FMNMX.FTZ R116, R62, R119, !PT ;  /* 0x000000773e747209 */ /* 0x000fe20007810000 */
[----:B------:R-:W-:-:S03]  /*43f0*/  FFMA.FTZ R119, R73, UR10, -R112 ;  /* 0x0000000a49777c23 */ /* 0x000fc60008010870 */
[----:B------:R-:W-:Y:S01]  /*4400*/  FMNMX.FTZ R73, R63, R116, !PT ;  /* 0x000000743f497209 */ /* 0x000fe20007810000 */
[----:B------:R-:W3:Y:S01]  /*4410*/  MUFU.EX2 R72, R72 ;  /* 0x0000004800487308 */ /* 0x000ee20000000800 */
[----:B--2---:R-:W-:-:S02]  /*4420*/  FFMA.FTZ R121, R77, UR10, -R112 ;  /* 0x0000000a4d797c23 */ /* 0x004fc40008010870 */
[----:B------:R-:W-:-:S04]  /*4430*/  FMNMX.FTZ R73, R64, R73, !PT ;  /* 0x0000004940497209 */ /* 0x000fc80007810000 */
[----:B------:R-:W-:Y:S01]  /*4440*/  FMNMX.FTZ R74, R34, R73, !PT ;  /* 0x00000049224a7209 */ /* 0x000fe20007810000 */
[----:B------:R2:W-:Y:S03]  /*4450*/  MUFU.EX2 R116, R119 ;  /* 0x0000007700747308 */ /* 0x0005e60000000800 */
[----:B------:R-:W-:-:S04]  /*4460*/  FMNMX.FTZ R74, R31, R74, !PT ;  /* 0x0000004a1f4a7209 */ /* 0x000fc80007810000 */
[----:B------:R-:W-:Y:S01]  /*4470*/  FMNMX.FTZ R77, R35, R74, !PT ;  /* 0x0000004a234d7209 */ /* 0x000fe20007810000 */
[----:B------:R4:W-:Y:S01]  /*4480*/  MUFU.EX2 R73, R123 ;  /* 0x0000007b00497308 */ /* 0x0009e20000000800 */
[----:B---3--:R-:W-:Y:S02]  /*4490*/  F2FP.SATFINITE.E4M3.F32.PACK_AB_MERGE_C R203, R72, R37, RZ ;  /* 0x0000002548cb723e */ /* 0x008fe400048070ff */
[----:B------:R-:W-:Y:S01]  /*44a0*/  FMNMX.FTZ R120, R38, R77, !PT ;  /* 0x0000004d26787209 */ /* 0x000fe20007810000 */
[----:B------:R-:W-:-:S01]  /*44b0*/  FFMA.FTZ R77, R131, UR10, -R112 ;  /* 0x0000000a834d7c23 */ /* 0x000fc20008010870 */
[----:B------:R-:W-:Y:S02]  /*44c0*/  F2FP.SATFINITE.E4M3.F32.PACK_AB_MERGE_C R203, R36, R33, R203 ;  /* 0x0000002124cb723e */ /* 0x000fe400048070cb */
[----:B--2---:R-:W-:Y:S01]  /*44d0*/  FMNMX.FTZ R119, R39, R120, !PT ;  /* 0x0000007827777209 */ /* 0x004fe20007810000 */
[----:B------:R2:W-:Y:S03]  /*44e0*/  MUFU.EX2 R74, R121 ;  /* 0x00000079004a7308 */ /* 0x0005e60000000800 */
[----:B------:R-:W-:-:S02]  /*44f0*/  FMNMX.FTZ R120, R70, R119, !PT ;  /* 0x0000007746787209 */ /* 0x000fc40007810000 */
[----:B------:R-:W-:Y:S01]  /*4500*/  FSEL R119, R118, -INF , P1 ;  /* 0xff80000076777808 */ /* 0x000fe20000800000 */
[----:B------:R-:W-:-:S01]  /*4510*/  FFMA.FTZ R118, R132, UR10, -R112 ;  /* 0x0000000a84767c23 */ /* 0x000fc20008010870 */
[----:B------:R-:W-:Y:S01]  /*4520*/  FMNMX.FTZ R124, R71, R120, !PT ;  /* 0x00000078477c7209 */ /* 0x000fe20007810000 */
[----:B------:R-:W-:Y:S01]  /*4530*/  MUFU.EX2 R65, R65 ;  /* 0x0000004100417308 */ /* 0x000fe20000000800 */
[----:B------:R-:W-:Y:S02]  /*4540*/  FSEL R120, R134, -INF , P2 ;  /* 0xff80000086787808 */ /* 0x000fe40001000000 */
[----:B----4-:R-:W-:Y:S02]  /*4550*/  FMNMX.FTZ R123, R119, R124, !PT ;  /* 0x0000007c777b7209 */ /* 0x010fe40007810000 */
[----:B--2---:R-:W-:Y:S02]  /*4560*/  FSEL R121, R122, -INF , P3 ;  /* 0xff8000007a797808 */ /* 0x004fe40001800000 */
[----:B------:R-:W-:Y:S01]  /*4570*/  FMNMX.FTZ R124, R120, R123, !PT ;  /* 0x0000007b787c7209 */ /* 0x000fe20007810000 */
[----:B------:R-:W-:Y:S01]  /*4580*/  MUFU.EX2 R68, R68 ;  /* 0x0000004400447308 */ /* 0x000fe20000000800 */
[----:B------:R-:W-:-:S02]  /*4590*/  FSEL R122, R133, -INF , P4 ;  /* 0xff800000857a7808 */ /* 0x000fc40002000000 */
[----:B------:R-:W-:Y:S02]  /*45a0*/  FMNMX.FTZ R125, R121, R124, !PT ;  /* 0x0000007c797d7209 */ /* 0x000fe40007810000 */
[----:B------:R-:W-:Y:S02]  /*45b0*/  FSEL R123, R130, -INF , P5 ;  /* 0xff800000827b7808 */ /* 0x000fe40002800000 */
[----:B------:R-:W-:Y:S01]  /*45c0*/  FMNMX.FTZ R124, R122, R125, !PT ;  /* 0x0000007d7a7c7209 */ /* 0x000fe20007810000 */
[----:B------:R-:W-:Y:S03]  /*45d0*/  MUFU.EX2 R69, R69 ;  /* 0x0000004500457308 */ /* 0x000fe60000000800 */
[----:B------:R-:W-:-:S05]  /*45e0*/  FMNMX.FTZ R124, R123, R124, !PT ;  /* 0x0000007c7b7c7209 */ /* 0x000fca0007810000 */
[----:B------:R-:W2:Y:S01]  /*45f0*/  SHFL.BFLY PT, R125, R124, 0x2, 0x1f ;  /* 0x0c401f007c7d7f89 */ /* 0x000ea200000e0000 */
[----:B------:R-:W3:Y:S08]  /*4600*/  MUFU.EX2 R78, R78 ;  /* 0x0000004e004e7308 */ /* 0x000ef00000000800 */
[----:B------:R-:W-:Y:S08]  /*4610*/  MUFU.EX2 R67, R67 ;  /* 0x0000004300437308 */ /* 0x000ff00000000800 */
[----:B------:R-:W-:Y:S01]  /*4620*/  MUFU.EX2 R76, R76 ;  /* 0x0000004c004c7308 */ /* 0x000fe20000000800 */
[----:B---3--:R-:W-:-:S04]  /*4630*/  F2FP.SATFINITE.E4M3.F32.PACK_AB_MERGE_C R205, R78, R69, RZ ;  /* 0x000000454ecd723e */ /* 0x008fc800048070ff */
[----:B------:R-:W-:Y:S02]  /*4640*/  F2FP.SATFINITE.E4M3.F32.PACK_AB_MERGE_C R205, R68, R65, R205 ;  /* 0x0000004144cd723e */ /* 0x000fe400048070cd */
[----:B--2---:R-:W-:Y:S01]  /*4650*/  FMNMX.FTZ R126, R124, R125, !PT ;  /* 0x0000007d7c7e7209 */ /* 0x004fe20007810000 */
[--C-:B------:R-:W-:Y:S01]  /*4660*/  FFMA.FTZ R125, R108, UR10, -R112.reuse ;  /* 0x0000000a6c7d7c23 */ /* 0x100fe20008010870 */
[----:B------:R-:W-:-:S01]  /*4670*/  FFMA.FTZ R108, R111, UR10, -R112 ;  /* 0x0000000a6f6c7c23 */ /* 0x000fc20008010870 */
[--C-:B------:R-:W-:Y:S01]  /*4680*/  FFMA.FTZ R111, R129, UR10, -R112.reuse ;  /* 0x0000000a816f7c23 */ /* 0x100fe20008010870 */
[----:B------:R-:W-:-:S01]  /*4690*/  FFMA.FTZ R112, R117, UR10, -R112 ;  /* 0x0000000a75707c23 */ /* 0x000fc20008010870 */
[----:B------:R-:W2:Y:S01]  /*46a0*/  SHFL.BFLY PT, R127, R126, 0x1, 0x1f ;  /* 0x0c201f007e7f7f89 */ /* 0x000ea200000e0000 */
[----:B------:R-:W-:Y:S08]  /*46b0*/  MUFU.EX2 R75, R75 ;  /* 0x0000004b004b7308 */ /* 0x000ff00000000800 */
[----:B------:R-:W3:Y:S08]  /*46c0*/  MUFU.EX2 R80, R80 ;  /* 0x0000005000507308 */ /* 0x000ef00000000800 */
[----:B------:R-:W-:Y:S01]  /*46d0*/  MUFU.EX2 R79, R79 ;  /* 0x0000004f004f7308 */ /* 0x000fe20000000800 */
[----:B--2---:R-:W-:Y:S01]  /*46e0*/  FMNMX.FTZ R190, R126, R127, !PT ;  /* 0x0000007f7ebe7209 */ /* 0x004fe20007810000 */
[----:B------:R-:W-:-:S06]  /*46f0*/  IMAD.U32 R127, RZ, RZ, UR10 ;  /* 0x0000000aff7f7e24 */ /* 0x000fcc000f8e00ff */
[----:B------:R-:W-:Y:S01]  /*4700*/  MUFU.EX2 R83, R83 ;  /* 0x0000005300537308 */ /* 0x000fe20000000800 */
[----:B---3--:R-:W-:Y:S01]  /*4710*/  F2FP.SATFINITE.E4M3.F32.PACK_AB_MERGE_C R207, R80, R75, RZ ;  /* 0x0000004b50cf723e */ /* 0x008fe200048070ff */
[C---:B------:R-:W-:Y:S01]  /*4720*/  FFMA.FTZ R124, R190.reuse, R127, -8 ;  /* 0xc1000000be7c7423 */ /* 0x040fe2000001007f */
[----:B------:R-:W-:Y:S02]  /*4730*/  FSETP.NEU.FTZ.AND P1, PT, R190, -INF , PT ;  /* 0xff800000be00780b */ /* 0x000fe40003f3d000 */
[----:B------:R-:W-:Y:S02]  /*4740*/  F2FP.SATFINITE.E4M3.F32.PACK_AB_MERGE_C R207, R76, R67, R207 ;  /* 0x000000434ccf723e */ /* 0x000fe400048070cf */
[----:B------:R-:W-:Y:S01]  /*4750*/  FSEL R117, R124, RZ, P1 ;  /* 0x000000ff7c757208 */ /* 0x000fe20000800000 */
[----:B------:R-:W-:Y:S01]  /*4760*/  MUFU.EX2 R104, R104 ;  /* 0x0000006800687308 */ /* 0x000fe20000000800 */
[----:B------:R-:W-:-:S03]  /*4770*/  PLOP3.LUT P1, PT, PT, PT, UP0, 0x80, 0x0 ;  /* 0x000000000000781c */ /* 0x000fc60003f2f008 */
[--C-:B------:R-:W-:Y:S01]  /*4780*/  FFMA.FTZ R4, R4, UR10, -R117.reuse ;  /* 0x0000000a04047c23 */ /* 0x100fe20008010875 */
[----:B------:R-:W-:-:S01]  /*4790*/  FFMA.FTZ R7, R7, UR10, -R117 ;  /* 0x0000000a07077c23 */ /* 0x000fc20008010875 */
[--C-:B------:R-:W-:Y:S01]  /*47a0*/  FFMA.FTZ R124, R6, UR10, -R117.reuse ;  /* 0x0000000a067c7c23 */ /* 0x100fe20008010875 */
[----:B------:R-:W-:-:S01]  /*47b0*/  FFMA.FTZ R127, R8, UR10, -R117 ;  /* 0x0000000a087f7c23 */ /* 0x000fc20008010875 */
[--C-:B------:R-:W-:Y:S01]  /*47c0*/  FFMA.FTZ R6, R9, UR10, -R117.reuse ;  /* 0x0000000a09067c23 */ /* 0x100fe20008010875 */
[----:B------:R-:W-:-:S01]  /*47d0*/  FFMA.FTZ R9, R10, UR10, -R117 ;  /* 0x0000000a0a097c23 */ /* 0x000fc20008010875 */
[----:B------:R-:W-:Y:S01]  /*47e0*/  MUFU.EX2 R4, R4 ;  /* 0x0000000400047308 */ /* 0x000fe20000000800 */
[----:B------:R-:W-:-:S01]  /*47f0*/  FFMA.FTZ R8, R13, UR10, -R117 ;  /* 0x0000000a0d087c23 */ /* 0x000fc20008010875 */
[--C-:B------:R-:W-:Y:S01]  /*4800*/  FFMA.FTZ R13, R40, UR10, -R117.reuse ;  /* 0x0000000a280d7c23 */ /* 0x100fe20008010875 */
[----:B------:R-:W-:-:S01]  /*4810*/  FFMA.FTZ R40, R41, UR10, -R117 ;  /* 0x0000000a29287c23 */ /* 0x000fc20008010875 */
[--C-:B------:R-:W-:Y:S01]  /*4820*/  FFMA.FTZ R41, R42, UR10, -R117.reuse ;  /* 0x0000000a2a297c23 */ /* 0x100fe20008010875 */
[----:B------:R-:W-:-:S01]  /*4830*/  FFMA.FTZ R126, R11, UR10, -R117 ;  /* 0x0000000a0b7e7c23 */ /* 0x000fc20008010875 */
[--C-:B------:R-:W-:Y:S01]  /*4840*/  FFMA.FTZ R131, R20, UR10, -R117.reuse ;  /* 0x0000000a14837c23 */ /* 0x100fe20008010875 */
[----:B------:R-:W-:-:S01]  /*4850*/  FFMA.FTZ R42, R51, UR10, -R117 ;  /* 0x0000000a332a7c23 */ /* 0x000fc20008010875 */
[----:B------:R-:W2:Y:S01]  /*4860*/  MUFU.EX2 R7, R7 ;  /* 0x0000000700077308 */ /* 0x000ea20000000800 */
[----:B------:R-:W-:-:S01]  /*4870*/  FFMA.FTZ R11, R14, UR10, -R117 ;  /* 0x0000000a0e0b7c23 */ /* 0x000fc20008010875 */
[--C-:B------:R-:W-:Y:S01]  /*4880*/  FFMA.FTZ R20, R47, UR10, -R117.reuse ;  /* 0x0000000a2f147c23 */ /* 0x100fe20008010875 */
[----:B------:R-:W-:-:S01]  /*4890*/  FFMA.FTZ R51, R54, UR10, -R117 ;  /* 0x0000000a36337c23 */ /* 0x000fc20008010875 */
[--C-:B------:R-:W-:Y:S01]  /*48a0*/  FFMA.FTZ R14, R15, UR10, -R117.reuse ;  /* 0x0000000a0f0e7c23 */ /* 0x100fe20008010875 */
[----:B------:R-:W-:-:S01]  /*48b0*/  FFMA.FTZ R47, R49, UR10, -R117 ;  /* 0x0000000a312f7c23 */ /* 0x000fc20008010875 */
[----:B------:R-:W-:Y:S01]  /*48c0*/  FADD.FTZ R54, R5, R32 ;  /* 0x0000002005367221 */ /* 0x000fe20000010000 */
[----:B------:R-:W-:-:S01]  /*48d0*/  FFMA.FTZ R15, R44, UR10, -R117 ;  /* 0x0000000a2c0f7c23 */ /* 0x000fc20008010875 */
[----:B------:R-:W3:Y:S01]  /*48e0*/  MUFU.EX2 R124, R124 ;  /* 0x0000007c007c7308 */ /* 0x000ee20000000800 */
[----:B------:R-:W-:-:S01]  /*48f0*/  FFMA.FTZ R129, R12, UR10, -R117 ;  /* 0x0000000a0c817c23 */ /* 0x000fc20008010875 */
[--C-:B------:R-:W-:Y:S01]  /*4900*/  FFMA.FTZ R44, R45, UR10, -R117.reuse ;  /* 0x0000000a2d2c7c23 */ /* 0x100fe20008010875 */
[----:B------:R-:W-:-:S01]  /*4910*/  FFMA.FTZ R45, R55, UR10, -R117 ;  /* 0x0000000a372d7c23 */ /* 0x000fc20008010875 */
[----:B------:R-:W-:Y:S01]  /*4920*/  FADD.FTZ R55, R29, R54 ;  /* 0x000000361d377221 */ /* 0x000fe20000010000 */
[----:B------:R-:W-:-:S01]  /*4930*/  FFMA.FTZ R133, R46, UR10, -R117 ;  /* 0x0000000a2e857c23 */ /* 0x000fc20008010875 */
[--C-:B------:R-:W-:Y:S01]  /*4940*/  FFMA.FTZ R46, R56, UR10, -R117.reuse ;  /* 0x0000000a382e7c23 */ /* 0x100fe20008010875 */
[----:B------:R-:W-:-:S01]  /*4950*/  FFMA.FTZ R12, R43, UR10, -R117 ;  /* 0x0000000a2b0c7c23 */ /* 0x000fc20008010875 */
[----:B------:R-:W4:Y:S01]  /*4960*/  MUFU.EX2 R127, R127 ;  /* 0x0000007f007f7308 */ /* 0x000f220000000800 */
[----:B--2---:R-:W-:-:S01]  /*4970*/  FADD.FTZ R49, R4, R7 ;  /* 0x0000000704317221 */ /* 0x004fc20000010000 */
[----:B------:R-:W-:Y:S01]  /*4980*/  FADD.FTZ R56, R66, R55 ;  /* 0x0000003742387221 */ /* 0x000fe20000010000 */
[----:B------:R-:W-:-:S01]  /*4990*/  FFMA.FTZ R43, R52, UR10, -R117 ;  /* 0x0000000a342b7c23 */ /* 0x000fc20008010875 */
[--C-:B------:R-:W-:Y:S01]  /*49a0*/  FFMA.FTZ R52, R57, UR10, -R117.reuse ;  /* 0x0000000a39347c23 */ /* 0x100fe20008010875 */
[----:B------:R-:W-:-:S01]  /*49b0*/  FFMA.FTZ R10, R21, UR10, -R117 ;  /* 0x0000000a150a7c23 */ /* 0x000fc20008010875 */
[----:B------:R-:W-:Y:S01]  /*49c0*/  FADD.FTZ R57, R33, R56 ;  /* 0x0000003821397221 */ /* 0x000fe20000010000 */
[----:B------:R-:W-:-:S01]  /*49d0*/  FFMA.FTZ R21, R48, UR10, -R117 ;  /* 0x0000000a30157c23 */ /* 0x000fc20008010875 */
[----:B------:R-:W2:Y:S01]  /*49e0*/  MUFU.EX2 R6, R6 ;  /* 0x0000000600067308 */ /* 0x000ea20000000800 */
[----:B---3--:R-:W-:-:S01]  /*49f0*/  FADD.FTZ R54, R124, R49 ;  /* 0x000000317c367221 */ /* 0x008fc20000010000 */
[----:B------:R-:W-:Y:S01]  /*4a00*/  FADD.FTZ R56, R36, R57 ;  /* 0x0000003924387221 */ /* 0x000fe20000010000 */
[----:B------:R-:W-:-:S01]  /*4a10*/  FFMA.FTZ R48, R50, UR10, -R117 ;  /* 0x0000000a32307c23 */ /* 0x000fc20008010875 */
[--C-:B------:R-:W-:Y:S01]  /*4a20*/  FFMA.FTZ R50, R53, UR10, -R117.reuse ;  /* 0x0000000a35327c23 */ /* 0x100fe20008010875 */
[----:B------:R-:W-:-:S01]  /*4a30*/  FFMA.FTZ R53, R58, UR10, -R117 ;  /* 0x0000000a3a357c23 */ /* 0x000fc20008010875 */
[----:B------:R-:W-:Y:S01]  /*4a40*/  FADD.FTZ R57, R37, R56 ;  /* 0x0000003825397221 */ /* 0x000fe20000010000 */
[----:B------:R-:W-:-:S01]  /*4a50*/  FFMA.FTZ R49, R59, UR10, -R117 ;  /* 0x0000000a3b317c23 */ /* 0x000fc20008010875 */
[----:B------:R-:W3:Y:S01]  /*4a60*/  MUFU.EX2 R9, R9 ;  /* 0x0000000900097308 */ /* 0x000ee20000000800 */
[----:B----4-:R-:W-:-:S01]  /*4a70*/  FADD.FTZ R55, R127, R54 ;  /* 0x000000367f377221 */ /* 0x010fc20000010000 */
[----:B------:R-:W-:Y:S01]  /*4a80*/  FADD.FTZ R58, R72, R57 ;  /* 0x00000039483a7221 */ /* 0x000fe20000010000 */
[----:B------:R-:W-:-:S01]  /*4a90*/  FFMA.FTZ R25, R25, UR10, -R117 ;  /* 0x0000000a19197c23 */ /* 0x000fc20008010875 */
[--C-:B-1----:R-:W-:Y:S01]  /*4aa0*/  FFMA.FTZ R3, R26, UR10, -R117.reuse ;  /* 0x0000000a1a037c23 */ /* 0x102fe20008010875 */
[----:B------:R-:W-:-:S01]  /*4ab0*/  FFMA.FTZ R26, R27, UR10, -R117 ;  /* 0x0000000a1b1a7c23 */ /* 0x000fc20008010875 */
[----:B------:R-:W-:Y:S01]  /*4ac0*/  FADD.FTZ R57, R65, R58 ;  /* 0x0000003a41397221 */ /* 0x000fe20000010000 */
[----:B------:R-:W-:-:S01]  /*4ad0*/  FFMA.FTZ R28, R28, UR10, -R117 ;  /* 0x0000000a1c1c7c23 */ /* 0x000fc20008010875 */
[----:B------:R-:W1:Y:S01]  /*4ae0*/  MUFU.EX2 R126, R126 ;  /* 0x0000007e007e7308 */ /* 0x000e620000000800 */
        /* <DEDUP_REMOVED lines=9> */
[--C-:B------:R-:W-:Y:S01]  /*4b80*/  FFMA.FTZ R54, R60, UR10, -R117.reuse ;  /* 0x0000000a3c367c23 */ /* 0x100fe20008010875 */
[----:B------:R-:W-:-:S01]  /*4b90*/  FFMA.FTZ R64, R64, UR10, -R117 ;  /* 0x0000000a40407c23 */ /* 0x000fc20008010875 */
[--C-:B------:R-:W-:Y:S01]  /*4ba0*/  FFMA.FTZ R34, R34, UR10, -R117.reuse ;  /* 0x0000000a22227c23 */ /* 0x100fe20008010875 */
[----:B------:R-:W-:-:S01]  /*4bb0*/  FFMA.FTZ R31, R31, UR10, -R117 ;  /* 0x0000000a1f1f7c23 */ /* 0x000fc20008010875 */
[--C-:B------:R-:W-:Y:S01]  /*4bc0*/  FFMA.FTZ R35, R35, UR10, -R117.reuse ;  /* 0x0000000a23237c23 */ /* 0x100fe20008010875 */
[----:B------:R-:W-:-:S01]  /*4bd0*/  FFMA.FTZ R38, R38, UR10, -R117 ;  /* 0x0000000a26267c23 */ /* 0x000fc20008010875 */
[----:B------:R-:W3:Y:S01]  /*4be0*/  MUFU.EX2 R8, R8 ;  /* 0x0000000800087308 */ /* 0x000ee20000000800 */
[----:B-1----:R-:W-:-:S01]  /*4bf0*/  FADD.FTZ R56, R126, R55 ;  /* 0x000000377e387221 */ /* 0x002fc20000010000 */
[--C-:B------:R-:W-:Y:S01]  /*4c00*/  FFMA.FTZ R39, R39, UR10, -R117.reuse ;  /* 0x0000000a27277c23 */ /* 0x100fe20008010875 */
[----:B------:R-:W-:Y:S01]  /*4c10*/  F2FP.SATFINITE.E4M3.F32.PACK_AB_MERGE_C R124, R127, R124, RZ ;  /* 0x0000007c7f7c723e */ /* 0x000fe200048070ff */
[--C-:B------:R-:W-:Y:S01]  /*4c20*/  FFMA.FTZ R70, R70, UR10, -R117.reuse ;  /* 0x0000000a46467c23 */ /* 0x100fe20008010875 */
[----:B------:R-:W-:-:S01]  /*4c30*/  FFMA.FTZ R71, R71, UR10, -R117 ;  /* 0x0000000a47477c23 */ /* 0x000fc20008010875 */
[----:B------:R-:W-:Y:S01]  /*4c40*/  FFMA.FTZ R119, R119, UR10, -R117 ;  /* 0x0000000a77777c23 */ /* 0x000fe20008010875 */
[----:B------:R-:W-:Y:S01]  /*4c50*/  F2FP.SATFINITE.E4M3.F32.PACK_AB_MERGE_C R200, R7, R4, R124 ;  /* 0x0000000407c8723e */ /* 0x000fe2000480707c */
[----:B------:R-:W1:Y:S01]  /*4c60*/  MUFU.EX2 R11, R11 ;  /* 0x0000000b000b7308 */ /* 0x000e620000000800 */
[----:B--2---:R-:W-:-:S01]  /*4c70*/  FADD.FTZ R55, R129, R56 ;  /* 0x0000003881377221 */ /* 0x004fc20000010000 */
[--C-:B------:R-:W-:Y:S01]  /*4c80*/  FFMA.FTZ R120, R120, UR10, -R117.reuse ;  /* 0x0000000a78787c23 */ /* 0x100fe20008010875 */
[----:B------:R-:W-:Y:S01]  /*4c90*/  F2FP.SATFINITE.E4M3.F32.PACK_AB_MERGE_C R126, R129, R126, RZ ;  /* 0x0000007e817e723e */ /* 0x000fe200048070ff */
[--C-:B------:R-:W-:Y:S01]  /*4ca0*/  FFMA.FTZ R121, R121, UR10, -R117.reuse ;  /* 0x0000000a79797c23 */ /* 0x100fe20008010875 */
[----:B------:R-:W-:-:S01]  /*4cb0*/  FFMA.FTZ R122, R122, UR10, -R117 ;  /* 0x0000000a7a7a7c23 */ /* 0x000fc20008010875 */
[----:B------:R-:W-:Y:S01]  /*4cc0*/  F2FP.SATFINITE.E4M3.F32.PACK_AB_MERGE_C R209, R104, R83, RZ ;  /* 0x0000005368d1723e */ /* 0x000fe200048070ff */
[----:B------:R-:W-:Y:S01]  /*4cd0*/  IMAD.MOV.U32 R72, RZ, RZ, R87 ;  /* 0x000000ffff487224 */ /* 0x000fe200078e0057 */
[----:B------:R-:W2:Y:S01]  /*4ce0*/  MUFU.EX2 R14, R14 ;  /* 0x0000000e000e7308 */ /* 0x000ea20000000800 */
[----:B---3--:R-:W-:-:S01]  /*4cf0*/  FADD.FTZ R56, R8, R55 ;  /* 0x0000003708387221 */ /* 0x008fc20000010000 */
[----:B------:R-:W-:Y:S01]  /*4d00*/  F2FP.SATFINITE.E4M3.F32.PACK_AB_MERGE_C R202, R9, R6, R126 ;  /* 0x0000000609ca723e */ /* 0x000fe2000480707e */
[----:B------:R-:W-:Y:S01]  /*4d10*/  IMAD.MOV.U32 R69, RZ, RZ, R87 ;  /* 0x000000ffff457224 */ /* 0x000fe200078e0057 */
[----:B------:R-:W-:Y:S01]  /*4d20*/  F2FP.SATFINITE.E4M3.F32.PACK_AB_MERGE_C R209, R84, R79, R209 ;  /* 0x0000004f54d1723e */ /* 0x000fe200048070d1 */
[--C-:B------:R-:W-:Y:S01]  /*4d30*/  IMAD.MOV.U32 R68, RZ, RZ, R87.reuse ;  /* 0x000000ffff447224 */ /* 0x100fe200078e0057 */
[----:B------:R-:W-:Y:S01]  /*4d40*/  MOV R65, R87 ;  /* 0x0000005700417202 */ /* 0x000fe20000000f00 */
[----:B------:R-:W-:Y:S01]  /*4d50*/  IMAD.MOV.U32 R66, RZ, RZ, R87 ;  /* 0x000000ffff427224 */ /* 0x000fe200078e0057 */
[----:B------:R-:W3:Y:S01]  /*4d60*/  MUFU.EX2 R131, R131 ;  /* 0x0000008300837308 */ /* 0x000ee20000000800 */
[----:B-1----:R-:W-:-:S01]  /*4d70*/  FADD.FTZ R55, R11, R56 ;  /* 0x000000380b377221 */ /* 0x002fc20000010000 */
[--C-:B------:R-:W-:Y:S01]  /*4d80*/  IMAD.MOV.U32 R60, RZ, RZ, R87.reuse ;  /* 0x000000ffff3c7224 */ /* 0x100fe200078e0057 */
[----:B------:R-:W-:Y:S01]  /*4d90*/  MOV R33, R87 ;  /* 0x0000005700217202 */ /* 0x000fe20000000f00 */
[----:B------:R-:W-:-:S04]  /*4da0*/  IMAD.MOV.U32 R36, RZ, RZ, R87 ;  /* 0x000000ffff247224 */ /* 0x000fc800078e0057 */
[----:B------:R-:W1:Y:S01]  /*4db0*/  MUFU.EX2 R10, R10 ;  /* 0x0000000a000a7308 */ /* 0x000e620000000800 */
[----:B--2---:R-:W-:-:S01]  /*4dc0*/  FADD.FTZ R56, R14, R55 ;  /* 0x000000370e387221 */ /* 0x004fc20000010000 */
[----:B------:R-:W-:Y:S01]  /*4dd0*/  FFMA.FTZ R55, R30, UR10, -R117 ;  /* 0x0000000a1e377c23 */ /* 0x000fe20008010875 */
[----:B------:R-:W-:-:S01]  /*4de0*/  FADD.FTZ R30, R78, R57 ;  /* 0x000000394e1e7221 */ /* 0x000fc20000010000 */
[----:B------:R-:W-:Y:S01]  /*4df0*/  FFMA.FTZ R117, R123, UR10, -R117 ;  /* 0x0000000a7b757c23 */ /* 0x000fe20008010875 */
[----:B------:R-:W-:Y:S02]  /*4e00*/  IMAD.MOV.U32 R78, RZ, RZ, R87 ;  /* 0x000000ffff4e7224 */ /* 0x000fe400078e0057 */
[----:B------:R-:W-:Y:S01]  /*4e10*/  FADD.FTZ R59, R67, R30 ;  /* 0x0000001e433b7221 */ /* 0x000fe20000010000 */
[----:B------:R-:W2:Y:S01]  /*4e20*/  MUFU.EX2 R13, R13 ;  /* 0x0000000d000d7308 */ /* 0x000ea20000000800 */
[----:B---3--:R-:W-:-:S01]  /*4e30*/  FADD.FTZ R57, R131, R56 ;  /* 0x0000003883397221 */ /* 0x008fc20000010000 */
[----:B------:R-:W-:Y:S01]  /*4e40*/  F2FP.SATFINITE.E4M3.F32.PACK_AB_MERGE_C R131, R131, R14, RZ ;  /* 0x0000000e8383723e */ /* 0x000fe200048070ff */
[----:B------:R-:W-:-:S01]  /*4e50*/  FADD.FTZ R56, R76, R59 ;  /* 0x0000003b4c387221 */ /* 0x000fc20000010000 */
[----:B------:R-:W-:-:S02]  /*4e60*/  IMAD.MOV.U32 R76, RZ, RZ, R87 ;  /* 0x000000ffff4c7224 */ /* 0x000fc400078e0057 */
[----:B------:R-:W-:Y:S01]  /*4e70*/  F2FP.SATFINITE.E4M3.F32.PACK_AB_MERGE_C R204, R11, R8, R131 ;  /* 0x000000080bcc723e */ /* 0x000fe20004807083 */
[----:B------:R-:W-:Y:S01]  /*4e80*/  IMAD.MOV.U32 R67, RZ, RZ, R87 ;  /* 0x000000ffff437224 */ /* 0x000fe200078e0057 */
[----:B------:R-:W3:Y:S01]  /*4e90*/  MUFU.EX2 R40, R40 ;  /* 0x0000002800287308 */ /* 0x000ee20000000800 */
[----:B-1----:R-:W-:-:S01]  /*4ea0*/  FADD.FTZ R30, R10, R57 ;  /* 0x000000390a1e7221 */ /* 0x002fc20000010000 */
[----:B------:R-:W-:Y:S01]  /*4eb0*/  FADD.FTZ R57, R75, R56 ;  /* 0x000000384b397221 */ /* 0x000fe20000010000 */
[----:B------:R-:W-:-:S03]  /*4ec0*/  IMAD.MOV.U32 R75, RZ, RZ, R87 ;  /* 0x000000ffff4b7224 */ /* 0x000fc600078e0057 */
[----:B------:R-:W-:Y:S01]  /*4ed0*/  FADD.FTZ R56, R80, R57 ;  /* 0x0000003950387221 */ /* 0x000fe20000010000 */
[----:B------:R-:W-:Y:S01]  /*4ee0*/  IMAD.MOV.U32 R80, RZ, RZ, R87 ;  /* 0x000000ffff507224 */ /* 0x000fe200078e0057 */
[----:B------:R-:W1:Y:S02]  /*4ef0*/  MUFU.EX2 R41, R41 ;  /* 0x0000002900297308 */ /* 0x000e640000000800 */
[----:B------:R-:W-:-:S01]  /*4f00*/  FADD.FTZ R57, R79, R56 ;  /* 0x000000384f397221 */ /* 0x000fc20000010000 */
[----:B------:R-:W-:-:S03]  /*4f10*/  IMAD.MOV.U32 R79, RZ, RZ, R87 ;  /* 0x000000ffff4f7224 */ /* 0x000fc600078e0057 */
[----:B------:R-:W-:Y:S01]  /*4f20*/  FADD.FTZ R56, R84, R57 ;  /* 0x0000003954387221 */ /* 0x000fe20000010000 */
[----:B------:R-:W-:Y:S01]  /*4f30*/  IMAD.MOV.U32 R84, RZ, RZ, R87 ;  /* 0x000000ffff547224 */ /* 0x000fe200078e0057 */
[----:B------:R-:W4:Y:S02]  /*4f40*/  MUFU.EX2 R12, R12 ;  /* 0x0000000c000c7308 */ /* 0x000f240000000800 */
[----:B------:R-:W-:-:S01]  /*4f50*/  FADD.FTZ R57, R83, R56 ;  /* 0x0000003853397221 */ /* 0x000fc20000010000 */
[----:B------:R-:W-:-:S03]  /*4f60*/  IMAD.MOV.U32 R83, RZ, RZ, R87 ;  /* 0x000000ffff537224 */ /* 0x000fc600078e0057 */
[----:B------:R-:W-:Y:S02]  /*4f70*/  FADD.FTZ R59, R104, R57 ;  /* 0x00000039683b7221 */ /* 0x000fe40000010000 */
[----:B------:R-:W5:Y:S08]  /*4f80*/  MUFU.EX2 R15, R15 ;  /* 0x0000000f000f7308 */ /* 0x000f700000000800 */
[----:B------:R2:W-:Y:S08]  /*4f90*/  MUFU.EX2 R27, R25 ;  /* 0x00000019001b7308 */ /* 0x0005f00000000800 */
[----:B------:R-:W5:Y:S01]  /*4fa0*/  MUFU.EX2 R44, R44 ;  /* 0x0000002c002c7308 */ /* 0x000f620000000800 */
[----:B--2---:R-:W-:-:S04]  /*4fb0*/  FADD.FTZ R25, R13, R30 ;  /* 0x0000001e0d197221 */ /* 0x004fc80000010000 */
[----:B---3--:R-:W-:-:S03]  /*4fc0*/  FADD.FTZ R30, R40, R25 ;  /* 0x00000019281e7221 */ /* 0x008fc60000010000 */
[----:B------:R-:W2:Y:S01]  /*4fd0*/  MUFU.EX2 R133, R133 ;  /* 0x0000008500857308 */ /* 0x000ea20000000800 */
[----:B-1----:R-:W-:-:S01]  /*4fe0*/  FADD.FTZ R25, R41, R30 ;  /* 0x0000001e29197221 */ /* 0x002fc20000010000 */
[----:B------:R-:W-:-:S03]  /*4ff0*/  F2FP.SATFINITE.E4M3.F32.PACK_AB_MERGE_C R41, R41, R40, RZ ;  /* 0x000000282929723e */ /* 0x000fc600048070ff */
[----:B----4-:R-:W-:Y:S01]  /*5000*/  FADD.FTZ R30, R12, R25 ;  /* 0x000000190c1e7221 */ /* 0x010fe20000010000 */
[----:B------:R-:W-:Y:S02]  /*5010*/  F2FP.SATFINITE.E4M3.F32.PACK_AB_MERGE_C R206, R13, R10, R41 ;  /* 0x0000000a0dce723e */ /* 0x000fe40004807029 */
[----:B------:R-:W-:Y:S01]  /*5020*/  MUFU.EX2 R20, R20 ;  /* 0x0000001400147308 */ /* 0x000fe20000000800 */
[----:B-----5:R-:W-:-:S01]  /*5030*/  FADD.FTZ R25, R15, R30 ;  /* 0x0000001e0f197221 */ /* 0x020fc20000010000 */
[----:B------:R-:W-:-:S03]  /*5040*/  MOV R41, R87 ;  /* 0x0000005700297202 */ /* 0x000fc60000000f00 */
[----:B------:R-:W-:-:S03]  /*5050*/  FADD.FTZ R56, R44, R25 ;  /* 0x000000192c387221 */ /* 0x000fc60000010000 */
[----:B------:R-:W1:Y:S01]  /*5060*/  MUFU.EX2 R105, R105 ;  /* 0x0000006900697308 */ /* 0x000e620000000800 */
[----:B--2---:R-:W-:-:S01]  /*5070*/  FADD.FTZ R57, R133, R56 ;  /* 0x0000003885397221 */ /* 0x004fc20000010000 */
[----:B------:R-:W-:Y:S01]  /*5080*/  FADD.FTZ R56, R96, R59 ;  /* 0x0000003b60387221 */ /* 0x000fe20000010000 */
[----:B------:R-:W-:Y:S01]  /*5090*/  F2FP.SATFINITE.E4M3.F32.PACK_AB_MERGE_C R44, R133, R44, RZ ;  /* 0x0000002c852c723e */ /* 0x000fe200048070ff */
[----:B------:R-:W-:-:S03]  /*50a0*/  IMAD.MOV.U32 R59, RZ, RZ, R87 ;  /* 0x000000ffff3b7224 */ /* 0x000fc600078e0057 */
[----:B------:R-:W-:Y:S01]  /*50b0*/  F2FP.SATFINITE.E4M3.F32.PACK_AB_MERGE_C R208, R15, R12, R44 ;  /* 0x0000000c0fd0723e */ /* 0x000fe2000480702c */
[----:B------:R-:W-:Y:S01]  /*50c0*/  MUFU.EX2 R21, R21 ;  /* 0x0000001500157308 */ /* 0x000fe20000000800 */
[----:B------:R-:W-:-:S07]  /*50d0*/  IMAD.MOV.U32 R44, RZ, RZ, R87 ;  /* 0x000000ffff2c7224 */ /* 0x000fce00078e0057 */
[----:B------:R-:W2:Y:S01]  /*50e0*/  MUFU.EX2 R107, R107 ;  /* 0x0000006b006b7308 */ /* 0x000ea20000000800 */
[----:B-1----:R-:W-:-:S07]  /*50f0*/  FADD.FTZ R58, R105, R56 ;  /* 0x00000038693a7221 */ /* 0x002fce0000010000 */
[----:B------:R-:W1:Y:S08]  /*5100*/  MUFU.EX2 R47, R47 ;  /* 0x0000002f002f7308 */ /* 0x000e700000000800 */
[----:B------:R-:W3:Y:S01]  /*5110*/  MUFU.EX2 R48, R48 ;  /* 0x0000003000307308 */ /* 0x000ee20000000800 */
[----:B--2---:R-:W-:-:S04]  /*5120*/  F2FP.SATFINITE.E4M3.F32.PACK_AB_MERGE_C R211, R110, R107, RZ ;  /* 0x0000006b6ed3723e */ /* 0x004fc800048070ff */
[----:B------:R-:W-:-:S03]  /*5130*/  F2FP.SATFINITE.E4M3.F32.PACK_AB_MERGE_C R211, R105, R96, R211 ;  /* 0x0000006069d3723e */ /* 0x000fc600048070d3 */
[----:B------:R-:W2:Y:S08]  /*5140*/  MUFU.EX2 R89, R89 ;  /* 0x0000005900597308 */ /* 0x000eb00000000800 */
[----:B------:R-:W4:Y:S08]  /*5150*/  MUFU.EX2 R42, R42 ;  /* 0x0000002a002a7308 */ /* 0x000f300000000800 */
[----:B------:R5:W-:Y:S08]  /*5160*/  MUFU.EX2 R30, R28 ;  /* 0x0000001c001e7308 */ /* 0x000bf00000000800 */
[----:B------:R-:W4:Y:S01]  /*5170*/  MUFU.EX2 R90, R90 ;  /* 0x0000005a005a7308 */ /* 0x000f220000000800 */
[----:B-----5:R-:W-:-:S01]  /*5180*/  FADD.FTZ R28, R20, R57 ;  /* 0x00000039141c7221 */ /* 0x020fc20000010000 */
[----:B------:R-:W-:-:S03]  /*5190*/  FADD.FTZ R57, R107, R58 ;  /* 0x0000003a6b397221 */ /* 0x000fc60000010000 */
[----:B------:R-:W-:-:S03]  /*51a0*/  FADD.FTZ R56, R21, R28 ;  /* 0x0000001c15387221 */ /* 0x000fc60000010000 */
[----:B------:R-:W5:Y:S01]  /*51b0*/  MUFU.EX2 R43, R43 ;  /* 0x0000002b002b7308 */ /* 0x000f620000000800 */
[----:B-1----:R-:W-:-:S01]  /*51c0*/  FADD.FTZ R29, R47, R56 ;  /* 0x000000382f1d7221 */ /* 0x002fc20000010000 */
[----:B------:R-:W-:Y:S01]  /*51d0*/  FADD.FTZ R56, R110, R57 ;  /* 0x000000396e387221 */ /* 0x000fe20000010000 */
[C---:B---3--:R-:W-:Y:S02]  /*51e0*/  F2FP.SATFINITE.E4M3.F32.PACK_AB_MERGE_C R47, R48.reuse, R47, RZ ;  /* 0x0000002f302f723e */ /* 0x048fe400048070ff */
[----:B------:R-:W-:Y:S01]  /*51f0*/  FADD.FTZ R29, R48, R29 ;  /* 0x0000001d301d7221 */ /* 0x000fe20000010000 */
[----:B--2---:R-:W-:-:S01]  /*5200*/  FADD.FTZ R37, R89, R56 ;  /* 0x0000003859257221 */ /* 0x004fc20000010000 */
[----:B------:R-:W-:Y:S01]  /*5210*/  F2FP.SATFINITE.E4M3.F32.PACK_AB_MERGE_C R210, R21, R20, R47 ;  /* 0x0000001415d2723e */ /* 0x000fe2000480702f */
[----:B------:R-:W1:Y:S01]  /*5220*/  MUFU.EX2 R113, R113 ;  /* 0x0000007100717308 */ /* 0x000e620000000800 */
[----:B----4-:R-:W-:-:S01]  /*5230*/  FADD.FTZ R56, R42, R29 ;  /* 0x0000001d2a387221 */ /* 0x010fc20000010000 */
[----:B------:R-:W-:Y:S01]  /*5240*/  FADD.FTZ R58, R90, R37 ;  /* 0x000000255a3a7221 */ /* 0x000fe20000010000 */
[----:B------:R-:W-:Y:S01]  /*5250*/  MOV R57, R87 ;  /* 0x0000005700397202 */ /* 0x000fe20000000f00 */
[----:B------:R-:W-:-:S02]  /*5260*/  IMAD.MOV.U32 R48, RZ, RZ, R87 ;  /* 0x000000ffff307224 */ /* 0x000fc400078e0057 */
[----:B------:R-:W-:Y:S02]  /*5270*/  IMAD.MOV.U32 R47, RZ, RZ, R87 ;  /* 0x000000ffff2f7224 */ /* 0x000fe400078e0057 */
[----:B------:R-:W2:Y:S01]  /*5280*/  MUFU.EX2 R50, R50 ;  /* 0x0000003200327308 */ /* 0x000ea20000000800 */
[----:B-----5:R-:W-:-:S07]  /*5290*/  FADD.FTZ R29, R43, R56 ;  /* 0x000000382b1d7221 */ /* 0x020fce0000010000 */
[----:B------:R-:W3:Y:S01]  /*52a0*/  MUFU.EX2 R51, R51 ;  /* 0x0000003300337308 */ /* 0x000ee20000000800 */
[----:B-1----:R-:W-:-:S01]  /*52b0*/  FADD.FTZ R37, R113, R58 ;  /* 0x0000003a71257221 */ /* 0x002fc20000010000 */
[C---:B------:R-:W-:Y:S01]  /*52c0*/  F2FP.SATFINITE.E4M3.F32.PACK_AB_MERGE_C R213, R114.reuse, R113, RZ ;  /* 0x0000007172d5723e */ /* 0x040fe200048070ff */
[----:B------:R-:W-:Y:S02]  /*52d0*/  IMAD.MOV.U32 R58, RZ, RZ, R87 ;  /* 0x000000ffff3a7224 */ /* 0x000fe400078e0057 */
[----:B------:R-:W-:Y:S01]  /*52e0*/  FADD.FTZ R114, R114, R37 ;  /* 0x0000002572727221 */ /* 0x000fe20000010000 */
[----:B------:R-:W-:Y:S02]  /*52f0*/  F2FP.SATFINITE.E4M3.F32.PACK_AB_MERGE_C R213, R90, R89, R213 ;  /* 0x000000595ad5723e */ /* 0x000fe400048070d5 */
[----:B------:R-:W1:Y:S01]  /*5300*/  MUFU.EX2 R93, R93 ;  /* 0x0000005d005d7308 */ /* 0x000e620000000800 */
[----:B--2---:R-:W-:-:S07]  /*5310*/  FADD.FTZ R56, R50, R29 ;  /* 0x0000001d32387221 */ /* 0x004fce0000010000 */
[----:B------:R-:W2:Y:S01]  /*5320*/  MUFU.EX2 R45, R45 ;  /* 0x0000002d002d7308 */ /* 0x000ea20000000800 */
[----:B---3--:R-:W-:-:S01]  /*5330*/  FADD.FTZ R56, R51, R56 ;  /* 0x0000003833387221 */ /* 0x008fc20000010000 */
[----:B------:R-:W-:Y:S01]  /*5340*/  F2FP.SATFINITE.E4M3.F32.PACK_AB_MERGE_C R50, R51, R50, RZ ;  /* 0x000000323332723e */ /* 0x000fe200048070ff */
[----:B------:R-:W-:-:S03]  /*5350*/  IMAD.MOV.U32 R51, RZ, RZ, R87 ;  /* 0x000000ffff337224 */ /* 0x000fc600078e0057 */
[----:B------:R-:W-:Y:S01]  /*5360*/  F2FP.SATFINITE.E4M3.F32.PACK_AB_MERGE_C R212, R43, R42, R50 ;  /* 0x0000002a2bd4723e */ /* 0x000fe20004807032 */
[----:B------:R-:W-:Y:S01]  /*5370*/  IMAD.MOV.U32 R50, RZ, RZ, R87 ;  /* 0x000000ffff327224 */ /* 0x000fe200078e0057 */
[----:B------:R-:W3:Y:S01]  /*5380*/  MUFU.EX2 R46, R46 ;  /* 0x0000002e002e7308 */ /* 0x000ee20000000800 */
[----:B-1----:R-:W-:-:S01]  /*5390*/  FADD.FTZ R37, R93, R114 ;  /* 0x000000725d257221 */ /* 0x002fc20000010000 */
[--C-:B------:R-:W-:Y:S02]  /*53a0*/  IMAD.MOV.U32 R43, RZ, RZ, R87.reuse ;  /* 0x000000ffff2b7224 */ /* 0x100fe400078e0057 */
[----:B------:R-:W-:Y:S02]  /*53b0*/  IMAD.MOV.U32 R42, RZ, RZ, R87 ;  /* 0x000000ffff2a7224 */ /* 0x000fe400078e0057 */
[----:B------:R-:W-:Y:S02]  /*53c0*/  FADD.FTZ R37, R94, R37 ;  /* 0x000000255e257221 */ /* 0x000fe40000010000 */
[----:B------:R-:W1:Y:S01]  /*53d0*/  MUFU.EX2 R52, R52 ;  /* 0x0000003400347308 */ /* 0x000e620000000800 */
[----:B--2---:R-:W-:-:S01]  /*53e0*/  FADD.FTZ R29, R45, R56 ;  /* 0x000000382d1d7221 */ /* 0x004fc20000010000 */
[----:B------:R-:W-:Y:S01]  /*53f0*/  FADD.FTZ R40, R98, R37 ;  /* 0x0000002562287221 */ /* 0x000fe20000010000 */
[----:B------:R-:W-:-:S02]  /*5400*/  IMAD.MOV.U32 R56, RZ, RZ, R87 ;  /* 0x000000ffff387224 */ /* 0x000fc400078e0057 */
[----:B------:R-:W-:-:S03]  /*5410*/  IMAD.MOV.U32 R37, RZ, RZ, R87 ;  /* 0x000000ffff257224 */ /* 0x000fc600078e0057 */
[----:B------:R-:W2:Y:S01]  /*5420*/  MUFU.EX2 R101, R101 ;  /* 0x0000006500657308 */ /* 0x000ea20000000800 */
[----:B---3--:R-:W-:-:S07]  /*5430*/  FADD.FTZ R29, R46, R29 ;  /* 0x0000001d2e1d7221 */ /* 0x008fce0000010000 */
[----:B------:R-:W3:Y:S01]  /*5440*/  MUFU.EX2 R53, R53 ;  /* 0x0000003500357308 */ /* 0x000ee20000000800 */
[----:B-1----:R-:W-:-:S07]  /*5450*/  FADD.FTZ R14, R52, R29 ;  /* 0x0000001d340e7221 */ /* 0x002fce0000010000 */
[----:B------:R-:W1:Y:S01]  /*5460*/  MUFU.EX2 R49, R49 ;  /* 0x0000003100317308 */ /* 0x000e620000000800 */
[----:B--2---:R-:W-:-:S01]  /*5470*/  FADD.FTZ R40, R101, R40 ;  /* 0x0000002865287221 */ /* 0x004fc20000010000 */
[----:B------:R-:W-:-:S03]  /*5480*/  F2FP.SATFINITE.E4M3.F32.PACK_AB_MERGE_C R98, R101, R98, RZ ;  /* 0x000000626562723e */ /* 0x000fc600048070ff */
[----:B------:R-:W-:Y:S01]  /*5490*/  FADD.FTZ R29, R97, R40 ;  /* 0x00000028611d7221 */ /* 0x000fe20000010000 */
[----:B------:R-:W-:Y:S01]  /*54a0*/  F2FP.SATFINITE.E4M3.F32.PACK_AB_MERGE_C R215, R94, R93, R98 ;  /* 0x0000005d5ed7723e */ /* 0x000fe20004807062 */
[----:B------:R-:W-:Y:S01]  /*54b0*/  IMAD.MOV.U32 R40, RZ, RZ, R87 ;  /* 0x000000ffff287224 */ /* 0x000fe200078e0057 */
        /* <DEDUP_REMOVED lines=8> */
[----:B------:R-:W-:Y:S01]  /*5540*/  FADD.FTZ R14, R102, R29 ;  /* 0x0000001d660e7221 */ /* 0x000fe20000010000 */
[--C-:B------:R-:W-:Y:S02]  /*5550*/  IMAD.MOV.U32 R46, RZ, RZ, R87.reuse ;  /* 0x000000ffff2e7224 */ /* 0x100fe400078e0057 */
[----:B------:R-:W-:-:S03]  /*5560*/  IMAD.MOV.U32 R45, RZ, RZ, R87 ;  /* 0x000000ffff2d7224 */ /* 0x000fc600078e0057 */
[----:B------:R-:W1:Y:S01]  /*5570*/  MUFU.EX2 R54, R54 ;  /* 0x0000003600367308 */ /* 0x000e620000000800 */
[----:B--2---:R-:W-:-:S07]  /*5580*/  FADD.FTZ R5, R24, R5 ;  /* 0x0000000518057221 */ /* 0x004fce0000010000 */
[----:B------:R-:W2:Y:S01]  /*5590*/  MUFU.EX2 R3, R3 ;  /* 0x0000000300037308 */ /* 0x000ea20000000800 */
[----:B---3--:R-:W-:-:S01]  /*55a0*/  FADD.FTZ R29, R115, R14 ;  /* 0x0000000e731d7221 */ /* 0x008fc20000010000 */
[----:B------:R-:W-:-:S03]  /*55b0*/  F2FP.SATFINITE.E4M3.F32.PACK_AB_MERGE_C R115, R116, R115, RZ ;  /* 0x000000737473723e */ /* 0x000fc600048070ff */
[----:B------:R-:W-:Y:S01]  /*55c0*/  FADD.FTZ R116, R116, R29 ;  /* 0x0000001d74747221 */ /* 0x000fe20000010000 */
[----:B------:R-:W-:Y:S01]  /*55d0*/  F2FP.SATFINITE.E4M3.F32.PACK_AB_MERGE_C R217, R102, R97, R115 ;  /* 0x0000006166d9723e */ /* 0x000fe20004807073 */
[----:B------:R-:W-:Y:S01]  /*55e0*/  IMAD.MOV.U32 R29, RZ, RZ, R87 ;  /* 0x000000ffff1d7224 */ /* 0x000fe200078e0057 */
[----:B------:R-:W3:Y:S01]  /*55f0*/  MUFU.EX2 R26, R26 ;  /* 0x0000001a001a7308 */ /* 0x000ee20000000800 */
[----:B-1----:R-:W-:-:S01]  /*5600*/  FADD.FTZ R14, R54, R5 ;  /* 0x00000005360e7221 */ /* 0x002fc20000010000 */
[----:B------:R-:W-:-:S03]  /*5610*/  F2FP.SATFINITE.E4M3.F32.PACK_AB_MERGE_C R54, R27, R54, RZ ;  /* 0x000000361b36723e */ /* 0x000fc600048070ff */
[----:B------:R-:W-:Y:S01]  /*5620*/  FADD.FTZ R14, R27, R14 ;  /* 0x0000000e1b0e7221 */ /* 0x000fe20000010000 */
[----:B------:R-:W-:-:S01]  /*5630*/  FADD.FTZ R27, R73, R116 ;  /* 0x00000074491b7221 */ /* 0x000fc20000010000 */
[----:B------:R-:W-:Y:S01]  /*5640*/  F2FP.SATFINITE.E4M3.F32.PACK_AB_MERGE_C R216, R24, R49, R54 ;  /* 0x0000003118d8723e */ /* 0x000fe20004807036 */
[----:B------:R-:W1:Y:S01]  /*5650*/  MUFU.EX2 R77, R77 ;  /* 0x0000004d004d7308 */ /* 0x000e620000000800 */
[----:B--2---:R-:W-:-:S01]  /*5660*/  FADD.FTZ R5, R3, R14 ;  /* 0x0000000e03057221 */ /* 0x004fc20000010000 */
[----:B------:R-:W-:Y:S01]  /*5670*/  FADD.FTZ R32, R74, R27 ;  /* 0x0000001b4a207221 */ /* 0x000fe20000010000 */
[--C-:B------:R-:W-:Y:S01]  /*5680*/  IMAD.MOV.U32 R54, RZ, RZ, R87.reuse ;  /* 0x000000ffff367224 */ /* 0x100fe200078e0057 */
[----:B------:R-:W-:Y:S01]  /*5690*/  MOV R49, R87 ;  /* 0x0000005700317202 */ /* 0x000fe20000000f00 */
        /* <DEDUP_REMOVED lines=11> */
[----:B------:R2:W4:Y:S01]  /*5750*/  MUFU.EX2 R25, R55 ;  /* 0x0000003700197308 */ /* 0x0005220000000800 */
[C---:B---3--:R-:W-:Y:S01]  /*5760*/  F2FP.SATFINITE.E4M3.F32.PACK_AB_MERGE_C R77, R118.reuse, R77, RZ ;  /* 0x0000004d764d723e */ /* 0x048fe200048070ff */
[----:B------:R-:W-:Y:S01]  /*5770*/  FADD.FTZ R118, R118, R27 ;  /* 0x0000001b76767221 */ /* 0x000fe20000010000 */
[----:B------:R-:W-:Y:S02]  /*5780*/  MOV R26, R87 ;  /* 0x00000057001a7202 */ /* 0x000fe40000000f00 */
[----:B------:R-:W-:Y:S01]  /*5790*/  F2FP.SATFINITE.E4M3.F32.PACK_AB_MERGE_C R219, R74, R73, R77 ;  /* 0x000000494adb723e */ /* 0x000fe2000480704d */
[----:B------:R-:W-:Y:S01]  /*57a0*/  IMAD.MOV.U32 R77, RZ, RZ, R87 ;  /* 0x000000ffff4d7224 */ /* 0x000fe200078e0057 */
[----:B------:R-:W-:Y:S01]  /*57b0*/  MOV R73, R87 ;  /* 0x0000005700497202 */ /* 0x000fe20000000f00 */
[----:B------:R-:W3:Y:S01]  /*57c0*/  MUFU.EX2 R82, R82 ;  /* 0x0000005200527308 */ /* 0x000ee20000000800 */
[----:B-1----:R-:W-:-:S01]  /*57d0*/  FADD.FTZ R27, R81, R118 ;  /* 0x00000076511b7221 */ /* 0x002fc20000010000 */
[----:B------:R-:W-:-:S02]  /*57e0*/  IMAD.MOV.U32 R74, RZ, RZ, R87 ;  /* 0x000000ffff4a7224 */ /* 0x000fc400078e0057 */
[----:B--2---:R-:W-:-:S04]  /*57f0*/  IMAD.MOV.U32 R55, RZ, RZ, R87 ;  /* 0x000000ffff377224 */ /* 0x004fc800078e0057 */
[----:B------:R1:W2:Y:S01]  /*5800*/  MUFU.EX2 R28, R62 ;  /* 0x0000003e001c7308 */ /* 0x0002a20000000800 */
[----:B----4-:R-:W-:-:S07]  /*5810*/  FADD.FTZ R5, R25, R30 ;  /* 0x0000001e19057221 */ /* 0x010fce0000010000 */
[----:B------:R-:W-:Y:S01]  /*5820*/  MUFU.EX2 R85, R85 ;  /* 0x0000005500557308 */ /* 0x000fe20000000800 */
[----:B---3--:R-:W-:-:S01]  /*5830*/  FADD.FTZ R32, R82, R27 ;  /* 0x0000001b52207221 */ /* 0x008fc20000010000 */
[----:B-1----:R-:W-:-:S06]  /*5840*/  IMAD.MOV.U32 R62, RZ, RZ, R87 ;  /* 0x000000ffff3e7224 */ /* 0x002fcc00078e0057 */
[----:B------:R-:W1:Y:S01]  /*5850*/  MUFU.EX2 R86, R86 ;  /* 0x0000005600567308 */ /* 0x000e620000000800 */
[----:B--2---:R-:W-:-:S07]  /*5860*/  FADD.FTZ R30, R28, R5 ;  /* 0x000000051c1e7221 */ /* 0x004fce0000010000 */
[----:B------:R-:W2:Y:S08]  /*5870*/  MUFU.EX2 R63, R63 ;  /* 0x0000003f003f7308 */ /* 0x000eb00000000800 */
[----:B------:R-:W3:Y:S01]  /*5880*/  MUFU.EX2 R64, R64 ;  /* 0x0000004000407308 */ /* 0x000ee20000000800 */
[----:B-1----:R-:W-:Y:S01]  /*5890*/  F2FP.SATFINITE.E4M3.F32.PACK_AB_MERGE_C R27, R86, R85, RZ ;  /* 0x00000055561b723e */ /* 0x002fe200048070ff */
[----:B------:R-:W-:Y:S01]  /*58a0*/  FADD.FTZ R85, R85, R32 ;  /* 0x0000002055557221 */ /* 0x000fe20000010000 */
[----:B------:R-:W-:-:S02]  /*58b0*/  IMAD.MOV.U32 R32, RZ, RZ, R87 ;  /* 0x000000ffff207224 */ /* 0x000fc400078e0057 */
[----:B------:R-:W-:Y:S01]  /*58c0*/  F2FP.SATFINITE.E4M3.F32.PACK_AB_MERGE_C R221, R82, R81, R27 ;  /* 0x0000005152dd723e */ /* 0x000fe2000480701b */
[----:B------:R-:W-:-:S01]  /*58d0*/  FADD.FTZ R85, R86, R85 ;  /* 0x0000005556557221 */ /* 0x000fc20000010000 */
[----:B------:R-:W-:Y:S01]  /*58e0*/  IMAD.MOV.U32 R86, RZ, RZ, R87 ;  /* 0x000000ffff567224 */ /* 0x000fe200078e0057 */
[----:B------:R-:W-:Y:S01]  /*58f0*/  MUFU.EX2 R92, R92 ;  /* 0x0000005c005c7308 */ /* 0x000fe20000000800 */
[----:B--2---:R-:W-:-:S01]  /*5900*/  FADD.FTZ R5, R63, R30 ;  /* 0x0000001e3f057221 */ /* 0x004fc20000010000 */
[--C-:B------:R-:W-:Y:S01]  /*5910*/  IMAD.MOV.U32 R82, RZ, RZ, R87.reuse ;  /* 0x000000ffff527224 */ /* 0x100fe200078e0057 */
[----:B------:R-:W-:Y:S01]  /*5920*/  MOV R81, R87 ;  /* 0x0000005700517202 */ /* 0x000fe20000000f00 */
[----:B------:R-:W-:-:S04]  /*5930*/  IMAD.MOV.U32 R27, RZ, RZ, R87 ;  /* 0x000000ffff1b7224 */ /* 0x000fc800078e0057 */
[----:B------:R-:W1:Y:S01]  /*5940*/  MUFU.EX2 R95, R95 ;  /* 0x0000005f005f7308 */ /* 0x000e620000000800 */
[----:B---3--:R-:W-:-:S01]  /*5950*/  FADD.FTZ R5, R64, R5 ;  /* 0x0000000540057221 */ /* 0x008fc20000010000 */
[----:B------:R-:W-:Y:S01]  /*5960*/  F2FP.SATFINITE.E4M3.F32.PACK_AB_MERGE_C R63, R64, R63, RZ ;  /* 0x0000003f403f723e */ /* 0x000fe200048070ff */
[----:B------:R-:W-:-:S03]  /*5970*/  IMAD.MOV.U32 R64, RZ, RZ, R87 ;  /* 0x000000ffff407224 */ /* 0x000fc600078e0057 */
[----:B------:R-:W-:Y:S01]  /*5980*/  F2FP.SATFINITE.E4M3.F32.PACK_AB_MERGE_C R220, R28, R25, R63 ;  /* 0x000000191cdc723e */ /* 0x000fe2000480703f */
[--C-:B------:R-:W-:Y:S01]  /*5990*/  IMAD.MOV.U32 R63, RZ, RZ, R87.reuse ;  /* 0x000000ffff3f7224 */ /* 0x100fe200078e0057 */
[----:B------:R-:W2:Y:S01]  /*59a0*/  MUFU.EX2 R88, R88 ;  /* 0x0000005800587308 */ /* 0x000ea20000000800 */
[--C-:B------:R-:W-:Y:S02]  /*59b0*/  IMAD.MOV.U32 R28, RZ, RZ, R87.reuse ;  /* 0x000000ffff1c7224 */ /* 0x100fe400078e0057 */
[----:B------:R-:W-:-:S05]  /*59c0*/  IMAD.MOV.U32 R25, RZ, RZ, R87 ;  /* 0x000000ffff197224 */ /* 0x000fca00078e0057 */
[----:B------:R-:W3:Y:S01]  /*59d0*/  MUFU.EX2 R34, R34 ;  /* 0x0000002200227308 */ /* 0x000ee20000000800 */
[----:B-1----:R-:W-:-:S07]  /*59e0*/  F2FP.SATFINITE.E4M3.F32.PACK_AB_MERGE_C R7, R95, R92, RZ ;  /* 0x0000005c5f07723e */ /* 0x002fce00048070ff */
[----:B------:R-:W1:Y:S01]  /*59f0*/  MUFU.EX2 R91, R91 ;  /* 0x0000005b005b7308 */ /* 0x000e620000000800 */
[----:B--2---:R-:W-:-:S01]  /*5a00*/  FADD.FTZ R30, R88, R85 ;  /* 0x00000055581e7221 */ /* 0x004fc20000010000 */
[----:B------:R-:W-:-:S06]  /*5a10*/  IMAD.MOV.U32 R85, RZ, RZ, R87 ;  /* 0x000000ffff557224 */ /* 0x000fcc00078e0057 */
[----:B------:R-:W2:Y:S01]  /*5a20*/  MUFU.EX2 R31, R31 ;  /* 0x0000001f001f7308 */ /* 0x000ea20000000800 */
[----:B---3--:R-:W-:-:S07]  /*5a30*/  FADD.FTZ R4, R34, R5 ;  /* 0x0000000522047221 */ /* 0x008fce0000010000 */
[----:B------:R-:W3:Y:S01]  /*5a40*/  MUFU.EX2 R35, R35 ;  /* 0x0000002300237308 */ /* 0x000ee20000000800 */
[C---:B-1----:R-:W-:Y:S01]  /*5a50*/  F2FP.SATFINITE.E4M3.F32.PACK_AB_MERGE_C R223, R91.reuse, R88, R7 ;  /* 0x000000585bdf723e */ /* 0x042fe20004807007 */
[----:B------:R-:W-:Y:S01]  /*5a60*/  FADD.FTZ R91, R91, R30 ;  /* 0x0000001e5b5b7221 */ /* 0x000fe20000010000 */
[----:B------:R-:W-:-:S03]  /*5a70*/  IMAD.MOV.U32 R30, RZ, RZ, R87 ;  /* 0x000000ffff1e7224 */ /* 0x000fc600078e0057 */
[----:B------:R-:W-:Y:S02]  /*5a80*/  FADD.FTZ R92, R92, R91 ;  /* 0x0000005b5c5c7221 */ /* 0x000fe40000010000 */
[----:B------:R-:W1:Y:S01]  /*5a90*/  MUFU.EX2 R38, R38 ;  /* 0x0000002600267308 */ /* 0x000e620000000800 */
[----:B--2---:R-:W-:-:S01]  /*5aa0*/  FADD.FTZ R4, R31, R4 ;  /* 0x000000041f047221 */ /* 0x004fc20000010000 */
[----:B------:R-:W-:-:S06]  /*5ab0*/  FADD.FTZ R95, R95, R92 ;  /* 0x0000005c5f5f7221 */ /* 0x000fcc0000010000 */
[----:B------:R-:W-:Y:S01]  /*5ac0*/  MUFU.EX2 R106, R106 ;  /* 0x0000006a006a7308 */ /* 0x000fe20000000800 */
[----:B---3--:R-:W-:-:S07]  /*5ad0*/  FADD.FTZ R5, R35, R4 ;  /* 0x0000000423057221 */ /* 0x008fce0000010000 */
[----:B------:R-:W2:Y:S01]  /*5ae0*/  MUFU.EX2 R125, R125 ;  /* 0x0000007d007d7308 */ /* 0x000ea20000000800 */
[C---:B-1----:R-:W-:Y:S01]  /*5af0*/  F2FP.SATFINITE.E4M3.F32.PACK_AB_MERGE_C R35, R38.reuse, R35, RZ ;  /* 0x000000232623723e */ /* 0x042fe200048070ff */
[----:B------:R-:W-:-:S03]  /*5b00*/  FADD.FTZ R38, R38, R5 ;  /* 0x0000000526267221 */ /* 0x000fc60000010000 */
[----:B------:R-:W-:Y:S01]  /*5b10*/  F2FP.SATFINITE.E4M3.F32.PACK_AB_MERGE_C R222, R31, R34, R35 ;  /* 0x000000221fde723e */ /* 0x000fe20004807023 */
[--C-:B------:R-:W-:Y:S02]  /*5b20*/  IMAD.MOV.U32 R35, RZ, RZ, R87.reuse ;  /* 0x000000ffff237224 */ /* 0x100fe400078e0057 */
[----:B------:R-:W1:Y:S01]  /*5b30*/  MUFU.EX2 R100, R100 ;  /* 0x0000006400647308 */ /* 0x000e620000000800 */
[--C-:B------:R-:W-:Y:S02]  /*5b40*/  IMAD.MOV.U32 R34, RZ, RZ, R87.reuse ;  /* 0x000000ffff227224 */ /* 0x100fe400078e0057 */
[----:B------:R-:W-:-:S05]  /*5b50*/  IMAD.MOV.U32 R31, RZ, RZ, R87 ;  /* 0x000000ffff1f7224 */ /* 0x000fca00078e0057 */
[----:B------:R-:W3:Y:S01]  /*5b60*/  MUFU.EX2 R39, R39 ;  /* 0x0000002700277308 */ /* 0x000ee20000000800 */
[----:B--2---:R-:W-:-:S07]  /*5b70*/  F2FP.SATFINITE.E4M3.F32.PACK_AB_MERGE_C R6, R125, R106, RZ ;  /* 0x0000006a7d06723e */ /* 0x004fce00048070ff */
[----:B------:R-:W2:Y:S01]  /*5b80*/  MUFU.EX2 R103, R103 ;  /* 0x0000006700677308 */ /* 0x000ea20000000800 */
[----:B-1----:R-:W-:-:S07]  /*5b90*/  FADD.FTZ R4, R100, R95 ;  /* 0x0000005f64047221 */ /* 0x002fce0000010000 */
[----:B------:R-:W1:Y:S01]  /*5ba0*/  MUFU.EX2 R70, R70 ;  /* 0x0000004600467308 */ /* 0x000e620000000800 */
[----:B---3--:R-:W-:-:S01]  /*5bb0*/  FADD.FTZ R5, R39, R38 ;  /* 0x0000002627057221 */ /* 0x008fc20000010000 */
[----:B------:R-:W-:-:S06]  /*5bc0*/  IMAD.MOV.U32 R38, RZ, RZ, R87 ;  /* 0x000000ffff267224 */ /* 0x000fcc00078e0057 */
[----:B------:R-:W3:Y:S01]  /*5bd0*/  MUFU.EX2 R71, R71 ;  /* 0x0000004700477308 */ /* 0x000ee20000000800 */
[C---:B--2---:R-:W-:Y:S01]  /*5be0*/  F2FP.SATFINITE.E4M3.F32.PACK_AB_MERGE_C R225, R103.reuse, R100, R6 ;  /* 0x0000006467e1723e */ /* 0x044fe20004807006 */
[----:B------:R-:W-:-:S04]  /*5bf0*/  FADD.FTZ R103, R103, R4 ;  /* 0x0000000467677221 */ /* 0x000fc80000010000 */
[----:B------:R-:W-:Y:S02]  /*5c00*/  FADD.FTZ R106, R106, R103 ;  /* 0x000000676a6a7221 */ /* 0x000fe40000010000 */
[----:B------:R-:W2:Y:S01]  /*5c10*/  MUFU.EX2 R14, R119 ;  /* 0x00000077000e7308 */ /* 0x000ea20000000800 */
[----:B-1----:R-:W-:-:S01]  /*5c20*/  FADD.FTZ R4, R70, R5 ;  /* 0x0000000546047221 */ /* 0x002fc20000010000 */
[----:B------:R-:W-:-:S06]  /*5c30*/  FADD.FTZ R125, R125, R106 ;  /* 0x0000006a7d7d7221 */ /* 0x000fcc0000010000 */
[----:B------:R-:W-:Y:S01]  /*5c40*/  MUFU.EX2 R111, R111 ;  /* 0x0000006f006f7308 */ /* 0x000fe20000000800 */
[----:B---3--:R-:W-:-:S07]  /*5c50*/  FADD.FTZ R5, R71, R4 ;  /* 0x0000000447057221 */ /* 0x008fce0000010000 */
[----:B------:R-:W1:Y:S01]  /*5c60*/  MUFU.EX2 R112, R112 ;  /* 0x0000007000707308 */ /* 0x000e620000000800 */
[----:B--2---:R-:W-:-:S01]  /*5c70*/  FADD.FTZ R5, R14, R5 ;  /* 0x000000050e057221 */ /* 0x004fc20000010000 */
[----:B------:R-:W-:-:S04]  /*5c80*/  F2FP.SATFINITE.E4M3.F32.PACK_AB_MERGE_C R71, R14, R71, RZ ;  /* 0x000000470e47723e */ /* 0x000fc800048070ff */
        /* <DEDUP_REMOVED lines=8> */
[----:B--2---:R-:W-:-:S07]  /*5d10*/  FADD.FTZ R6, R108, R125 ;  /* 0x0000007d6c067221 */ /* 0x004fce0000010000 */
[----:B------:R-:W2:Y:S01]  /*5d20*/  MUFU.EX2 R121, R121 ;  /* 0x0000007900797308 */ /* 0x000ea20000000800 */
[----:B---3--:R-:W-:-:S07]  /*5d30*/  FADD.FTZ R4, R120, R5 ;  /* 0x0000000578047221 */ /* 0x008fce0000010000 */
[----:B------:R-:W-:Y:S01]  /*5d40*/  MUFU.EX2 R122, R122 ;  /* 0x0000007a007a7308 */ /* 0x000fe20000000800 */
[C---:B-1----:R-:W-:Y:S01]  /*5d50*/  F2FP.SATFINITE.E4M3.F32.PACK_AB_MERGE_C R227, R109.reuse, R108, R3 ;  /* 0x0000006c6de3723e */ /* 0x042fe20004807003 */
[----:B------:R-:W-:-:S04]  /*5d60*/  FADD.FTZ R6, R109, R6 ;  /* 0x000000066d067221 */ /* 0x000fc80000010000 */
[----:B------:R-:W-:Y:S02]  /*5d70*/  FADD.FTZ R111, R111, R6 ;  /* 0x000000066f6f7221 */ /* 0x000fe40000010000 */
[----:B------:R-:W1:Y:S01]  /*5d80*/  MUFU.EX2 R117, R117 ;  /* 0x0000007500757308 */ /* 0x000e620000000800 */
[----:B--2---:R-:W-:-:S01]  /*5d90*/  FADD.FTZ R3, R121, R4 ;  /* 0x0000000479037221 */ /* 0x004fc20000010000 */
[----:B-1----:R-:W-:-:S03]  /*5da0*/  F2FP.SATFINITE.E4M3.F32.PACK_AB_MERGE_C R4, R117, R122, RZ ;  /* 0x0000007a7504723e */ /* 0x002fc600048070ff */
[----:B------:R-:W-:Y:S01]  /*5db0*/  FADD.FTZ R122, R122, R3 ;  /* 0x000000037a7a7221 */ /* 0x000fe20000010000 */
[----:B------:R-:W-:Y:S01]  /*5dc0*/  F2FP.SATFINITE.E4M3.F32.PACK_AB_MERGE_C R226, R121, R120, R4 ;  /* 0x0000007879e2723e */ /* 0x000fe20004807004 */
[----:B------:R-:W-:Y:S02]  /*5dd0*/  FADD.FTZ R4, R112, R111 ;  /* 0x0000006f70047221 */ /* 0x000fe40000010000 */
[----:B------:R-:W-:-:S01]  /*5de0*/  FADD.FTZ R5, R117, R122 ;  /* 0x0000007a75057221 */ /* 0x000fc20000010000 */
[----:B------:R-:W-:Y:S06]  /*5df0*/  @!P1 BRA `(.L_x_15) ;  /* 0x00000044009c9947 */ /* 0x000fec0003800000 */
[----:B------:R-:W-:Y:S01]  /*5e00*/  IMAD.MOV.U32 R6, RZ, RZ, R99 ;  /* 0x000000ffff067224 */ /* 0x000fe200078e0063 */
[----:B------:R-:W-:Y:S01]  /*5e10*/  CS2R R86, SRZ ;  /* 0x0000000000567805 */ /* 0x000fe2000001ff00 */
[----:B------:R-:W-:Y:S01]  /*5e20*/  IMAD.MOV.U32 R3, RZ, RZ, R190 ;  /* 0x000000ffff037224 */ /* 0x000fe200078e00be */
[----:B------:R-:W-:Y:S02]  /*5e30*/  CS2R R84, SRZ ;  /* 0x0000000000547805 */ /* 0x000fe4000001ff00 */
[----:B------:R-:W-:Y:S02]  /*5e40*/  CS2R R82, SRZ ;  /* 0x0000000000527805 */ /* 0x000fe4000001ff00 */
[----:B------:R-:W-:Y:S02]  /*5e50*/  CS2R R80, SRZ ;  /* 0x0000000000507805 */ /* 0x000fe4000001ff00 */
[----:B------:R-:W-:Y:S02]  /*5e60*/  CS2R R78, SRZ ;  /* 0x00000000004e7805 */ /* 0x000fe4000001ff00 */
[----:B------:R-:W-:-:S02]  /*5e70*/  CS2R R76, SRZ ;  /* 0x00000000004c7805 */ /* 0x000fc4000001ff00 */
[----:B------:R-:W-:Y:S02]  /*5e80*/  CS2R R74, SRZ ;  /* 0x00000000004a7805 */ /* 0x000fe4000001ff00 */
        /* <DEDUP_REMOVED lines=24> */
[----:B------:R-:W-:Y:S01]  /*6010*/  CS2R R24, SRZ ;  /* 0x0000000000187805 */ /* 0x000fe2000001ff00 */
[----:B------:R-:W-:Y:S01]  /*6020*/  UMOV UR55, UR49 ;  /* 0x0000003100377c82 */ /* 0x000fe20008000000 */
[----:B------:R-:W-:Y:S01]  /*6030*/  UIADD3 UR45, UR45, -0x2, URZ ;  /* 0xfffffffe2d2d7890 */ /* 0x000fe2000fffe03f */
[----:B------:R-:W-:Y:S01]  /*6040*/  UMOV UR56, UR36 ;  /* 0x0000002400387c82 */ /* 0x000fe20008000000 */
[----:B------:R-:W-:-:S10]  /*6050*/  ULDC UR49, c[0x0][0x988] ;  /* 0x0002620000317ab9 */ /* 0x000fd40000000800 */
.L_x_25:
[----:B------:R-:W-:Y:S01]  /*6060*/  ISETP.NE.AND P2, PT, RZ, UR40, PT ;  /* 0x00000028ff007c0c */ /* 0x000fe2000bf45270 */
[----:B------:R-:W-:-:S04]  /*6070*/  UISETP.NE.AND UP0, UPT, UR55, 0x1, UPT ;  /* 0x000000013700788c */ /* 0x000fc8000bf05270 */
[----:B------:R-:W-:-:S04]  /*6080*/  USEL UR36, URZ, 0x1, UP0 ;  /* 0x000000013f247887 */ /* 0x000fc80008000000 */
[----:B------:R-:W-:-:S04]  /*6090*/  ULOP3.LUT UR36, UR56, UR36, URZ, 0x3c, !UPT ;  /* 0x0000002438247292 */ /* 0x000fc8000f8e3c3f */
[----:B------:R-:W-:Y:S08]  /*60a0*/  @P2 BRA `(.L_x_16) ;  /* 0x0000000000382947 */ /* 0x000ff00003800000 */
[----:B------:R-:W-:Y:S05]  /*60b0*/  @!P0 BRA `(.L_x_17) ;  /* 0x0000000000048947 */ /* 0x000fea0003800000 */
[----:B------:R-:W-:Y:S01]  /*60c0*/  BPT.TRAP 0x1 ;  /* 0x000000040000795c */ /* 0x000fe20000300000 */
.L_x_17:
[----:B------:R-:W-:Y:S01]  /*60d0*/  UIADD3 UR6, UR55, 0x1, URZ ;  /* 0x0000000137067890 */ /* 0x000fe2000fffe03f */
[----:B------:R-:W-:-:S03]  /*60e0*/  IMAD.U32 R7, RZ, RZ, UR36 ;  /* 0x00000024ff077e24 */ /* 0x000fc6000f8e00ff */
[----:B------:R-:W-:Y:S02]  /*60f0*/  UISETP.NE.AND UP0, UPT, UR6, 0x2, UPT ;  /* 0x000000020600788c */ /* 0x000fe4000bf05270 */
[----:B------:R-:W-:Y:S02]  /*6100*/  SHF.L.U32 R7, R7, 0x1f, RZ ;  /* 0x0000001f07077819 */ /* 0x000fe400000006ff */
[----:B------:R-:W-:-:S04]  /*6110*/  USEL UR6, UR6, URZ, UP0 ;  /* 0x0000003f06067287 */ /* 0x000fc80008000000 */
[----:B------:R-:W-:-:S09]  /*6120*/  ULEA UR6, UR6, UR38, 0x3 ;  /* 0x0000002606067291 */ /* 0x000fd2000f8e183f */
[----:B------:R1:W2:Y:S01]  /*6130*/  SYNCS.PHASECHK.TRANS64.TRYWAIT P1, [UR6+0x2e830], R7 ;  /* 0x02e83007ff0075a7 */ /* 0x0002a20008020146 */
[----:B------:R-:W-:Y:S05]  /*6140*/  @!P0 BRA `(.L_x_18) ;  /* 0x0000000000048947 */ /* 0x000fea0003800000 */
[----:B------:R-:W-:Y:S01]  /*6150*/  BPT.TRAP 0x1 ;  /* 0x000000040000795c */ /* 0x000fe20000300000 */
.L_x_18:
[----:B--2---:R-:W-:Y:S05]  /*6160*/  @P1 BRA `(.L_x_16) ;  /* 0x0000000000081947 */ /* 0x004fea0003800000 */
[----:B------:R-:W2:Y:S02]  /*6170*/  SYNCS.PHASECHK.TRANS64.TRYWAIT P1, [UR6+0x2e830], R7 ;  /* 0x02e83007ff0075a7 */ /* 0x000ea40008020146 */
[----:B--2---:R-:W-:Y:S05]  /*6180*/  @!P1 BRA `(.L_x_19) ;  /* 0x0000008c00909947 */ /* 0x004fea0003800000 */
.L_x_16:
[----:B-12---:R-:W-:Y:S01]  /*6190*/  VIADD R7, R19, 0x8 ;  /* 0x0000000813077836 */ /* 0x006fe20000000000 */
[----:B------:R-:W-:Y:S01]  /*61a0*/  R2UR UR57, R2 ;  /* 0x00000000023972ca */ /* 0x000fe200000e0000 */
[----:B------:R-:W-:Y:S01]  /*61b0*/  UIADD3 UR54, UR55, 0x1, URZ ;  /* 0x0000000137367890 */ /* 0x000fe2000fffe03f */
[----:B------:R-:W-:Y:S02]  /*61c0*/  UMOV UR19, 0x40000040 ;  /* 0x4000004000137882 */ /* 0x000fe40000000000 */
[----:B------:R1:W-:Y:S01]  /*61d0*/  BAR.SYNC.DEFER_BLOCKING R7, 0x100 ;  /* 0x000400070000751d */ /* 0x0003e20000010000 */
[----:B------:R-:W-:-:S04]  /*61e0*/  UISETP.NE.AND UP0, UPT, UR54, 0x2, UPT ;  /* 0x000000023600788c */ /* 0x000fc8000bf05270 */
[----:B------:R-:W-:Y:S01]  /*61f0*/  USEL UR54, UR54, URZ, UP0 ;  /* 0x0000003f36367287 */ /* 0x000fe20008000000 */
[----:B------:R-:W-:Y:S01]  /*6200*/  UMOV UR20, UR16 ;  /* 0x0000001000147c82 */ /* 0x000fe20008000000 */
[----:B------:R-:W-:Y:S02]  /*6210*/  UMOV UR21, UR17 ;  /* 0x0000001100157c82 */ /* 0x000fe40008000000 */
[----:B------:R-:W-:Y:S01]  /*6220*/  UIMAD UR57, UR54, 0x700, UR57 ;  /* 0x00000700363978a4 */ /* 0x000fe2000f8e0239 */
[----:B------:R-:W-:Y:S01]  /*6230*/  UMOV UR23, 0x40000040 ;  /* 0x4000004000177882 */ /* 0x000fe20000000000 */
[----:B------:R-:W-:Y:S02]  /*6240*/  UMOV UR24, UR16 ;  /* 0x0000001000187c82 */ /* 0x000fe40008000000 */
[----:B------:R-:W-:Y:S02]  /*6250*/  UIADD3 UR22, UR57, 0x100, URZ ;  /* 0x0000010039167890 */ /* 0x000fe4000fffe03f */
[----:B------:R-:W-:-:S02]  /*6260*/  UIADD3 UR26, UR57, 0x200, URZ ;  /* 0x00000200391a7890 */ /* 0x000fc4000fffe03f */
[----:B------:R-:W-:Y:S01]  /*6270*/  UMOV UR18, UR57 ;  /* 0x0000003900127c82 */ /* 0x000fe20008000000 */
[----:B------:R-:W-:Y:S01]  /*6280*/  UMOV UR25, UR17 ;  /* 0x0000001100197c82 */ /* 0x000fe20008000000 */
[----:B------:R-:W-:Y:S01]  /*6290*/  UMOV UR27, 0x40000040 ;  /* 0x40000040001b7882 */ /* 0x000fe20000000000 */
[----:B------:R-:W-:Y:S01]  /*62a0*/  UIADD3 UR30, UR57, 0x300, URZ ;  /* 0x00000300391e7890 */ /* 0x000fe2000fffe03f */
[----:B------:R-:W-:Y:S01]  /*62b0*/  UMOV UR28, UR16 ;  /* 0x00000010001c7c82 */ /* 0x000fe20008000000 */
[----:B------:R-:W-:Y:S01]  /*62c0*/  UMOV UR29, UR17 ;  /* 0x00000011001d7c82 */ /* 0x000fe20008000000 */
[----:B------:R-:W-:Y:S01]  /*62d0*/  WARPGROUP.ARRIVE ;  /* 0x00000000000079c5 */ /* 0x000fe20000000000 */
[----:B------:R-:W-:Y:S01]  /*62e0*/  UMOV UR31, 0x40000040 ;  /* 0x40000040001f7882 */ /* 0x000fe20000000000 */
[----:B------:R-:W-:Y:S01]  /*62f0*/  UIADD3 UR34, UR57, 0x400, URZ ;  /* 0x0000040039227890 */ /* 0x000fe2000fffe03f */
[----:B------:R-:W-:Y:S01]  /*6300*/  UMOV UR32, UR16 ;  /* 0x0000001000207c82 */ /* 0x000fe20008000000 */
[----:B------:R-:W-:-:S02]  /*6310*/  UMOV UR33, UR17 ;  /* 0x0000001100217c82 */ /* 0x000fc40008000000 */
[----:B------:R-:W-:Y:S01]  /*6320*/  QGMMA.64x32x32.F32.E4M3.E4M3 R184, gdesc[UR16], RZ, !UPT, gsb0 ;  /* 0x0060000010b879f3 */ /* 0x000fe2000c0008ff */
[----:B------:R-:W-:Y:S01]  /*6330*/  UMOV UR35, 0x40000040 ;  /* 0x4000004000237882 */ /* 0x000fe20000000000 */
[----:B------:R-:W-:Y:S01]  /*6340*/  UIADD3 UR18, UR57, 0x500, URZ ;  /* 0x0000050039127890 */ /* 0x000fe2000fffe03f */
[----:B------:R-:W-:Y:S01]  /*6350*/  UMOV UR19, 0x40000040 ;  /* 0x4000004000137882 */ /* 0x000fe20000000000 */
[----:B------:R-:W-:Y:S01]  /*6360*/  UIADD3 UR6, UR57, 0x600, URZ ;  /* 0x0000060039067890 */ /* 0x000fe2000fffe03f */
[----:B------:R-:W-:Y:S01]  /*6370*/  UMOV UR7, 0x40000040 ;  /* 0x4000004000077882 */ /* 0x000fe20000000000 */
[----:B------:R-:W-:Y:S01]  /*6380*/  UIADD3 UR10, UR57, 0x602, URZ ;  /* 0x00000602390a7890 */ /* 0x000fe2000fffe03f */
[----:B------:R-:W-:Y:S01]  /*6390*/  UMOV UR11, 0x40000040 ;  /* 0x40000040000b7882 */ /* 0x000fe20000000000 */
[----:B------:R-:W-:Y:S01]  /*63a0*/  UIADD3 UR14, UR57, 0x6, URZ ;  /* 0x00000006390e7890 */ /* 0x000fe2000fffe03f */
[----:B------:R-:W-:Y:S01]  /*63b0*/  UMOV UR15, 0x40000040 ;  /* 0x40000040000f7882 */ /* 0x000fe20000000000 */
[----:B------:R-:W-:-:S02]  /*63c0*/  WARPGROUP.DEPBAR.LE gsb0, 0x0 ;  /* 0x00008000000079c5 */ /* 0x000fc40000010000 */
[----:B------:R-:W-:-:S06]  /*63d0*/  WARPGROUP.ARRIVE ;  /* 0x00000000000079c5 */ /* 0x000fcc0000000000 */
[----:B------:R-:W-:Y:S01]  /*63e0*/  QGMMA.64x32x32.F32.E4M3.E4M3 R168, gdesc[UR20], RZ, !UPT, gsb0 ;  /* 0x0060000014a879f3 */ /* 0x000fe2000c0008ff */
[----:B------:R-:W-:Y:S01]  /*63f0*/  UIADD3 UR22, UR57, 0x102, URZ ;  /* 0x0000010239167890 */ /* 0x000fe2000fffe03f */
[----:B------:R-:W-:Y:S01]  /*6400*/  UMOV UR20, UR4 ;  /* 0x0000000400147c82 */ /* 0x000fe20008000000 */
[----:B------:R-:W-:Y:S01]  /*6410*/  UMOV UR21, UR5 ;  /* 0x0000000500157c82 */ /* 0x000fe20008000000 */
[----:B------:R-:W-:Y:S01]  /*6420*/  UMOV UR23, 0x40000040 ;  /* 0x4000004000177882 */ /* 0x000fe20000000000 */
[----:B------:R-:W-:Y:S02]  /*6430*/  WARPGROUP.DEPBAR.LE gsb0, 0x0 ;  /* 0x00008000000079c5 */ /* 0x000fe40000010000 */
        /* <DEDUP_REMOVED lines=37> */
[----:B------:R-:W-:Y:S01]  /*6690*/  UIADD3 UR22, UR57, 0x104, URZ ;  /* 0x0000010439167890 */ /* 0x000fe2000fffe03f */
[----:B------:R-:W-:Y:S01]  /*66a0*/  UMOV UR20, UR8 ;  /* 0x0000000800147c82 */ /* 0x000fe20008000000 */
[----:B------:R-:W-:Y:S01]  /*66b0*/  UMOV UR21, UR9 ;  /* 0x0000000900157c82 */ /* 0x000fe20008000000 */
        /* <DEDUP_REMOVED lines=31> */
[----:B------:R-:W-:Y:S02]  /*68b0*/  UIADD3 UR6, UR57, 0x604, URZ ;  /* 0x0000060439067890 */ /* 0x000fe4000fffe03f */
        /* <DEDUP_REMOVED lines=40> */
[----:B------:R-:W-:Y:S03]  /*6b40*/  QGMMA.64x32x32.F32.E4M3.E4M3 R88, gdesc[UR8], R88, gsb0 ;  /* 0x00600000085879f3 */ /* 0x000fe60008000858 */
[----:B------:R-:W-:Y:S02]  /*6b50*/  WARPGROUP.DEPBAR.LE gsb0, 0x0 ;  /* 0x00008000000079c5 */ /* 0x000fe40000010000 */
[----:B------:R-:W-:-:S06]  /*6b60*/  WARPGROUP.ARRIVE ;  /* 0x00000000000079c5 */ /* 0x000fcc0000000000 */
[----:B------:R-:W-:Y:S01]  /*6b70*/  QGMMA.64x32x32.F32.E4M3.E4M3 R184, gdesc[UR12], R184, gsb0 ;  /* 0x006000000cb879f3 */ /* 0x000fe200080008b8 */
[----:B------:R-:W-:Y:S01]  /*6b80*/  UIADD3 UR14, UR57, 0x506, URZ ;  /* 0x00000506390e7890 */ /* 0x000fe2000fffe03f */
[----:B------:R-:W-:Y:S01]  /*6b90*/  UMOV UR15, 0x40000040 ;  /* 0x40000040000f7882 */ /* 0x000fe20000000000 */
[----:B------:R-:W-:Y:S01]  /*6ba0*/  UIADD3 UR57, UR57, 0x606, URZ ;  /* 0x0000060639397890 */ /* 0x000fe2000fffe03f */
[----:B------:R-:W-:Y:S02]  /*6bb0*/  WARPGROUP.DEPBAR.LE gsb0, 0x0 ;  /* 0x00008000000079c5 */ /* 0x000fe40000010000 */
[----:B------:R-:W-:-:S06]  /*6bc0*/  WARPGROUP.ARRIVE ;  /* 0x00000000000079c5 */ /* 0x000fcc0000000000 */
[----:B------:R-:W-:Y:S03]  /*6bd0*/  QGMMA.64x32x32.F32.E4M3.E4M3 R168, gdesc[UR20], R168, gsb0 ;  /* 0x0060000014a879f3 */ /* 0x000fe600080008a8 */
        /* <DEDUP_REMOVED lines=18> */
[----:B-1----:R-:W-:Y:S05]  /*6d00*/  @P2 BRA `(.L_x_20) ;  /* 0x00000000002c2947 */ /* 0x002fea0003800000 */
[----:B------:R-:W-:Y:S05]  /*6d10*/  @!P0 BRA `(.L_x_21) ;  /* 0x0000000000048947 */ /* 0x000fea0003800000 */
[----:B------:R-:W-:Y:S01]  /*6d20*/  BPT.TRAP 0x1 ;  /* 0x000000040000795c */ /* 0x000fe20000300000 */
.L_x_21:
[----:B------:R-:W-:Y:S01]  /*6d30*/  ULEA UR6, UR55, UR38, 0x3 ;  /* 0x0000002637067291 */ /* 0x000fe2000f8e183f */
[----:B------:R-:W-:-:S04]  /*6d40*/  MOV R7, UR56 ;  /* 0x0000003800077c02 */ /* 0x000fc80008000f00 */
[----:B------:R-:W-:-:S04]  /*6d50*/  SHF.L.U32 R7, R7, 0x1f, RZ ;  /* 0x0000001f07077819 */ /* 0x000fc800000006ff */
[----:B------:R1:W2:Y:S01]  /*6d60*/  SYNCS.PHASECHK.TRANS64.TRYWAIT P1, [UR6+0x2e850], R7 ;  /* 0x02e85007ff0075a7 */ /* 0x0002a20008020146 */
[----:B------:R-:W-:Y:S05]  /*6d70*/  @!P0 BRA `(.L_x_22) ;  /* 0x0000000000048947 */ /* 0x000fea0003800000 */
[----:B------:R-:W-:Y:S01]  /*6d80*/  BPT.TRAP 0x1 ;  /* 0x000000040000795c */ /* 0x000fe20000300000 */
.L_x_22:
[----:B--2---:R-:W-:Y:S05]  /*6d90*/  @P1 BRA `(.L_x_20) ;  /* 0x0000000000081947 */ /* 0x004fea0003800000 */
[----:B------:R-:W2:Y:S02]  /*6da0*/  SYNCS.PHASECHK.TRANS64.TRYWAIT P1, [UR6+0x2e850], R7 ;  /* 0x02e85007ff0075a7 */ /* 0x000ea40008020146 */
[----:B--2---:R-:W-:Y:S05]  /*6db0*/  @!P1 BRA `(.L_x_23) ;  /* 0x00000080009c9947 */ /* 0x004fea0003800000 */
.L_x_20:
[----:B------:R-:W-:Y:S01]  /*6dc0*/  UIADD3 UR6, UR38, 0x400, URZ ;  /* 0x0000040026067890 */ /* 0x000fe2000fffe03f */
[----:B------:R-:W-:Y:S01]  /*6dd0*/  WARPGROUP.ARRIVE ;  /* 0x00000000000079c5 */ /* 0x000fe20000000000 */
[----:B------:R-:W-:Y:S01]  /*6de0*/  UMOV UR7, 0xc0000010 ;  /* 0xc000001000077882 */ /* 0x000fe20000000000 */
[C---:B--2---:R-:W-:Y:S01]  /*6df0*/  FMUL.FTZ R8, R0.reuse, R184 ;  /* 0x000000b800087220 */ /* 0x044fe20000410000 */
[----:B------:R-:W-:Y:S01]  /*6e00*/  USHF.R.U32.HI UR6, URZ, 0x4, UR6 ;  /* 0x000000043f067899 */ /* 0x000fe20008011606 */
[C---:B------:R-:W-:Y:S01]  /*6e10*/  FMUL.FTZ R9, R0.reuse, R186 ;  /* 0x000000ba00097220 */ /* 0x040fe20000410000 */
[C---:B-1----:R-:W-:Y:S01]  /*6e20*/  FMUL.FTZ R7, R0.reuse, R185 ;  /* 0x000000b900077220 */ /* 0x042fe20000410000 */
[C---:B------:R-:W-:Y:S01]  /*6e30*/  FMUL.FTZ R10, R0.reuse, R187 ;  /* 0x000000bb000a7220 */ /* 0x040fe20000410000 */
[----:B------:R-:W-:Y:S01]  /*6e40*/  ULOP3.LUT UR6, UR6, 0x3fff, URZ, 0xc0, !UPT ;  /* 0x00003fff06067892 */ /* 0x000fe2000f8ec03f */
[----:B------:R-:W1:Y:S01]  /*6e50*/  MUFU.TANH R8, R8 ;  /* 0x0000000800087308 */ /* 0x000e620000002400 */
[C---:B------:R-:W-:Y:S01]  /*6e60*/  FMUL.FTZ R11, R0.reuse, R188 ;  /* 0x000000bc000b7220 */ /* 0x040fe20000410000 */
[C---:B------:R-:W-:Y:S01]  /*6e70*/  FMUL.FTZ R12, R0.reuse, R189 ;  /* 0x000000bd000c7220 */ /* 0x040fe20000410000 */
[----:B------:R-:W-:Y:S01]  /*6e80*/  ULOP3.LUT UR6, UR6, 0x10000, URZ, 0xfc, !UPT ;  /* 0x0001000006067892 */ /* 0x000fe2000f8efc3f */
[C---:B------:R-:W-:Y:S01]  /*6e90*/  FMUL.FTZ R13, R0.reuse, R190 ;  /* 0x000000be000d7220 */ /* 0x040fe20000410000 */
[C---:B------:R-:W-:Y:S01]  /*6ea0*/  FMUL.FTZ R15, R0.reuse, R192 ;  /* 0x000000c0000f7220 */ /* 0x040fe20000410000 */
[C---:B------:R-:W-:Y:S01]  /*6eb0*/  FMUL.FTZ R14, R0.reuse, R191 ;  /* 0x000000bf000e7220 */ /* 0x040fe20000410000 */
[----:B------:R-:W-:Y:S01]  /*6ec0*/  UIMAD UR11, UR55, 0x700, UR6 ;  /* 0x00000700370b78a4 */ /* 0x000fe2000f8e0206 */
[----:B------:R-:W2:Y:S01]  /*6ed0*/  MUFU.TANH R9, R9 ;  /* 0x0000000900097308 */ /* 0x000ea20000002400 */
[C---:B------:R-:W-:Y:S01]  /*6ee0*/  FMUL.FTZ R20, R0.reuse, R193 ;  /* 0x000000c100147220 */ /* 0x040fe20000410000 */
[C---:B------:R-:W-:Y:S01]  /*6ef0*/  FMUL.FTZ R21, R0.reuse, R194 ;  /* 0x000000c200157220 */ /* 0x040fe20000410000 */
[C---:B------:R-:W-:Y:S01]  /*6f00*/  FMUL.FTZ R185, R0.reuse, R196 ;  /* 0x000000c400b97220 */ /* 0x040fe20000410000 */
[C---:B------:R-:W-:Y:S01]  /*6f10*/  FMUL.FTZ R184, R0.reuse, R195 ;  /* 0x000000c300b87220 */ /* 0x040fe20000410000 */
[C---:B------:R-:W-:Y:S01]  /*6f20*/  FMUL.FTZ R186, R0.reuse, R197 ;  /* 0x000000c500ba7220 */ /* 0x040fe20000410000 */
[----:B------:R-:W-:Y:S01]  /*6f30*/  UMOV UR6, UR11 ;  /* 0x0000000b00067c82 */ /* 0x000fe20008000000 */
[----:B------:R-:W-:Y:S01]  /*6f40*/  FMUL.FTZ R187, R0, R198 ;  /* 0x000000c600bb7220 */ /* 0x000fe20000410000 */
[----:B------:R-:W-:Y:S01]  /*6f50*/  QGMMA.64x128x32.F32.E4M3.E4M3 R24, R200, gdesc[UR4], R24, gsb0 ;  /* 0x01e00004c8187df3 */ /* 0x000fe20008000818 */
[----:B------:R-:W-:Y:S01]  /*6f60*/  UIADD3 UR6, UR11, 0x100, URZ ;  /* 0x000001000b067890 */ /* 0x000fe2000fffe03f */
[----:B------:R-:W3:Y:S01]  /*6f70*/  MUFU.TANH R7, R7 ;  /* 0x0000000700077308 */ /* 0x000ee20000002400 */
[----:B------:R-:W-:Y:S01]  /*6f80*/  UMOV UR7, 0xc0000010 ;  /* 0xc000001000077882 */ /* 0x000fe20000000000 */
[----:B-1----:R-:W-:Y:S01]  /*6f90*/  FMNMX.FTZ R190, R8, R3, !PT ;  /* 0x0000000308be7209 */ /* 0x002fe20007810000 */
[C---:B------:R-:W-:Y:S01]  /*6fa0*/  FMUL.FTZ R168, R0.reuse, R168 ;  /* 0x000000a800a87220 */ /* 0x040fe20000410000 */
[C---:B------:R-:W-:Y:S01]  /*6fb0*/  FMUL.FTZ R188, R0.reuse, R199 ;  /* 0x000000c700bc7220 */ /* 0x040fe20000410000 */
[C---:B------:R-:W-:Y:S01]  /*6fc0*/  FMUL.FTZ R169, R0.reuse, R169 ;  /* 0x000000a900a97220 */ /* 0x040fe20000410000 */
[C---:B------:R-:W-:Y:S01]  /*6fd0*/  FMUL.FTZ R170, R0.reuse, R170 ;  /* 0x000000aa00aa7220 */ /* 0x040fe20000410000 */
[----:B--2---:R-:W-:Y:S01]  /*6fe0*/  FMNMX.FTZ R189, R9, R6, !PT ;  /* 0x0000000609bd7209 */ /* 0x004fe20007810000 */
[----:B------:R-:W1:Y:S01]  /*6ff0*/  MUFU.TANH R10, R10 ;  /* 0x0000000a000a7308 */ /* 0x000e620000002400 */
[C---:B------:R-:W-:Y:S01]  /*7000*/  FMUL.FTZ R172, R0.reuse, R172 ;  /* 0x000000ac00ac7220 */ /* 0x040fe20000410000 */
[C---:B------:R-:W-:Y:S01]  /*7010*/  FMUL.FTZ R171, R0.reuse, R171 ;  /* 0x000000ab00ab7220 */ /* 0x040fe20000410000 */
[C---:B------:R-:W-:Y:S01]  /*7020*/  FMUL.FTZ R173, R0.reuse, R173 ;  /* 0x000000ad00ad7220 */ /* 0x040fe20000410000 */
[C---:B------:R-:W-:Y:S01]  /*7030*/  FMUL.FTZ R174, R0.reuse, R174 ;  /* 0x000000ae00ae7220 */ /* 0x040fe20000410000 */
[C---:B------:R-:W-:Y:S01]  /*7040*/  FMUL.FTZ R176, R0.reuse, R176 ;  /* 0x000000b000b07220 */ /* 0x040fe20000410000 */
[C---:B------:R-:W-:Y:S01]  /*7050*/  FMUL.FTZ R175, R0.reuse, R175 ;  /* 0x000000af00af7220 */ /* 0x040fe20000410000 */
[C---:B------:R-:W-:Y:S01]  /*7060*/  FMUL.FTZ R177, R0.reuse, R177 ;  /* 0x000000b100b17220 */ /* 0x040fe20000410000 */
[----:B------:R-:W2:Y:S01]  /*7070*/  MUFU.TANH R11, R11 ;  /* 0x0000000b000b7308 */ /* 0x000ea20000002400 */
[----:B---3--:R-:W-:Y:S01]  /*7080*/  FMNMX.FTZ R190, R7, R190, !PT ;  /* 0x000000be07be7209 */ /* 0x008fe20007810000 */
[C---:B------:R-:W-:Y:S01]  /*7090*/  FMUL.FTZ R178, R0.reuse, R178 ;  /* 0x000000b200b27220 */ /* 0x040fe20000410000 */
[C---:B------:R-:W-:Y:S01]  /*70a0*/  FMUL.FTZ R180, R0.reuse, R180 ;  /* 0x000000b400b47220 */ /* 0x040fe20000410000 */
[C---:B------:R-:W-:Y:S01]  /*70b0*/  FMUL.FTZ R179, R0.reuse, R179 ;  /* 0x000000b300b37220 */ /* 0x040fe20000410000 */
[C---:B------:R-:W-:Y:S01]  /*70c0*/  FMUL.FTZ R181, R0.reuse, R181 ;  /* 0x000000b500b57220 */ /* 0x040fe20000410000 */
[C---:B------:R-:W-:Y:S01]  /*70d0*/  FMUL.FTZ R182, R0.reuse, R182 ;  /* 0x000000b600b67220 */ /* 0x040fe20000410000 */
[----:B------:R-:W-:Y:S01]  /*70e0*/  FMUL.FTZ R152, R0, R152 ;  /* 0x0000009800987220 */ /* 0x000fe20000410000 */
[----:B------:R-:W3:Y:S01]  /*70f0*/  MUFU.TANH R12, R12 ;  /* 0x0000000c000c7308 */ /* 0x000ee20000002400 */
[----:B-1----:R-:W-:Y:S01]  /*7100*/  FMNMX.FTZ R192, R10, R189, !PT ;  /* 0x000000bd0ac07209 */ /* 0x002fe20007810000 */
[C---:B------:R-:W-:Y:S01]  /*7110*/  FMUL.FTZ R183, R0.reuse, R183 ;  /* 0x000000b700b77220 */ /* 0x040fe20000410000 */
[C---:B------:R-:W-:Y:S01]  /*7120*/  FMUL.FTZ R153, R0.reuse, R153 ;  /* 0x0000009900997220 */ /* 0x040fe20000410000 */
[C---:B------:R-:W-:Y:S01]  /*7130*/  FMUL.FTZ R154, R0.reuse, R154 ;  /* 0x0000009a009a7220 */ /* 0x040fe20000410000 */
[C---:B------:R-:W-:Y:S01]  /*7140*/  FMUL.FTZ R156, R0.reuse, R156 ;  /* 0x0000009c009c7220 */ /* 0x040fe20000410000 */
[C---:B------:R-:W-:Y:S01]  /*7150*/  FMUL.FTZ R155, R0.reuse, R155 ;  /* 0x0000009b009b7220 */ /* 0x040fe20000410000 */
[C---:B------:R-:W-:Y:S01]  /*7160*/  FMUL.FTZ R157, R0.reuse, R157 ;  /* 0x0000009d009d7220 */ /* 0x040fe20000410000 */
[----:B------:R-:W1:Y:S01]  /*7170*/  MUFU.TANH R13, R13 ;  /* 0x0000000d000d7308 */ /* 0x000e620000002400 */
[----:B--2---:R-:W-:Y:S01]  /*7180*/  FMNMX.FTZ R189, R11, R190, !PT ;  /* 0x000000be0bbd7209 */ /* 0x004fe20007810000 */
[C---:B------:R-:W-:Y:S01]  /*7190*/  FMUL.FTZ R158, R0.reuse, R158 ;  /* 0x0000009e009e7220 */ /* 0x040fe20000410000 */
[C---:B------:R-:W-:Y:S01]  /*71a0*/  FMUL.FTZ R160, R0.reuse, R160 ;  /* 0x000000a000a07220 */ /* 0x040fe20000410000 */
[C---:B------:R-:W-:Y:S01]  /*71b0*/  FMUL.FTZ R159, R0.reuse, R159 ;  /* 0x0000009f009f7220 */ /* 0x040fe20000410000 */
[C---:B------:R-:W-:Y:S01]  /*71c0*/  FMUL.FTZ R161, R0.reuse, R161 ;  /* 0x000000a100a17220 */ /* 0x040fe20000410000 */
[C---:B------:R-:W-:Y:S01]  /*71d0*/  FMUL.FTZ R162, R0.reuse, R162 ;  /* 0x000000a200a27220 */ /* 0x040fe20000410000 */
[----:B------:R-:W-:Y:S01]  /*71e0*/  FMUL.FTZ R164, R0, R164 ;  /* 0x000000a400a47220 */ /* 0x000fe20000410000 */
[----:B------:R-:W2:Y:S01]  /*71f0*/  MUFU.TANH R15, R15 ;  /* 0x0000000f000f7308 */ /* 0x000ea20000002400 */
[----:B---3--:R-:W-:Y:S01]  /*7200*/  FMNMX.FTZ R190, R12, R189, !PT ;  /* 0x000000bd0cbe7209 */ /* 0x008fe20007810000 */
[C---:B------:R-:W-:Y:S01]  /*7210*/  FMUL.FTZ R163, R0.reuse, R163 ;  /* 0x000000a300a37220 */ /* 0x040fe20000410000 */
[C---:B------:R-:W-:Y:S01]  /*7220*/  FMUL.FTZ R165, R0.reuse, R165 ;  /* 0x000000a500a57220 */ /* 0x040fe20000410000 */
[C---:B------:R-:W-:Y:S01]  /*7230*/  FMUL.FTZ R166, R0.reuse, R166 ;  /* 0x000000a600a67220 */ /* 0x040fe20000410000 */
[C---:B------:R-:W-:Y:S01]  /*7240*/  FMUL.FTZ R136, R0.reuse, R136 ;  /* 0x0000008800887220 */ /* 0x040fe20000410000 */
[C---:B------:R-:W-:Y:S01]  /*7250*/  FMUL.FTZ R167, R0.reuse, R167 ;  /* 0x000000a700a77220 */ /* 0x040fe20000410000 */
[C---:B------:R-:W-:Y:S01]  /*7260*/  FMUL.FTZ R137, R0.reuse, R137 ;  /* 0x0000008900897220 */ /* 0x040fe20000410000 */
        /* <DEDUP_REMOVED lines=55> */
[----:B------:R-:W-:Y:S01]  /*75e0*/  FMUL.FTZ R116, R0, R116 ;  /* 0x0000007400747220 */ /* 0x000fe20000410000 */
        /* <DEDUP_REMOVED lines=26> */
[----:B------:R-:W-:Y:S01]  /*7790*/  FMUL.FTZ R103, R0, R103 ;  /* 0x0000006700677220 */ /* 0x000fe20000410000 */
[----:B------:R-:W-:Y:S01]  /*77a0*/  UMOV UR10, UR49 ;  /* 0x00000031000a7c82 */ /* 0x000fe20008000000 */
[----:B------:R-:W2:Y:S04]  /*77b0*/  S2R R230, SR_TID.X ;  /* 0x0000000000e67919 */ /* 0x000ea80000002100 */
[----:B------:R-:W4:Y:S01]  /*77c0*/  MUFU.TANH R172, R172 ;  /* 0x000000ac00ac7308 */ /* 0x000f220000002400 */
[----:B---3--:R-:W-:Y:S01]  /*77d0*/  FMNMX.FTZ R189, R169, R190, !PT ;  /* 0x000000bea9bd7209 */ /* 0x008fe20007810000 */
[----:B------:R-:W-:-:S02]  /*77e0*/  WARPGROUP.DEPBAR.LE gsb0, 0x0 ;  /* 0x00008000000079c5 */ /* 0x000fc40000010000 */
[----:B------:R-:W-:-:S04]  /*77f0*/  WARPGROUP.ARRIVE ;  /* 0x00000000000079c5 */ /* 0x000fc80000000000 */
[----:B------:R-:W3:Y:S01]  /*7800*/  MUFU.TANH R171, R171 ;  /* 0x000000ab00ab7308 */ /* 0x000ee20000002400 */
[----:B-1----:R-:W-:Y:S01]  /*7810*/  FMNMX.FTZ R192, R170, R191, !PT ;  /* 0x000000bfaac07209 */ /* 0x002fe20007810000 */
[----:B------:R-:W-:Y:S01]  /*7820*/  QGMMA.64x128x32.F32.E4M3.E4M3 R24, R204, gdesc[UR4], R24, gsb0 ;  /* 0x01e00004cc187df3 */ /* 0x000fe20008000818 */
[----:B------:R-:W-:Y:S01]  /*7830*/  UIADD3 UR6, UR11, 0x200, URZ ;  /* 0x000002000b067890 */ /* 0x000fe2000fffe03f */
[----:B------:R-:W-:-:S04]  /*7840*/  UMOV UR7, 0xc0000010 ;  /* 0xc000001000077882 */ /* 0x000fc80000000000 */
[----:B------:R-:W1:Y:S01]  /*7850*/  MUFU.TANH R173, R173 ;  /* 0x000000ad00ad7308 */ /* 0x000e620000002400 */
[----:B----4-:R-:W-:-:S07]  /*7860*/  FMNMX.FTZ R190, R172, R189, !PT ;  /* 0x000000bdacbe7209 */ /* 0x010fce0007810000 */
[----:B------:R-:W4:Y:S01]  /*7870*/  MUFU.TANH R174, R174 ;  /* 0x000000ae00ae7308 */ /* 0x000f220000002400 */
[----:B---3--:R-:W-:Y:S02]  /*7880*/  FMNMX.FTZ R191, R171, R192, !PT ;  /* 0x000000c0abbf7209 */ /* 0x008fe40007810000 */
[----:B--2---:R-:W-:-:S05]  /*7890*/  LOP3.LUT P1, RZ, R230, 0x7f, RZ, 0xc0, !PT ;  /* 0x0000007fe6ff7812 */ /* 0x004fca000782c0ff */
[----:B------:R-:W2:Y:S01]  /*78a0*/  MUFU.TANH R176, R176 ;  /* 0x000000b000b07308 */ /* 0x000ea20000002400 */
[----:B-1----:R-:W-:-:S07]  /*78b0*/  FMNMX.FTZ R189, R173, R190, !PT ;  /* 0x000000beadbd7209 */ /* 0x002fce0007810000 */
[----:B------:R-:W1:Y:S01]  /*78c0*/  MUFU.TANH R175, R175 ;  /* 0x000000af00af7308 */ /* 0x000e620000002400 */
[----:B----4-:R-:W-:-:S07]  /*78d0*/  FMNMX.FTZ R192, R174, R191, !PT ;  /* 0x000000bfaec07209 */ /* 0x010fce0007810000 */
[----:B------:R-:W3:Y:S01]  /*78e0*/  MUFU.TANH R177, R177 ;  /* 0x000000b100b17308 */ /* 0x000ee20000002400 */
[----:B--2---:R-:W-:-:S07]  /*78f0*/  FMNMX.FTZ R190, R176, R189, !PT ;  /* 0x000000bdb0be7209 */ /* 0x004fce0007810000 */
[----:B------:R-:W2:Y:S01]  /*7900*/  MUFU.TANH R178, R178 ;  /* 0x000000b200b27308 */ /* 0x000ea20000002400 */
[----:B-1----:R-:W-:-:S07]  /*7910*/  FMNMX.FTZ R191, R175, R192, !PT ;  /* 0x000000c0afbf7209 */ /* 0x002fce0007810000 */
[----:B------:R-:W1:Y:S01]  /*7920*/  MUFU.TANH R180, R180 ;  /* 0x000000b400b47308 */ /* 0x000e620000002400 */
[----:B---3--:R-:W-:-:S07]  /*7930*/  FMNMX.FTZ R189, R177, R190, !PT ;  /* 0x000000beb1bd7209 */ /* 0x008fce0007810000 */
        /* <DEDUP_REMOVED lines=21> */
[----:B-1----:R-:W-:Y:S01]  /*7a90*/  FMNMX.FTZ R191, R155, R192, !PT ;  /* 0x000000c09bbf7209 */ /* 0x002fe20007810000 */
[----:B------:R-:W-:Y:S02]  /*7aa0*/  WARPGROUP.DEPBAR.LE gsb0, 0x0 ;  /* 0x00008000000079c5 */ /* 0x000fe40000010000 */
[----:B------:R-:W-:-:S04]  /*7ab0*/  WARPGROUP.ARRIVE ;  /* 0x00000000000079c5 */ /* 0x000fc80000000000 */
[----:B------:R-:W1:Y:S01]  /*7ac0*/  MUFU.TANH R160, R160 ;  /* 0x000000a000a07308 */ /* 0x000e620000002400 */
[----:B---3--:R-:W-:Y:S01]  /*7ad0*/  FMNMX.FTZ R189, R157, R190, !PT ;  /* 0x000000be9dbd7209 */ /* 0x008fe20007810000 */
[----:B------:R-:W-:Y:S01]  /*7ae0*/  QGMMA.64x128x32.F32.E4M3.E4M3 R24, R208, gdesc[UR4], R24, gsb0 ;  /* 0x01e00004d0187df3 */ /* 0x000fe20008000818 */
[----:B------:R-:W-:Y:S01]  /*7af0*/  UIADD3 UR6, UR11, 0x300, URZ ;  /* 0x000003000b067890 */ /* 0x000fe2000fffe03f */
[----:B------:R-:W-:-:S04]  /*7b00*/  UMOV UR7, 0xc0000010 ;  /* 0xc000001000077882 */ /* 0x000fc80000000000 */
        /* <DEDUP_REMOVED lines=34> */
[----:B------:R-:W-:-:S06]  /*7d30*/  WARPGROUP.DEPBAR.LE gsb0, 0x0 ;  /* 0x00008000000079c5 */ /* 0x000fcc0000010000 */
[----:B------:R-:W1:Y:S01]  /*7d40*/  MUFU.TANH R145, R145 ;  /* 0x0000009100917308 */ /* 0x000e620000002400 */
[----:B------:R-:W-:Y:S01]  /*7d50*/  WARPGROUP.ARRIVE ;  /* 0x00000000000079c5 */ /* 0x000fe20000000000 */
[----:B---3--:R-:W-:-:S05]  /*7d60*/  FMNMX.FTZ R190, R144, R189, !PT ;  /* 0x000000bd90be7209 */ /* 0x008fca0007810000 */
[----:B------:R-:W-:Y:S01]  /*7d70*/  QGMMA.64x128x32.F32.E4M3.E4M3 R24, R212, gdesc[UR4], R24, gsb0 ;  /* 0x01e00004d4187df3 */ /* 0x000fe20008000818 */
[----:B------:R-:W3:Y:S01]  /*7d80*/  MUFU.TANH R146, R146 ;  /* 0x0000009200927308 */ /* 0x000ee20000002400 */
[----:B--2---:R-:W-:Y:S01]  /*7d90*/  FMNMX.FTZ R191, R143, R192, !PT ;  /* 0x000000c08fbf7209 */ /* 0x004fe20007810000 */
[----:B------:R-:W-:Y:S01]  /*7da0*/  UIADD3 UR6, UR11, 0x400, URZ ;  /* 0x000004000b067890 */ /* 0x000fe2000fffe03f */
[----:B------:R-:W-:-:S05]  /*7db0*/  UMOV UR7, 0xc0000010 ;  /* 0xc000001000077882 */ /* 0x000fca0000000000 */
        /* <DEDUP_REMOVED lines=33> */
[----:B---3--:R-:W-:Y:S01]  /*7fd0*/  FMNMX.FTZ R189, R129, R190, !PT ;  /* 0x000000be81bd7209 */ /* 0x008fe20007810000 */
[----:B------:R-:W-:Y:S02]  /*7fe0*/  WARPGROUP.DEPBAR.LE gsb0, 0x0 ;  /* 0x00008000000079c5 */ /* 0x000fe40000010000 */
[----:B------:R-:W-:-:S04]  /*7ff0*/  WARPGROUP.ARRIVE ;  /* 0x00000000000079c5 */ /* 0x000fc80000000000 */
[----:B------:R-:W3:Y:S01]  /*8000*/  MUFU.TANH R131, R131 ;  /* 0x0000008300837308 */ /* 0x000ee20000002400 */
[----:B--2---:R-:W-:Y:S01]  /*8010*/  FMNMX.FTZ R192, R130, R191, !PT ;  /* 0x000000bf82c07209 */ /* 0x004fe20007810000 */
[----:B------:R-:W-:Y:S01]  /*8020*/  QGMMA.64x128x32.F32.E4M3.E4M3 R24, R216, gdesc[UR4], R24, gsb0 ;  /* 0x01e00004d8187df3 */ /* 0x000fe20008000818 */
[----:B------:R-:W-:-:S05]  /*8030*/  UIADD3 UR6, UR11, 0x500, URZ ;  /* 0x000005000b067890 */ /* 0x000fca000fffe03f */
[----:B------:R-:W2:Y:S01]  /*8040*/  MUFU.TANH R133, R133 ;  /* 0x0000008500857308 */ /* 0x000ea20000002400 */
[----:B-1----:R-:W-:Y:S01]  /*8050*/  FMNMX.FTZ R190, R132, R189, !PT ;  /* 0x000000bd84be7209 */ /* 0x002fe20007810000 */
[----:B------:R-:W-:-:S06]  /*8060*/  UMOV UR7, 0xc0000010 ;  /* 0xc000001000077882 */ /* 0x000fcc0000000000 */
        /* <DEDUP_REMOVED lines=15> */
[----:B--2---:R-:W-:Y:S01]  /*8160*/  FMNMX.FTZ R190, R108, R189, !PT ;  /* 0x000000bd6cbe7209 */ /* 0x004fe20007810000 */
[----:B------:R-:W-:-:S06]  /*8170*/  FMUL.FTZ R189, R0, R99 ;  /* 0x0000006300bd7220 */ /* 0x000fcc0000410000 */
        /* <DEDUP_REMOVED lines=18> */
[----:B------:R-:W-:Y:S02]  /*82a0*/  WARPGROUP.DEPBAR.LE gsb0, 0x0 ;  /* 0x00008000000079c5 */ /* 0x000fe40000010000 */
[----:B------:R-:W-:-:S04]  /*82b0*/  WARPGROUP.ARRIVE ;  /* 0x00000000000079c5 */ /* 0x000fc80000000000 */
[----:B------:R-:W2:Y:S01]  /*82c0*/  MUFU.TANH R88, R88 ;  /* 0x0000005800587308 */ /* 0x000ea20000002400 */
[----:B-1----:R-:W-:Y:S01]  /*82d0*/  FMNMX.FTZ R99, R117, R190, !PT ;  /* 0x000000be75637209 */ /* 0x002fe20007810000 */
[----:B------:R-:W-:Y:S01]  /*82e0*/  QGMMA.64x128x32.F32.E4M3.E4M3 R24, R220, gdesc[UR4], R24, gsb0 ;  /* 0x01e00004dc187df3 */ /* 0x000fe20008000818 */
[----:B------:R-:W-:Y:S01]  /*82f0*/  UIADD3 UR6, UR11, 0x600, URZ ;  /* 0x000006000b067890 */ /* 0x000fe2000fffe03f */
[----:B------:R-:W-:-:S04]  /*8300*/  UMOV UR7, 0xc0000010 ;  /* 0xc000001000077882 */ /* 0x000fc80000000000 */
        /* <DEDUP_REMOVED lines=31> */
[----:B---3--:R-:W-:-:S05]  /*8500*/  FMNMX.FTZ R190, R101, R190, !PT ;  /* 0x000000be65be7209 */ /* 0x008fca0007810000 */
[----:B------:R-:W3:Y:S01]  /*8510*/  SHFL.BFLY PT, R99, R190, 0x2, 0x1f ;  /* 0x0c401f00be637f89 */ /* 0x000ee200000e0000 */
[----:B--2---:R-:W-:-:S04]  /*8520*/  FMNMX.FTZ R192, R102, R191, !PT ;  /* 0x000000bf66c07209 */ /* 0x004fc80007810000 */
[----:B-1----:R-:W-:Y:S01]  /*8530*/  FMNMX.FTZ R192, R103, R192, !PT ;  /* 0x000000c067c07209 */ /* 0x002fe20007810000 */
[----:B------:R-:W-:Y:S02]  /*8540*/  WARPGROUP.DEPBAR.LE gsb0, 0x0 ;  /* 0x00008000000079c5 */ /* 0x000fe40000010000 */
[----:B------:R-:W-:Y:S02]  /*8550*/  WARPGROUP.ARRIVE ;  /* 0x00000000000079c5 */ /* 0x000fe40000000000 */
[----:B------:R-:W1:Y:S04]  /*8560*/  SHFL.BFLY PT, R193, R192, 0x2, 0x1f ;  /* 0x0c401f00c0c17f89 */ /* 0x000e6800000e0000 */
[----:B------:R-:W-:Y:S01]  /*8570*/  QGMMA.64x128x32.F32.E4M3.E4M3 R24, R224, gdesc[UR4], R24, gsb0 ;  /* 0x01e00004e0187df3 */ /* 0x000fe20008000818 */
[----:B---3--:R-:W-:-:S05]  /*8580*/  FMNMX.FTZ R191, R190, R99, !PT ;  /* 0x00000063bebf7209 */ /* 0x008fca0007810000 */
[----:B------:R-:W2:Y:S01]  /*8590*/  SHFL.BFLY PT, R194, R191, 0x1, 0x1f ;  /* 0x0c201f00bfc27f89 */ /* 0x000ea200000e0000 */
[----:B-1----:R-:W-:-:S05]  /*85a0*/  FMNMX.FTZ R193, R192, R193, !PT ;  /* 0x000000c1c0c17209 */ /* 0x002fca0007810000 */
[----:B------:R-:W1:Y:S01]  /*85b0*/  SHFL.BFLY PT, R196, R193, 0x1, 0x1f ;  /* 0x0c201f00c1c47f89 */ /* 0x000e6200000e0000 */
[----:B--2---:R-:W-:Y:S01]  /*85c0*/  FMNMX.FTZ R190, R191, R194, !PT ;  /* 0x000000c2bfbe7209 */ /* 0x004fe20007810000 */
[----:B------:R-:W-:-:S04]  /*85d0*/  IMAD.U32 R191, RZ, RZ, UR10 ;  /* 0x0000000affbf7e24 */ /* 0x000fc8000f8e00ff */
[C---:B------:R-:W-:Y:S01]  /*85e0*/  FADD.FTZ R3, -R190.reuse, R3 ;  /* 0x00000003be037221 */ /* 0x040fe20000010100 */
[----:B------:R-:W-:-:S03]  /*85f0*/  FFMA.FTZ R191, R190, R191, -8 ;  /* 0xc1000000bebf7423 */ /* 0x000fc600000100bf */
[----:B------:R-:W-:Y:S01]  /*8600*/  FMUL.FTZ R192, R3, UR10 ;  /* 0x0000000a03c07c20 */ /* 0x000fe20008410000 */
[----:B------:R-:W-:-:S01]  /*8610*/  FFMA.FTZ R12, R12, UR10, -R191 ;  /* 0x0000000a0c0c7c23 */ /* 0x000fc200080108bf */
[--C-:B------:R-:W-:Y:S01]  /*8620*/  FFMA.FTZ R20, R20, UR10, -R191.reuse ;  /* 0x0000000a14147c23 */ /* 0x100fe200080108bf */
[----:B------:R-:W-:-:S01]  /*8630*/  FFMA.FTZ R186, R186, UR10, -R191 ;  /* 0x0000000ababa7c23 */ /* 0x000fc200080108bf */
[--C-:B------:R-:W-:Y:S01]  /*8640*/  FFMA.FTZ R168, R168, UR10, -R191.reuse ;  /* 0x0000000aa8a87c23 */ /* 0x100fe200080108bf */
[----:B------:R-:W-:-:S01]  /*8650*/  FFMA.FTZ R169, R169, UR10, -R191 ;  /* 0x0000000aa9a97c23 */ /* 0x000fc200080108bf */
[--C-:B------:R-:W-:Y:S01]  /*8660*/  FFMA.FTZ R172, R172, UR10, -R191.reuse ;  /* 0x0000000aacac7c23 */ /* 0x100fe200080108bf */
[----:B-1----:R-:W-:Y:S01]  /*8670*/  FMNMX.FTZ R99, R193, R196, !PT ;  /* 0x000000c4c1637209 */ /* 0x002fe20007810000 */
[--C-:B------:R-:W-:Y:S01]  /*8680*/  FFMA.FTZ R193, R8, UR10, -R191.reuse ;  /* 0x0000000a08c17c23 */ /* 0x100fe200080108bf */
[----:B------:R-:W-:-:S01]  /*8690*/  FFMA.FTZ R8, R7, UR10, -R191 ;  /* 0x0000000a07087c23 */ /* 0x000fc200080108bf */
[--C-:B------:R-:W-:Y:S01]  /*86a0*/  FFMA.FTZ R7, R11, UR10, -R191.reuse ;  /* 0x0000000a0b077c23 */ /* 0x100fe200080108bf */
[----:B------:R-:W-:-:S01]  /*86b0*/  FFMA.FTZ R11, R15, UR10, -R191 ;  /* 0x0000000a0f0b7c23 */ /* 0x000fc200080108bf */
[----:B------:R-:W-:Y:S01]  /*86c0*/  FADD.FTZ R3, -R99, R6 ;  /* 0x0000000663037221 */ /* 0x000fe20000010100 */
[----:B------:R-:W-:-:S01]  /*86d0*/  FFMA.FTZ R15, R185, UR10, -R191 ;  /* 0x0000000ab90f7c23 */ /* 0x000fc200080108bf */
[----:B------:R1:W-:Y:S01]  /*86e0*/  MUFU.EX2 R6, R192 ;  /* 0x000000c000067308 */ /* 0x0003e20000000800 */
[----:B------:R-:W-:-:S01]  /*86f0*/  FFMA.FTZ R173, R173, UR10, -R191 ;  /* 0x0000000aadad7c23 */ /* 0x000fc200080108bf */
[----:B------:R-:W-:Y:S01]  /*8700*/  FMUL.FTZ R3, R3, UR10 ;  /* 0x0000000a03037c20 */ /* 0x000fe20008410000 */
[----:B------:R-:W-:-:S01]  /*8710*/  FFMA.FTZ R176, R176, UR10, -R191 ;  /* 0x0000000ab0b07c23 */ /* 0x000fc200080108bf */
[--C-:B------:R-:W-:Y:S01]  /*8720*/  FFMA.FTZ R177, R177, UR10, -R191.reuse ;  /* 0x0000000ab1b17c23 */ /* 0x100fe200080108bf */
[----:B------:R-:W-:-:S01]  /*8730*/  FFMA.FTZ R180, R180, UR10, -R191 ;  /* 0x0000000ab4b47c23 */ /* 0x000fc200080108bf */
[--C-:B------:R-:W-:Y:S01]  /*8740*/  FFMA.FTZ R181, R181, UR10, -R191.reuse ;  /* 0x0000000ab5b57c23 */ /* 0x100fe200080108bf */
[----:B------:R-:W-:-:S01]  /*8750*/  FFMA.FTZ R152, R152, UR10, -R191 ;  /* 0x0000000a98987c23 */ /* 0x000fc200080108bf */
[----:B------:R-:W2:Y:S01]  /*8760*/  MUFU.EX2 R193, R193 ;  /* 0x000000c100c17308 */ /* 0x000ea20000000800 */
[----:B-1----:R-:W-:-:S02]  /*8770*/  IMAD.U32 R192, RZ, RZ, UR10 ;  /* 0x0000000affc07e24 */ /* 0x002fc4000f8e00ff */
[--C-:B------:R-:W-:Y:S01]  /*8780*/  FFMA.FTZ R153, R153, UR10, -R191.reuse ;  /* 0x0000000a99997c23 */ /* 0x100fe200080108bf */
[----:B------:R-:W-:-:S01]  /*8790*/  FFMA.FTZ R156, R156, UR10, -R191 ;  /* 0x0000000a9c9c7c23 */ /* 0x000fc200080108bf */
[----:B------:R-:W-:Y:S01]  /*87a0*/  FFMA.FTZ R157, R157, UR10, -R191 ;  /* 0x0000000a9d9d7c23 */ /* 0x000fe200080108bf */
[----:B------:R-:W-:-:S01]  /*87b0*/  FFMA.FTZ R185, R99, R192, -8 ;  /* 0xc100000063b97423 */ /* 0x000fc200000100c0 */
        /* <DEDUP_REMOVED lines=10> */
[----:B------:R-:W1:Y:S01]  /*8860*/  MUFU.EX2 R192, R192 ;  /* 0x000000c000c07308 */ /* 0x000e620000000800 */
[----:B--2---:R-:W-:-:S01]  /*8870*/  FFMA.FTZ R5, R6, R5, R193 ;  /* 0x0000000506057223 */ /* 0x004fc200000100c1 */
[----:B------:R-:W-:Y:S01]  /*8880*/  FFMA.FTZ R187, R188, UR10, -R185 ;  /* 0x0000000abcbb7c23 */ /* 0x000fe200080108b9 */
        /* <DEDUP_REMOVED lines=11> */
[--C-:B------:R-:W-:Y:S01]  /*8940*/  FFMA.FTZ R120, R120, UR10, -R191.reuse ;  /* 0x0000000a78787c23 */ /* 0x100fe200080108bf */
[----:B------:R-:W-:-:S01]  /*8950*/  FFMA.FTZ R121, R121, UR10, -R191 ;  /* 0x0000000a79797c23 */ /* 0x000fc200080108bf */
[----:B------:R-:W3:Y:S01]  /*8960*/  MUFU.EX2 R9, R9 ;  /* 0x0000000900097308 */ /* 0x000ee20000000800 */
[----:B-1----:R-:W-:-:S01]  /*8970*/  FFMA.FTZ R4, R3, R4, R192 ;  /* 0x0000000403047223 */ /* 0x002fc200000100c0 */
[--C-:B------:R-:W-:Y:S01]  /*8980*/  FFMA.FTZ R124, R124, UR10, -R191.reuse ;  /* 0x0000000a7c7c7c23 */ /* 0x100fe200080108bf */
[----:B------:R-:W-:-:S01]  /*8990*/  FFMA.FTZ R125, R125, UR10, -R191 ;  /* 0x0000000a7d7d7c23 */ /* 0x000fc200080108bf */
[--C-:B------:R-:W-:Y:S01]  /*89a0*/  FFMA.FTZ R128, R128, UR10, -R191.reuse ;  /* 0x0000000a80807c23 */ /* 0x100fe200080108bf */
[----:B------:R-:W-:-:S01]  /*89b0*/  FFMA.FTZ R129, R129, UR10, -R191 ;  /* 0x0000000a81817c23 */ /* 0x000fc200080108bf */
[--C-:B------:R-:W-:Y:S01]  /*89c0*/  FFMA.FTZ R132, R132, UR10, -R191.reuse ;  /* 0x0000000a84847c23 */ /* 0x100fe200080108bf */
[----:B------:R-:W-:-:S01]  /*89d0*/  FFMA.FTZ R133, R133, UR10, -R191 ;  /* 0x0000000a85857c23 */ /* 0x000fc200080108bf */
[----:B------:R-:W1:Y:S01]  /*89e0*/  MUFU.EX2 R7, R7 ;  /* 0x0000000700077308 */ /* 0x000e620000000800 */
[----:B--2---:R-:W-:-:S01]  /*89f0*/  FADD.FTZ R188, R8, R5 ;  /* 0x0000000508bc7221 */ /* 0x004fc20000010000 */
[--C-:B------:R-:W-:Y:S01]  /*8a00*/  FFMA.FTZ R104, R104, UR10, -R191.reuse ;  /* 0x0000000a68687c23 */ /* 0x100fe200080108bf */
[----:B------:R-:W-:-:S01]  /*8a10*/  FFMA.FTZ R105, R105, UR10, -R191 ;  /* 0x0000000a69697c23 */ /* 0x000fc200080108bf */
[--C-:B------:R-:W-:Y:S01]  /*8a20*/  FFMA.FTZ R108, R108, UR10, -R191.reuse ;  /* 0x0000000a6c6c7c23 */ /* 0x100fe200080108bf */
[----:B------:R-:W-:-:S01]  /*8a30*/  FFMA.FTZ R109, R109, UR10, -R191 ;  /* 0x0000000a6d6d7c23 */ /* 0x000fc200080108bf */
[--C-:B------:R-:W-:Y:S01]  /*8a40*/  FFMA.FTZ R112, R112, UR10, -R191.reuse ;  /* 0x0000000a70707c23 */ /* 0x100fe200080108bf */
        /* <DEDUP_REMOVED lines=10> */
[----:B------:R-:W-:-:S01]  /*8af0*/  FFMA.FTZ R96, R96, UR10, -R191 ;  /* 0x0000000a60607c23 */ /* 0x000fc200080108bf */
[--C-:B------:R-:W-:Y:S01]  /*8b00*/  FFMA.FTZ R97, R97, UR10, -R191.reuse ;  /* 0x0000000a61617c23 */ /* 0x100fe200080108bf */
[----:B------:R-:W-:-:S01]  /*8b10*/  FFMA.FTZ R100, R100, UR10, -R191 ;  /* 0x0000000a64647c23 */ /* 0x000fc200080108bf */
[----:B------:R-:W-:Y:S01]  /*8b20*/  FFMA.FTZ R101, R101, UR10, -R191 ;  /* 0x0000000a65657c23 */ /* 0x000fe200080108bf */
[----:B-1----:R-:W-:-:S01]  /*8b30*/  FADD.FTZ R191, R7, R188 ;  /* 0x000000bc07bf7221 */ /* 0x002fc20000010000 */
        /* <DEDUP_REMOVED lines=60> */
[----:B------:R-:W-:-:S02]  /*8f00*/  WARPGROUP.DEPBAR.LE gsb0, 0x0 ;  /* 0x00008000000079c5 */ /* 0x000fc40000010000 */
[----:B------:R-:W-:-:S04]  /*8f10*/  FFMA.FTZ R103, R103, UR10, -R185 ;  /* 0x0000000a67677c23 */ /* 0x000fc800080108b9 */
[----:B------:R-:W3:Y:S01]  /*8f20*/  MUFU.EX2 R187, R187 ;  /* 0x000000bb00bb7308 */ /* 0x000ee20000000800 */
[----:B-1----:R-:W-:-:S07]  /*8f30*/  FADD.FTZ R4, R184, R5 ;  /* 0x00000005b8047221 */ /* 0x002fce0000010000 */
[----:B------:R-:W1:Y:S01]  /*8f40*/  MUFU.EX2 R168, R168 ;  /* 0x000000a800a87308 */ /* 0x000e620000000800 */
[----:B--2---:R-:W-:-:S07]  /*8f50*/  FADD.FTZ R191, R186, R191 ;  /* 0x000000bfbabf7221 */ /* 0x004fce0000010000 */
[----:B------:R-:W2:Y:S01]  /*8f60*/  MUFU.EX2 R170, R170 ;  /* 0x000000aa00aa7308 */ /* 0x000ea20000000800 */
[----:B---3--:R-:W-:-:S07]  /*8f70*/  FADD.FTZ R5, R187, R4 ;  /* 0x00000004bb057221 */ /* 0x008fce0000010000 */
        /* <DEDUP_REMOVED lines=131> */
[----:B---3--:R-:W-:-:S01]  /*97b0*/  FADD.FTZ R188, R106, R191 ;  /* 0x000000bf6abc7221 */ /* 0x008fc20000010000 */
[--C-:B------:R-:W-:Y:S01]  /*97c0*/  FFMA.FTZ R191, R95, UR10, -R185.reuse ;  /* 0x0000000a5fbf7c23 */ /* 0x100fe200080108b9 */
[----:B------:R-:W-:-:S05]  /*97d0*/  FFMA.FTZ R95, R98, UR10, -R185 ;  /* 0x0000000a625f7c23 */ /* 0x000fca00080108b9 */
        /* <DEDUP_REMOVED lines=9> */
[----:B--2---:R-:W-:-:S01]  /*9870*/  FADD.FTZ R5, R109, R4 ;  /* 0x000000046d057221 */ /* 0x004fc20000010000 */
[----:B------:R-:W-:-:S06]  /*9880*/  IADD3 R4, -R19, 0xb, RZ ;  /* 0x0000000b13047810 */ /* 0x000fcc0007ffe1ff */
        /* <DEDUP_REMOVED lines=8> */
[----:B------:R-:W-:-:S06]  /*9910*/  FFMA.FTZ R98, R189, UR10, -R185 ;  /* 0x0000000abd627c23 */ /* 0x000fcc00080108b9 */
[----:B------:R-:W3:Y:S01]  /*9920*/  MUFU.EX2 R118, R118 ;  /* 0x0000007600767308 */ /* 0x000ee20000000800 */
[----:B-1----:R-:W-:-:S07]  /*9930*/  FADD.FTZ R195, R115, R188 ;  /* 0x000000bc73c37221 */ /* 0x002fce0000010000 */
[----:B------:R-:W1:Y:S01]  /*9940*/  MUFU.EX2 R117, R117 ;  /* 0x0000007500757308 */ /* 0x000e620000000800 */
[----:B--2---:R-:W-:-:S07]  /*9950*/  FADD.FTZ R188, R116, R5 ;  /* 0x0000000574bc7221 */ /* 0x004fce0000010000 */
[----:B------:R-:W2:Y:S01]  /*9960*/  MUFU.EX2 R119, R119 ;  /* 0x0000007700777308 */ /* 0x000ea20000000800 */
[----:B---3--:R-:W-:-:S01]  /*9970*/  FADD.FTZ R194, R118, R195 ;  /* 0x000000c376c27221 */ /* 0x008fc20000010000 */
[----:B------:R-:W-:-:S05]  /*9980*/  IMAD.U32 R195, RZ, RZ, UR54 ;  /* 0x00000036ffc37e24 */ /* 0x000fca000f8e00ff */
[----:B------:R-:W-:Y:S01]  /*9990*/  @!P1 LEA R195, R195, UR38, 0x3 ;  /* 0x00000026c3c39c11 */ /* 0x000fe2000f8e18ff */
[----:B------:R-:W3:Y:S01]  /*99a0*/  MUFU.EX2 R88, R88 ;  /* 0x0000005800587308 */ /* 0x000ee20000000800 */
[----:B-1----:R-:W-:-:S01]  /*99b0*/  FADD.FTZ R5, R117, R188 ;  /* 0x000000bc75057221 */ /* 0x002fc20000010000 */
[----:B------:R1:W-:Y:S06]  /*99c0*/  BAR.ARV R4, 0x100 ;  /* 0x000400040000751d */ /* 0x0003ec0000002000 */
[----:B------:R-:W4:Y:S01]  /*99d0*/  MUFU.EX2 R90, R90 ;  /* 0x0000005a005a7308 */ /* 0x000f220000000800 */
[----:B--2---:R-:W-:-:S01]  /*99e0*/  FADD.FTZ R189, R119, R194 ;  /* 0x000000c277bd7221 */ /* 0x004fc20000010000 */
[----:B-1----:R-:W-:-:S05]  /*99f0*/  @!P1 VIADD R4, R195, 0x2e840 ;  /* 0x0002e840c3049836 */ /* 0x002fca0000000000 */
[----:B------:R-:W-:Y:S01]  /*9a00*/  @!P1 PRMT R4, RZ, 0x654, R4 ;  /* 0x00000654ff049816 */ /* 0x000fe20000000004 */
[----:B------:R-:W1:Y:S01]  /*9a10*/  MUFU.EX2 R89, R89 ;  /* 0x0000005900597308 */ /* 0x000e620000000800 */
[----:B---3--:R-:W-:-:S02]  /*9a20*/  FADD.FTZ R188, R88, R5 ;  /* 0x0000000558bc7221 */ /* 0x008fc40000010000 */
[----:B------:R2:W-:Y:S05]  /*9a30*/  @!P1 SYNCS.ARRIVE.TRANS64.RED.A1T0 RZ, [R4+URZ], RZ ;  /* 0x000000ff04ff99a7 */ /* 0x0005ea000810043f */
[----:B------:R-:W3:Y:S01]  /*9a40*/  MUFU.EX2 R91, R91 ;  /* 0x0000005b005b7308 */ /* 0x000ee20000000800 */
[----:B----4-:R-:W-:-:S07]  /*9a50*/  FADD.FTZ R194, R90, R189 ;  /* 0x000000bd5ac27221 */ /* 0x010fce0000010000 */
[----:B------:R-:W4:Y:S01]  /*9a60*/  MUFU.EX2 R92, R92 ;  /* 0x0000005c005c7308 */ /* 0x000f220000000800 */
[----:B-1----:R-:W-:-:S07]  /*9a70*/  FADD.FTZ R5, R89, R188 ;  /* 0x000000bc59057221 */ /* 0x002fce0000010000 */
[----:B------:R-:W1:Y:S01]  /*9a80*/  MUFU.EX2 R94, R94 ;  /* 0x0000005e005e7308 */ /* 0x000e620000000800 */
[----:B---3--:R-:W-:-:S07]  /*9a90*/  FADD.FTZ R189, R91, R194 ;  /* 0x000000c25bbd7221 */ /* 0x008fce0000010000 */
[----:B------:R-:W3:Y:S01]  /*9aa0*/  MUFU.EX2 R93, R93 ;  /* 0x0000005d005d7308 */ /* 0x000ee20000000800 */
[----:B----4-:R-:W-:-:S07]  /*9ab0*/  FADD.FTZ R188, R92, R5 ;  /* 0x000000055cbc7221 */ /* 0x010fce0000010000 */
[----:B------:R-:W4:Y:S01]  /*9ac0*/  MUFU.EX2 R191, R191 ;  /* 0x000000bf00bf7308 */ /* 0x000f220000000800 */
[----:B-1----:R-:W-:-:S07]  /*9ad0*/  FADD.FTZ R194, R94, R189 ;  /* 0x000000bd5ec27221 */ /* 0x002fce0000010000 */
[----:B------:R-:W2:Y:S01]  /*9ae0*/  MUFU.EX2 R96, R96 ;  /* 0x0000006000607308 */ /* 0x000ea20000000800 */
[----:B---3--:R-:W-:-:S07]  /*9af0*/  FADD.FTZ R5, R93, R188 ;  /* 0x000000bc5d057221 */ /* 0x008fce0000010000 */
[----:B------:R-:W1:Y:S01]  /*9b00*/  MUFU.EX2 R95, R95 ;  /* 0x0000005f005f7308 */ /* 0x000e620000000800 */
[----:B----4-:R-:W-:-:S07]  /*9b10*/  FADD.FTZ R194, R191, R194 ;  /* 0x000000c2bfc27221 */ /* 0x010fce0000010000 */
[----:B------:R-:W3:Y:S01]  /*9b20*/  MUFU.EX2 R97, R97 ;  /* 0x0000006100617308 */ /* 0x000ee20000000800 */
[----:B--2---:R-:W-:-:S07]  /*9b30*/  FADD.FTZ R4, R96, R5 ;  /* 0x0000000560047221 */ /* 0x004fce0000010000 */
[----:B------:R-:W2:Y:S01]  /*9b40*/  MUFU.EX2 R98, R98 ;  /* 0x0000006200627308 */ /* 0x000ea20000000800 */
[----:B-1----:R-:W-:-:S07]  /*9b50*/  FADD.FTZ R5, R95, R194 ;  /* 0x000000c25f057221 */ /* 0x002fce0000010000 */
[----:B------:R-:W1:Y:S01]  /*9b60*/  MUFU.EX2 R100, R100 ;  /* 0x0000006400647308 */ /* 0x000e620000000800 */
[----:B---3--:R-:W-:-:S07]  /*9b70*/  FADD.FTZ R185, R97, R4 ;  /* 0x0000000461b97221 */ /* 0x008fce0000010000 */
[----:B------:R-:W3:Y:S01]  /*9b80*/  MUFU.EX2 R102, R102 ;  /* 0x0000006600667308 */ /* 0x000ee20000000800 */
[----:B--2---:R-:W-:-:S07]  /*9b90*/  FADD.FTZ R5, R98, R5 ;  /* 0x0000000562057221 */ /* 0x004fce0000010000 */
[----:B------:R-:W2:Y:S01]  /*9ba0*/  MUFU.EX2 R101, R101 ;  /* 0x0000006500657308 */ /* 0x000ea20000000800 */
[----:B-1----:R-:W-:-:S07]  /*9bb0*/  FADD.FTZ R4, R100, R185 ;  /* 0x000000b964047221 */ /* 0x002fce0000010000 */
[----:B------:R-:W1:Y:S01]  /*9bc0*/  MUFU.EX2 R103, R103 ;  /* 0x0000006700677308 */ /* 0x000e620000000800 */
[----:B---3--:R-:W-:-:S01]  /*9bd0*/  FADD.FTZ R185, R102, R5 ;  /* 0x0000000566b97221 */ /* 0x008fc20000010000 */
[----:B--2---:R-:W-:-:S03]  /*9be0*/  FADD.FTZ R5, R101, R4 ;  /* 0x0000000465057221 */ /* 0x004fc60000010000 */
[----:B-1----:R-:W-:Y:S01]  /*9bf0*/  FADD.FTZ R4, R103, R185 ;  /* 0x000000b967047221 */ /* 0x002fe20000010000 */
[----:B------:R-:W-:Y:S06]  /*9c00*/  @!P0 BRA `(.L_x_24) ;  /* 0x0000000000048947 */ /* 0x000fec0003800000 */
[----:B------:R-:W-:Y:S01]  /*9c10*/  BPT.TRAP 0x1 ;  /* 0x000000040000795c */ /* 0x000fe20000300000 */
.L_x_24:
[----:B------:R-:W-:Y:S01]  /*9c20*/  ULEA UR6, UR55, UR38, 0x3 ;  /* 0x0000002637067291 */ /* 0x000fe2000f8e183f */
[----:B------:R-:W-:Y:S01]  /*9c30*/  ISETP.LT.AND P1, PT, RZ, UR45, PT ;  /* 0x0000002dff007c0c */ /* 0x000fe2000bf21270 */
[----:B------:R-:W-:Y:S01]  /*9c40*/  UIADD3 UR7, UR45, -0x1, URZ ;  /* 0xffffffff2d077890 */ /* 0x000fe2000fffe03f */
[----:B------:R-:W-:Y:S01]  /*9c50*/  F2FP.SATFINITE.E4M3.F32.PACK_AB_MERGE_C R7, R12, R7, RZ ;  /* 0x000000070c07723e */ /* 0x000fe200048070ff */
[----:B------:R-:W-:Y:S01]  /*9c60*/  UIADD3 UR6, UR6, 0x2e860, URZ ;  /* 0x0002e86006067890 */ /* 0x000fe2000fffe03f */
[----:B------:R-:W-:Y:S01]  /*9c70*/  F2FP.SATFINITE.E4M3.F32.PACK_AB_MERGE_C R10, R13, R10, RZ ;  /* 0x0000000a0d0a723e */ /* 0x000fe200048070ff */
[----:B------:R-:W-:Y:S01]  /*9c80*/  UMOV UR56, UR36 ;  /* 0x0000002400387c82 */ /* 0x000fe20008000000 */
[----:B------:R-:W-:Y:S01]  /*9c90*/  F2FP.SATFINITE.E4M3.F32.PACK_AB_MERGE_C R15, R186, R15, RZ ;  /* 0x0000000fba0f723e */ /* 0x000fe200048070ff */
[----:B------:R-:W-:Y:S01]  /*9ca0*/  UPRMT UR6, UR37, 0x654, UR6 ;  /* 0x0000065425067896 */ /* 0x000fe20008000006 */
[----:B------:R-:W-:Y:S01]  /*9cb0*/  F2FP.SATFINITE.E4M3.F32.PACK_AB_MERGE_C R184, R187, R184, RZ ;  /* 0x000000b8bbb8723e */ /* 0x000fe200048070ff */
[----:B------:R-:W-:Y:S01]  /*9cc0*/  UMOV UR45, UR7 ;  /* 0x00000007002d7c82 */ /* 0x000fe20008000000 */
[----:B------:R-:W-:Y:S01]  /*9cd0*/  F2FP.SATFINITE.E4M3.F32.PACK_AB_MERGE_C R172, R173, R172, RZ ;  /* 0x000000acadac723e */ /* 0x000fe200048070ff */
[----:B------:R-:W-:Y:S01]  /*9ce0*/  UMOV UR55, UR54 ;  /* 0x0000003600377c82 */ /* 0x000fe20008000000 */
[----:B------:R-:W-:Y:S01]  /*9cf0*/  F2FP.SATFINITE.E4M3.F32.PACK_AB_MERGE_C R174, R175, R174, RZ ;  /* 0x000000aeafae723e */ /* 0x000fe200048070ff */
[----:B------:R-:W-:Y:S01]  /*9d00*/  FMUL.FTZ R24, R24, R6 ;  /* 0x0000000618187220 */ /* 0x000fe20000410000 */
[----:B------:R-:W-:Y:S01]  /*9d10*/  F2FP.SATFINITE.E4M3.F32.PACK_AB_MERGE_C R180, R181, R180, RZ ;  /* 0x000000b4b5b4723e */ /* 0x000fe200048070ff */
[----:B------:R-:W-:Y:S01]  /*9d20*/  FMUL.FTZ R25, R25, R6 ;  /* 0x0000000619197220 */ /* 0x000fe20000410000 */
[----:B------:R-:W-:Y:S01]  /*9d30*/  F2FP.SATFINITE.E4M3.F32.PACK_AB_MERGE_C R182, R183, R182, RZ ;  /* 0x000000b6b7b6723e */ /* 0x000fe200048070ff */
[----:B------:R-:W-:Y:S01]  /*9d40*/  SYNCS.ARRIVE.TRANS64.RED.A1T0 RZ, [UR6], RZ ;  /* 0x000000ffffff79a7 */ /* 0x000fe20008100406 */
[----:B------:R-:W-:Y:S01]  /*9d50*/  F2FP.SATFINITE.E4M3.F32.PACK_AB_MERGE_C R156, R157, R156, RZ ;  /* 0x0000009c9d9c723e */ /* 0x000fe200048070ff */
[----:B------:R-:W-:Y:S01]  /*9d60*/  FMUL.FTZ R28, R28, R6 ;  /* 0x000000061c1c7220 */ /* 0x000fe20000410000 */
        /* <DEDUP_REMOVED lines=37> */
[-C--:B------:R-:W-:Y:S01]  /*9fc0*/  FMUL.FTZ R65, R65, R6.reuse ;  /* 0x0000000641417220 */ /* 0x080fe20000410000 */
        /* <DEDUP_REMOVED lines=9> */
[----:B------:R-:W-:Y:S01]  /*a060*/  FMUL.FTZ R85, R85, R6 ;  /* 0x0000000655557220 */ /* 0x000fe20000410000 */
        /* <DEDUP_REMOVED lines=32> */
[----:B------:R-:W-:Y:S01]  /*a270*/  F2FP.SATFINITE.E4M3.F32.PACK_AB_MERGE_C R200, R8, R193, R7 ;  /* 0x000000c108c8723e */ /* 0x000fe20004807007 */
[----:B------:R-:W-:Y:S01]  /*a280*/  IMAD.MOV.U32 R6, RZ, RZ, R99 ;  /* 0x000000ffff067224 */ /* 0x000fe200078e0063 */
[----:B------:R-:W-:Y:S01]  /*a290*/  F2FP.SATFINITE.E4M3.F32.PACK_AB_MERGE_C R201, R9, R192, R10 ;  /* 0x000000c009c9723e */ /* 0x000fe2000480700a */
[----:B------:R-:W-:Y:S01]  /*a2a0*/  IMAD.MOV.U32 R3, RZ, RZ, R190 ;  /* 0x000000ffff037224 */ /* 0x000fe200078e00be */
[----:B------:R-:W-:-:S02]  /*a2b0*/  F2FP.SATFINITE.E4M3.F32.PACK_AB_MERGE_C R202, R20, R11, R15 ;  /* 0x0000000b14ca723e */ /* 0x000fc4000480700f */
[----:B------:R-:W-:Y:S02]  /*a2c0*/  F2FP.SATFINITE.E4M3.F32.PACK_AB_MERGE_C R203, R21, R14, R184 ;  /* 0x0000000e15cb723e */ /* 0x000fe400048070b8 */
[----:B------:R-:W-:Y:S02]  /*a2d0*/  F2FP.SATFINITE.E4M3.F32.PACK_AB_MERGE_C R204, R169, R168, R172 ;  /* 0x000000a8a9cc723e */ /* 0x000fe400048070ac */
[----:B------:R-:W-:Y:S02]  /*a2e0*/  F2FP.SATFINITE.E4M3.F32.PACK_AB_MERGE_C R205, R171, R170, R174 ;  /* 0x000000aaabcd723e */ /* 0x000fe400048070ae */
[----:B------:R-:W-:Y:S02]  /*a2f0*/  F2FP.SATFINITE.E4M3.F32.PACK_AB_MERGE_C R206, R177, R176, R180 ;  /* 0x000000b0b1ce723e */ /* 0x000fe400048070b4 */
[----:B------:R-:W-:Y:S02]  /*a300*/  F2FP.SATFINITE.E4M3.F32.PACK_AB_MERGE_C R207, R179, R178, R182 ;  /* 0x000000b2b3cf723e */ /* 0x000fe400048070b6 */
        /* <DEDUP_REMOVED lines=19> */
[----:B------:R-:W-:Y:S01]  /*a440*/  F2FP.SATFINITE.E4M3.F32.PACK_AB_MERGE_C R227, R98, R95, R102 ;  /* 0x0000005f62e3723e */ /* 0x000fe20004807066 */
[----:B------:R-:W-:Y:S06]  /*a450*/  @P1 BRA `(.L_x_25) ;  /* 0xffffffbc00001947 */ /* 0x000fec000383ffff */
[----:B------:R-:W-:-:S05]  /*a460*/  UMOV UR49, UR54 ;  /* 0x0000003600317c82 */ /* 0x000fca0008000000 */
.L_x_15:
[----:B------:R-:W-:Y:S06]  /*a470*/  BAR.ARV 0x8, 0x120 ;  /* 0x0204800000007b1d */ /* 0x000fec0000002000 */
[----:B------:R-:W-:Y:S05]  /*a480*/  @!P0 BRA `(.L_x_26) ;  /* 0x0000000000048947 */ /* 0x000fea0003800000 */
[----:B------:R-:W-:Y:S01]  /*a490*/  BPT.TRAP 0x1 ;  /* 0x000000040000795c */ /* 0x000fe20000300000 */
.L_x_26:
[----:B------:R-:W-:Y:S01]  /*a4a0*/  ULEA UR4, UR49, UR38, 0x3 ;  /* 0x0000002631047291 */ /* 0x000fe2000f8e183f */
[----:B------:R-:W-:-:S04]  /*a4b0*/  MOV R0, UR36 ;  /* 0x0000002400007c02 */ /* 0x000fc80008000f00 */
[----:B------:R-:W-:-:S04]  /*a4c0*/  SHF.L.U32 R0, R0, 0x1f, RZ ;  /* 0x0000001f00007819 */ /* 0x000fc800000006ff */
[----:B------:R1:W2:Y:S01]  /*a4d0*/  SYNCS.PHASECHK.TRANS64.TRYWAIT P1, [UR4+0x2e850], R0 ;  /* 0x02e85000ff0075a7 */ /* 0x0002a20008020144 */
[----:B------:R-:W-:Y:S05]  /*a4e0*/  @!P0 BRA `(.L_x_27) ;  /* 0x0000000000048947 */ /* 0x000fea0003800000 */
[----:B------:R-:W-:Y:S01]  /*a4f0*/  BPT.TRAP 0x1 ;  /* 0x000000040000795c */ /* 0x000fe20000300000 */
.L_x_27:
[----:B--2---:R-:W-:Y:S05]  /*a500*/  @P1 BRA `(.L_x_28) ;  /* 0x0000000000081947 */ /* 0x004fea0003800000 */
[----:B------:R-:W2:Y:S02]  /*a510*/  SYNCS.PHASECHK.TRANS64.TRYWAIT P1, [UR4+0x2e850], R0 ;  /* 0x02e85000ff0075a7 */ /* 0x000ea40008020144 */
[----:B--2---:R-:W-:Y:S05]  /*a520*/  @!P1 BRA `(.L_x_29) ;  /* 0x0000004800d89947 */ /* 0x004fea0003800000 */
.L_x_28:
[----:B------:R-:W-:Y:S01]  /*a530*/  UIADD3 UR5, UR38, 0x400, URZ ;  /* 0x0000040026057890 */ /* 0x000fe2000fffe03f */
[----:B------:R-:W-:Y:S01]  /*a540*/  WARPGROUP.ARRIVE ;  /* 0x00000000000079c5 */ /* 0x000fe20000000000 */
[----:B------:R-:W-:Y:S01]  /*a550*/  UMOV UR7, 0xc0000010 ;  /* 0xc000001000077882 */ /* 0x000fe20000000000 */
[----:B------:R-:W-:Y:S01]  /*a560*/  IMAD.MOV.U32 R6, RZ, RZ, 0x3f800000 ;  /* 0x3f800000ff067424 */ /* 0x000fe200078e00ff */
[----:B------:R-:W-:-:S04]  /*a570*/  USHF.R.U32.HI UR5, URZ, 0x4, UR5 ;  /* 0x000000043f057899 */ /* 0x000fc80008011605 */
[----:B------:R-:W-:-:S04]  /*a580*/  ULOP3.LUT UR5, UR5, 0x3fff, URZ, 0xc0, !UPT ;  /* 0x00003fff05057892 */ /* 0x000fc8000f8ec03f */
[----:B------:R-:W-:-:S04]  /*a590*/  ULOP3.LUT UR5, UR5, 0x10000, URZ, 0xfc, !UPT ;  /* 0x0001000005057892 */ /* 0x000fc8000f8efc3f */
[----:B------:R-:W-:-:S07]  /*a5a0*/  UIMAD UR5, UR49, 0x700, UR5 ;  /* 0x00000700310578a4 */ /* 0x000fce000f8e0205 */
[----:B------:R-:W-:Y:S02]  /*a5b0*/  UMOV UR6, UR5 ;  /* 0x0000000500067c82 */ /* 0x000fe40008000000 */
[----:B------:R-:W-:Y:S01]  /*a5c0*/  QGMMA.64x128x32.F32.E4M3.E4M3 R24, R200, gdesc[UR4], R24, gsb0 ;  /* 0x01e00004c8187df3 */ /* 0x000fe20008000818 */
[----:B------:R-:W-:Y:S01]  /*a5d0*/  UIADD3 UR6, UR5, 0x100, URZ ;  /* 0x0000010005067890 */ /* 0x000fe2000fffe03f */
[----:B------:R-:W-:Y:S01]  /*a5e0*/  UMOV UR7, 0xc0000010 ;  /* 0xc000001000077882 */ /* 0x000fe20000000000 */
[----:B------:R-:W-:Y:S02]  /*a5f0*/  WARPGROUP.DEPBAR.LE gsb0, 0x0 ;  /* 0x00008000000079c5 */ /* 0x000fe40000010000 */
[----:B------:R-:W-:-:S07]  /*a600*/  WARPGROUP.ARRIVE ;  /* 0x00000000000079c5 */ /* 0x000fce0000000000 */
        /* <DEDUP_REMOVED lines=11> */
[----:B------:R-:W-:Y:S02]  /*a6c0*/  ULDC.64 UR6, c[0x0][0x9a0] ;  /* 0x0002680000067ab9 */ /* 0x000fe40000000a00 */
[----:B------:R-:W-:-:S04]  /*a6d0*/  UISETP.NE.U32.AND UP0, UPT, UR6, URZ, UPT ;  /* 0x0000003f0600728c */ /* 0x000fc8000bf05070 */
[----:B------:R-:W-:-:S06]  /*a6e0*/  UISETP.NE.AND.EX UP0, UPT, UR7, URZ, UPT, UP0 ;  /* 0x0000003f0700728c */ /* 0x000fcc000bf05300 */
[----:B------:R-:W-:-:S05]  /*a6f0*/  PLOP3.LUT P1, PT, PT, PT, UP0, 0x80, 0x0 ;  /* 0x000000000000781c */ /* 0x000fca0003f2f008 */
[----:B------:R-:W-:Y:S01]  /*a700*/  @UP0 USHF.R.S32.HI UR11, URZ, 0x1f, UR44 ;  /* 0x0000001f3f0b0899 */ /* 0x000fe2000801142c */
[----:B------:R-:W-:Y:S01]  /*a710*/  @UP0 ULDC.64 UR12, c[0x0][0x9c8] ;  /* 0x00027200000c0ab9 */ /* 0x000fe20000000a00 */
[----:B------:R-:W-:Y:S02]  /*a720*/  @UP0 USHF.R.S32.HI UR14, URZ, 0x1f, UR41 ;  /* 0x0000001f3f0e0899 */ /* 0x000fe40008011429 */
[----:B------:R-:W-:Y:S02]  /*a730*/  @UP0 UIMAD UR11, UR11, UR12, URZ ;  /* 0x0000000c0b0b02a4 */ /* 0x000fe4000f8e023f */
[----:B------:R-:W-:Y:S02]  /*a740*/  @UP0 UIMAD.WIDE.U32 UR8, UR44, UR12, URZ ;  /* 0x0000000c2c0802a5 */ /* 0x000fe4000f8e003f */
[----:B------:R-:W-:-:S03]  /*a750*/  @UP0 UIMAD UR11, UR44, UR13, UR11 ;  /* 0x0000000d2c0b02a4 */ /* 0x000fc6000f8e020b */
[----:B------:R-:W-:Y:S01]  /*a760*/  @UP0 ULDC.64 UR12, c[0x0][0x9d0] ;  /* 0x00027400000c0ab9 */ /* 0x000fe20000000a00 */
[----:B------:R-:W-:Y:S02]  /*a770*/  @UP0 UIADD3 UR9, UR9, UR11, URZ ;  /* 0x0000000b09090290 */ /* 0x000fe4000fffe03f */
[----:B------:R-:W-:Y:S02]  /*a780*/  @UP0 UIMAD UR11, UR14, UR12, URZ ;  /* 0x0000000c0e0b02a4 */ /* 0x000fe4000f8e023f */
[----:B------:R-:W-:Y:S02]  /*a790*/  @UP0 UIMAD.WIDE.U32 UR8, UR41, UR12, UR8 ;  /* 0x0000000c290802a5 */ /* 0x000fe4000f8e0008 */
[----:B------:R-:W-:Y:S02]  /*a7a0*/  @UP0 UIMAD UR11, UR41, UR13, UR11 ;  /* 0x0000000d290b02a4 */ /* 0x000fe4000f8e020b */
[----:B------:R-:W-:Y:S02]  /*a7b0*/  @UP0 ULEA UR6, UP1, UR8, UR6, 0x2 ;  /* 0x0000000608060291 */ /* 0x000fe4000f82103f */
[----:B------:R-:W-:-:S04]  /*a7c0*/  @UP0 UIADD3 UR9, UR9, UR11, URZ ;  /* 0x0000000b09090290 */ /* 0x000fc8000fffe03f */
[----:B------:R-:W-:Y:S01]  /*a7d0*/  IMAD.U32 R2, RZ, RZ, UR6 ;  /* 0x00000006ff027e24 */ /* 0x000fe2000f8e00ff */
[----:B------:R-:W-:Y:S02]  /*a7e0*/  @UP0 ULEA.HI.X UR7, UR8, UR7, UR9, 0x2, UP1 ;  /* 0x0000000708070291 */ /* 0x000fe400088f1409 */
[----:B------:R-:W-:-:S04]  /*a7f0*/  UIADD3 UR6, UR5, 0x400, URZ ;  /* 0x0000040005067890 */ /* 0x000fc8000fffe03f */
[----:B--2---:R-:W-:Y:S01]  /*a800*/  IMAD.U32 R3, RZ, RZ, UR7 ;  /* 0x00000007ff037e24 */ /* 0x004fe2000f8e00ff */
[----:B------:R-:W-:-:S04]  /*a810*/  UMOV UR7, 0xc0000010 ;  /* 0xc000001000077882 */ /* 0x000fc80000000000 */
[----:B------:R2:W3:Y:S01]  /*a820*/  @P1 LDG.E R6, desc[UR50][R2.64] ;  /* 0x0000003202061981 */ /* 0x0004e2000c1e1900 */
[----:B------:R-:W-:Y:S02]  /*a830*/  WARPGROUP.DEPBAR.LE gsb0, 0x0 ;  /* 0x00008000000079c5 */ /* 0x000fe40000010000 */
[----:B------:R-:W-:-:S06]  /*a840*/  WARPGROUP.ARRIVE ;  /* 0x00000000000079c5 */ /* 0x000fcc0000000000 */
[----:B------:R-:W-:Y:S01]  /*a850*/  QGMMA.64x128x32.F32.E4M3.E4M3 R24, R216, gdesc[UR4], R24, gsb0 ;  /* 0x01e00004d8187df3 */ /* 0x000fe20008000818 */
[----:B------:R-:W-:Y:S01]  /*a860*/  UIADD3 UR6, UR5, 0x500, URZ ;  /* 0x0000050005067890 */ /* 0x000fe2000fffe03f */
[----:B------:R-:W-:Y:S01]  /*a870*/  UMOV UR7, 0xc0000010 ;  /* 0xc000001000077882 */ /* 0x000fe20000000000 */
[----:B-1----:R-:W1:Y:S04]  /*a880*/  SHFL.BFLY PT, R0, R5, 0x2, 0x1f ;  /* 0x0c401f0005007f89 */ /* 0x002e6800000e0000 */
[----:B------:R-:W4:Y:S01]  /*a890*/  SHFL.BFLY PT, R7, R4, 0x2, 0x1f ;  /* 0x0c401f0004077f89 */ /* 0x000f2200000e0000 */
[----:B------:R-:W-:Y:S02]  /*a8a0*/  WARPGROUP.DEPBAR.LE gsb0, 0x0 ;  /* 0x00008000000079c5 */ /* 0x000fe40000010000 */
[----:B------:R-:W-:-:S06]  /*a8b0*/  WARPGROUP.ARRIVE ;  /* 0x00000000000079c5 */ /* 0x000fcc0000000000 */
[----:B------:R-:W-:Y:S01]  /*a8c0*/  QGMMA.64x128x32.F32.E4M3.E4M3 R24, R220, gdesc[UR4], R24, gsb0 ;  /* 0x01e00004dc187df3 */ /* 0x000fe20008000818 */
[----:B------:R-:W-:Y:S01]  /*a8d0*/  UIADD3 UR6, UR5, 0x600, URZ ;  /* 0x0000060005067890 */ /* 0x000fe2000fffe03f */
[----:B------:R-:W-:Y:S01]  /*a8e0*/  UMOV UR7, 0xc0000010 ;  /* 0xc000001000077882 */ /* 0x000fe20000000000 */
[----:B-1----:R-:W-:-:S01]  /*a8f0*/  FADD.FTZ R0, R0, R5 ;  /* 0x0000000500007221 */ /* 0x002fc20000010000 */
[----:B----4-:R-:W-:-:S04]  /*a900*/  FADD.FTZ R7, R7, R4 ;  /* 0x0000000407077221 */ /* 0x010fc80000010000 */
[----:B--2---:R-:W1:Y:S04]  /*a910*/  SHFL.BFLY PT, R3, R0, 0x1, 0x1f ;  /* 0x0c201f0000037f89 */ /* 0x004e6800000e0000 */
[----:B------:R-:W2:Y:S01]  /*a920*/  SHFL.BFLY PT, R2, R7, 0x1, 0x1f ;  /* 0x0c201f0007027f89 */ /* 0x000ea200000e0000 */
[----:B-1----:R-:W-:-:S01]  /*a930*/  FADD.FTZ R9, R0, R3 ;  /* 0x0000000300097221 */ /* 0x002fc20000010000 */
[----:B--2---:R-:W-:-:S04]  /*a940*/  FADD.FTZ R10, R7, R2 ;  /* 0x00000002070a7221 */ /* 0x004fc80000010000 */
[C---:B------:R-:W-:Y:S01]  /*a950*/  FSETP.NE.FTZ.AND P1, PT, R9.reuse, RZ, PT ;  /* 0x000000ff0900720b */ /* 0x040fe20003f35000 */
[----:B------:R-:W-:Y:S01]  /*a960*/  FMUL.FTZ R11, R9, 0.00390625 ;  /* 0x3b800000090b7820 */ /* 0x000fe20000410000 */
[----:B------:R-:W-:Y:S01]  /*a970*/  FMUL.FTZ R12, R10, 0.00390625 ;  /* 0x3b8000000a0c7820 */ /* 0x000fe20000410000 */
[----:B------:R-:W-:-:S03]  /*a980*/  IMAD.MOV.U32 R3, RZ, RZ, RZ ;  /* 0x000000ffff037224 */ /* 0x000fc600078e00ff */
[----:B------:R-:W-:Y:S02]  /*a990*/  FSETP.NE.FTZ.AND P2, PT, R11, RZ, PT ;  /* 0x000000ff0b00720b */ /* 0x000fe40003f55000 */
[----:B------:R-:W-:-:S05]  /*a9a0*/  FSETP.NE.FTZ.AND P3, PT, R12, RZ, PT ;  /* 0x000000ff0c00720b */ /* 0x000fca0003f75000 */
[----:B------:R-:W-:Y:S01]  /*a9b0*/  @P1 MUFU.RCP R3, R9 ;  /* 0x0000000900031308 */ /* 0x000fe20000001000 */
[----:B------:R-:W-:Y:S01]  /*a9c0*/  FSETP.NE.FTZ.AND P1, PT, R10, RZ, PT ;  /* 0x000000ff0a00720b */ /* 0x000fe20003f35000 */
[----:B------:R-:W-:Y:S01]  /*a9d0*/  IMAD.MOV.U32 R7, RZ, RZ, RZ ;  /* 0x000000ffff077224 */ /* 0x000fe200078e00ff */
[----:B------:R-:W-:Y:S02]  /*a9e0*/  WARPGROUP.DEPBAR.LE gsb0, 0x0 ;  /* 0x00008000000079c5 */ /* 0x000fe40000010000 */
[----:B------:R-:W-:-:S06]  /*a9f0*/  WARPGROUP.ARRIVE ;  /* 0x00000000000079c5 */ /* 0x000fcc0000000000 */
[----:B------:R-:W-:Y:S01]  /*aa00*/  QGMMA.64x128x32.F32.E4M3.E4M3 R24, R224, gdesc[UR4], R24, gsb0 ;  /* 0x01e00004e0187df3 */ /* 0x000fe20008000818 */
[----:B------:R-:W1:Y:S08]  /*aa10*/  @P2 MUFU.LG2 R4, R11 ;  /* 0x0000000b00042308 */ /* 0x000e700000000c00 */
[----:B------:R-:W2:Y:S08]  /*aa20*/  @P3 MUFU.LG2 R8, R12 ;  /* 0x0000000c00083308 */ /* 0x000eb00000000c00 */
[----:B------:R3:W4:Y:S01]  /*aa30*/  @P1 MUFU.RCP R7, R10 ;  /* 0x0000000a00071308 */ /* 0x0007220000001000 */
[----:B------:R-:W-:Y:S01]  /*aa40*/  MOV R13, UR10 ;  /* 0x0000000a000d7c02 */ /* 0x000fe20008000f00 */
[----:B------:R-:W-:-:S02]  /*aa50*/  IMAD.U32 R5, RZ, RZ, UR10 ;  /* 0x0000000aff057e24 */ /* 0x000fc4000f8e00ff */
[----:B-1----:R-:W-:Y:S02]  /*aa60*/  @P2 FMUL.FTZ R4, R4, 0.69314718246459960938 ;  /* 0x3f31721804042820 */ /* 0x002fe40000410000 */
[----:B------:R-:W-:Y:S01]  /*aa70*/  @P2 FMUL.FTZ R5, R5, 0.69314718246459960938 ;  /* 0x3f31721805052820 */ /* 0x000fe20000410000 */
[----:B------:R-:W-:Y:S01]  /*aa80*/  @P3 FMUL.FTZ R9, R13, 0.69314718246459960938 ;  /* 0x3f3172180d093820 */ /* 0x000fe20000410000 */
[----:B--2---:R-:W-:Y:S01]  /*aa90*/  @P3 FMUL.FTZ R8, R8, 0.69314718246459960938 ;  /* 0x3f31721808083820 */ /* 0x004fe20000410000 */
[----:B------:R-:W-:Y:S02]  /*aaa0*/  IMAD.MOV.U32 R2, RZ, RZ, -0x800000 ;  /* 0xff800000ff027424 */ /* 0x000fe400078e00ff */
[----:B------:R-:W-:Y:S01]  /*aab0*/  @P2 FFMA.FTZ R2, R5, R190, R4 ;  /* 0x000000be05022223 */ /* 0x000fe20000010004 */
[----:B------:R-:W-:Y:S02]  /*aac0*/  IMAD.MOV.U32 R0, RZ, RZ, -0x800000 ;  /* 0xff800000ff007424 */ /* 0x000fe400078e00ff */
[----:B------:R-:W-:Y:S01]  /*aad0*/  @P3 FFMA.FTZ R0, R9, R99, R8 ;  /* 0x0000006309003223 */ /* 0x000fe20000010008 */
[-C--:B---3--:R-:W-:Y:S01]  /*aae0*/  FMUL.FTZ R10, R3, R6.reuse ;  /* 0x00000006030a7220 */ /* 0x088fe20000410000 */
[----:B----4-:R-:W-:Y:S01]  /*aaf0*/  FMUL.FTZ R88, R7, R6 ;  /* 0x0000000607587220 */ /* 0x010fe20000410000 */
[----:B------:R-:W-:-:S02]  /*ab00*/  WARPGROUP.DEPBAR.LE gsb0, 0x0 ;  /* 0x00008000000079c5 */ /* 0x000fc40000010000 */
[----:B------:R-:W-:Y:S05]  /*ab10*/  @!P0 BRA `(.L_x_30) ;  /* 0x0000000000048947 */ /* 0x000fea0003800000 */
[----:B------:R-:W-:Y:S01]  /*ab20*/  BPT.TRAP 0x1 ;  /* 0x000000040000795c */ /* 0x000fe20000300000 */
.L_x_30:
[----:B------:R-:W1:Y:S01]  /*ab30*/  S2R R89, SR_TID.X ;  /* 0x0000000000597919 */ /* 0x000e620000002100 */
[----:B------:R-:W-:Y:S01]  /*ab40*/  ULDC.64 UR6, c[0x4][0x38] ;  /* 0x01000e0000067ab9 */ /* 0x000fe20000000a00 */
        /* <DEDUP_REMOVED lines=11> */
[----:B------:R-:W-:Y:S01]  /*ac00*/  FMUL.FTZ R83, R83, R88 ;  /* 0x0000005853537220 */ /* 0x000fe20000410000 */
[----:B------:R-:W-:-:S02]  /*ac10*/  UIADD3 UR42, -UR42, URZ, URZ ;  /* 0x0000003f2a2a7290 */ /* 0x000fc4000fffe13f */
[----:B------:R-:W-:Y:S01]  /*ac20*/  USHF.R.S32.HI UR5, URZ, 0x1f, UR43 ;  /* 0x0000001f3f057899 */ /* 0x000fe2000801142b */
[----:B------:R-:W-:Y:S01]  /*ac30*/  ULDC UR8, c[0x0][0xda8] ;  /* 0x00036a0000087ab9 */ /* 0x000fe20000000800 */
[----:B-1----:R-:W-:-:S05]  /*ac40*/  IMAD.SHL.U32 R3, R89, 0x4, RZ ;  /* 0x0000000459037824 */ /* 0x002fca00078e00ff */
[----:B------:R-:W-:-:S04]  /*ac50*/  LOP3.LUT R3, R3, 0xc, RZ, 0xc0, !PT ;  /* 0x0000000c03037812 */ /* 0x000fc800078ec0ff */
[----:B------:R-:W-:-:S05]  /*ac60*/  IADD3 R4, P0, R3, UR6, RZ ;  /* 0x0000000603047c10 */ /* 0x000fca000ff1e0ff */
[----:B------:R-:W-:Y:S02]  /*ac70*/  IMAD.X R5, RZ, RZ, UR7, P0 ;  /* 0x00000007ff057e24 */ /* 0x000fe400080e06ff */
[-C--:B------:R-:W-:Y:S01]  /*ac80*/  FMUL.FTZ R28, R44, R10.reuse ;  /* 0x0000000a2c1c7220 */ /* 0x080fe20000410000 */
[-C--:B------:R-:W-:Y:S01]  /*ac90*/  FMUL.FTZ R29, R40, R10.reuse ;  /* 0x0000000a281d7220 */ /* 0x080fe20000410000 */
[-C--:B------:R-:W-:Y:S01]  /*aca0*/  FMUL.FTZ R32, R45, R10.reuse ;  /* 0x0000000a2d207220 */ /* 0x080fe20000410000 */
[-C--:B------:R-:W-:Y:S01]  /*acb0*/  FMUL.FTZ R33, R41, R10.reuse ;  /* 0x0000000a29217220 */ /* 0x080fe20000410000 */
[----:B------:R1:W2:Y:S01]  /*acc0*/  LDG.E.CONSTANT R3, desc[UR50][R4.64] ;  /* 0x0000003204037981 */ /* 0x0002a2000c1e9900 */
[----:B------:R-:W-:Y:S01]  /*acd0*/  F2FP.BF16.F32.PACK_AB R12, R12, R13 ;  /* 0x0000000d0c0c723e */ /* 0x000fe200000010ff */
[-C--:B------:R-:W-:Y:S01]  /*ace0*/  FMUL.FTZ R41, R49, R10.reuse ;  /* 0x0000000a31297220 */ /* 0x080fe20000410000 */
[----:B------:R-:W-:Y:S01]  /*acf0*/  F2FP.BF16.F32.PACK_AB R21, R20, R21 ;  /* 0x000000151415723e */ /* 0x000fe200000010ff */
[-C--:B------:R-:W-:Y:S01]  /*ad00*/  FMUL.FTZ R36, R52, R10.reuse ;  /* 0x0000000a34247220 */ /* 0x080fe20000410000 */
[----:B------:R-:W-:Y:S01]  /*ad10*/  F2FP.BF16.F32.PACK_AB R28, R28, R29 ;  /* 0x0000001d1c1c723e */ /* 0x000fe200000010ff */
[-C--:B------:R-:W-:Y:S01]  /*ad20*/  FMUL.FTZ R40, R53, R10.reuse ;  /* 0x0000000a35287220 */ /* 0x080fe20000410000 */
[----:B------:R-:W-:Y:S01]  /*ad30*/  F2FP.BF16.F32.PACK_AB R33, R32, R33 ;  /* 0x000000212021723e */ /* 0x000fe200000010ff */
[-C--:B------:R-:W-:Y:S01]  /*ad40*/  FMUL.FTZ R45, R56, R10.reuse ;  /* 0x0000000a382d7220 */ /* 0x080fe20000410000 */
[----:B------:R-:W-:Y:S01]  /*ad50*/  FMUL.FTZ R49, R57, R10 ;  /* 0x0000000a39317220 */ /* 0x000fe20000410000 */
[-C--:B-1----:R-:W-:Y:S01]  /*ad60*/  FMUL.FTZ R4, R30, R88.reuse ;  /* 0x000000581e047220 */ /* 0x082fe20000410000 */
[----:B------:R-:W-:Y:S01]  /*ad70*/  FMUL.FTZ R5, R26, R88 ;  /* 0x000000581a057220 */ /* 0x000fe20000410000 */
[-C--:B------:R-:W-:Y:S01]  /*ad80*/  FMUL.FTZ R37, R48, R10.reuse ;  /* 0x0000000a30257220 */ /* 0x080fe20000410000 */
[-C--:B------:R-:W-:Y:S01]  /*ad90*/  FMUL.FTZ R52, R68, R10.reuse ;  /* 0x0000000a44347220 */ /* 0x080fe20000410000 */
[-C--:B------:R-:W-:Y:S01]  /*ada0*/  FMUL.FTZ R53, R64, R10.reuse ;  /* 0x0000000a40357220 */ /* 0x080fe20000410000 */
[-C--:B------:R-:W-:Y:S01]  /*adb0*/  FMUL.FTZ R56, R69, R10.reuse ;  /* 0x0000000a45387220 */ /* 0x080fe20000410000 */
[----:B------:R-:W-:Y:S01]  /*adc0*/  F2FP.BF16.F32.PACK_AB R4, R4, R5 ;  /* 0x000000050404723e */ /* 0x000fe200000010ff */
[-C--:B------:R-:W-:Y:S01]  /*add0*/  FMUL.FTZ R57, R65, R10.reuse ;  /* 0x0000000a41397220 */ /* 0x080fe20000410000 */
[----:B------:R-:W-:Y:S01]  /*ade0*/  LOP3.LUT P0, R5, R89, 0x3, RZ, 0xc0, !PT ;  /* 0x0000000359057812 */ /* 0x000fe2000780c0ff */
[-C--:B------:R-:W-:Y:S01]  /*adf0*/  FMUL.FTZ R48, R61, R10.reuse ;  /* 0x0000000a3d307220 */ /* 0x080fe20000410000 */
[-C--:B------:R-:W-:Y:S01]  /*ae00*/  FMUL.FTZ R44, R60, R10.reuse ;  /* 0x0000000a3c2c7220 */ /* 0x080fe20000410000 */
[-C--:B------:R-:W-:Y:S01]  /*ae10*/  FMUL.FTZ R61, R72, R10.reuse ;  /* 0x0000000a483d7220 */ /* 0x080fe20000410000 */
[----:B------:R-:W-:Y:S01]  /*ae20*/  ISETP.EQ.OR P0, PT, R5, 0x3, !P0 ;  /* 0x000000030500780c */ /* 0x000fe20004702670 */
[----:B------:R-:W-:Y:S01]  /*ae30*/  FMUL.FTZ R65, R73, R10 ;  /* 0x0000000a49417220 */ /* 0x000fe20000410000 */
[-C--:B------:R-:W-:Y:S01]  /*ae40*/  FMUL.FTZ R24, R39, R88.reuse ;  /* 0x0000005827187220 */ /* 0x080fe20000410000 */
[----:B------:R-:W-:Y:S01]  /*ae50*/  FMUL.FTZ R25, R35, R88 ;  /* 0x0000005823197220 */ /* 0x000fe20000410000 */
[----:B------:R-:W-:Y:S01]  /*ae60*/  SEL R32, R12, R21, P0 ;  /* 0x000000150c207207 */ /* 0x000fe20000000000 */
[----:B------:R-:W-:Y:S01]  /*ae70*/  FMUL.FTZ R60, R76, R10 ;  /* 0x0000000a4c3c7220 */ /* 0x000fe20000410000 */
[----:B------:R-:W-:Y:S01]  /*ae80*/  SEL R29, R21, R12, P0 ;  /* 0x0000000c151d7207 */ /* 0x000fe20000000000 */
[-C--:B------:R-:W-:Y:S01]  /*ae90*/  FMUL.FTZ R64, R77, R10.reuse ;  /* 0x0000000a4d407220 */ /* 0x080fe20000410000 */
[----:B------:R-:W-:Y:S01]  /*aea0*/  IADD3 R21, P6, R16, 0x20, RZ ;  /* 0x0000002010157810 */ /* 0x000fe20007fde0ff */
[-C--:B------:R-:W-:Y:S01]  /*aeb0*/  FMUL.FTZ R68, R84, R10.reuse ;  /* 0x0000000a54447220 */ /* 0x080fe20000410000 */
[-C--:B------:R-:W-:Y:S01]  /*aec0*/  FMUL.FTZ R69, R80, R10.reuse ;  /* 0x0000000a50457220 */ /* 0x080fe20000410000 */
[-C--:B------:R-:W-:Y:S01]  /*aed0*/  FMUL.FTZ R72, R85, R10.reuse ;  /* 0x0000000a55487220 */ /* 0x080fe20000410000 */
[----:B------:R-:W-:Y:S01]  /*aee0*/  LOP3.LUT R20, R21, 0x380, RZ, 0xc0, !PT ;  /* 0x0000038015147812 */ /* 0x000fe200078ec0ff */
[----:B------:R-:W-:Y:S01]  /*aef0*/  FMUL.FTZ R73, R81, R10 ;  /* 0x0000000a51497220 */ /* 0x000fe20000410000 */
[-C--:B------:R-:W-:Y:S01]  /*af00*/  FMUL.FTZ R10, R31, R88.reuse ;  /* 0x000000581f0a7220 */ /* 0x080fe20000410000 */
[----:B------:R-:W-:Y:S01]  /*af10*/  F2FP.BF16.F32.PACK_AB R52, R52, R53 ;  /* 0x000000353434723e */ /* 0x000fe200000010ff */
[-C--:B------:R-:W-:Y:S01]  /*af20*/  FMUL.FTZ R34, R54, R88.reuse ;  /* 0x0000005836227220 */ /* 0x080fe20000410000 */
[----:B------:R-:W-:Y:S01]  /*af30*/  SHF.R.U64 R20, R20, 0x3, RZ ;  /* 0x0000000314147819 */ /* 0x000fe200000012ff */
[-C--:B------:R-:W-:Y:S01]  /*af40*/  FMUL.FTZ R35, R50, R88.reuse ;  /* 0x0000005832237220 */ /* 0x080fe20000410000 */
        /* <DEDUP_REMOVED lines=8> */
[----:B------:R-:W-:Y:S01]  /*afd0*/  LOP3.LUT R20, R20, R21, RZ, 0x3c, !PT ;  /* 0x0000001514147212 */ /* 0x000fe200078e3cff */
[--C-:B------:R-:W-:Y:S01]  /*afe0*/  IMAD.X R21, RZ, RZ, R17.reuse, P6 ;  /* 0x000000ffff157224 */ /* 0x100fe200030e0611 */
[----:B------:R-:W-:Y:S01]  /*aff0*/  F2FP.BF16.F32.PACK_AB R11, R10, R11 ;  /* 0x0000000b0a0b723e */ /* 0x000fe200000010ff */
[-C--:B------:R-:W-:Y:S01]  /*b000*/  FMUL.FTZ R30, R47, R88.reuse ;  /* 0x000000582f1e7220 */ /* 0x080fe20000410000 */
[----:B------:R-:W-:Y:S01]  /*b010*/  SEL R40, R52, R57, P0 ;  /* 0x0000003934287207 */ /* 0x000fe20000000000 */
[-C--:B------:R-:W-:Y:S01]  /*b020*/  FMUL.FTZ R31, R43, R88.reuse ;  /* 0x000000582b1f7220 */ /* 0x080fe20000410000 */
[----:B------:R-:W-:Y:S01]  /*b030*/  F2FP.BF16.F32.PACK_AB R36, R36, R37 ;  /* 0x000000252424723e */ /* 0x000fe200000010ff */
[----:B------:R-:W-:Y:S01]  /*b040*/  FMUL.FTZ R42, R62, R88 ;  /* 0x000000583e2a7220 */ /* 0x000fe20000410000 */
[----:B------:R-:W-:Y:S01]  /*b050*/  SEL R57, R57, R52, P0 ;  /* 0x0000003439397207 */ /* 0x000fe20000000000 */
[-C--:B------:R-:W-:Y:S01]  /*b060*/  FMUL.FTZ R43, R58, R88.reuse ;  /* 0x000000583a2b7220 */ /* 0x080fe20000410000 */
[----:B------:R-:W-:Y:S01]  /*b070*/  IADD3 R5, P6, R16, 0x4060, RZ ;  /* 0x0000406010057810 */ /* 0x000fe20007fde0ff */
[-C--:B------:R-:W-:Y:S01]  /*b080*/  FMUL.FTZ R46, R63, R88.reuse ;  /* 0x000000583f2e7220 */ /* 0x080fe20000410000 */
[----:B------:R-:W-:Y:S01]  /*b090*/  SEL R52, R14, R25, P0 ;  /* 0x000000190e347207 */ /* 0x000fe20000000000 */
[----:B------:R-:W-:Y:S01]  /*b0a0*/  FMUL.FTZ R47, R59, R88 ;  /* 0x000000583b2f7220 */ /* 0x000fe20000410000 */
[----:B------:R-:W-:Y:S01]  /*b0b0*/  SEL R37, R25, R14, P0 ;  /* 0x0000000e19257207 */ /* 0x000fe20000000000 */
[-C--:B------:R-:W-:Y:S01]  /*b0c0*/  FMUL.FTZ R54, R71, R88.reuse ;  /* 0x0000005847367220 */ /* 0x080fe20000410000 */
[----:B------:R-:W-:Y:S01]  /*b0d0*/  F2FP.BF16.F32.PACK_AB R34, R34, R35 ;  /* 0x000000232222723e */ /* 0x000fe200000010ff */
[-C--:B------:R-:W-:Y:S01]  /*b0e0*/  FMUL.FTZ R55, R67, R88.reuse ;  /* 0x0000005843377220 */ /* 0x080fe20000410000 */
[----:B------:R-:W-:Y:S01]  /*b0f0*/  F2FP.BF16.F32.PACK_AB R49, R48, R49 ;  /* 0x000000313031723e */ /* 0x000fe200000010ff */
[-C--:B------:R-:W-:Y:S01]  /*b100*/  FMUL.FTZ R50, R70, R88.reuse ;  /* 0x0000005846327220 */ /* 0x080fe20000410000 */
[----:B------:R-:W-:Y:S01]  /*b110*/  LOP3.LUT R25, R16, 0x380, RZ, 0xc0, !PT ;  /* 0x0000038010197812 */ /* 0x000fe200078ec0ff */
[----:B------:R-:W-:Y:S01]  /*b120*/  FMUL.FTZ R51, R66, R88 ;  /* 0x0000005842337220 */ /* 0x000fe20000410000 */
[----:B------:R-:W-:Y:S01]  /*b130*/  SEL R48, R4, R11, P0 ;  /* 0x0000000b04307207 */ /* 0x000fe20000000000 */
[----:B------:R-:W-:Y:S01]  /*b140*/  UIADD3 UR4, UR4, 0x2e860, URZ ;  /* 0x0002e86004047890 */ /* 0x000fe2000fffe03f */
[----:B------:R-:W-:Y:S01]  /*b150*/  SEL R35, R11, R4, P0 ;  /* 0x000000040b237207 */ /* 0x000fe20000000000 */
[-C--:B------:R-:W-:Y:S01]  /*b160*/  FMUL.FTZ R58, R78, R88.reuse ;  /* 0x000000584e3a7220 */ /* 0x080fe20000410000 */
[----:B------:R-:W-:Y:S01]  /*b170*/  LOP3.LUT R4, R5, 0x380, RZ, 0xc0, !PT ;  /* 0x0000038005047812 */ /* 0x000fe200078ec0ff */
[-C--:B------:R-:W-:Y:S01]  /*b180*/  FMUL.FTZ R59, R74, R88.reuse ;  /* 0x000000584a3b7220 */ /* 0x080fe20000410000 */
[----:B------:R-:W-:Y:S01]  /*b190*/  SHF.R.U64 R25, R25, 0x3, RZ ;  /* 0x0000000319197819 */ /* 0x000fe200000012ff */
[-C--:B------:R-:W-:Y:S01]  /*b1a0*/  FMUL.FTZ R62, R79, R88.reuse ;  /* 0x000000584f3e7220 */ /* 0x080fe20000410000 */
[----:B------:R-:W-:Y:S01]  /*b1b0*/  F2FP.BF16.F32.PACK_AB R39, R38, R39 ;  /* 0x000000272627723e */ /* 0x000fe200000010ff */
[-C--:B------:R-:W-:Y:S01]  /*b1c0*/  FMUL.FTZ R63, R75, R88.reuse ;  /* 0x000000584b3f7220 */ /* 0x080fe20000410000 */
[----:B------:R-:W-:Y:S01]  /*b1d0*/  F2FP.BF16.F32.PACK_AB R44, R44, R45 ;  /* 0x0000002d2c2c723e */ /* 0x000fe200000010ff */
[-C--:B------:R-:W-:Y:S01]  /*b1e0*/  FMUL.FTZ R66, R86, R88.reuse ;  /* 0x0000005856427220 */ /* 0x080fe20000410000 */
[----:B------:R-:W-:Y:S01]  /*b1f0*/  SEL R38, R28, R33, P0 ;  /* 0x000000211c267207 */ /* 0x000fe20000000000 */
[-C--:B------:R-:W-:Y:S01]  /*b200*/  FMUL.FTZ R67, R82, R88.reuse ;  /* 0x0000005852437220 */ /* 0x080fe20000410000 */
[----:B------:R-:W-:Y:S01]  /*b210*/  SHF.R.U64 R4, R4, 0x3, RZ ;  /* 0x0000000304047819 */ /* 0x000fe200000012ff */
[----:B------:R-:W-:Y:S01]  /*b220*/  FMUL.FTZ R70, R87, R88 ;  /* 0x0000005857467220 */ /* 0x000fe20000410000 */
[----:B------:R-:W-:Y:S01]  /*b230*/  SEL R33, R33, R28, P0 ;  /* 0x0000001c21217207 */ /* 0x000fe20000000000 */
[----:B------:R-:W-:Y:S01]  /*b240*/  UPRMT UR4, UR37, 0x654, UR4 ;  /* 0x0000065425047896 */ /* 0x000fe20008000004 */
[----:B------:R-:W-:Y:S01]  /*b250*/  F2FP.BF16.F32.PACK_AB R60, R60, R61 ;  /* 0x0000003d3c3c723e */ /* 0x000fe200000010ff */
[----:B------:R-:W-:Y:S01]  /*b260*/  ULDC.64 UR6, c[0x0][0xb70] ;  /* 0x0002dc0000067ab9 */ /* 0x000fe20000000a00 */
[----:B------:R-:W-:Y:S01]  /*b270*/  F2FP.BF16.F32.PACK_AB R65, R64, R65 ;  /* 0x000000414041723e */ /* 0x000fe200000010ff */
[----:B------:R-:W-:Y:S01]  /*b280*/  UIMAD UR42, UR8, UR42, UR48 ;  /* 0x0000002a082a72a4 */ /* 0x000fe2000f8e0230 */
[----:B------:R-:W-:Y:S01]  /*b290*/  SEL R28, R36, R41, P0 ;  /* 0x00000029241c7207 */ /* 0x000fe20000000000 */
[----:B------:R-:W-:Y:S01]  /*b2a0*/  UIMAD UR5, UR5, UR6, URZ ;  /* 0x00000006050572a4 */ /* 0x000fe2000f8e023f */
[----:B------:R-:W-:Y:S01]  /*b2b0*/  LOP3.LUT R24, R25, R16, RZ, 0x3c, !PT ;  /* 0x0000001019187212 */ /* 0x000fe200078e3cff */
[--C-:B------:R-:W-:Y:S01]  /*b2c0*/  IMAD.MOV.U32 R25, RZ, RZ, R17.reuse ;  /* 0x000000ffff197224 */ /* 0x100fe200078e0011 */
[----:B------:R-:W-:Y:S01]  /*b2d0*/  SEL R41, R41, R36, P0 ;  /* 0x0000002429297207 */ /* 0x000fe20000000000 */
[----:B------:R-:W-:Y:S01]  /*b2e0*/  SYNCS.ARRIVE.TRANS64.RED.A1T0 RZ, [UR4], RZ ;  /* 0x000000ffffff79a7 */ /* 0x000fe20008100404 */
[----:B------:R-:W-:Y:S01]  /*b2f0*/  IADD3 R13, P2, R16, 0x60, RZ ;  /* 0x00000060100d7810 */ /* 0x000fe20007f5e0ff */
[----:B------:R-:W-:Y:S01]  /*b300*/  USHF.L.U32 UR42, UR42, 0x7, URZ ;  /* 0x000000072a2a7899 */ /* 0x000fe2000800063f */
[----:B------:R-:W-:Y:S01]  /*b310*/  SEL R36, R44, R49, P0 ;  /* 0x000000312c247207 */ /* 0x000fe20000000000 */
[----:B------:R-:W-:Y:S01]  /*b320*/  UIMAD.WIDE.U32 UR10, UR43, UR6, URZ ;  /* 0x000000062b0a72a5 */ /* 0x000fe2000f8e003f */
[----:B------:R-:W-:Y:S01]  /*b330*/  LOP3.LUT R4, R4, R5, RZ, 0x3c, !PT ;  /* 0x0000000504047212 */ /* 0x000fe200078e3cff */
[----:B------:R-:W-:Y:S01]  /*b340*/  IMAD.X R5, RZ, RZ, R17, P6 ;  /* 0x000000ffff057224 */ /* 0x000fe200030e0611 */
[----:B------:R-:W-:Y:S01]  /*b350*/  SEL R49, R49, R44, P0 ;  /* 0x0000002c31317207 */ /* 0x000fe20000000000 */
[----:B------:R-:W-:Y:S01]  /*b360*/  UIMAD UR5, UR43, UR7, UR5 ;  /* 0x000000072b0572a4 */ /* 0x000fe2000f8e0205 */
[----:B------:R-:W-:Y:S01]  /*b370*/  IADD3 R15, P1, R16, 0x40, RZ ;  /* 0x00000040100f7810 */ /* 0x000fe20007f3e0ff */
[----:B------:R-:W-:Y:S01]  /*b380*/  VIADD R61, R228, UR42 ;  /* 0x0000002ae43d7c36 */ /* 0x000fe20008000000 */
[----:B------:R-:W-:Y:S01]  /*b390*/  F2FP.BF16.F32.PACK_AB R6, R6, R7 ;  /* 0x000000070606723e */ /* 0x000fe200000010ff */
[----:B------:R-:W-:Y:S01]  /*b3a0*/  UIADD3 UR5, UR11, UR5, URZ ;  /* 0x000000050b057290 */ /* 0x000fe2000fffe03f */
[----:B------:R-:W-:Y:S01]  /*b3b0*/  F2FP.BF16.F32.PACK_AB R9, R8, R9 ;  /* 0x000000090809723e */ /* 0x000fe200000010ff */
[----:B------:R-:W-:Y:S01]  /*b3c0*/  USHF.R.S32.HI UR6, URZ, 0x1f, UR44 ;  /* 0x0000001f3f067899 */ /* 0x000fe2000801142c */
[----:B------:R-:W-:-:S02]  /*b3d0*/  SEL R44, R60, R65, P0 ;  /* 0x000000413c2c7207 */ /* 0x000fc40000000000 */
[----:B------:R-:W-:Y:S02]  /*b3e0*/  SEL R65, R65, R60, P0 ;  /* 0x0000003c41417207 */ /* 0x000fe40000000000 */
[----:B------:R-:W-:Y:S02]  /*b3f0*/  LOP3.LUT R12, R13, 0x380, RZ, 0xc0, !PT ;  /* 0x000003800d0c7812 */ /* 0x000fe400078ec0ff */
[----:B------:R-:W-:Y:S02]  /*b400*/  F2FP.BF16.F32.PACK_AB R26, R26, R27 ;  /* 0x0000001b1a1a723e */ /* 0x000fe400000010ff */
[----:B------:R-:W-:Y:S02]  /*b410*/  F2FP.BF16.F32.PACK_AB R31, R30, R31 ;  /* 0x0000001f1e1f723e */ /* 0x000fe400000010ff */
[----:B------:R-:W-:Y:S02]  /*b420*/  MOV R60, R24 ;  /* 0x00000018003c7202 */ /* 0x000fe40000000f00 */
[----:B------:R-:W-:-:S02]  /*b430*/  LOP3.LUT R14, R15, 0x380, RZ, 0xc0, !PT ;  /* 0x000003800f0e7812 */ /* 0x000fc400078ec0ff */
[----:B------:R-:W-:Y:S02]  /*b440*/  MOV R25, R20 ;  /* 0x0000001400197202 */ /* 0x000fe40000000f00 */
[----:B------:R-:W-:Y:S02]  /*b450*/  SEL R30, R6, R9, P0 ;  /* 0x00000009061e7207 */ /* 0x000fe40000000000 */
[----:B------:R-:W-:Y:S02]  /*b460*/  SEL R27, R9, R6, P0 ;  /* 0x00000006091b7207 */ /* 0x000fe40000000000 */
[----:B------:R-:W-:Y:S02]  /*b470*/  MOV R21, R4 ;  /* 0x0000000400157202 */ /* 0x000fe40000000f00 */
[----:B------:R-:W-:Y:S02]  /*b480*/  F2FP.BF16.F32.PACK_AB R42, R42, R43 ;  /* 0x0000002b2a2a723e */ /* 0x000fe400000010ff */
[----:B------:R-:W-:-:S02]  /*b490*/  F2FP.BF16.F32.PACK_AB R47, R46, R47 ;  /* 0x0000002f2e2f723e */ /* 0x000fc400000010ff */
[----:B------:R-:W-:Y:S02]  /*b4a0*/  F2FP.BF16.F32.PACK_AB R55, R54, R55 ;  /* 0x000000373637723e */ /* 0x000fe400000010ff */
[----:B------:R-:W-:Y:S02]  /*b4b0*/  SHF.R.U64 R12, R12, 0x3, RZ ;  /* 0x000000030c0c7819 */ /* 0x000fe400000012ff */
[----:B------:R-:W-:Y:S02]  /*b4c0*/  SEL R54, R26, R31, P0 ;  /* 0x0000001f1a367207 */ /* 0x000fe40000000000 */
[----:B------:R-:W-:Y:S02]  /*b4d0*/  F2FP.BF16.F32.PACK_AB R50, R50, R51 ;  /* 0x000000333232723e */ /* 0x000fe400000010ff */
[----:B------:R-:W-:Y:S02]  /*b4e0*/  SEL R31, R31, R26, P0 ;  /* 0x0000001a1f1f7207 */ /* 0x000fe40000000000 */
[----:B------:R-:W-:-:S02]  /*b4f0*/  SHF.R.U64 R14, R14, 0x3, RZ ;  /* 0x000000030e0e7819 */ /* 0x000fc400000012ff */
[----:B------:R-:W-:Y:S02]  /*b500*/  SEL R26, R34, R39, P0 ;  /* 0x00000027221a7207 */ /* 0x000fe40000000000 */
[----:B------:R-:W-:Y:S02]  /*b510*/  SEL R43, R39, R34, P0 ;  /* 0x00000022272b7207 */ /* 0x000fe40000000000 */
[----:B------:R-:W-:Y:S02]  /*b520*/  F2FP.BF16.F32.PACK_AB R58, R58, R59 ;  /* 0x0000003b3a3a723e */ /* 0x000fe400000010ff */
[----:B------:R-:W-:Y:S02]  /*b530*/  F2FP.BF16.F32.PACK_AB R63, R62, R63 ;  /* 0x0000003f3e3f723e */ /* 0x000fe400000010ff */
[----:B------:R-:W-:Y:S02]  /*b540*/  SEL R34, R42, R47, P0 ;  /* 0x0000002f2a227207 */ /* 0x000fe40000000000 */
[----:B------:R-:W-:Y:S01]  /*b550*/  LOP3.LUT R12, R12, R13, RZ, 0x3c, !PT ;  /* 0x0000000d0c0c7212 */ /* 0x000fe200078e3cff */
[----:B------:R-:W-:Y:S01]  /*b560*/  IMAD.X R13, RZ, RZ, R17, P2 ;  /* 0x000000ffff0d7224 */ /* 0x000fe200010e0611 */
[----:B------:R-:W-:-:S02]  /*b570*/  IADD3 R9, P4, R16, 0x4020, RZ ;  /* 0x0000402010097810 */ /* 0x000fc40007f9e0ff */
[----:B------:R-:W-:Y:S02]  /*b580*/  SEL R47, R47, R42, P0 ;  /* 0x0000002a2f2f7207 */ /* 0x000fe40000000000 */
[----:B------:R-:W-:Y:S02]  /*b590*/  IADD3 R7, P5, R16, 0x4040, RZ ;  /* 0x0000404010077810 */ /* 0x000fe40007fbe0ff */
[----:B------:R-:W-:Y:S02]  /*b5a0*/  F2FP.BF16.F32.PACK_AB R66, R66, R67 ;  /* 0x000000434242723e */ /* 0x000fe400000010ff */
[----:B------:R-:W-:Y:S02]  /*b5b0*/  F2FP.BF16.F32.PACK_AB R83, R70, R83 ;  /* 0x000000534653723e */ /* 0x000fe400000010ff */
[----:B------:R-:W-:Y:S02]  /*b5c0*/  SEL R42, R50, R55, P0 ;  /* 0x00000037322a7207 */ /* 0x000fe40000000000 */
[----:B------:R-:W-:-:S02]  /*b5d0*/  LOP3.LUT R14, R14, R15, RZ, 0x3c, !PT ;  /* 0x0000000f0e0e7212 */ /* 0x000fc400078e3cff */
[----:B------:R-:W-:Y:S02]  /*b5e0*/  SEL R55, R55, R50, P0 ;  /* 0x0000003237377207 */ /* 0x000fe40000000000 */
[----:B------:R-:W-:Y:S02]  /*b5f0*/  IADD3.X R15, RZ, R17, RZ, P1, !PT ;  /* 0x00000011ff0f7210 */ /* 0x000fe40000ffe4ff */
[----:B------:R-:W-:Y:S02]  /*b600*/  F2FP.BF16.F32.PACK_AB R68, R68, R69 ;  /* 0x000000454444723e */ /* 0x000fe400000010ff */
[----:B------:R-:W-:Y:S02]  /*b610*/  F2FP.BF16.F32.PACK_AB R73, R72, R73 ;  /* 0x000000494849723e */ /* 0x000fe400000010ff */
[----:B------:R-:W-:Y:S02]  /*b620*/  SEL R50, R58, R63, P0 ;  /* 0x0000003f3a327207 */ /* 0x000fe40000000000 */
[----:B------:R-:W-:-:S02]  /*b630*/  LOP3.LUT R8, R9, 0x380, RZ, 0xc0, !PT ;  /* 0x0000038009087812 */ /* 0x000fc400078ec0ff */
[----:B------:R-:W-:Y:S02]  /*b640*/  SEL R63, R63, R58, P0 ;  /* 0x0000003a3f3f7207 */ /* 0x000fe40000000000 */
[----:B------:R-:W-:Y:S02]  /*b650*/  LOP3.LUT R6, R7, 0x380, RZ, 0xc0, !PT ;  /* 0x0000038007067812 */ /* 0x000fe400078ec0ff */
[----:B------:R-:W-:Y:S02]  /*b660*/  SEL R56, R66, R83, P0 ;  /* 0x0000005342387207 */ /* 0x000fe40000000000 */
[----:B------:R-:W-:Y:S02]  /*b670*/  IADD3 R11, P3, R16, 0x4000, RZ ;  /* 0x00004000100b7810 */ /* 0x000fe40007f7e0ff */
[----:B------:R-:W-:Y:S02]  /*b680*/  MOV R58, R12 ;  /* 0x0000000c003a7202 */ /* 0x000fe40000000f00 */
[----:B------:R-:W-:-:S02]  /*b690*/  SEL R83, R83, R66, P0 ;  /* 0x0000004253537207 */ /* 0x000fc40000000000 */
[----:B------:R-:W-:Y:S01]  /*b6a0*/  MOV R59, R14 ;  /* 0x0000000e003b7202 */ /* 0x000fe20000000f00 */
[----:B------:R-:W1:Y:S01]  /*b6b0*/  LDC.64 R66, c[0x0][0xb78] ;  /* 0x0002de00ff427b82 */ /* 0x000e620000000a00 */
[----:B------:R-:W-:Y:S02]  /*b6c0*/  SEL R46, R68, R73, P0 ;  /* 0x00000049442e7207 */ /* 0x000fe40000000000 */
[----:B------:R-:W-:Y:S02]  /*b6d0*/  SHF.R.U64 R8, R8, 0x3, RZ ;  /* 0x0000000308087819 */ /* 0x000fe400000012ff */
[----:B------:R-:W-:Y:S02]  /*b6e0*/  SEL R73, R73, R68, P0 ;  /* 0x0000004449497207 */ /* 0x000fe40000000000 */
[----:B------:R-:W-:Y:S02]  /*b6f0*/  SHF.R.U64 R6, R6, 0x3, RZ ;  /* 0x0000000306067819 */ /* 0x000fe400000012ff */
[----:B------:R-:W-:-:S02]  /*b700*/  LOP3.LUT R10, R11, 0x380, RZ, 0xc0, !PT ;  /* 0x000003800b0a7812 */ /* 0x000fc400078ec0ff */
[----:B------:R-:W-:Y:S01]  /*b710*/  LOP3.LUT R8, R8, R9, RZ, 0x3c, !PT ;  /* 0x0000000908087212 */ /* 0x000fe200078e3cff */
[--C-:B------:R-:W-:Y:S01]  /*b720*/  IMAD.X R9, RZ, RZ, R17.reuse, P4 ;  /* 0x000000ffff097224 */ /* 0x100fe200020e0611 */
[----:B------:R-:W-:Y:S01]  /*b730*/  LOP3.LUT R6, R6, R7, RZ, 0x3c, !PT ;  /* 0x0000000706067212 */ /* 0x000fe200078e3cff */
[--C-:B------:R-:W-:Y:S01]  /*b740*/  IMAD.X R7, RZ, RZ, R17.reuse, P5 ;  /* 0x000000ffff077224 */ /* 0x100fe200028e0611 */
[----:B------:R-:W-:Y:S02]  /*b750*/  SHF.R.U64 R10, R10, 0x3, RZ ;  /* 0x000000030a0a7819 */ /* 0x000fe400000012ff */
[----:B------:R-:W-:Y:S01]  /*b760*/  MOV R53, R8 ;  /* 0x0000000800357202 */ /* 0x000fe20000000f00 */
[----:B------:R-:W-:Y:S01]  /*b770*/  VIADD R8, R61, 0x8 ;  /* 0x000000083d087836 */ /* 0x000fe20000000000 */
[----:B------:R-:W-:Y:S01]  /*b780*/  LOP3.LUT R10, R10, R11, RZ, 0x3c, !PT ;  /* 0x0000000b0a0a7212 */ /* 0x000fe200078e3cff */
[----:B------:R-:W-:Y:S01]  /*b790*/  IMAD.X R11, RZ, RZ, R17, P3 ;  /* 0x000000ffff0b7224 */ /* 0x000fe200018e0611 */
[----:B------:R-:W-:Y:S01]  /*b7a0*/  MOV R51, R6 ;  /* 0x0000000600337202 */ /* 0x000fe20000000f00 */
[----:B------:R-:W-:Y:S01]  /*b7b0*/  IMAD.U32 R7, RZ, RZ, UR11 ;  /* 0x0000000bff077e24 */ /* 0x000fe2000f8e00ff */
[----:B------:R-:W-:Y:S01]  /*b7c0*/  LOP3.LUT P1, RZ, R18, 0x3, RZ, 0xc0, !PT ;  /* 0x0000000312ff7812 */ /* 0x000fe2000782c0ff */
[----:B------:R-:W-:Y:S01]  /*b7d0*/  IMAD.U32 R7, RZ, RZ, UR5 ;  /* 0x00000005ff077e24 */ /* 0x000fe2000f8e00ff */
[----:B------:R-:W-:Y:S01]  /*b7e0*/  ULDC UR5, c[0x0][0xa88] ;  /* 0x0002a20000057ab9 */ /* 0x000fe20000000800 */
[----:B------:R-:W-:-:S02]  /*b7f0*/  MOV R45, R10 ;  /* 0x0000000a002d7202 */ /* 0x000fc40000000f00 */
[----:B------:R-:W-:Y:S02]  /*b800*/  ISETP.GE.OR P2, PT, R8, UR5, P1 ;  /* 0x0000000508007c0c */ /* 0x000fe40008f46670 */
[----:B------:R-:W-:Y:S02]  /*b810*/  MOV R6, UR10 ;  /* 0x0000000a00067c02 */ /* 0x000fe40008000f00 */
[----:B------:R-:W-:Y:S01]  /*b820*/  ISETP.GE.OR P1, PT, R61, UR5, P1 ;  /* 0x000000053d007c0c */ /* 0x000fe20008f26670 */
[----:B------:R-:W-:Y:S01]  /*b830*/  ULDC.64 UR4, c[0x0][0xb40] ;  /* 0x0002d00000047ab9 */ /* 0x000fe20000000a00 */
[----:B--2---:R-:W-:Y:S01]  /*b840*/  LOP3.LUT R4, R3, 0x2, RZ, 0x3c, !PT ;  /* 0x0000000203047812 */ /* 0x004fe200078e3cff */
[----:B------:R-:W-:Y:S04]  /*b850*/  SHFL.IDX PT, R30, R30, R3, 0x1c1f ;  /* 0x001c1f031e1e7589 */ /* 0x000fe800000e0000 */
[----:B------:R-:W-:Y:S04]  /*b860*/  SHFL.IDX PT, R32, R32, R3, 0x1c1f ;  /* 0x001c1f0320207589 */ /* 0x000fe800000e0000 */
[----:B------:R-:W-:Y:S04]  /*b870*/  SHFL.IDX PT, R27, R27, R4, 0x1c1f ;  /* 0x001c1f041b1b7589 */ /* 0x000fe800000e0000 */
[----:B------:R-:W2:Y:S04]  /*b880*/  SHFL.IDX PT, R29, R29, R4, 0x1c1f ;  /* 0x001c1f041d1d7589 */ /* 0x000ea800000e0000 */
[----:B------:R-:W-:Y:S04]  /*b890*/  SHFL.IDX PT, R48, R48, R3, 0x1c1f ;  /* 0x001c1f0330307589 */ /* 0x000fe800000e0000 */
[----:B------:R-:W3:Y:S04]  /*b8a0*/  SHFL.IDX PT, R35, R35, R4, 0x1c1f ;  /* 0x001c1f0423237589 */ /* 0x000ee800000e0000 */
[----:B------:R-:W-:Y:S04]  /*b8b0*/  SHFL.IDX PT, R52, R52, R3, 0x1c1f ;  /* 0x001c1f0334347589 */ /* 0x000fe800000e0000 */
[----:B------:R-:W4:Y:S04]  /*b8c0*/  SHFL.IDX PT, R37, R37, R4, 0x1c1f ;  /* 0x001c1f0425257589 */ /* 0x000f2800000e0000 */
[----:B------:R-:W-:Y:S04]  /*b8d0*/  SHFL.IDX PT, R38, R38, R3, 0x1c1f ;  /* 0x001c1f0326267589 */ /* 0x000fe800000e0000 */
[----:B------:R5:W-:Y:S01]  /*b8e0*/  SHFL.IDX PT, R12, R28, R3, 0x1c1f ;  /* 0x001c1f031c0c7589 */ /* 0x000be200000e0000 */
[----:B--2---:R-:W-:-:S02]  /*b8f0*/  SEL R8, R32, R29, P0 ;  /* 0x0000001d20087207 */ /* 0x004fc40000000000 */
[----:B------:R-:W-:Y:S01]  /*b900*/  SEL R10, R29, R32, P0 ;  /* 0x000000201d0a7207 */ /* 0x000fe20000000000 */
[----:B------:R-:W-:Y:S04]  /*b910*/  SHFL.IDX PT, R54, R54, R3, 0x1c1f ;  /* 0x001c1f0336367589 */ /* 0x000fe800000e0000 */
[----:B------:R-:W2:Y:S01]  /*b920*/  SHFL.IDX PT, R33, R33, R4, 0x1c1f ;  /* 0x001c1f0421217589 */ /* 0x000ea200000e0000 */
[----:B---3--:R-:W-:Y:S02]  /*b930*/  SEL R29, R48, R35, P0 ;  /* 0x00000023301d7207 */ /* 0x008fe40000000000 */
[----:B-----5:R-:W-:Y:S01]  /*b940*/  SEL R28, R30, R27, P0 ;  /* 0x0000001b1e1c7207 */ /* 0x020fe20000000000 */
[----:B------:R-:W3:Y:S01]  /*b950*/  SHFL.IDX PT, R41, R41, R4, 0x1c1f ;  /* 0x001c1f0429297589 */ /* 0x000ee200000e0000 */
[----:B------:R-:W-:-:S03]  /*b960*/  SEL R30, R27, R30, P0 ;  /* 0x0000001e1b1e7207 */ /* 0x000fc60000000000 */
[----:B------:R5:W1:Y:S01]  /*b970*/  SHFL.IDX PT, R39, R31, R4, 0x1c1f ;  /* 0x001c1f041f277589 */ /* 0x000a6200000e0000 */
[----:B----4-:R-:W-:Y:S02]  /*b980*/  SEL R9, R52, R37, P0 ;  /* 0x0000002534097207 */ /* 0x010fe40000000000 */
[----:B------:R-:W-:Y:S01]  /*b990*/  SEL R11, R37, R52, P0 ;  /* 0x00000034250b7207 */ /* 0x000fe20000000000 */
[----:B------:R2:W-:Y:S04]  /*b9a0*/  SHFL.IDX PT, R13, R36, R3, 0x1c1f ;  /* 0x001c1f03240d7589 */ /* 0x0005e800000e0000 */
[----:B------:R-:W4:Y:S01]  /*b9b0*/  SHFL.IDX PT, R14, R49, R4, 0x1c1f ;  /* 0x001c1f04310e7589 */ /* 0x000f2200000e0000 */
[----:B-----5:R-:W-:Y:S01]  /*b9c0*/  SEL R31, R35, R48, P0 ;  /* 0x00000030231f7207 */ /* 0x020fe20000000000 */
[----:B------:R-:W-:Y:S01]  /*b9d0*/  BAR.SYNC.DEFER_BLOCKING 0x1, 0x100 ;  /* 0x0044000000007b1d */ /* 0x000fe20000010000 */
[----:B--2---:R-:W-:-:S02]  /*b9e0*/  SEL R36, R38, R33, P0 ;  /* 0x0000002126247207 */ /* 0x004fc40000000000 */
[----:B------:R-:W-:-:S03]  /*b9f0*/  SEL R38, R33, R38, P0 ;  /* 0x0000002621267207 */ /* 0x000fc60000000000 */
[----:B------:R2:W-:Y:S01]  /*ba00*/  SHFL.IDX PT, R15, R26, R3, 0x1c1f ;  /* 0x001c1f031a0f7589 */ /* 0x0005e200000e0000 */
[----:B---3--:R-:W-:-:S03]  /*ba10*/  SEL R24, R12, R41, P0 ;  /* 0x000000290c187207 */ /* 0x008fc60000000000 */
[----:B------:R-:W3:Y:S01]  /*ba20*/  SHFL.IDX PT, R20, R43, R4, 0x1c1f ;  /* 0x001c1f042b147589 */ /* 0x000ee200000e0000 */
[----:B-1----:R-:W-:Y:S02]  /*ba30*/  SEL R37, R54, R39, P0 ;  /* 0x0000002736257207 */ /* 0x002fe40000000000 */
[----:B------:R-:W-:Y:S01]  /*ba40*/  SEL R39, R39, R54, P0 ;  /* 0x0000003627277207 */ /* 0x000fe20000000000 */
[----:B------:R-:W-:Y:S01]  /*ba50*/  SHFL.IDX PT, R34, R34, R3, 0x1c1f ;  /* 0x001c1f0322227589 */ /* 0x000fe200000e0000 */
[----:B--2---:R-:W-:-:S03]  /*ba60*/  SEL R26, R41, R12, P0 ;  /* 0x0000000c291a7207 */ /* 0x004fc60000000000 */
[----:B------:R-:W1:Y:S01]  /*ba70*/  SHFL.IDX PT, R47, R47, R4, 0x1c1f ;  /* 0x001c1f042f2f7589 */ /* 0x000e6200000e0000 */
[----:B----4-:R-:W-:Y:S02]  /*ba80*/  SEL R12, R13, R14, P0 ;  /* 0x0000000e0d0c7207 */ /* 0x010fe40000000000 */
[----:B------:R-:W-:Y:S01]  /*ba90*/  SEL R14, R14, R13, P0 ;  /* 0x0000000d0e0e7207 */ /* 0x000fe20000000000 */
[----:B------:R-:W-:Y:S04]  /*baa0*/  SHFL.IDX PT, R40, R40, R3, 0x1c1f ;  /* 0x001c1f0328287589 */ /* 0x000fe800000e0000 */
[----:B------:R-:W-:Y:S04]  /*bab0*/  SHFL.IDX PT, R44, R44, R3, 0x1c1f ;  /* 0x001c1f032c2c7589 */ /* 0x000fe800000e0000 */
[----:B------:R-:W-:Y:S04]  /*bac0*/  SHFL.IDX PT, R42, R42, R3, 0x1c1f ;  /* 0x001c1f032a2a7589 */ /* 0x000fe800000e0000 */
[----:B------:R-:W-:Y:S01]  /*bad0*/  SHFL.IDX PT, R57, R57, R4, 0x1c1f ;  /* 0x001c1f0439397589 */ /* 0x000fe200000e0000 */
[----:B---3--:R-:W-:-:S03]  /*bae0*/  SEL R27, R20, R15, P0 ;  /* 0x0000000f141b7207 */ /* 0x008fc60000000000 */
[----:B------:R-:W2:Y:S04]  /*baf0*/  SHFL.IDX PT, R65, R65, R4, 0x1c1f ;  /* 0x001c1f0441417589 */ /* 0x000ea800000e0000 */
[----:B------:R-:W3:Y:S01]  /*bb00*/  SHFL.IDX PT, R55, R55, R4, 0x1c1f ;  /* 0x001c1f0437377589 */ /* 0x000ee200000e0000 */
[----:B-1----:R-:W-:-:S03]  /*bb10*/  SEL R13, R34, R47, P0 ;  /* 0x0000002f220d7207 */ /* 0x002fc60000000000 */
[----:B------:R-:W-:Y:S04]  /*bb20*/  SHFL.IDX PT, R46, R46, R3, 0x1c1f ;  /* 0x001c1f032e2e7589 */ /* 0x000fe800000e0000 */
[----:B------:R-:W-:Y:S04]  /*bb30*/  SHFL.IDX PT, R50, R50, R3, 0x1c1f ;  /* 0x001c1f0332327589 */ /* 0x000fe800000e0000 */
[----:B------:R-:W1:Y:S04]  /*bb40*/  SHFL.IDX PT, R73, R73, R4, 0x1c1f ;  /* 0x001c1f0449497589 */ /* 0x000e6800000e0000 */
[----:B------:R-:W4:Y:S04]  /*bb50*/  SHFL.IDX PT, R63, R63, R4, 0x1c1f ;  /* 0x001c1f043f3f7589 */ /* 0x000f2800000e0000 */
[----:B------:R5:W-:Y:S04]  /*bb60*/  SHFL.IDX PT, R56, R56, R3, 0x1c1f ;  /* 0x001c1f0338387589 */ /* 0x000be800000e0000 */
[----:B------:R2:W4:Y:S04]  /*bb70*/  SHFL.IDX PT, R83, R83, R4, 0x1c1f ;  /* 0x001c1f0453537589 */ /* 0x00052800000e0000 */
[----:B------:R3:W-:Y:S01]  /*bb80*/  STSM.16.M88.4 [R60], R28 ;  /* 0x0000001c3c007844 */ /* 0x0007e20000000200 */
[----:B-----5:R-:W-:-:S03]  /*bb90*/  SHF.R.S32.HI R3, RZ, 0x1f, R61 ;  /* 0x0000001fff037819 */ /* 0x020fc6000001143d */
[----:B------:R5:W-:Y:S01]  /*bba0*/  STSM.16.M88.4 [R25], R8 ;  /* 0x0000000819007844 */ /* 0x000be20000000200 */
[----:B--2---:R-:W-:-:S03]  /*bbb0*/  IMAD R4, R66, UR6, RZ ;  /* 0x0000000642047c24 */ /* 0x004fc6000f8e02ff */
[----:B------:R-:W-:Y:S01]  /*bbc0*/  STSM.16.M88.4 [R59], R36 ;  /* 0x000000243b007844 */ /* 0x000fe20000000200 */
[----:B------:R-:W-:Y:S02]  /*bbd0*/  IMAD R32, R67, UR44, R4 ;  /* 0x0000002c43207c24 */ /* 0x000fe4000f8e0204 */
[----:B------:R-:W-:Y:S01]  /*bbe0*/  IMAD.WIDE.U32 R4, R66, UR44, R6 ;  /* 0x0000002c42047c25 */ /* 0x000fe2000f8e0006 */
[----:B---3--:R-:W-:Y:S02]  /*bbf0*/  SEL R28, R44, R65, P0 ;  /* 0x000000412c1c7207 */ /* 0x008fe40000000000 */
[----:B------:R-:W-:Y:S02]  /*bc00*/  SEL R30, R65, R44, P0 ;  /* 0x0000002c411e7207 */ /* 0x000fe40000000000 */
[----:B-----5:R-:W-:Y:S02]  /*bc10*/  SEL R25, R15, R20, P0 ;  /* 0x000000140f197207 */ /* 0x020fe40000000000 */
[----:B------:R-:W-:-:S02]  /*bc20*/  SEL R15, R47, R34, P0 ;  /* 0x000000222f0f7207 */ /* 0x000fc40000000000 */
[----:B------:R-:W-:Y:S01]  /*bc30*/  SEL R8, R40, R57, P0 ;  /* 0x0000003928087207 */ /* 0x000fe20000000000 */
[----:B------:R-:W-:Y:S01]  /*bc40*/  STSM.16.M88.4 [R58], R24 ;  /* 0x000000183a007844 */ /* 0x000fe20000000200 */
[----:B------:R-:W-:Y:S02]  /*bc50*/  SEL R10, R57, R40, P0 ;  /* 0x00000028390a7207 */ /* 0x000fe40000000000 */
[----:B------:R-:W-:Y:S01]  /*bc60*/  SEL R9, R42, R55, P0 ;  /* 0x000000372a097207 */ /* 0x000fe20000000000 */
[----:B------:R2:W-:Y:S01]  /*bc70*/  STSM.16.M88.4 [R45], R12 ;  /* 0x0000000c2d007844 */ /* 0x0005e20000000200 */
[----:B------:R-:W-:Y:S02]  /*bc80*/  SEL R11, R55, R42, P0 ;  /* 0x0000002a370b7207 */ /* 0x000fe40000000000 */
[----:B-1----:R-:W-:Y:S02]  /*bc90*/  SEL R44, R46, R73, P0 ;  /* 0x000000492e2c7207 */ /* 0x002fe40000000000 */
[----:B----4-:R-:W-:Y:S01]  /*bca0*/  SEL R29, R50, R63, P0 ;  /* 0x0000003f321d7207 */ /* 0x010fe20000000000 */
[----:B------:R-:W-:Y:S01]  /*bcb0*/  STSM.16.M88.4 [R53], R8 ;  /* 0x0000000835007844 */ /* 0x000fe20000000200 */
[----:B------:R-:W-:-:S02]  /*bcc0*/  SEL R31, R63, R50, P0 ;  /* 0x000000323f1f7207 */ /* 0x000fc40000000000 */
[----:B------:R-:W-:Y:S02]  /*bcd0*/  SEL R46, R73, R46, P0 ;  /* 0x0000002e492e7207 */ /* 0x000fe40000000000 */
[----:B------:R-:W-:Y:S01]  /*bce0*/  SEL R47, R83, R56, P0 ;  /* 0x00000038532f7207 */ /* 0x000fe20000000000 */
[----:B------:R-:W-:Y:S01]  /*bcf0*/  STSM.16.M88.4 [R51], R28 ;  /* 0x0000001c33007844 */ /* 0x000fe20000000200 */
[----:B------:R-:W-:Y:S02]  /*bd00*/  IADD3 R6, P3, R61, R4, RZ ;  /* 0x000000043d067210 */ /* 0x000fe40007f7e0ff */
[----:B--2---:R-:W-:Y:S02]  /*bd10*/  SEL R45, R56, R83, P0 ;  /* 0x00000053382d7207 */ /* 0x004fe40000000000 */
[----:B------:R-:W-:Y:S02]  /*bd20*/  IADD3.X R3, R3, R5, R32, P3, !PT ;  /* 0x0000000503037210 */ /* 0x000fe40001ffe420 */
[----:B------:R-:W-:Y:S01]  /*bd30*/  LEA R4, P3, R6, UR4, 0x2 ;  /* 0x0000000406047c11 */ /* 0x000fe2000f8610ff */
[----:B------:R-:W-:Y:S01]  /*bd40*/  STSM.16.M88.4 [R21], R44 ;  /* 0x0000002c15007844 */ /* 0x000fe20000000200 */
[----:B------:R-:W-:-:S02]  /*bd50*/  ULDC UR4, c[0x0][0xc] ;  /* 0x0000030000047ab9 */ /* 0x000fc40000000800 */
[----:B------:R-:W-:Y:S01]  /*bd60*/  LEA.HI.X R5, R6, UR5, R3, 0x2, P3 ;  /* 0x0000000506057c11 */ /* 0x000fe200098f1403 */
[----:B------:R1:W-:Y:S06]  /*bd70*/  MEMBAR.ALL.CTA ;  /* 0x0000000000007992 */ /* 0x0003ec0000008000 */
[----:B-1----:R-:W1:Y:S01]  /*bd80*/  FENCE.VIEW.ASYNC.S ;  /* 0x00000000000073c6 */ /* 0x002e620000000000 */
[----:B------:R-:W-:-:S03]  /*bd90*/  UIADD3 UR48, UR4, UR48, URZ ;  /* 0x0000003004307290 */ /* 0x000fc6000fffe03f */
[----:B-1----:R-:W1:Y:S01]  /*bda0*/  SHFL.IDX PT, R3, R23, RZ, 0x1f ;  /* 0x00001fff17037589 */ /* 0x002e6200000e0000 */
[----:B------:R-:W-:Y:S06]  /*bdb0*/  BAR.ARV 0x1, 0x120 ;  /* 0x0044800000007b1d */ /* 0x000fec0000002000 */
[----:B-1----:R-:W-:Y:S01]  /*bdc0*/  ISETP.NE.AND P0, PT, R3, 0x7, PT ;  /* 0x000000070300780c */ /* 0x002fe20003f05270 */
[----:B------:R1:W-:Y:S04]  /*bdd0*/  @!P1 STG.E desc[UR50][R4.64], R2 ;  /* 0x0000000204009986 */ /* 0x0003e8000c101932 */
[----:B------:R1:W-:Y:S08]  /*bde0*/  @!P2 STG.E desc[UR50][R4.64+0x20], R0 ;  /* 0x000020000400a986 */ /* 0x0003f0000c101932 */
[----:B------:R-:W-:Y:S05]  /*bdf0*/  @P0 BRA `(.L_x_31) ;  /* 0x0000000000540947 */ /* 0x000fea0003800000 */
[----:B------:R-:W-:Y:S01]  /*be00*/  BAR.SYNC.DEFER_BLOCKING 0x1, 0x120 ;  /* 0x0044800000007b1d */ /* 0x000fe20000010000 */
[----:B------:R-:W-:-:S05]  /*be10*/  ELECT P0, URZ, PT ;  /* 0x00000000003f782f */ /* 0x000fca0003800000 */
[----:B------:R-:W-:Y:S08]  /*be20*/  BSSY B0, `(.L_x_31) ;  /* 0x0000012000007945 */ /* 0x000ff00003800000 */
[----:B------:R-:W-:Y:S05]  /*be30*/  @!P0 BRA `(.L_x_32) ;  /* 0x0000000000408947 */ /* 0x000fea0003800000 */
[----:B------:R-:W-:Y:S02]  /*be40*/  UIADD3 UR4, UP0, UR52, 0x9f0, URZ ;  /* 0x000009f034047890 */ /* 0x000fe4000ff1e03f */
[----:B------:R-:W-:Y:S02]  /*be50*/  UIADD3 UR6, UR38, 0x4000, URZ ;  /* 0x0000400026067890 */ /* 0x000fe4000fffe03f */
[----:B------:R-:W-:Y:S01]  /*be60*/  UIADD3.X UR5, URZ, UR53, URZ, UP0, !UPT ;  /* 0x000000353f057290 */ /* 0x000fe200087fe43f */
[----:B------:R-:W-:Y:S01]  /*be70*/  UMOV UR41, URZ ;  /* 0x0000003f00297c82 */ /* 0x000fe20008000000 */
[----:B------:R-:W-:Y:S01]  /*be80*/  UMOV UR45, URZ ;  /* 0x0000003f002d7c82 */ /* 0x000fe20008000000 */
[----:B------:R-:W-:Y:S01]  /*be90*/  UMOV UR40, UR38 ;  /* 0x0000002600287c82 */ /* 0x000fe20008000000 */
[----:B------:R-:W-:-:S05]  /*bea0*/  UMOV UR7, 0x40 ;  /* 0x0000004000077882 */ /* 0x000fca0000000000 */
[----:B------:R2:W-:Y:S02]  /*beb0*/  UTMASTG.5D [UR40], [UR4] ;  /* 0x00000028040073b5 */ /* 0x0005e40008020000 */
[----:B--2---:R-:W-:Y:S01]  /*bec0*/  UMOV UR40, UR6 ;  /* 0x0000000600287c82 */ /* 0x004fe20008000000 */
[----:B------:R-:W-:Y:S01]  /*bed0*/  UMOV UR41, UR7 ;  /* 0x0000000700297c82 */ /* 0x000fe20008000000 */
[----:B------:R-:W-:Y:S01]  /*bee0*/  UIADD3 UR6, UR38, 0x2e820, URZ ;  /* 0x0002e82026067890 */ /* 0x000fe2000fffe03f */
[----:B------:R2:W-:Y:S03]  /*bef0*/  UTMASTG.5D [UR40], [UR4] ;  /* 0x00000028040073b5 */ /* 0x0005e60008020000 */
[----:B------:R-:W-:Y:S01]  /*bf00*/  UPRMT UR6, URZ, 0x654, UR6 ;  /* 0x000006543f067896 */ /* 0x000fe20008000006 */
[----:B------:R0:W-:Y:S01]  /*bf10*/  UTMACMDFLUSH ;  /* 0x00000000000079b7 */ /* 0x0001e20000000000 */
[----:B------:R-:W-:-:S07]  /*bf20*/  DEPBAR.LE SB0, 0x0 ;  /* 0x000080000000791a */ /* 0x000fce0000000000 */
[----:B--2---:R-:W-:Y:S03]  /*bf30*/  SYNCS.ARRIVE.TRANS64.RED.A1T0 RZ, [UR6], RZ ;  /* 0x000000ffffff79a7 */ /* 0x004fe60008100406 */
.L_x_32:
[----:B------:R-:W-:Y:S05]  /*bf40*/  BSYNC B0 ;  /* 0x0000000000007941 */ /* 0x000fea0003800000 */
.L_x_31:
[----:B-1----:R-:W1:Y:S01]  /*bf50*/  LDC R0, c[0x0][0xda4] ;  /* 0x00036900ff007b82 */ /* 0x002e620000000800 */
[----:B------:R-:W-:Y:S02]  /*bf60*/  UIADD3 UR49, UR49, 0x1, URZ ;  /* 0x0000000131317890 */ /* 0x000fe4000fffe03f */
[----:B------:R-:W-:Y:S02]  /*bf70*/  UIADD3 UR39, UR39, 0x1, URZ ;  /* 0x0000000127277890 */ /* 0x000fe4000fffe03f */
[----:B------:R-:W-:-:S04]  /*bf80*/  UISETP.NE.AND UP0, UPT, UR49, 0x2, UPT ;  /* 0x000000023100788c */ /* 0x000fc8000bf05270 */
[----:B------:R-:W-:Y:S02]  /*bf90*/  USEL UR4, URZ, 0x1, UP0 ;  /* 0x000000013f047887 */ /* 0x000fe40008000000 */
[----:B------:R-:W-:Y:S02]  /*bfa0*/  USEL UR49, UR49, URZ, UP0 ;  /* 0x0000003f31317287 */ /* 0x000fe40008000000 */
[----:B------:R-:W-:Y:S01]  /*bfb0*/  ULOP3.LUT UR36, UR36, UR4, URZ, 0x3c, !UPT ;  /* 0x0000000424247292 */ /* 0x000fe2000f8e3c3f */
[----:B-1----:R-:W-:-:S13]  /*bfc0*/  ISETP.LE.AND P0, PT, R0, UR48, PT ;  /* 0x0000003000007c0c */ /* 0x002fda000bf03270 */
[----:B------:R-:W-:Y:S05]  /*bfd0*/  @!P0 BRA `(.L_x_33) ;  /* 0xffffff4c00688947 */ /* 0x000fea000383ffff */
[----:B------:R-:W-:Y:S05]  /*bfe0*/  EXIT ;  /* 0x000000000000794d */ /* 0x000fea0003800000 */
.L_x_7:
[----:B------:R-:W-:-:S08]  /*bff0*/  NOP ;  /* 0x0000000000007918 */ /* 0x000fd00000000000 */
[----:B------:R-:W1:-:S00]  /*c000*/  USETMAXREG.DEALLOC.CTAPOOL 0x18 ;  /* 0x00000018000079c8 */ /* 0x000e4000080e0500 */
[----:B------:R-:W2:Y:S01]  /*c010*/  S2UR UR49, SR_CTAID.X ;  /* 0x00000000003179c3 */ /* 0x000ea20000002500 */
[----:B-1----:R-:W-:Y:S01]  /*c020*/  IMAD.MOV.U32 R0, RZ, RZ, 0x1 ;  /* 0x00000001ff007424 */ /* 0x002fe200078e00ff */
[----:B------:R1:W-:Y:S01]  /*c030*/  STL [R1+0x4], RZ ;  /* 0x000004ff01007387 */ /* 0x0003e20000100800 */
[----:B------:R-:W-:-:S03]  /*c040*/  UMOV UR47, 0x1 ;  /* 0x00000001002f7882 */ /* 0x000fc60000000000 */
[----:B------:R1:W-:Y:S02]  /*c050*/  STL [R1+0x8], R0 ;  /* 0x0000080001007387 */ /* 0x0003e40000100800 */
[----:B------:R-:W2:Y:S02]  /*c060*/  LDC R2, c[0x0][0xda4] ;  /* 0x00036900ff027b82 */ /* 0x000ea40000000800 */
[----:B--2---:R-:W-:-:S13]  /*c070*/  ISETP.LE.AND P0, PT, R2, UR49, PT ;  /* 0x0000003102007c0c */ /* 0x004fda000bf03270 */
[----:B-1----:R-:W-:Y:S05]  /*c080*/  @P0 BRA `(.L_x_34) ;  /* 0x0000002800bc0947 */ /* 0x002fea0003800000 */
[----:B------:R-:W1:Y:S01]  /*c090*/  S2R R7, SR_TID.X ;  /* 0x0000000000077919 */ /* 0x000e620000002100 */
[----:B------:R-:W-:Y:S01]  /*c0a0*/  ULDC.64 UR52, c[0x0][0x198] ;  /* 0x0000660000347ab9 */ /* 0x000fe20000000a00 */
[----:B------:R-:W-:Y:S01]  /*c0b0*/  ULOP3.LUT UR43, UR46, 0x1, URZ, 0xfc, !UPT ;  /* 0x000000012e2b7892 */ /* 0x000fe2000f8efc3f */
[----:B------:R-:W2:Y:S01]  /*c0c0*/  S2R R3, SR_TID.X ;  /* 0x0000000000037919 */ /* 0x000ea20000002100 */
[----:B------:R-:W-:Y:S01]  /*c0d0*/  ULOP3.LUT UR48, UR46, 0x2, URZ, 0xfc, !UPT ;  /* 0x000000022e307892 */ /* 0x000fe2000f8efc3f */
[----:B------:R-:W-:Y:S01]  /*c0e0*/  ULDC UR44, c[0x0][0xc] ;  /* 0x00000300002c7ab9 */ /* 0x000fe20000000800 */
[----:B------:R-:W-:Y:S01]  /*c0f0*/  UMOV UR47, URZ ;  /* 0x0000003f002f7c82 */ /* 0x000fe20008000000 */
[C---:B-1----:R-:W-:Y:S01]  /*c100*/  IMAD.SHL.U32 R4, R7.reuse, 0x20, RZ ;  /* 0x0000002007047824 */ /* 0x042fe200078e00ff */
[C---:B------:R-:W-:Y:S01]  /*c110*/  LOP3.LUT P0, RZ, R7.reuse, 0x4, RZ, 0xc0, !PT ;  /* 0x0000000407ff7812 */ /* 0x040fe2000780c0ff */
[----:B------:R-:W-:Y:S01]  /*c120*/  IMAD.SHL.U32 R0, R7, 0x80, RZ ;  /* 0x0000008007007824 */ /* 0x000fe200078e00ff */
[----:B--2---:R-:W-:Y:S01]  /*c130*/  LOP3.LUT R3, R3, 0x7f, RZ, 0xc0, !PT ;  /* 0x0000007f03037812 */ /* 0x004fe200078ec0ff */
[----:B------:R-:W-:Y:S01]  /*c140*/  IMAD.SHL.U32 R5, R7, 0x4, RZ ;  /* 0x0000000407057824 */ /* 0x000fe200078e00ff */
[----:B------:R-:W-:-:S02]  /*c150*/  LOP3.LUT R6, R4, 0x60, RZ, 0xc0, !PT ;  /* 0x0000006004067812 */ /* 0x000fc400078ec0ff */
[----:B------:R-:W-:Y:S02]  /*c160*/  SHF.R.U32.HI R3, RZ, 0x5, R3 ;  /* 0x00000005ff037819 */ /* 0x000fe40000011603 */
[----:B------:R-:W-:-:S03]  /*c170*/  LOP3.LUT R2, R0, 0x380, RZ, 0xc0, !PT ;  /* 0x0000038000027812 */ /* 0x000fc600078ec0ff */
[C---:B------:R-:W-:Y:S01]  /*c180*/  IMAD R6, R3.reuse, 0x200, R6 ;  /* 0x0000020003067824 */ /* 0x040fe200078e0206 */
[----:B------:R-:W-:Y:S01]  /*c190*/  LEA R2, R3, R2, 0x4 ;  /* 0x0000000203027211 */ /* 0x000fe200078e20ff */
[----:B------:R-:W-:-:S05]  /*c1a0*/  IMAD.SHL.U32 R3, R7, 0x10, RZ ;  /* 0x0000001007037824 */ /* 0x000fca00078e00ff */
[----:B------:R-:W-:Y:S02]  /*c1b0*/  LOP3.LUT R3, R2, 0x70, R3, 0x78, !PT ;  /* 0x0000007002037812 */ /* 0x000fe400078e7803 */
[C---:B------:R-:W-:Y:S02]  /*c1c0*/  LOP3.LUT R2, R4.reuse, 0x80, RZ, 0xc0, !PT ;  /* 0x0000008004027812 */ /* 0x040fe400078ec0ff */
[----:B------:R-:W-:Y:S02]  /*c1d0*/  LOP3.LUT R4, R4, 0x100, RZ, 0xc0, !PT ;  /* 0x0000010004047812 */ /* 0x000fe400078ec0ff */
[----:B------:R-:W-:Y:S02]  /*c1e0*/  LOP3.LUT R2, R2, 0x10, R7, 0xf8, !PT ;  /* 0x0000001002027812 */ /* 0x000fe400078ef807 */
[----:B------:R-:W-:Y:S02]  /*c1f0*/  LOP3.LUT R0, R3, 0xc00, R0, 0xf8, !PT ;  /* 0x00000c0003007812 */ /* 0x000fe400078ef800 */
[----:B------:R-:W-:-:S04]  /*c200*/  LOP3.LUT R5, R2, 0x10, R5, 0x78, !PT ;  /* 0x0000001002057812 */ /* 0x000fc800078e7805 */
[----:B------:R-:W-:-:S05]  /*c210*/  IADD3 R2, R5, R6, R4 ;  /* 0x0000000605027210 */ /* 0x000fca0007ffe004 */
[----:B------:R-:W-:Y:S04]  /*c220*/  STL [R1+0x18], R2 ;  /* 0x0000180201007387 */ /* 0x000fe80000100800 */
[----:B------:R1:W-:Y:S04]  /*c230*/  STL [R1+0x1c], R0 ;  /* 0x00001c0001007387 */ /* 0x0003e80000100800 */
[----:B------:R2:W-:Y:S01]  /*c240*/  STL [R1+0x4], RZ ;  /* 0x000004ff01007387 */ /* 0x0005e20000100800 */
[----:B-1----:R-:W-:-:S05]  /*c250*/  IMAD.MOV.U32 R0, RZ, RZ, 0x40 ;  /* 0x00000040ff007424 */ /* 0x002fca00078e00ff */
[----:B------:R-:W-:Y:S01]  /*c260*/  SEL R0, R0, 0xffffffc0, !P0 ;  /* 0xffffffc000007807 */ /* 0x000fe20004000000 */
[----:B------:R-:W-:-:S05]  /*c270*/  IMAD.MOV.U32 R0, RZ, RZ, 0x1 ;  /* 0x00000001ff007424 */ /* 0x000fca00078e00ff */
[----:B------:R2:W-:Y:S02]  /*c280*/  STL [R1+0x8], R0 ;  /* 0x0000080001007387 */ /* 0x0005e40000100800 */
.L_x_76:
[----:B-1----:R-:W1:Y:S01]  /*c290*/  S2UR UR7, SR_CgaCtaId ;  /* 0x00000000000779c3 */ /* 0x002e620000008800 */
[----:B------:R-:W-:Y:S01]  /*c2a0*/  ULDC UR4, c[0x0][0xda8] ;  /* 0x00036a0000047ab9 */ /* 0x000fe20000000800 */
[----:B------:R-:W-:Y:S01]  /*c2b0*/  ULDC.64 UR8, c[0x0][0x3f8] ;  /* 0x0000fe0000087ab9 */ /* 0x000fe20000000a00 */
[----:B------:R-:W-:Y:S02]  /*c2c0*/  UISETP.NE.AND UP1, UPT, UR4, 0x1, UPT ;  /* 0x000000010400788c */ /* 0x000fe4000bf25270 */
[----:B------:R-:W-:Y:S01]  /*c2d0*/  UISETP.NE.U32.AND UP0, UPT, UR8, URZ, UPT ;  /* 0x0000003f0800728c */ /* 0x000fe2000bf05070 */
[----:B------:R-:W-:Y:S02]  /*c2e0*/  UMOV UR40, 0x400 ;  /* 0x0000040000287882 */ /* 0x000fe40000000000 */
[----:B------:R-:W-:Y:S01]  /*c2f0*/  ULDC UR8, c[0x0][0xdb4] ;  /* 0x00036d0000087ab9 */ /* 0x000fe20000000800 */
[----:B------:R-:W-:Y:S01]  /*c300*/  UISETP.NE.AND.EX UP0, UPT, UR9, URZ, UPT, UP0 ;  /* 0x0000003f0900728c */ /* 0x000fe2000bf05300 */
[----:B------:R-:W-:Y:S01]  /*c310*/  ULDC UR6, c[0x0][0x404] ;  /* 0x0001010000067ab9 */ /* 0x000fe20000000800 */
[----:B------:R-:W-:-:S02]  /*c320*/  UISETP.NE.AND UP2, UPT, UR8, 0x1, UPT ;  /* 0x000000010800788c */ /* 0x000fc4000bf45270 */
[----:B------:R-:W-:Y:S01]  /*c330*/  USEL UR6, UR6, 0x1, UP0 ;  /* 0x0000000106067887 */ /* 0x000fe20008000000 */
[----:B------:R-:W-:Y:S01]  /*c340*/  @UP1 ULDC UR4, c[0x0][0xdac] ;  /* 0x00036b0000041ab9 */ /* 0x000fe20000000800 */
[----:B------:R-:W-:Y:S01]  /*c350*/  ULDC UR42, c[0x0][0x2e0] ;  /* 0x0000b800002a7ab9 */ /* 0x000fe20000000800 */
[----:B------:R-:W-:Y:S02]  /*c360*/  UIMAD.WIDE.U32 UR4, UR49, UR4, URZ ;  /* 0x00000004310472a5 */ /* 0x000fe4000f8e003f */
[----:B------:R-:W-:Y:S01]  /*c370*/  UIMAD UR42, UR6, UR42, URZ ;  /* 0x0000002a062a72a4 */ /* 0x000fe2000f8e023f */
[----:B------:R-:W-:Y:S02]  /*c380*/  UMOV UR45, UR49 ;  /* 0x00000031002d7c82 */ /* 0x000fe40008000000 */
[----:B------:R-:W-:Y:S01]  /*c390*/  @UP1 ULDC UR6, c[0x0][0xdb0] ;  /* 0x00036c0000061ab9 */ /* 0x000fe20000000800 */
[----:B-1----:R-:W-:Y:S02]  /*c3a0*/  ULEA UR40, UR7, UR40, 0x18 ;  /* 0x0000002807287291 */ /* 0x002fe4000f8ec03f */
[----:B------:R-:W-:-:S02]  /*c3b0*/  @UP1 USHF.R.U32.HI UR45, URZ, UR6, UR5 ;  /* 0x000000063f2d1299 */ /* 0x000fc40008011605 */
[----:B------:R-:W-:Y:S01]  /*c3c0*/  UIADD3 UR9, UR40, 0x20400, URZ ;  /* 0x0002040028097890 */ /* 0x000fe2000fffe03f */
[----:B------:R-:W-:Y:S01]  /*c3d0*/  @UP2 ULDC.64 UR10, c[0x0][0xdb8] ;  /* 0x00036e00000a2ab9 */ /* 0x000fe20000000a00 */
[----:B------:R-:W-:Y:S02]  /*c3e0*/  UIADD3 UR5, UR42, 0xdf, URZ ;  /* 0x000000df2a057890 */ /* 0x000fe4000fffe03f */
[----:B------:R-:W-:Y:S02]  /*c3f0*/  ULOP3.LUT UP0, URZ, UR9, 0x3ff, URZ, 0xc0, !UPT ;  /* 0x000003ff093f7892 */ /* 0x000fe4000f80c03f */
[----:B------:R-:W-:Y:S01]  /*c400*/  UIMAD.WIDE.U32 UR6, UR45, UR10, URZ ;  /* 0x0000000a2d0672a5 */ /* 0x000fe2000f8e003f */
[----:B------:R-:W-:Y:S01]  /*c410*/  UMOV UR4, URZ ;  /* 0x0000003f00047c82 */ /* 0x000fe20008000000 */
[----:B------:R-:W-:Y:S02]  /*c420*/  UMOV UR39, UR45 ;  /* 0x0000002d00277c82 */ /* 0x000fe40008000000 */
[----:B------:R-:W-:Y:S01]  /*c430*/  PLOP3.LUT P0, PT, PT, PT, UP0, 0x80, 0x0 ;  /* 0x000000000000781c */ /* 0x000fe20003f0f008 */
[----:B------:R-:W-:-:S02]  /*c440*/  UIMAD.WIDE UR4, UR5, -0x6db6db6d, UR4 ;  /* 0x92492493050478a5 */ /* 0x000fc4000f8e0204 */
[----:B------:R-:W-:Y:S02]  /*c450*/  @UP2 USHF.R.U32.HI UR39, URZ, UR11, UR7 ;  /* 0x0000000b3f272299 */ /* 0x000fe40008011607 */
[----:B------:R-:W-:Y:S02]  /*c460*/  USHF.R.U32.HI UR41, URZ, 0x1f, UR5 ;  /* 0x0000001f3f297899 */ /* 0x000fe40008011605 */
[----:B------:R-:W-:Y:S02]  /*c470*/  UIADD3 UR38, -UR39, URZ, URZ ;  /* 0x0000003f27267290 */ /* 0x000fe4000fffe13f */
[----:B------:R-:W-:Y:S02]  /*c480*/  ULEA.HI.SX32 UR41, UR5, UR41, 0x19 ;  /* 0x0000002905297291 */ /* 0x000fe4000f8fca3f */
[----:B------:R-:W-:Y:S02]  /*c490*/  UIMAD UR38, UR8, UR38, UR45 ;  /* 0x00000026082672a4 */ /* 0x000fe4000f8e022d */
[----:B------:R-:W-:Y:S10]  /*c4a0*/  @!P0 BRA `(.L_x_35) ;  /* 0x0000000000408947 */ /* 0x000ff40003800000 */
[----:B------:R-:W-:Y:S01]  /*c4b0*/  MOV R2, 0x0 ;  /* 0x0000000000027802 */ /* 0x000fe20000000f00 */
[----:B------:R-:W-:Y:S01]  /*c4c0*/  ULDC.64 UR6, c[0x4][0xc0] ;  /* 0x0100300000067ab9 */ /* 0x000fe20000000a00 */
[----:B------:R-:W-:Y:S01]  /*c4d0*/  ULDC.64 UR8, c[0x4][0xc8] ;  /* 0x0100320000087ab9 */ /* 0x000fe20000000a00 */
[----:B------:R-:W-:Y:S01]  /*c4e0*/  ULDC.64 UR4, c[0x4][0x8] ;  /* 0x0100020000047ab9 */ /* 0x000fe20000000a00 */
[----:B------:R-:W-:Y:S01]  /*c4f0*/  IMAD.U32 R4, RZ, RZ, UR6 ;  /* 0x00000006ff047e24 */ /* 0x000fe2000f8e00ff */
[----:B------:R-:W-:Y:S01]  /*c500*/  MOV R5, UR7 ;  /* 0x0000000700057c02 */ /* 0x000fe20008000f00 */
[----:B------:R-:W1:Y:S01]  /*c510*/  LDC.64 R2, c[0x4][R2] ;  /* 0x0100000002027b82 */ /* 0x000e620000000a00 */
[----:B------:R-:W-:Y:S01]  /*c520*/  IMAD.U32 R6, RZ, RZ, UR8 ;  /* 0x00000008ff067e24 */ /* 0x000fe2000f8e00ff */
[----:B------:R-:W-:Y:S01]  /*c530*/  MOV R13, RZ ;  /* 0x000000ff000d7202 */ /* 0x000fe20000000f00 */
[----:B------:R-:W-:Y:S02]  /*c540*/  IMAD.U32 R7, RZ, RZ, UR9 ;  /* 0x00000009ff077e24 */ /* 0x000fe4000f8e00ff */
[----:B------:R-:W-:-:S02]  /*c550*/  IMAD.U32 R10, RZ, RZ, UR4 ;  /* 0x00000004ff0a7e24 */ /* 0x000fc4000f8e00ff */
[----:B------:R-:W-:Y:S02]  /*c560*/  IMAD.U32 R11, RZ, RZ, UR5 ;  /* 0x00000005ff0b7e24 */ /* 0x000fe4000f8e00ff */
[----:B------:R-:W-:Y:S02]  /*c570*/  IMAD.MOV.U32 R8, RZ, RZ, 0x70 ;  /* 0x00000070ff087424 */ /* 0x000fe400078e00ff */
[----:B------:R-:W-:-:S07]  /*c580*/  IMAD.MOV.U32 R12, RZ, RZ, 0x1 ;  /* 0x00000001ff0c7424 */ /* 0x000fce00078e00ff */
[----:B------:R-:W-:-:S07]  /*c590*/  LEPC R20, `(.L_x_35) ;  /* 0x000000001014794e */ /* 0x000fce0000000000 */
[----:B-12---:R-:W-:Y:S05]  /*c5a0*/  CALL.ABS.NOINC R2 ;  /* 0x0000000002007343 */ /* 0x006fea0003c00000 */
.L_x_35:
[----:B------:R-:W-:-:S06]  /*c5b0*/  UIADD3 UR4, UR40, 0xe400, URZ ;  /* 0x0000e40028047890 */ /* 0x000fcc000fffe03f */
[----:B------:R-:W-:-:S05]  /*c5c0*/  IMAD.U32 R16, RZ, RZ, UR4 ;  /* 0x00000004ff107e24 */ /* 0x000fca000f8e00ff */
[----:B------:R-:W-:-:S13]  /*c5d0*/  LOP3.LUT P0, RZ, R16, 0x3ff, RZ, 0xc0, !PT ;  /* 0x000003ff10ff7812 */ /* 0x000fda000780c0ff */
[----:B------:R-:W-:Y:S05]  /*c5e0*/  @!P0 BRA `(.L_x_36) ;  /* 0x0000000000408947 */ /* 0x000fea0003800000 */
[----:B------:R-:W-:Y:S01]  /*c5f0*/  MOV R2, 0x0 ;  /* 0x0000000000027802 */ /* 0x000fe20000000f00 */
[----:B------:R-:W-:Y:S01]  /*c600*/  ULDC.64 UR6, c[0x4][0xc0] ;  /* 0x0100300000067ab9 */ /* 0x000fe20000000a00 */
[----:B------:R-:W-:Y:S01]  /*c610*/  ULDC.64 UR8, c[0x4][0xc8] ;  /* 0x0100320000087ab9 */ /* 0x000fe20000000a00 */
[----:B------:R-:W-:Y:S01]  /*c620*/  ULDC.64 UR4, c[0x4][0x10] ;  /* 0x0100040000047ab9 */ /* 0x000fe20000000a00 */
[----:B------:R-:W-:Y:S01]  /*c630*/  IMAD.U32 R4, RZ, RZ, UR6 ;  /* 0x00000006ff047e24 */ /* 0x000fe2000f8e00ff */
[----:B------:R-:W-:Y:S01]  /*c640*/  MOV R11, UR5 ;  /* 0x00000005000b7c02 */ /* 0x000fe20008000f00 */
[----:B------:R-:W1:Y:S01]  /*c650*/  LDC.64 R2, c[0x4][R2] ;  /* 0x0100000002027b82 */ /* 0x000e620000000a00 */
[----:B------:R-:W-:Y:S02]  /*c660*/  IMAD.U32 R5, RZ, RZ, UR7 ;  /* 0x00000007ff057e24 */ /* 0x000fe4000f8e00ff */
[----:B------:R-:W-:Y:S02]  /*c670*/  IMAD.U32 R6, RZ, RZ, UR8 ;  /* 0x00000008ff067e24 */ /* 0x000fe4000f8e00ff */
[----:B------:R-:W-:-:S02]  /*c680*/  IMAD.U32 R7, RZ, RZ, UR9 ;  /* 0x00000009ff077e24 */ /* 0x000fc4000f8e00ff */
[----:B------:R-:W-:Y:S02]  /*c690*/  IMAD.U32 R10, RZ, RZ, UR4 ;  /* 0x00000004ff0a7e24 */ /* 0x000fe4000f8e00ff */
[----:B------:R-:W-:Y:S02]  /*c6a0*/  IMAD.MOV.U32 R8, RZ, RZ, 0x70 ;  /* 0x00000070ff087424 */ /* 0x000fe400078e00ff */
[----:B------:R-:W-:Y:S02]  /*c6b0*/  IMAD.MOV.U32 R12, RZ, RZ, 0x1 ;  /* 0x00000001ff0c7424 */ /* 0x000fe400078e00ff */
[----:B------:R-:W-:-:S07]  /*c6c0*/  IMAD.MOV.U32 R13, RZ, RZ, RZ ;  /* 0x000000ffff0d7224 */ /* 0x000fce00078e00ff */
[----:B------:R-:W-:-:S07]  /*c6d0*/  LEPC R20, `(.L_x_36) ;  /* 0x000000001014794e */ /* 0x000fce0000000000 */
[----:B-12---:R-:W-:Y:S05]  /*c6e0*/  CALL.ABS.NOINC R2 ;  /* 0x0000000002007343 */ /* 0x006fea0003c00000 */
.L_x_36:
[----:B------:R-:W-:-:S04]  /*c6f0*/  UIADD3 UR4, UR40, 0x400, URZ ;  /* 0x0000040028047890 */ /* 0x000fc8000fffe03f */
[----:B------:R-:W-:-:S06]  /*c700*/  ULOP3.LUT UP0, URZ, UR4, 0x9f, URZ, 0xc0, !UPT ;  /* 0x0000009f043f7892 */ /* 0x000fcc000f80c03f */
[----:B------:R-:W-:-:S13]  /*c710*/  PLOP3.LUT P0, PT, PT, PT, UP0, 0x80, 0x0 ;  /* 0x000000000000781c */ /* 0x000fda0003f0f008 */
        /* <DEDUP_REMOVED lines=17> */
.L_x_37:
        /* <DEDUP_REMOVED lines=18> */
.L_x_38:
[----:B------:R-:W-:Y:S01]  /*c950*/  ULDC.64 UR4, c[0x0][0x9f8] ;  /* 0x00027e0000047ab9 */ /* 0x000fe20000000a00 */
[----:B------:R-:W-:Y:S01]  /*c960*/  IMAD.U32 R5, RZ, RZ, UR39 ;  /* 0x00000027ff057e24 */ /* 0x000fe2000f8e00ff */
[----:B------:R-:W-:Y:S01]  /*c970*/  ISETP.NE.U32.AND P0, PT, RZ, UR4, PT ;  /* 0x00000004ff007c0c */ /* 0x000fe2000bf05070 */
[----:B------:R-:W-:Y:S01]  /*c980*/  IMAD.U32 R8, RZ, RZ, UR39 ;  /* 0x00000027ff087e24 */ /* 0x000fe2000f8e00ff */
[----:B--2---:R-:W1:Y:S01]  /*c990*/  LDC R0, c[0x0][0x428] ;  /* 0x00010a00ff007b82 */ /* 0x004e620000000800 */
[----:B------:R-:W2:Y:S01]  /*c9a0*/  S2R R17, SR_TID.X ;  /* 0x0000000000117919 */ /* 0x000ea20000002100 */
[----:B------:R-:W-:-:S06]  /*c9b0*/  ISETP.NE.AND.EX P0, PT, RZ, UR5, PT, P0 ;  /* 0x00000005ff007c0c */ /* 0x000fcc000bf05300 */
[----:B------:R-:W3:Y:S08]  /*c9c0*/  LDC R4, c[0x0][0xda8] ;  /* 0x00036a00ff047b82 */ /* 0x000ef00000000800 */
[----:B------:R-:W4:Y:S02]  /*c9d0*/  @P0 LDC.64 R2, c[0x0][0x9f8] ;  /* 0x00027e00ff020b82 */ /* 0x000f240000000a00 */
[----:B----4-:R-:W-:-:S05]  /*c9e0*/  @P0 IMAD.WIDE R2, R5, 0x4, R2 ;  /* 0x0000000405020825 */ /* 0x010fca00078e0202 */
[----:B------:R4:W5:Y:S01]  /*c9f0*/  @P0 LDG.E R8, desc[UR50][R2.64] ;  /* 0x0000003202080981 */ /* 0x000962000c1e1900 */
[----:B-1----:R-:W-:Y:S01]  /*ca00*/  ISETP.NE.AND P0, PT, R0, 0x1, PT ;  /* 0x000000010000780c */ /* 0x002fe20003f05270 */
[----:B------:R-:W-:Y:S01]  /*ca10*/  IMAD R7, RZ, RZ, -UR45 ;  /* 0x8000002dff077e24 */ /* 0x000fe2000f8e02ff */
[----:B--2---:R-:W-:Y:S01]  /*ca20*/  LOP3.LUT R16, R17, 0x7f, RZ, 0xc0, !PT ;  /* 0x0000007f11107812 */ /* 0x004fe200078ec0ff */
[----:B------:R-:W-:Y:S01]  /*ca30*/  IMAD.U32 R6, RZ, RZ, UR38 ;  /* 0x00000026ff067e24 */ /* 0x000fe2000f8e00ff */
[----:B------:R-:W-:Y:S01]  /*ca40*/  UMOV UR36, URZ ;  /* 0x0000003f00247c82 */ /* 0x000fe20008000000 */
[----:B---3--:R-:W-:Y:S01]  /*ca50*/  IMAD R7, R4, R7, UR49 ;  /* 0x0000003104077e24 */ /* 0x008fe2000f8e0207 */
[----:B------:R-:W-:Y:S01]  /*ca60*/  ISETP.NE.AND P2, PT, R16, RZ, PT ;  /* 0x000000ff1000720c */ /* 0x000fe20003f45270 */
[----:B------:R-:W-:Y:S01]  /*ca70*/  UMOV UR6, 0xffffffff ;  /* 0xffffffff00067882 */ /* 0x000fe20000000000 */
[----:B------:R-:W-:Y:S01]  /*ca80*/  SHF.R.U32.HI R17, RZ, 0x5, R17 ;  /* 0x00000005ff117819 */ /* 0x000fe20000011611 */
[----:B----4-:R-:W1:Y:S01]  /*ca90*/  LDC.64 R2, c[0x0][0x3f8] ;  /* 0x0000fe00ff027b82 */ /* 0x010e620000000a00 */
[----:B------:R-:W-:-:S02]  /*caa0*/  IMAD.SHL.U32 R7, R7, 0x80, RZ ;  /* 0x0000008007077824 */ /* 0x000fc400078e00ff */
[----:B------:R-:W-:-:S03]  /*cab0*/  LOP3.LUT R17, R17, 0x3, RZ, 0xc0, !PT ;  /* 0x0000000311117812 */ /* 0x000fc600078ec0ff */
[----:B------:R-:W-:Y:S02]  /*cac0*/  R2UR UR37, R7 ;  /* 0x00000000072572ca */ /* 0x000fe400000e0000 */
[----:B------:R-:W2:Y:S02]  /*cad0*/  @P0 LDC R0, c[0x0][0x42c] ;  /* 0x00010b00ff000b82 */ /* 0x000ea40000000800 */
[----:B------:R-:W-:-:S05]  /*cae0*/  VOTEU.ALL UP1, P2 ;  /* 0x00000000003f7886 */ /* 0x000fca0001020000 */
[----:B------:R-:W-:Y:S01]  /*caf0*/  @!UP1 UIADD3 UR4, UP0, UR52, 0x270, URZ ;  /* 0x0000027034049890 */ /* 0x000fe2000ff1e03f */
[----:B------:R-:W3:Y:S03]  /*cb00*/  @P0 LDC R5, c[0x0][0x430] ;  /* 0x00010c00ff050b82 */ /* 0x000ee60000000800 */
[----:B------:R-:W-:Y:S01]  /*cb10*/  @!UP1 UIADD3.X UR5, URZ, UR53, URZ, UP0, !UPT ;  /* 0x000000353f059290 */ /* 0x000fe200087fe43f */
[----:B-1----:R-:W-:-:S04]  /*cb20*/  ISETP.NE.U32.AND P1, PT, R2, RZ, PT ;  /* 0x000000ff0200720c */ /* 0x002fc80003f25070 */
[----:B------:R-:W-:-:S04]  /*cb30*/  ISETP.NE.AND.EX P1, PT, R3, RZ, PT, P1 ;  /* 0x000000ff0300720c */ /* 0x000fc80003f25310 */
[----:B------:R1:W-:Y:S01]  /*cb40*/  @!UP1 UTMAPF.L2.4D [UR36], [UR4] ;  /* 0x00000024040095b8 */ /* 0x0003e20008018000 */
[----:B--2---:R-:W-:-:S05]  /*cb50*/  @P0 IMAD.HI.U32 R0, R0, UR38, RZ ;  /* 0x0000002600000c27 */ /* 0x004fca000f8e00ff */
[----:B---3--:R-:W-:-:S05]  /*cb60*/  @P0 SHF.R.U32.HI R6, RZ, R5, R0 ;  /* 0x00000005ff060219 */ /* 0x008fca0000011600 */
[----:B------:R1:W-:Y:S01]  /*cb70*/  STL [R1+0x10], R6 ;  /* 0x0000100601007387 */ /* 0x0003e20000100800 */
[----:B-----5:R-:W-:-:S03]  /*cb80*/  SHF.R.S32.HI R10, RZ, 0x1f, R8 ;  /* 0x0000001fff0a7819 */ /* 0x020fc60000011408 */
[----:B------:R1:W-:Y:S01]  /*cb90*/  STL [R1+0xc], R8 ;  /* 0x00000c0801007387 */ /* 0x0003e20000100800 */
[----:B------:R-:W-:-:S03]  /*cba0*/  SEL R0, R8, RZ, !P1 ;  /* 0x000000ff08007207 */ /* 0x000fc60004800000 */
[----:B------:R1:W-:Y:S01]  /*cbb0*/  STL [R1+0x14], R10 ;  /* 0x0000140a01007387 */ /* 0x0003e20000100800 */
[----:B------:R-:W-:Y:S05]  /*cbc0*/  BRA.DIV UR6, `(.L_x_39) ;  /* 0x0000002606487947 */ /* 0x000fea000b800000 */
[----:B------:R2:W3:Y:S02]  /*cbd0*/  SHFL.IDX PT, R14, R17, RZ, 0x1f ;  /* 0x00001fff110e7589 */ /* 0x0004e400000e0000 */
.L_x_92:
[----:B---3--:R-:W-:Y:S02]  /*cbe0*/  ISETP.NE.AND P0, PT, R14, RZ, PT ;  /* 0x000000ff0e00720c */ /* 0x008fe40003f05270 */
[----:B------:R-:W-:-:S11]  /*cbf0*/  PLOP3.LUT P6, PT, PT, PT, PT, 0x8, 0x0 ;  /* 0x000000000000781c */ /* 0x000fd60003fce170 */
[----:B------:R-:W-:Y:S05]  /*cc00*/  @P0 BRA `(.L_x_40) ;  /* 0x0000000400900947 */ /* 0x000fea0003800000 */
[----:B-1----:R-:W-:-:S06]  /*cc10*/  UIADD3 UR4, UR41, -0x1, URZ ;  /* 0xffffffff29047890 */ /* 0x002fcc000fffe03f */
[----:B------:R-:W-:Y:S01]  /*cc20*/  IMAD.U32 R6, RZ, RZ, UR4 ;  /* 0x00000004ff067e24 */ /* 0x000fe2000f8e00ff */
[----:B------:R-:W-:-:S03]  /*cc30*/  UMOV UR4, 0xffffffff ;  /* 0xffffffff00047882 */ /* 0x000fc60000000000 */
[----:B------:R-:W-:Y:S05]  /*cc40*/  BRA.DIV UR4, `(.L_x_41) ;  /* 0x0000002604487947 */ /* 0x000fea000b800000 */
[----:B------:R-:W-:-:S13]  /*cc50*/  ELECT P6, URZ, PT ;  /* 0x00000000003f782f */ /* 0x000fda00038c0000 */
.L_x_95:
[----:B------:R-:W-:Y:S05]  /*cc60*/  @!P6 BRA `(.L_x_42) ;  /* 0x000000040034e947 */ /* 0x000fea0003800000 */
[----:B------:R-:W-:Y:S01]  /*cc70*/  MOV R0, R8 ;  /* 0x0000000800007202 */ /* 0x000fe20000000f00 */
[----:B------:R-:W-:Y:S06]  /*cc80*/  @!P1 BRA `(.L_x_43) ;  /* 0x0000000000449947 */ /* 0x000fec0003800000 */
[----:B------:R-:W1:Y:S01]  /*cc90*/  LDC R9, c[0x0][0x41c] ;  /* 0x00010700ff097b82 */ /* 0x000e620000000800 */
[----:B------:R-:W-:Y:S01]  /*cca0*/  ULDC.64 UR4, c[0x0][0x408] ;  /* 0x0001020000047ab9 */ /* 0x000fe20000000a00 */
[----:B-1----:R-:W-:-:S13]  /*ccb0*/  ISETP.NE.AND P0, PT, R9, 0x1, PT ;  /* 0x000000010900780c */ /* 0x002fda0003f05270 */
[----:B------:R-:W1:Y:S02]  /*ccc0*/  @P0 LDC.64 R4, c[0x0][0x420] ;  /* 0x00010800ff040b82 */ /* 0x000e640000000a00 */
[----:B-1----:R-:W-:-:S04]  /*ccd0*/  @P0 IMAD.HI.U32 R0, R6, R4, RZ ;  /* 0x0000000406000227 */ /* 0x002fc800078e00ff */
[----:B------:R-:W-:Y:S01]  /*cce0*/  IMAD.MOV.U32 R4, RZ, RZ, R6 ;  /* 0x000000ffff047224 */ /* 0x000fe200078e0006 */
[----:B------:R-:W-:-:S04]  /*ccf0*/  @P0 SHF.R.U32.HI R4, RZ, R5, R0 ;  /* 0x00000005ff040219 */ /* 0x000fc80000011600 */
[--C-:B------:R-:W-:Y:S01]  /*cd00*/  SHF.R.S32.HI R5, RZ, 0x1f, R4.reuse ;  /* 0x0000001fff057819 */ /* 0x100fe20000011404 */
[----:B------:R-:W-:-:S04]  /*cd10*/  IMAD.MOV R0, RZ, RZ, -R4 ;  /* 0x000000ffff007224 */ /* 0x000fc800078e0a04 */
[----:B------:R-:W-:Y:S02]  /*cd20*/  IMAD R6, R9, R0, R6 ;  /* 0x0000000009067224 */ /* 0x000fe400078e0206 */
[----:B------:R-:W-:Y:S02]  /*cd30*/  IMAD R0, R10, UR4, RZ ;  /* 0x000000040a007c24 */ /* 0x000fe4000f8e02ff */
[----:B------:R-:W-:-:S04]  /*cd40*/  IMAD.WIDE.U32 R4, R8, UR4, R4 ;  /* 0x0000000408047c25 */ /* 0x000fc8000f8e0004 */
[----:B------:R-:W-:Y:S01]  /*cd50*/  IMAD R9, R8, UR5, R0 ;  /* 0x0000000508097c24 */ /* 0x000fe2000f8e0200 */
[----:B------:R-:W-:-:S03]  /*cd60*/  LEA R2, P0, R4, R2, 0x2 ;  /* 0x0000000204027211 */ /* 0x000fc600078010ff */
[----:B------:R-:W-:-:S05]  /*cd70*/  IMAD.IADD R0, R5, 0x1, R9 ;  /* 0x0000000105007824 */ /* 0x000fca00078e0209 */
[----:B------:R-:W-:-:S05]  /*cd80*/  LEA.HI.X R3, R4, R3, R0, 0x2, P0 ;  /* 0x0000000304037211 */ /* 0x000fca00000f1400 */
[----:B------:R1:W5:Y:S02]  /*cd90*/  LDG.E R0, desc[UR50][R2.64] ;  /* 0x0000003202007981 */ /* 0x000364000c1e1900 */
.L_x_43:
[----:B-1----:R-:W3:Y:S04]  /*cda0*/  LDL R3, [R1+0x4] ;  /* 0x0000040001037983 */ /* 0x002ee80000100800 */
[----:B------:R-:W4:Y:S01]  /*cdb0*/  LDL R2, [R1+0x8] ;  /* 0x0000080001027983 */ /* 0x000f220000100800 */
[----:B------:R-:W-:Y:S02]  /*cdc0*/  ISETP.NE.AND P0, PT, R16, RZ, PT ;  /* 0x000000ff1000720c */ /* 0x000fe40003f05270 */
[----:B---3--:R-:W-:Y:S02]  /*cdd0*/  LEA R5, R3, UR40, 0x3 ;  /* 0x0000002803057c11 */ /* 0x008fe4000f8e18ff */
[----:B----4-:R-:W-:-:S04]  /*cde0*/  SHF.L.U32 R2, R2, 0x1f, RZ ;  /* 0x0000001f02027819 */ /* 0x010fc800000006ff */
[----:B------:R-:W1:Y:S02]  /*cdf0*/  SYNCS.PHASECHK.TRANS64.TRYWAIT P3, [R5+URZ+0x2e880], R2 ;  /* 0x02e88002050075a7 */ /* 0x000e64000806017f */
[----:B-1----:R-:W-:Y:S05]  /*ce00*/  @!P3 BRA `(.L_x_44) ;  /* 0x0000002000f8b947 */ /* 0x002fea0003800000 */
.L_x_96:
[----:B------:R-:W-:Y:S05]  /*ce10*/  @P0 BRA `(.L_x_45) ;  /* 0x00000000001c0947 */ /* 0x000fea0003800000 */
[----:B------:R-:W3:Y:S02]  /*ce20*/  S2R R3, SR_TID.X ;  /* 0x0000000000037919 */ /* 0x000ee40000002100 */
[----:B---3--:R-:W-:Y:S01]  /*ce30*/  LOP3.LUT R4, R3, 0x1f, RZ, 0xc0, !PT ;  /* 0x0000001f03047812 */ /* 0x008fe200078ec0ff */
[----:B------:R-:W-:-:S03]  /*ce40*/  IMAD.MOV.U32 R3, RZ, RZ, 0x7000 ;  /* 0x00007000ff037424 */ /* 0x000fc600078e00ff */
[----:B------:R-:W-:Y:S01]  /*ce50*/  ISETP.NE.AND P3, PT, R4, RZ, PT ;  /* 0x000000ff0400720c */ /* 0x000fe20003f65270 */
[----:B------:R3:W-:-:S12]  /*ce60*/  SYNCS.ARRIVE.TRANS64 RZ, [R5+URZ+0x2e870], R3 ;  /* 0x02e8700305ff79a7 */ /* 0x0007d8000800003f */
[----:B---3--:R-:W-:Y:S05]  /*ce70*/  @!P3 BRA `(.L_x_45) ;  /* 0x000000000004b947 */ /* 0x008fea0003800000 */
[----:B------:R-:W-:Y:S01]  /*ce80*/  BPT.TRAP 0x1 ;  /* 0x000000040000795c */ /* 0x000fe20000300000 */
.L_x_45:
[----:B------:R-:W3:Y:S04]  /*ce90*/  LDL R8, [R1+0x4] ;  /* 0x0000040001087983 */ /* 0x000ee80000100800 */
[----:B------:R-:W4:Y:S01]  /*cea0*/  LDL R4, [R1+0x10] ;  /* 0x0000100001047983 */ /* 0x000f220000100800 */
[----:B------:R-:W-:Y:S01]  /*ceb0*/  IMAD.U32 R3, RZ, RZ, UR40 ;  /* 0x00000028ff037e24 */ /* 0x000fe2000f8e00ff */
[----:B------:R-:W-:Y:S01]  /*cec0*/  R2UR UR9, R5 ;  /* 0x00000000050972ca */ /* 0x000fe200000e0000 */
[----:B------:R-:W-:Y:S01]  /*ced0*/  IMAD R6, R6, 0xe0, RZ ;  /* 0x000000e006067824 */ /* 0x000fe200078e02ff */
[----:B-----5:R-:W-:Y:S01]  /*cee0*/  R2UR UR13, R0 ;  /* 0x00000000000d72ca */ /* 0x020fe200000e0000 */
[----:B------:R-:W-:Y:S01]  /*cef0*/  UIADD3 UR4, UP0, UR52, 0x470, URZ ;  /* 0x0000047034047890 */ /* 0x000fe2000ff1e03f */
[----:B------:R-:W-:-:S02]  /*cf00*/  UMOV UR6, 0x0 ;  /* 0x0000000000067882 */ /* 0x000fc40000000000 */
[----:B------:R-:W-:Y:S01]  /*cf10*/  R2UR UR11, R6 ;  /* 0x00000000060b72ca */ /* 0x000fe200000e0000 */
[----:B------:R-:W-:Y:S01]  /*cf20*/  UIADD3.X UR5, URZ, UR53, URZ, UP0, !UPT ;  /* 0x000000353f057290 */ /* 0x000fe200087fe43f */
[----:B------:R-:W-:Y:S01]  /*cf30*/  UMOV UR7, 0x14f00000 ;  /* 0x14f0000000077882 */ /* 0x000fe20000000000 */
[----:B------:R-:W-:-:S04]  /*cf40*/  UMOV UR10, URZ ;  /* 0x0000003f000a7c82 */ /* 0x000fc80008000000 */
[----:B------:R-:W-:Y:S01]  /*cf50*/  UIADD3 UR9, UR9, 0x2e870, URZ ;  /* 0x0002e87009097890 */ /* 0x000fe2000fffe03f */
[----:B---3--:R-:W-:Y:S01]  /*cf60*/  IMAD R3, R8, 0x7000, R3 ;  /* 0x0000700008037824 */ /* 0x008fe200078e0203 */
[----:B----4-:R-:W-:-:S04]  /*cf70*/  R2UR UR12, R4 ;  /* 0x00000000040c72ca */ /* 0x010fc800000e0000 */
[----:B------:R-:W-:-:S13]  /*cf80*/  R2UR UR8, R3 ;  /* 0x00000000030872ca */ /* 0x000fda00000e0000 */
[----:B------:R-:W-:-:S09]  /*cf90*/  UIADD3 UR8, UR8, 0xe400, URZ ;  /* 0x0000e40008087890 */ /* 0x000fd2000fffe03f */
[----:B------:R3:W-:Y:S01]  /*cfa0*/  UTMALDG.4D [UR8], [UR4], desc[UR6] ;  /* 0x00000608040075b4 */ /* 0x0007e20008019000 */
[----:B------:R-:W4:Y:S02]  /*cfb0*/  SYNCS.PHASECHK.TRANS64.TRYWAIT P3, [R5+URZ+0x2e840], R2 ;  /* 0x02e84002050075a7 */ /* 0x000f24000806017f */
[----:B---34-:R-:W-:Y:S05]  /*cfc0*/  @!P3 BRA `(.L_x_46) ;  /* 0x00000020009cb947 */ /* 0x018fea0003800000 */
.L_x_97:
[----:B------:R-:W-:Y:S05]  /*cfd0*/  @P0 BRA `(.L_x_47) ;  /* 0x00000000001c0947 */ /* 0x000fea0003800000 */
[----:B------:R-:W4:Y:S01]  /*cfe0*/  S2R R4, SR_TID.X ;  /* 0x0000000000047919 */ /* 0x000f220000002100 */
[----:B-1-3--:R-:W-:-:S04]  /*cff0*/  IMAD.MOV.U32 R2, RZ, RZ, 0x7000 ;  /* 0x00007000ff027424 */ /* 0x00afc800078e00ff */
[----:B------:R1:W-:Y:S01]  /*d000*/  SYNCS.ARRIVE.TRANS64 RZ, [R5+URZ+0x2e830], R2 ;  /* 0x02e8300205ff79a7 */ /* 0x0003e2000800003f */
[----:B----4-:R-:W-:-:S04]  /*d010*/  LOP3.LUT R4, R4, 0x1f, RZ, 0xc0, !PT ;  /* 0x0000001f04047812 */ /* 0x010fc800078ec0ff */
[----:B------:R-:W-:-:S13]  /*d020*/  ISETP.NE.AND P0, PT, R4, RZ, PT ;  /* 0x000000ff0400720c */ /* 0x000fda0003f05270 */
[----:B-1----:R-:W-:Y:S05]  /*d030*/  @!P0 BRA `(.L_x_47) ;  /* 0x0000000000048947 */ /* 0x002fea0003800000 */
[----:B------:R-:W-:Y:S01]  /*d040*/  BPT.TRAP 0x1 ;  /* 0x000000040000795c */ /* 0x000fe20000300000 */
.L_x_47:
[----:B-1-3--:R-:W3:Y:S01]  /*d050*/  LDL R2, [R1+0x10] ;  /* 0x0000100001027983 */ /* 0x00aee20000100800 */
[----:B------:R-:W-:Y:S01]  /*d060*/  R2UR UR8, R3 ;  /* 0x00000000030872ca */ /* 0x000fe200000e0000 */
[----:B------:R-:W-:Y:S01]  /*d070*/  UIADD3 UR4, UP0, UR52, 0x370, URZ ;  /* 0x0000037034047890 */ /* 0x000fe2000ff1e03f */
[----:B------:R-:W-:Y:S01]  /*d080*/  R2UR UR9, R5 ;  /* 0x00000000050972ca */ /* 0x000fe200000e0000 */
[----:B------:R-:W-:Y:S01]  /*d090*/  UMOV UR6, 0x0 ;  /* 0x0000000000067882 */ /* 0x000fe20000000000 */
[----:B------:R-:W-:Y:S01]  /*d0a0*/  R2UR UR11, R6 ;  /* 0x00000000060b72ca */ /* 0x000fe200000e0000 */
[----:B------:R-:W-:Y:S01]  /*d0b0*/  UIADD3.X UR5, URZ, UR53, URZ, UP0, !UPT ;  /* 0x000000353f057290 */ /* 0x000fe200087fe43f */
[----:B------:R-:W-:Y:S01]  /*d0c0*/  R2UR UR13, R0 ;  /* 0x00000000000d72ca */ /* 0x000fe200000e0000 */
[----:B------:R-:W-:Y:S01]  /*d0d0*/  UMOV UR7, 0x14f00000 ;  /* 0x14f0000000077882 */ /* 0x000fe20000000000 */
[----:B------:R-:W-:-:S05]  /*d0e0*/  UMOV UR10, URZ ;  /* 0x0000003f000a7c82 */ /* 0x000fca0008000000 */
[----:B------:R-:W-:Y:S02]  /*d0f0*/  UIADD3 UR8, UR8, 0x20400, URZ ;  /* 0x0002040008087890 */ /* 0x000fe4000fffe03f */
[----:B------:R-:W-:Y:S01]  /*d100*/  UIADD3 UR9, UR9, 0x2e830, URZ ;  /* 0x0002e83009097890 */ /* 0x000fe2000fffe03f */
[----:B---3--:R-:W-:-:S13]  /*d110*/  R2UR UR12, R2 ;  /* 0x00000000020c72ca */ /* 0x008fda00000e0000 */
[----:B------:R1:W-:Y:S02]  /*d120*/  UTMALDG.4D [UR8], [UR4], desc[UR6] ;  /* 0x00000608040075b4 */ /* 0x0003e40008019000 */
[----:B-1----:R-:W-:Y:S01]  /*d130*/  NOP ;  /* 0x0000000000007918 */ /* 0x002fe20000000000 */
.L_x_42:
[----:B------:R-:W-:Y:S05]  /*d140*/  WARPSYNC.ALL ;  /* 0x0000000000007948 */ /* 0x000fea0003800000 */
[----:B------:R-:W-:Y:S01]  /*d150*/  ELECT P0, URZ, PT ;  /* 0x00000000003f782f */ /* 0x000fe20003800000 */
[----:B------:R-:W-:Y:S01]  /*d160*/  BAR.SYNC.DEFER_BLOCKING 0x8, 0x120 ;  /* 0x0204800000007b1d */ /* 0x000fe20000010000 */
[----:B------:R-:W-:Y:S02]  /*d170*/  UIADD3 UR4, UP0, UR52, 0x270, URZ ;  /* 0x0000027034047890 */ /* 0x000fe4000ff1e03f */
[----:B------:R-:W-:Y:S02]  /*d180*/  UIADD3 UR8, UR40, 0x1c400, URZ ;  /* 0x0001c40028087890 */ /* 0x000fe4000fffe03f */
[----:B------:R-:W-:-:S02]  /*d190*/  UIADD3 UR9, UR40, 0x2e800, URZ ;  /* 0x0002e80028097890 */ /* 0x000fc4000fffe03f */
[----:B------:R-:W-:Y:S01]  /*d1a0*/  UIADD3.X UR5, URZ, UR53, URZ, UP0, !UPT ;  /* 0x000000353f057290 */ /* 0x000fe200087fe43f */
[----:B------:R-:W-:Y:S01]  /*d1b0*/  UMOV UR6, 0x0 ;  /* 0x0000000000067882 */ /* 0x000fe20000000000 */
[----:B------:R-:W-:Y:S01]  /*d1c0*/  UMOV UR7, 0x12f00000 ;  /* 0x12f0000000077882 */ /* 0x000fe20000000000 */
[----:B------:R-:W-:Y:S02]  /*d1d0*/  UMOV UR10, URZ ;  /* 0x0000003f000a7c82 */ /* 0x000fe40008000000 */
[----:B------:R-:W-:Y:S01]  /*d1e0*/  @P0 R2UR UR11, R7 ;  /* 0x00000000070b02ca */ /* 0x000fe200000e0000 */
[----:B------:R-:W-:Y:S01]  /*d1f0*/  UMOV UR12, UR38 ;  /* 0x00000026000c7c82 */ /* 0x000fe20008000000 */
[----:B------:R-:W-:Y:S01]  /*d200*/  @P0 MOV R2, 0x4000 ;  /* 0x0000400000020802 */ /* 0x000fe20000000f00 */
[----:B------:R-:W-:-:S03]  /*d210*/  UMOV UR13, UR39 ;  /* 0x00000027000d7c82 */ /* 0x000fc60008000000 */
[----:B------:R3:W-:Y:S07]  /*d220*/  @P0 SYNCS.ARRIVE.TRANS64 RZ, [UR40+0x2e800], R2 ;  /* 0x02e80002ffff09a7 */ /* 0x0007ee0008000028 */
[----:B------:R3:W-:Y:S02]  /*d230*/  UTMALDG.4D [UR8], [UR4], desc[UR6] ;  /* 0x00000608040075b4 */ /* 0x0007e40008019000 */
[----:B---3--:R-:W-:Y:S01]  /*d240*/  NOP ;  /* 0x0000000000007918 */ /* 0x008fe20000000000 */
.L_x_40:
[----:B-1----:R-:W-:-:S06]  /*d250*/  ULOP3.LUT UR4, UR47, 0x1, URZ, 0xc, !UPT ;  /* 0x000000012f047892 */ /* 0x002fcc000f8e0c3f */
[----:B------:R-:W-:-:S05]  /*d260*/  IMAD.U32 R2, RZ, RZ, UR4 ;  /* 0x00000004ff027e24 */ /* 0x000fca000f8e00ff */
[----:B------:R-:W-:-:S04]  /*d270*/  SHF.L.U32 R2, R2, 0x1f, RZ ;  /* 0x0000001f02027819 */ /* 0x000fc800000006ff */
[----:B------:R-:W1:Y:S02]  /*d280*/  SYNCS.PHASECHK.TRANS64.TRYWAIT P0, [UR40+0x2e820], R2 ;  /* 0x02e82002ff0075a7 */ /* 0x000e640008000168 */
[----:B-1----:R-:W-:Y:S05]  /*d290*/  @!P0 BRA `(.L_x_48) ;  /* 0x0000001c00fc8947 */ /* 0x002fea0003800000 */
.L_x_98:
[----:B------:R-:W-:-:S06]  /*d2a0*/  UISETP.GE.AND UP0, UPT, UR42, 0xe1, UPT ;  /* 0x000000e12a00788c */ /* 0x000fcc000bf06270 */
[----:B------:R-:W-:-:S13]  /*d2b0*/  PLOP3.LUT P0, PT, PT, PT, UP0, 0x80, 0x0 ;  /* 0x000000000000781c */ /* 0x000fda0003f0f008 */
[----:B------:R-:W-:Y:S05]  /*d2c0*/  @!P0 BRA `(.L_x_49) ;  /* 0x0000000c00e48947 */ /* 0x000fea0003800000 */
[----:B------:R3:W5:Y:S01]  /*d2d0*/  LDL.LU R6, [R1+0x8] ;  /* 0x0000080001067983 */ /* 0x0007620000300800 */
[----:B------:R-:W-:-:S03]  /*d2e0*/  UIADD3 UR4, UR41, -0x2, URZ ;  /* 0xfffffffe29047890 */ /* 0x000fc6000fffe03f */
[----:B------:R3:W5:Y:S03]  /*d2f0*/  LDL.LU R7, [R1+0x4] ;  /* 0x0000040001077983 */ /* 0x0007660000300800 */
[----:B------:R-:W-:-:S07]  /*d300*/  IMAD.U32 R21, RZ, RZ, UR4 ;  /* 0x00000004ff157e24 */ /* 0x000fce000f8e00ff */
.L_x_69:
[----:B-1--45:R-:W-:Y:S01]  /*d310*/  VIADD R2, R7, 0x1 ;  /* 0x0000000107027836 */ /* 0x032fe20000000000 */
[----:B------:R-:W-:Y:S04]  /*d320*/  BSSY B0, `(.L_x_50) ;  /* 0x000006c000007945 */ /* 0x000fe80003800000 */
[----:B------:R-:W-:-:S04]  /*d330*/  ISETP.NE.AND P0, PT, R2, 0x2, PT ;  /* 0x000000020200780c */ /* 0x000fc80003f05270 */
[----:B------:R-:W-:Y:S02]  /*d340*/  SEL R3, RZ, 0x1, P0 ;  /* 0x00000001ff037807 */ /* 0x000fe40000000000 */
[----:B------:R-:W-:Y:S02]  /*d350*/  SEL R10, R2, RZ, P0 ;  /* 0x000000ff020a7207 */ /* 0x000fe40000000000 */
[----:B------:R-:W-:-:S05]  /*d360*/  LOP3.LUT R9, R6, R3, RZ, 0x3c, !PT ;  /* 0x0000000306097212 */ /* 0x000fca00078e3cff */
[----:B------:R1:W-:Y:S04]  /*d370*/  STL [R1+0x8], R9 ;  /* 0x0000080901007387 */ /* 0x0003e80000100800 */
[----:B------:R1:W-:Y:S01]  /*d380*/  STL [R1+0x4], R10 ;  /* 0x0000040a01007387 */ /* 0x0003e20000100800 */
[----:B------:R-:W-:Y:S05]  /*d390*/  @!P6 BRA `(.L_x_51) ;  /* 0x000000040090e947 */ /* 0x000fea0003800000 */
[----:B------:R-:W-:Y:S01]  /*d3a0*/  IMAD.MOV.U32 R8, RZ, RZ, R21 ;  /* 0x000000ffff087224 */ /* 0x000fe200078e0015 */
[----:B------:R-:W-:Y:S06]  /*d3b0*/  @!P1 BRA `(.L_x_52) ;  /* 0x0000000000509947 */ /* 0x000fec0003800000 */
[----:B------:R-:W4:Y:S01]  /*d3c0*/  LDL R5, [R1+0x14] ;  /* 0x0000140001057983 */ /* 0x000f220000100800 */
[----:B------:R-:W1:Y:S01]  /*d3d0*/  LDC R4, c[0x0][0x41c] ;  /* 0x00010700ff047b82 */ /* 0x000e620000000800 */
[----:B------:R-:W-:Y:S02]  /*d3e0*/  ULDC.64 UR4, c[0x0][0x408] ;  /* 0x0001020000047ab9 */ /* 0x000fe40000000a00 */
[----:B------:R-:W2:Y:S01]  /*d3f0*/  LDL R11, [R1+0xc] ;  /* 0x00000c00010b7983 */ /* 0x000ea20000100800 */
        /* <DEDUP_REMOVED lines=8> */
[----:B----4-:R-:W-:-:S04]  /*d480*/  IMAD R0, R5, UR4, RZ ;  /* 0x0000000405007c24 */ /* 0x010fc8000f8e02ff */
[C---:B--2---:R-:W-:Y:S02]  /*d490*/  IMAD R5, R11.reuse, UR5, R0 ;  /* 0x000000050b057c24 */ /* 0x044fe4000f8e0200 */
[----:B------:R-:W-:Y:S01]  /*d4a0*/  IMAD.WIDE.U32 R2, R11, UR4, R2 ;  /* 0x000000040b027c25 */ /* 0x000fe2000f8e0002 */
[----:B------:R-:W-:-:S04]  /*d4b0*/  ULDC.64 UR4, c[0x0][0x3f8] ;  /* 0x0000fe0000047ab9 */ /* 0x000fc80000000a00 */
[----:B------:R-:W-:Y:S02]  /*d4c0*/  IADD3 R3, R5, R3, RZ ;  /* 0x0000000305037210 */ /* 0x000fe40007ffe0ff */
[----:B------:R-:W-:-:S04]  /*d4d0*/  LEA R4, P0, R2, UR4, 0x2 ;  /* 0x0000000402047c11 */ /* 0x000fc8000f8010ff */
[----:B------:R-:W-:-:S05]  /*d4e0*/  LEA.HI.X R5, R2, UR5, R3, 0x2, P0 ;  /* 0x0000000502057c11 */ /* 0x000fca00080f1403 */
[----:B------:R4:W5:Y:S04]  /*d4f0*/  LDG.E R0, desc[UR50][R4.64] ;  /* 0x0000003204007981 */ /* 0x000968000c1e1900 */
.L_x_52:
[----:B------:R-:W2:Y:S01]  /*d500*/  S2R R2, SR_TID.X ;  /* 0x0000000000027919 */ /* 0x000ea20000002100 */
[----:B-1----:R-:W-:Y:S01]  /*d510*/  LEA R10, R10, UR40, 0x3 ;  /* 0x000000280a0a7c11 */ /* 0x002fe2000f8e18ff */
[----:B------:R-:W-:Y:S01]  /*d520*/  BSSY B1, `(.L_x_53) ;  /* 0x0000006000017945 */ /* 0x000fe20003800000 */
[----:B--2---:R-:W-:Y:S02]  /*d530*/  LOP3.LUT R3, R2, 0x7f, RZ, 0xc0, !PT ;  /* 0x0000007f02037812 */ /* 0x004fe400078ec0ff */
[----:B------:R-:W-:Y:S02]  /*d540*/  SHF.L.U32 R2, R9, 0x1f, RZ ;  /* 0x0000001f09027819 */ /* 0x000fe400000006ff */
[----:B------:R-:W-:Y:S02]  /*d550*/  ISETP.NE.AND P3, PT, R3, RZ, PT ;  /* 0x000000ff0300720c */ /* 0x000fe40003f65270 */
[----:B------:R-:W1:Y:S02]  /*d560*/  SYNCS.PHASECHK.TRANS64.TRYWAIT P0, [R10+URZ+0x2e880], R2 ;  /* 0x02e880020a0075a7 */ /* 0x000e64000800017f */
[----:B-1----:R-:W-:Y:S09]  /*d570*/  @!P0 BRA `(.L_x_54) ;  /* 0x0000001c005c8947 */ /* 0x002ff20003800000 */
.L_x_99:
[----:B------:R-:W-:Y:S05]  /*d580*/  BSYNC B1 ;  /* 0x0000000000017941 */ /* 0x000fea0003800000 */
.L_x_53:
[----:B------:R-:W-:Y:S04]  /*d590*/  BSSY B1, `(.L_x_55) ;  /* 0x0000009000017945 */ /* 0x000fe80003800000 */
[----:B------:R-:W-:Y:S05]  /*d5a0*/  @P3 BRA `(.L_x_56) ;  /* 0x00000000001c3947 */ /* 0x000fea0003800000 */
[----:B------:R-:W4:Y:S02]  /*d5b0*/  S2R R3, SR_TID.X ;  /* 0x0000000000037919 */ /* 0x000f240000002100 */
[----:B----4-:R-:W-:Y:S01]  /*d5c0*/  LOP3.LUT R4, R3, 0x1f, RZ, 0xc0, !PT ;  /* 0x0000001f03047812 */ /* 0x010fe200078ec0ff */
[----:B------:R-:W-:-:S03]  /*d5d0*/  IMAD.MOV.U32 R3, RZ, RZ, 0x7000 ;  /* 0x00007000ff037424 */ /* 0x000fc600078e00ff */
[----:B------:R-:W-:Y:S01]  /*d5e0*/  ISETP.NE.AND P0, PT, R4, RZ, PT ;  /* 0x000000ff0400720c */ /* 0x000fe20003f05270 */
[----:B------:R2:W-:-:S12]  /*d5f0*/  SYNCS.ARRIVE.TRANS64 RZ, [R10+URZ+0x2e870], R3 ;  /* 0x02e870030aff79a7 */ /* 0x0005d8000800003f */
[----:B--2---:R-:W-:Y:S05]  /*d600*/  @!P0 BRA `(.L_x_56) ;  /* 0x0000000000048947 */ /* 0x004fea0003800000 */
[----:B------:R-:W-:Y:S01]  /*d610*/  BPT.TRAP 0x1 ;  /* 0x000000040000795c */ /* 0x000fe20000300000 */
.L_x_56:
[----:B------:R-:W-:Y:S05]  /*d620*/  BSYNC B1 ;  /* 0x0000000000017941 */ /* 0x000fea0003800000 */
.L_x_55:
[----:B------:R-:W2:Y:S04]  /*d630*/  LDL R3, [R1+0x4] ;  /* 0x0000040001037983 */ /* 0x000ea80000100800 */
[----:B----4-:R-:W4:Y:S01]  /*d640*/  LDL R4, [R1+0x10] ;  /* 0x0000100001047983 */ /* 0x010f220000100800 */
[----:B------:R-:W-:Y:S02]  /*d650*/  IMAD.MOV.U32 R9, RZ, RZ, RZ ;  /* 0x000000ffff097224 */ /* 0x000fe400078e00ff */
[----:B------:R-:W-:-:S03]  /*d660*/  IMAD.U32 R5, RZ, RZ, UR40 ;  /* 0x00000028ff057e24 */ /* 0x000fc6000f8e00ff */
[----:B------:R-:W-:Y:S01]  /*d670*/  R2UR UR10, R9 ;  /* 0x00000000090a72ca */ /* 0x000fe200000e0000 */
[----:B------:R-:W-:Y:S01]  /*d680*/  UIADD3 UR4, UP0, UR52, 0x470, URZ ;  /* 0x0000047034047890 */ /* 0x000fe2000ff1e03f */
[----:B------:R-:W-:Y:S01]  /*d690*/  PLOP3.LUT P0, PT, PT, PT, PT, 0x80, 0x0 ;  /* 0x000000000000781c */ /* 0x000fe20003f0f070 */
[----:B------:R-:W-:Y:S01]  /*d6a0*/  IMAD R8, R8, 0xe0, RZ ;  /* 0x000000e008087824 */ /* 0x000fe200078e02ff */
[----:B------:R-:W-:Y:S01]  /*d6b0*/  UMOV UR6, 0x0 ;  /* 0x0000000000067882 */ /* 0x000fe20000000000 */
[----:B------:R-:W-:Y:S01]  /*d6c0*/  UIADD3.X UR5, URZ, UR53, URZ, UP0, !UPT ;  /* 0x000000353f057290 */ /* 0x000fe200087fe43f */
[----:B------:R-:W-:Y:S01]  /*d6d0*/  UMOV UR7, 0x14f00000 ;  /* 0x14f0000000077882 */ /* 0x000fe20000000000 */
[----:B--2---:R-:W-:Y:S02]  /*d6e0*/  IMAD R5, R3, 0x7000, R5 ;  /* 0x0000700003057824 */ /* 0x004fe400078e0205 */
[----:B------:R-:W-:Y:S01]  /*d6f0*/  VIADD R3, R10, 0x2e870 ;  /* 0x0002e8700a037836 */ /* 0x000fe20000000000 */
[----:B----4-:R-:W-:Y:S01]  /*d700*/  R2UR UR12, R4 ;  /* 0x00000000040c72ca */ /* 0x010fe200000e0000 */
[----:B------:R-:W-:-:S14]  /*d710*/  VIADD R4, R5, 0xe400 ;  /* 0x0000e40005047836 */ /* 0x000fdc0000000000 */
.L_x_57:
[----:B------:R-:W-:-:S13]  /*d720*/  @P0 ELECT P4, URZ, PT ;  /* 0x00000000003f082f */ /* 0x000fda0003880000 */
[----:B-----5:R-:W-:Y:S02]  /*d730*/  @P4 R2UR UR13, R0 ;  /* 0x00000000000d42ca */ /* 0x020fe400000e0000 */
[----:B------:R-:W-:Y:S02]  /*d740*/  @P4 R2UR UR11, R8 ;  /* 0x00000000080b42ca */ /* 0x000fe400000e0000 */
[----:B------:R-:W-:Y:S02]  /*d750*/  @P4 R2UR UR9, R3 ;  /* 0x00000000030942ca */ /* 0x000fe400000e0000 */
[----:B------:R-:W-:Y:S02]  /*d760*/  @P4 R2UR UR8, R4 ;  /* 0x00000000040842ca */ /* 0x000fe400000e0000 */
[----:B------:R-:W-:Y:S02]  /*d770*/  @P4 PLOP3.LUT P0, PT, P4, PT, PT, 0x8, 0x0 ;  /* 0x000000000000481c */ /* 0x000fe4000270e170 */
[----:B------:R-:W-:-:S09]  /*d780*/  PLOP3.LUT P4, PT, PT, PT, PT, 0x8, 0x0 ;  /* 0x000000000000781c */ /* 0x000fd20003f8e170 */
[----:B------:R2:W-:Y:S02]  /*d790*/  UTMALDG.4D [UR8], [UR4], desc[UR6] ;  /* 0x00000608040075b4 */ /* 0x0005e40008019000 */
[----:B--2---:R-:W-:Y:S05]  /*d7a0*/  @P0 BRA.U.ANY `(.L_x_57) ;  /* 0xfffffffd00dc0947 */ /* 0x004fea000393ffff */
[----:B------:R-:W2:Y:S01]  /*d7b0*/  SYNCS.PHASECHK.TRANS64.TRYWAIT P0, [R10+URZ+0x2e840], R2 ;  /* 0x02e840020a0075a7 */ /* 0x000ea2000800017f */
[----:B------:R-:W-:Y:S04]  /*d7c0*/  BSSY B1, `(.L_x_58) ;  /* 0x0000002000017945 */ /* 0x000fe80003800000 */
[----:B--2---:R-:W-:Y:S05]  /*d7d0*/  @!P0 BRA `(.L_x_59) ;  /* 0x0000001800d88947 */ /* 0x004fea0003800000 */
.L_x_100:
[----:B------:R-:W-:Y:S05]  /*d7e0*/  BSYNC B1 ;  /* 0x0000000000017941 */ /* 0x000fea0003800000 */
.L_x_58:
[----:B------:R-:W-:Y:S01]  /*d7f0*/  BSSY B1, `(.L_x_60) ;  /* 0x000000b000017945 */ /* 0x000fe20003800000 */
[----:B-12---:R-:W-:Y:S01]  /*d800*/  IMAD.MOV.U32 R2, RZ, RZ, 0x0 ;  /* 0x00000000ff027424 */ /* 0x006fe200078e00ff */
[----:B------:R-:W-:Y:S02]  /*d810*/  MOV R3, 0x14f00000 ;  /* 0x14f0000000037802 */ /* 0x000fe40000000f00 */
[----:B------:R-:W-:Y:S05]  /*d820*/  @P3 BRA `(.L_x_61) ;  /* 0x00000000001c3947 */ /* 0x000fea0003800000 */
[----:B------:R-:W1:Y:S02]  /*d830*/  S2R R4, SR_TID.X ;  /* 0x0000000000047919 */ /* 0x000e640000002100 */
[----:B-1----:R-:W-:Y:S01]  /*d840*/  LOP3.LUT R11, R4, 0x1f, RZ, 0xc0, !PT ;  /* 0x0000001f040b7812 */ /* 0x002fe200078ec0ff */
[----:B------:R-:W-:-:S03]  /*d850*/  IMAD.MOV.U32 R4, RZ, RZ, 0x7000 ;  /* 0x00007000ff047424 */ /* 0x000fc600078e00ff */
[----:B------:R-:W-:Y:S01]  /*d860*/  ISETP.NE.AND P0, PT, R11, RZ, PT ;  /* 0x000000ff0b00720c */ /* 0x000fe20003f05270 */
[----:B------:R1:W-:-:S12]  /*d870*/  SYNCS.ARRIVE.TRANS64 RZ, [R10+URZ+0x2e830], R4 ;  /* 0x02e830040aff79a7 */ /* 0x0003d8000800003f */
[----:B-1----:R-:W-:Y:S05]  /*d880*/  @!P0 BRA `(.L_x_61) ;  /* 0x0000000000048947 */ /* 0x002fea0003800000 */
[----:B------:R-:W-:Y:S01]  /*d890*/  BPT.TRAP 0x1 ;  /* 0x000000040000795c */ /* 0x000fe20000300000 */
.L_x_61:
[----:B------:R-:W-:Y:S05]  /*d8a0*/  BSYNC B1 ;  /* 0x0000000000017941 */ /* 0x000fea0003800000 */
.L_x_60:
[----:B------:R-:W2:Y:S01]  /*d8b0*/  LDL R4, [R1+0x10] ;  /* 0x0000100001047983 */ /* 0x000ea20000100800 */
[----:B------:R-:W-:Y:S01]  /*d8c0*/  R2UR UR10, R9 ;  /* 0x00000000090a72ca */ /* 0x000fe200000e0000 */
[----:B------:R-:W-:Y:S01]  /*d8d0*/  UIADD3 UR4, UP0, UR52, 0x370, URZ ;  /* 0x0000037034047890 */ /* 0x000fe2000ff1e03f */
[----:B------:R-:W-:Y:S01]  /*d8e0*/  R2UR UR6, R2 ;  /* 0x00000000020672ca */ /* 0x000fe200000e0000 */
[----:B------:R-:W-:Y:S01]  /*d8f0*/  VIADD R5, R5, 0x20400 ;  /* 0x0002040005057836 */ /* 0x000fe20000000000 */
[----:B------:R-:W-:Y:S01]  /*d900*/  R2UR UR7, R3 ;  /* 0x00000000030772ca */ /* 0x000fe200000e0000 */
[----:B------:R-:W-:Y:S01]  /*d910*/  VIADD R10, R10, 0x2e830 ;  /* 0x0002e8300a0a7836 */ /* 0x000fe20000000000 */
[----:B------:R-:W-:Y:S01]  /*d920*/  PLOP3.LUT P0, PT, PT, PT, PT, 0x80, 0x0 ;  /* 0x000000000000781c */ /* 0x000fe20003f0f070 */
[----:B------:R-:W-:Y:S01]  /*d930*/  UIADD3.X UR5, URZ, UR53, URZ, UP0, !UPT ;  /* 0x000000353f057290 */ /* 0x000fe200087fe43f */
[----:B--2---:R-:W-:-:S15]  /*d940*/  R2UR UR12, R4 ;  /* 0x00000000040c72ca */ /* 0x004fde00000e0000 */
.L_x_62:
[----:B------:R-:W-:-:S13]  /*d950*/  @P0 ELECT P3, URZ, PT ;  /* 0x00000000003f082f */ /* 0x000fda0003860000 */
[----:B------:R-:W-:Y:S02]  /*d960*/  @P3 R2UR UR13, R0 ;  /* 0x00000000000d32ca */ /* 0x000fe400000e0000 */
[----:B------:R-:W-:Y:S02]  /*d970*/  @P3 R2UR UR11, R8 ;  /* 0x00000000080b32ca */ /* 0x000fe400000e0000 */
[----:B------:R-:W-:Y:S02]  /*d980*/  @P3 R2UR UR9, R10 ;  /* 0x000000000a0932ca */ /* 0x000fe400000e0000 */
[----:B------:R-:W-:Y:S02]  /*d990*/  @P3 R2UR UR8, R5 ;  /* 0x00000000050832ca */ /* 0x000fe400000e0000 */
[----:B------:R-:W-:Y:S02]  /*d9a0*/  @P3 PLOP3.LUT P0, PT, P3, PT, PT, 0x8, 0x0 ;  /* 0x000000000000381c */ /* 0x000fe40001f0e170 */
[----:B------:R-:W-:-:S09]  /*d9b0*/  PLOP3.LUT P3, PT, PT, PT, PT, 0x8, 0x0 ;  /* 0x000000000000781c */ /* 0x000fd20003f6e170 */
[----:B------:R4:W-:Y:S02]  /*d9c0*/  UTMALDG.4D [UR8], [UR4], desc[UR6] ;  /* 0x00000608040075b4 */ /* 0x0009e40008019000 */
[----:B----4-:R-:W-:Y:S05]  /*d9d0*/  @P0 BRA.U.ANY `(.L_x_62) ;  /* 0xfffffffd00dc0947 */ /* 0x010fea000393ffff */
.L_x_51:
[----:B------:R-:W-:Y:S05]  /*d9e0*/  BSYNC B0 ;  /* 0x0000000000007941 */ /* 0x000fea0003800000 */
.L_x_50:
[----:B------:R-:W-:-:S06]  /*d9f0*/  UISETP.NE.AND UP0, UPT, UR43, 0x3, UPT ;  /* 0x000000032b00788c */ /* 0x000fcc000bf05270 */
[----:B------:R-:W-:-:S13]  /*da00*/  PLOP3.LUT P0, PT, PT, PT, UP0, 0x80, 0x0 ;  /* 0x000000000000781c */ /* 0x000fda0003f0f008 */
[----:B------:R-:W-:Y:S05]  /*da10*/  @!P0 BRA `(.L_x_63) ;  /* 0x0000000000048947 */ /* 0x000fea0003800000 */
[----:B------:R-:W-:Y:S01]  /*da20*/  BPT.TRAP 0x1 ;  /* 0x000000040000795c */ /* 0x000fe20000300000 */
.L_x_63:
[----:B------:R-:W-:Y:S01]  /*da30*/  LOP3.LUT R2, R6, 0x1, RZ, 0x3c, !PT ;  /* 0x0000000106027812 */ /* 0x000fe200078e3cff */
[----:B------:R-:W-:Y:S01]  /*da40*/  BSSY B0, `(.L_x_64) ;  /* 0x0000008000007945 */ /* 0x000fe20003800000 */
[----:B------:R-:W-:Y:S02]  /*da50*/  LEA R3, R7, UR40, 0x3 ;  /* 0x0000002807037c11 */ /* 0x000fe4000f8e18ff */
[----:B------:R-:W-:-:S03]  /*da60*/  SHF.L.U32 R2, R2, 0x1f, RZ ;  /* 0x0000001f02027819 */ /* 0x000fc600000006ff */
[----:B------:R4:W-:Y:S01]  /*da70*/  STL [R1], R3 ;  /* 0x0000000301007387 */ /* 0x0009e20000100800 */
[----:B------:R4:W5:Y:S02]  /*da80*/  SYNCS.PHASECHK.TRANS64.TRYWAIT P3, [R3+URZ+0x2e870], R2 ;  /* 0x02e87002030075a7 */ /* 0x000964000806017f */
[----:B----4-:R-:W-:-:S05]  /*da90*/  IMAD.U32 R3, RZ, RZ, UR48 ;  /* 0x00000030ff037e24 */ /* 0x010fca000f8e00ff */
[----:B------:R-:W-:Y:S01]  /*daa0*/  ISETP.NE.AND P0, PT, R3, 0x3, PT ;  /* 0x000000030300780c */ /* 0x000fe20003f05270 */
[----:B-----5:R-:W-:-:S12]  /*dab0*/  @!P3 BRA `(.L_x_65) ;  /* 0x000000180034b947 */ /* 0x020fd80003800000 */
.L_x_101:
[----:B------:R-:W-:Y:S05]  /*dac0*/  BSYNC B0 ;  /* 0x0000000000007941 */ /* 0x000fea0003800000 */
.L_x_64:
[----:B------:R-:W-:Y:S05]  /*dad0*/  @!P0 BRA `(.L_x_66) ;  /* 0x0000000000048947 */ /* 0x000fea0003800000 */
[----:B------:R-:W-:Y:S01]  /*dae0*/  BPT.TRAP 0x1 ;  /* 0x000000040000795c */ /* 0x000fe20000300000 */
.L_x_66:
[----:B----4-:R-:W4:Y:S01]  /*daf0*/  LDL R2, [R1] ;  /* 0x0000000001027983 */ /* 0x010f220000100800 */
[----:B------:R-:W-:-:S04]  /*db00*/  SHF.L.U32 R3, R6, 0x1f, RZ ;  /* 0x0000001f06037819 */ /* 0x000fc800000006ff */
[----:B----4-:R4:W5:Y:S02]  /*db10*/  SYNCS.PHASECHK.TRANS64.TRYWAIT P3, [R2+URZ+0x2e860], R3 ;  /* 0x02e86003020075a7 */ /* 0x010964000806017f */
[----:B----4-:R-:W-:Y:S01]  /*db20*/  IMAD R2, R7, 0x7000, RZ ;  /* 0x0000700007027824 */ /* 0x010fe200078e02ff */
[----:B-----5:R-:W-:Y:S06]  /*db30*/  @!P3 BRA `(.L_x_67) ;  /* 0x00000018002cb947 */ /* 0x020fec0003800000 */
.L_x_102:
[----:B----4-:R-:W4:Y:S04]  /*db40*/  LDL R4, [R1+0x1c] ;  /* 0x00001c0001047983 */ /* 0x010f280000100800 */
[----:B------:R-:W5:Y:S01]  /*db50*/  LDL R12, [R1+0x18] ;  /* 0x00001800010c7983 */ /* 0x000f620000100800 */
[----:B------:R-:W-:Y:S05]  /*db60*/  WARPSYNC.ALL ;  /* 0x0000000000007948 */ /* 0x000fea0003800000 */
[----:B------:R-:W2:Y:S01]  /*db70*/  S2R R8, SR_TID.X ;  /* 0x0000000000087919 */ /* 0x000ea20000002100 */
[----:B-1----:R-:W-:Y:S01]  /*db80*/  IMAD.MOV.U32 R10, RZ, RZ, 0x40 ;  /* 0x00000040ff0a7424 */ /* 0x002fe200078e00ff */
[----:B--2---:R-:W-:-:S04]  /*db90*/  LOP3.LUT P3, RZ, R8, 0x4, RZ, 0xc0, !PT ;  /* 0x0000000408ff7812 */ /* 0x004fc8000786c0ff */
[----:B------:R-:W-:Y:S02]  /*dba0*/  SEL R10, R10, 0xffffffc0, !P3 ;  /* 0xffffffc00a0a7807 */ /* 0x000fe40005800000 */
[C---:B----4-:R-:W-:Y:S02]  /*dbb0*/  LOP3.LUT R3, R2.reuse, R4, RZ, 0xfc, !PT ;  /* 0x0000000402037212 */ /* 0x050fe400078efcff */
[----:B-----5:R-:W-:-:S03]  /*dbc0*/  IADD3 R2, R2, UR40, R12 ;  /* 0x0000002802027c10 */ /* 0x020fc6000fffe00c */
[----:B------:R-:W1:Y:S01]  /*dbd0*/  LDSM.16.MT88.4 R4, [R3+UR40+0xe400] ;  /* 0x00e400280304783b */ /* 0x000e620008004200 */
[----:B------:R-:W-:-:S05]  /*dbe0*/  VIADD R20, R3, UR40 ;  /* 0x0000002803147c36 */ /* 0x000fca0008000000 */
[----:B------:R-:W-:Y:S02]  /*dbf0*/  IADD3 R20, R10, R20, RZ ;  /* 0x000000140a147210 */ /* 0x000fe40007ffe0ff */
[C-C-:B-1----:R-:W-:Y:S02]  /*dc00*/  PRMT R8, R4.reuse, 0x6420, R5.reuse ;  /* 0x0000642004087816 */ /* 0x142fe40000000005 */
[----:B------:R-:W-:Y:S02]  /*dc10*/  PRMT R9, R4, 0x7531, R5 ;  /* 0x0000753104097816 */ /* 0x000fe40000000005 */
[C-C-:B------:R-:W-:Y:S02]  /*dc20*/  PRMT R10, R6.reuse, 0x6420, R7.reuse ;  /* 0x00006420060a7816 */ /* 0x140fe40000000007 */
[----:B------:R-:W-:Y:S02]  /*dc30*/  PRMT R11, R6, 0x7531, R7 ;  /* 0x00007531060b7816 */ /* 0x000fe40000000007 */
[----:B------:R-:W1:Y:S04]  /*dc40*/  LDSM.16.MT88.4 R4, [R20+0xe400] ;  /* 0x00e400001404783b */ /* 0x000e680000004200 */
[----:B------:R1:W-:Y:S02]  /*dc50*/  STSM.16.M88.4 [R2+0x400], R8 ;  /* 0x0004000802007844 */ /* 0x0003e40000000200 */
[----:B-1----:R-:W-:-:S02]  /*dc60*/  PRMT R8, R4, 0x6420, R5 ;  /* 0x0000642004087816 */ /* 0x002fc40000000005 */
[----:B------:R-:W-:Y:S02]  /*dc70*/  PRMT R9, R4, 0x7531, R5 ;  /* 0x0000753104097816 */ /* 0x000fe40000000005 */
[C-C-:B------:R-:W-:Y:S02]  /*dc80*/  PRMT R10, R6.reuse, 0x6420, R7.reuse ;  /* 0x00006420060a7816 */ /* 0x140fe40000000007 */
[----:B------:R-:W-:-:S05]  /*dc90*/  PRMT R11, R6, 0x7531, R7 ;  /* 0x00007531060b7816 */ /* 0x000fca0000000007 */
[----:B------:R-:W-:Y:S04]  /*dca0*/  STSM.16.M88.4 [R2+0xc00], R8 ;  /* 0x000c000802007844 */ /* 0x000fe80000000200 */
[----:B------:R-:W1:Y:S02]  /*dcb0*/  LDSM.16.MT88.4 R4, [R3+UR40+0xf400] ;  /* 0x00f400280304783b */ /* 0x000e640008004200 */
[C-C-:B-1----:R-:W-:Y:S02]  /*dcc0*/  PRMT R16, R4.reuse, 0x6420, R5.reuse ;  /* 0x0000642004107816 */ /* 0x142fe40000000005 */
[----:B------:R-:W-:Y:S02]  /*dcd0*/  PRMT R17, R4, 0x7531, R5 ;  /* 0x0000753104117816 */ /* 0x000fe40000000005 */
[----:B------:R-:W-:-:S02]  /*dce0*/  PRMT R18, R6, 0x6420, R7 ;  /* 0x0000642006127816 */ /* 0x000fc40000000007 */
[----:B------:R-:W-:Y:S02]  /*dcf0*/  PRMT R19, R6, 0x7531, R7 ;  /* 0x0000753106137816 */ /* 0x000fe40000000007 */
[----:B------:R-:W1:Y:S04]  /*dd00*/  LDSM.16.MT88.4 R4, [R20+0xf400] ;  /* 0x00f400001404783b */ /* 0x000e680000004200 */
[----:B------:R-:W-:Y:S01]  /*dd10*/  STSM.16.M88.4 [R2+0x1400], R16 ;  /* 0x0014001002007844 */ /* 0x000fe20000000200 */
[C-C-:B-1----:R-:W-:Y:S02]  /*dd20*/  PRMT R8, R4.reuse, 0x6420, R5.reuse ;  /* 0x0000642004087816 */ /* 0x142fe40000000005 */
[----:B------:R-:W-:Y:S02]  /*dd30*/  PRMT R9, R4, 0x7531, R5 ;  /* 0x0000753104097816 */ /* 0x000fe40000000005 */
[----:B------:R-:W-:-:S02]  /*dd40*/  PRMT R10, R6, 0x6420, R7 ;  /* 0x00006420060a7816 */ /* 0x000fc40000000007 */
        /* <DEDUP_REMOVED lines=56> */
[----:B------:R2:W-:Y:S01]  /*e0d0*/  STSM.16.M88.4 [R2+0x6400], R12 ;  /* 0x0064000c02007844 */ /* 0x0005e20000000200 */
[C-C-:B-1----:R-:W-:Y:S02]  /*e0e0*/  PRMT R8, R4.reuse, 0x6420, R5.reuse ;  /* 0x0000642004087816 */ /* 0x142fe40000000005 */
[----:B------:R-:W-:Y:S02]  /*e0f0*/  PRMT R9, R4, 0x7531, R5 ;  /* 0x0000753104097816 */ /* 0x000fe40000000005 */
[----:B------:R-:W-:-:S02]  /*e100*/  PRMT R10, R6, 0x6420, R7 ;  /* 0x00006420060a7816 */ /* 0x000fc40000000007 */
[----:B------:R-:W-:-:S05]  /*e110*/  PRMT R11, R6, 0x7531, R7 ;  /* 0x00007531060b7816 */ /* 0x000fca0000000007 */
[----:B------:R2:W-:Y:S01]  /*e120*/  STSM.16.M88.4 [R2+0x6c00], R8 ;  /* 0x006c000802007844 */ /* 0x0005e20000000200 */
[----:B------:R-:W-:Y:S01]  /*e130*/  @!PT LDS RZ, [RZ] ;  /* 0x00000000fffff984 */ /* 0x000fe20000000800 */
[----:B------:R-:W-:Y:S01]  /*e140*/  @!PT LDS RZ, [RZ] ;  /* 0x00000000fffff984 */ /* 0x000fe20000000800 */
[----:B------:R-:W-:Y:S01]  /*e150*/  @!PT LDS RZ, [RZ] ;  /* 0x00000000fffff984 */ /* 0x000fe20000000800 */
[----:B------:R-:W-:Y:S01]  /*e160*/  @!PT LDS RZ, [RZ] ;  /* 0x00000000fffff984 */ /* 0x000fe20000000800 */
[----:B------:R1:W-:Y:S06]  /*e170*/  MEMBAR.ALL.CTA ;  /* 0x0000000000007992 */ /* 0x0003ec0000008000 */
[----:B-1----:R-:W1:Y:S01]  /*e180*/  FENCE.VIEW.ASYNC.S ;  /* 0x00000000000073c6 */ /* 0x002e620000000000 */
[----:B------:R-:W-:Y:S05]  /*e190*/  @!P0 BRA `(.L_x_68) ;  /* 0x0000000000048947 */ /* 0x000fea0003800000 */
[----:B------:R-:W-:Y:S01]  /*e1a0*/  BPT.TRAP 0x1 ;  /* 0x000000040000795c */ /* 0x000fe20000300000 */
.L_x_68:
[----:B------:R-:W1:Y:S01]  /*e1b0*/  LDL.LU R3, [R1] ;  /* 0x0000000001037983 */ /* 0x000e620000300800 */
[C---:B------:R-:W-:Y:S01]  /*e1c0*/  ISETP.GT.AND P0, PT, R21.reuse, RZ, PT ;  /* 0x000000ff1500720c */ /* 0x040fe20003f04270 */
[----:B------:R-:W-:Y:S02]  /*e1d0*/  VIADD R21, R21, 0xffffffff ;  /* 0xffffffff15157836 */ /* 0x000fe40000000000 */
[----:B------:R4:W5:Y:S04]  /*e1e0*/  LDL R6, [R1+0x8] ;  /* 0x0000080001067983 */ /* 0x0009680000100800 */
[----:B------:R4:W5:Y:S01]  /*e1f0*/  LDL R7, [R1+0x4] ;  /* 0x0000040001077983 */ /* 0x0009620000100800 */
[----:B-1----:R4:W-:Y:S01]  /*e200*/  SYNCS.ARRIVE.TRANS64.A1T0 RZ, [R3+URZ+0x2e850], RZ ;  /* 0x02e850ff03ff79a7 */ /* 0x0029e2000810003f */
[----:B--2---:R-:W-:-:S05]  /*e210*/  @!P2 VIADD R2, R3, 0x2e880 ;  /* 0x0002e8800302a836 */ /* 0x004fca0000000000 */
[----:B------:R-:W-:Y:S01]  /*e220*/  @!P2 PRMT R2, RZ, 0x654, R2 ;  /* 0x00000654ff02a816 */ /* 0x000fe20000000002 */
[----:B------:R-:W-:Y:S06]  /*e230*/  BAR.SYNC.DEFER_BLOCKING 0x2, 0x80 ;  /* 0x0082000000007b1d */ /* 0x000fec0000010000 */
[----:B------:R4:W-:Y:S01]  /*e240*/  @!P2 SYNCS.ARRIVE.TRANS64.RED.A1T0 RZ, [R2+URZ], RZ ;  /* 0x000000ff02ffa9a7 */ /* 0x0009e2000810043f */
[----:B------:R-:W-:Y:S05]  /*e250*/  @P0 BRA `(.L_x_69) ;  /* 0xfffffff0002c0947 */ /* 0x000fea000383ffff */
.L_x_49:
[----:B------:R-:W-:-:S06]  /*e260*/  UISETP.NE.AND UP0, UPT, UR43, 0x3, UPT ;  /* 0x000000032b00788c */ /* 0x000fcc000bf05270 */
[----:B------:R-:W-:-:S13]  /*e270*/  PLOP3.LUT P0, PT, PT, PT, UP0, 0x80, 0x0 ;  /* 0x000000000000781c */ /* 0x000fda0003f0f008 */
[----:B------:R-:W-:Y:S05]  /*e280*/  @!P0 BRA `(.L_x_70) ;  /* 0x0000000000048947 */ /* 0x000fea0003800000 */
[----:B------:R-:W-:Y:S01]  /*e290*/  BPT.TRAP 0x1 ;  /* 0x000000040000795c */ /* 0x000fe20000300000 */
.L_x_70:
[----:B-1--4-:R-:W4:Y:S04]  /*e2a0*/  LDL R2, [R1+0x8] ;  /* 0x0000080001027983 */ /* 0x012f280000100800 */
[----:B------:R-:W2:Y:S01]  /*e2b0*/  LDL R0, [R1+0x4] ;  /* 0x0000040001007983 */ /* 0x000ea20000100800 */
[----:B------:R-:W-:Y:S01]  /*e2c0*/  BSSY B0, `(.L_x_71) ;  /* 0x0000008000007945 */ /* 0x000fe20003800000 */
[----:B----4-:R-:W-:-:S04]  /*e2d0*/  LOP3.LUT R3, R2, 0x1, RZ, 0x3c, !PT ;  /* 0x0000000102037812 */ /* 0x010fc800078e3cff */
[----:B------:R-:W-:Y:S02]  /*e2e0*/  SHF.L.U32 R3, R3, 0x1f, RZ ;  /* 0x0000001f03037819 */ /* 0x000fe400000006ff */
[----:B--2---:R-:W-:-:S04]  /*e2f0*/  LEA R20, R0, UR40, 0x3 ;  /* 0x0000002800147c11 */ /* 0x004fc8000f8e18ff */
[----:B------:R-:W1:Y:S01]  /*e300*/  SYNCS.PHASECHK.TRANS64.TRYWAIT P0, [R20+URZ+0x2e870], R3 ;  /* 0x02e87003140075a7 */ /* 0x000e62000800017f */
[----:B------:R-:W-:-:S05]  /*e310*/  IMAD.U32 R0, RZ, RZ, UR48 ;  /* 0x00000030ff007e24 */ /* 0x000fca000f8e00ff */
[----:B------:R-:W-:Y:S01]  /*e320*/  ISETP.NE.AND P1, PT, R0, 0x3, PT ;  /* 0x000000030000780c */ /* 0x000fe20003f25270 */
[----:B-1----:R-:W-:-:S12]  /*e330*/  @!P0 BRA `(.L_x_72) ;  /* 0x0000001000448947 */ /* 0x002fd80003800000 */
.L_x_103:
[----:B------:R-:W-:Y:S05]  /*e340*/  BSYNC B0 ;  /* 0x0000000000007941 */ /* 0x000fea0003800000 */
.L_x_71:
[----:B------:R-:W-:Y:S05]  /*e350*/  @!P1 BRA `(.L_x_73) ;  /* 0x0000000000049947 */ /* 0x000fea0003800000 */
[----:B------:R-:W-:Y:S01]  /*e360*/  BPT.TRAP 0x1 ;  /* 0x000000040000795c */ /* 0x000fe20000300000 */
.L_x_73:
[----:B------:R-:W1:Y:S02]  /*e370*/  LDL R0, [R1+0x8] ;  /* 0x0000080001007983 */ /* 0x000e640000100800 */
[----:B-1----:R-:W-:-:S04]  /*e380*/  SHF.L.U32 R3, R0, 0x1f, RZ ;  /* 0x0000001f00037819 */ /* 0x002fc800000006ff */
[----:B------:R-:W1:Y:S02]  /*e390*/  SYNCS.PHASECHK.TRANS64.TRYWAIT P0, [R20+URZ+0x2e860], R3 ;  /* 0x02e86003140075a7 */ /* 0x000e64000800017f */
[----:B-1----:R-:W-:Y:S05]  /*e3a0*/  @!P0 BRA `(.L_x_74) ;  /* 0x00000010003c8947 */ /* 0x002fea0003800000 */
.L_x_104:
[----:B------:R-:W2:Y:S04]  /*e3b0*/  LDL R0, [R1+0x4] ;  /* 0x0000040001007983 */ /* 0x000ea80000100800 */
[----:B------:R-:W4:Y:S04]  /*e3c0*/  LDL R2, [R1+0x1c] ;  /* 0x00001c0001027983 */ /* 0x000f280000100800 */
[----:B------:R-:W3:Y:S01]  /*e3d0*/  LDL R12, [R1+0x18] ;  /* 0x00001800010c7983 */ /* 0x000ee20000100800 */
[----:B------:R-:W-:Y:S05]  /*e3e0*/  WARPSYNC.ALL ;  /* 0x0000000000007948 */ /* 0x000fea0003800000 */
[----:B------:R-:W1:Y:S01]  /*e3f0*/  S2R R8, SR_TID.X ;  /* 0x0000000000087919 */ /* 0x000e620000002100 */
[----:B------:R-:W-:Y:S01]  /*e400*/  IMAD.MOV.U32 R10, RZ, RZ, 0x40 ;  /* 0x00000040ff0a7424 */ /* 0x000fe200078e00ff */
[----:B-1----:R-:W-:-:S04]  /*e410*/  LOP3.LUT P0, RZ, R8, 0x4, RZ, 0xc0, !PT ;  /* 0x0000000408ff7812 */ /* 0x002fc8000780c0ff */
[----:B------:R-:W-:Y:S01]  /*e420*/  SEL R10, R10, 0xffffffc0, !P0 ;  /* 0xffffffc00a0a7807 */ /* 0x000fe20004000000 */
[----:B--2---:R-:W-:-:S05]  /*e430*/  IMAD R0, R0, 0x7000, RZ ;  /* 0x0000700000007824 */ /* 0x004fca00078e02ff */
[C---:B----4-:R-:W-:Y:S02]  /*e440*/  LOP3.LUT R2, R0.reuse, R2, RZ, 0xfc, !PT ;  /* 0x0000000200027212 */ /* 0x050fe400078efcff */
[----:B---3--:R-:W-:-:S03]  /*e450*/  IADD3 R0, R0, UR40, R12 ;  /* 0x0000002800007c10 */ /* 0x008fc6000fffe00c */
[----:B-----5:R-:W1:Y:S01]  /*e460*/  LDSM.16.MT88.4 R4, [R2+UR40+0xe400] ;  /* 0x00e400280204783b */ /* 0x020e620008004200 */
[----:B------:R-:W-:-:S04]  /*e470*/  VIADD R3, R2, UR40 ;  /* 0x0000002802037c36 */ /* 0x000fc80008000000 */
[----:B------:R-:W-:Y:S01]  /*e480*/  IMAD.IADD R3, R10, 0x1, R3 ;  /* 0x000000010a037824 */ /* 0x000fe200078e0203 */
        /* <DEDUP_REMOVED lines=91> */
.L_x_75:
[----:B------:R-:W3:Y:S01]  /*ea40*/  LDL.LU R4, [R1+0x4] ;  /* 0x0000040001047983 */ /* 0x000ee20000300800 */
[----:B-1----:R-:W-:Y:S03]  /*ea50*/  SYNCS.ARRIVE.TRANS64.A1T0 RZ, [R20+URZ+0x2e850], RZ ;  /* 0x02e850ff14ff79a7 */ /* 0x002fe6000810003f */
[----:B------:R-:W4:Y:S01]  /*ea60*/  LDL.LU R3, [R1+0x8] ;  /* 0x0000080001037983 */ /* 0x000f220000300800 */
[----:B--2---:R-:W-:Y:S01]  /*ea70*/  @!P2 IADD3 R0, R20, 0x2e880, RZ ;  /* 0x0002e8801400a810 */ /* 0x004fe20007ffe0ff */
[----:B------:R-:W-:Y:S02]  /*ea80*/  UIADD3 UR49, UR44, UR49, URZ ;  /* 0x000000312c317290 */ /* 0x000fe4000fffe03f */
[----:B------:R-:W-:Y:S01]  /*ea90*/  UIADD3 UR47, UR47, 0x1, URZ ;  /* 0x000000012f2f7890 */ /* 0x000fe2000fffe03f */
[----:B------:R-:W1:Y:S01]  /*eaa0*/  LDC R2, c[0x0][0xda4] ;  /* 0x00036900ff027b82 */ /* 0x000e620000000800 */
[----:B------:R-:W-:-:S07]  /*eab0*/  @!P2 PRMT R0, RZ, 0x654, R0 ;  /* 0x00000654ff00a816 */ /* 0x000fce0000000000 */
[----:B------:R-:W-:Y:S01]  /*eac0*/  BAR.SYNC.DEFER_BLOCKING 0x2, 0x80 ;  /* 0x0082000000007b1d */ /* 0x000fe20000010000 */
[----:B-1----:R-:W-:-:S05]  /*ead0*/  ISETP.LE.AND P1, PT, R2, UR49, PT ;  /* 0x0000003102007c0c */ /* 0x002fca000bf23270 */
[----:B------:R3:W-:Y:S02]  /*eae0*/  @!P2 SYNCS.ARRIVE.TRANS64.RED.A1T0 RZ, [R0+URZ], RZ ;  /* 0x000000ff00ffa9a7 */ /* 0x0007e4000810043f */
[----:B---3--:R-:W-:-:S05]  /*eaf0*/  VIADD R0, R4, 0x1 ;  /* 0x0000000104007836 */ /* 0x008fca0000000000 */
[----:B------:R-:W-:-:S04]  /*eb00*/  ISETP.NE.AND P0, PT, R0, 0x2, PT ;  /* 0x000000020000780c */ /* 0x000fc80003f05270 */
[----:B------:R-:W-:Y:S02]  /*eb10*/  SEL R2, RZ, 0x1, P0 ;  /* 0x00000001ff027807 */ /* 0x000fe40000000000 */
[----:B------:R-:W-:Y:S02]  /*eb20*/  SEL R0, R0, RZ, P0 ;  /* 0x000000ff00007207 */ /* 0x000fe40000000000 */
[----:B----4-:R-:W-:-:S03]  /*eb30*/  LOP3.LUT R3, R3, R2, RZ, 0x3c, !PT ;  /* 0x0000000203037212 */ /* 0x010fc600078e3cff */
[----:B------:R1:W-:Y:S04]  /*eb40*/  STL [R1+0x4], R0 ;  /* 0x0000040001007387 */ /* 0x0003e80000100800 */
[----:B------:R1:W-:Y:S01]  /*eb50*/  STL [R1+0x8], R3 ;  /* 0x0000080301007387 */ /* 0x0003e20000100800 */
[----:B------:R-:W-:Y:S05]  /*eb60*/  @!P1 BRA `(.L_x_76) ;  /* 0xffffffd400c89947 */ /* 0x000fea000383ffff */
[----:B------:R-:W-:-:S12]  /*eb70*/  ULOP3.LUT UR47, UR47, 0x1, URZ, 0xc, !UPT ;  /* 0x000000012f2f7892 */ /* 0x000fd8000f8e0c3f */
.L_x_34:
[----:B-1----:R-:W1:Y:S01]  /*eb80*/  S2R R3, SR_CgaCtaId ;  /* 0x0000000000037919 */ /* 0x002e620000008800 */
[----:B------:R-:W-:-:S04]  /*eb90*/  MOV R0, 0x400 ;  /* 0x0000040000007802 */ /* 0x000fc80000000f00 */
[----:B-1----:R-:W-:Y:S01]  /*eba0*/  LEA R9, R3, R0, 0x18 ;  /* 0x0000000003097211 */ /* 0x002fe200078ec0ff */
[----:B------:R-:W-:-:S05]  /*ebb0*/  IMAD.U32 R0, RZ, RZ, UR47 ;  /* 0x0000002fff007e24 */ /* 0x000fca000f8e00ff */
[----:B------:R-:W-:-:S04]  /*ebc0*/  SHF.L.U32 R0, R0, 0x1f, RZ ;  /* 0x0000001f00007819 */ /* 0x000fc800000006ff */
[----:B------:R-:W1:Y:S02]  /*ebd0*/  SYNCS.PHASECHK.TRANS64.TRYWAIT P0, [R9+URZ+0x2e820], R0 ;  /* 0x02e82000090075a7 */ /* 0x000e64000800017f */
[----:B-1----:R-:W-:Y:S05]  /*ebe0*/  @!P0 BRA `(.L_x_77) ;  /* 0x0000000800408947 */ /* 0x002fea0003800000 */
.L_x_105:
[----:B------:R-:W2:Y:S02]  /*ebf0*/  S2R R2, SR_TID.X ;  /* 0x0000000000027919 */ /* 0x000ea40000002100 */
[----:B--2---:R-:W-:-:S04]  /*ec00*/  SHF.R.U32.HI R2, RZ, 0x5, R2 ;  /* 0x00000005ff027819 */ /* 0x004fc80000011602 */
[----:B------:R-:W-:-:S05]  /*ec10*/  LOP3.LUT R2, R2, 0x3, RZ, 0xc0, !PT ;  /* 0x0000000302027812 */ /* 0x000fca00078ec0ff */
[----:B-1----:R-:W1:Y:S02]  /*ec20*/  SHFL.IDX PT, R0, R2, RZ, 0x1f ;  /* 0x00001fff02007589 */ /* 0x002e6400000e0000 */
[----:B-1----:R-:W-:-:S13]  /*ec30*/  ISETP.NE.AND P0, PT, R0, RZ, PT ;  /* 0x000000ff0000720c */ /* 0x002fda0003f05270 */
[----:B------:R-:W-:Y:S05]  /*ec40*/  @P0 EXIT ;  /* 0x000000000000094d */ /* 0x000fea0003800000 */
[----:B------:R-:W-:Y:S01]  /*ec50*/  ELECT P0, URZ, PT ;  /* 0x00000000003f782f */ /* 0x000fe20003800000 */
[----:B------:R-:W-:-:S12]  /*ec60*/  BSSY B0, `(.L_x_78) ;  /* 0x000002a000007945 */ /* 0x000fd80003800000 */
[----:B------:R-:W-:Y:S05]  /*ec70*/  @!P0 BRA `(.L_x_79) ;  /* 0x0000000000a08947 */ /* 0x000fea0003800000 */
[----:B------:R-:W-:-:S06]  /*ec80*/  ULOP3.LUT UR4, UR46, 0x2, URZ, 0xfc, !UPT ;  /* 0x000000022e047892 */ /* 0x000fcc000f8efc3f */
[----:B------:R-:W-:-:S05]  /*ec90*/  IMAD.U32 R0, RZ, RZ, UR4 ;  /* 0x00000004ff007e24 */ /* 0x000fca000f8e00ff */
[----:B------:R-:W-:-:S13]  /*eca0*/  ISETP.NE.AND P0, PT, R0, 0x3, PT ;  /* 0x000000030000780c */ /* 0x000fda0003f05270 */
[----:B------:R-:W-:Y:S05]  /*ecb0*/  @!P0 BRA `(.L_x_80) ;  /* 0x0000000000048947 */ /* 0x000fea0003800000 */
[----:B------:R-:W-:Y:S01]  /*ecc0*/  BPT.TRAP 0x1 ;  /* 0x000000040000795c */ /* 0x000fe20000300000 */
.L_x_80:
[----:B------:R-:W2:Y:S04]  /*ecd0*/  LDL R2, [R1+0x4] ;  /* 0x0000040001027983 */ /* 0x000ea80000100800 */
[----:B------:R-:W3:Y:S01]  /*ece0*/  LDL.LU R6, [R1+0x8] ;  /* 0x0000080001067983 */ /* 0x000ee20000300800 */
[----:B------:R-:W-:-:S04]  /*ecf0*/  VIADD R0, R9, 0x2e840 ;  /* 0x0002e84009007836 */ /* 0x000fc80000000000 */
[C---:B--2---:R-:W-:Y:S02]  /*ed00*/  IMAD R5, R2.reuse, 0x8, R0 ;  /* 0x0000000802057824 */ /* 0x044fe400078e0200 */
[----:B------:R-:W-:Y:S01]  /*ed10*/  VIADD R2, R2, 0x1 ;  /* 0x0000000102027836 */ /* 0x000fe20000000000 */
[----:B---3--:R-:W-:-:S04]  /*ed20*/  SHF.L.U32 R4, R6, 0x1f, RZ ;  /* 0x0000001f06047819 */ /* 0x008fc800000006ff */
[----:B------:R-:W-:Y:S01]  /*ed30*/  ISETP.NE.AND P2, PT, R2, 0x2, PT ;  /* 0x000000020200780c */ /* 0x000fe20003f45270 */
[----:B------:R-:W1:Y:S03]  /*ed40*/  SYNCS.PHASECHK.TRANS64.TRYWAIT P1, [R5+URZ], R4 ;  /* 0x00000004050075a7 */ /* 0x000e66000802017f */
[----:B------:R-:W-:-:S04]  /*ed50*/  SEL R3, RZ, 0x1, P2 ;  /* 0x00000001ff037807 */ /* 0x000fc80001000000 */
[----:B------:R-:W-:Y:S02]  /*ed60*/  LOP3.LUT R6, R6, R3, RZ, 0x3c, !PT ;  /* 0x0000000306067212 */ /* 0x000fe400078e3cff */
[----:B------:R-:W-:-:S04]  /*ed70*/  SEL R3, R2, RZ, P2 ;  /* 0x000000ff02037207 */ /* 0x000fc80001000000 */
[----:B------:R-:W-:Y:S02]  /*ed80*/  LEA R7, R3, R0, 0x3 ;  /* 0x0000000003077211 */ /* 0x000fe400078e18ff */
[----:B------:R-:W-:Y:S01]  /*ed90*/  SHF.L.U32 R0, R6, 0x1f, RZ ;  /* 0x0000001f06007819 */ /* 0x000fe200000006ff */
[----:B-1----:R-:W-:Y:S06]  /*eda0*/  @!P1 BRA `(.L_x_81) ;  /* 0x0000000400e49947 */ /* 0x002fec0003800000 */
.L_x_106:
[----:B------:R-:W2:Y:S02]  /*edb0*/  SYNCS.PHASECHK.TRANS64.TRYWAIT P1, [R7+URZ], R0 ;  /* 0x00000000070075a7 */ /* 0x000ea4000802017f */
[----:B--2---:R-:W-:Y:S05]  /*edc0*/  @!P1 BRA `(.L_x_82) ;  /* 0x0000000400f09947 */ /* 0x004fea0003800000 */
.L_x_107:
[----:B------:R-:W-:Y:S05]  /*edd0*/  @!P0 BRA `(.L_x_83) ;  /* 0x0000000000048947 */ /* 0x000fea0003800000 */
[----:B------:R-:W-:Y:S01]  /*ede0*/  BPT.TRAP 0x1 ;  /* 0x000000040000795c */ /* 0x000fe20000300000 */
.L_x_83:
[----:B------:R-:W1:Y:S02]  /*edf0*/  LDL.LU R2, [R1+0x4] ;  /* 0x0000040001027983 */ /* 0x000e640000300800 */
[----:B-1----:R-:W-:-:S04]  /*ee00*/  IMAD R5, R2, 0x8, R9 ;  /* 0x0000000802057824 */ /* 0x002fc800078e0209 */
[----:B------:R-:W1:Y:S02]  /*ee10*/  SYNCS.PHASECHK.TRANS64.TRYWAIT P1, [R5+URZ+0x2e860], R4 ;  /* 0x02e86004050075a7 */ /* 0x000e64000802017f */
[----:B-1----:R-:W-:Y:S05]  /*ee20*/  @!P1 BRA `(.L_x_84) ;  /* 0x0000000400ec9947 */ /* 0x002fea0003800000 */
.L_x_108:
[----:B------:R-:W-:Y:S05]  /*ee30*/  @!P0 BRA `(.L_x_85) ;  /* 0x0000000000048947 */ /* 0x000fea0003800000 */
[----:B------:R-:W-:Y:S01]  /*ee40*/  BPT.TRAP 0x1 ;  /* 0x000000040000795c */ /* 0x000fe20000300000 */
.L_x_85:
[----:B------:R-:W-:-:S04]  /*ee50*/  IMAD R3, R3, 0x8, R9 ;  /* 0x0000000803037824 */ /* 0x000fc800078e0209 */
[----:B------:R-:W3:Y:S02]  /*ee60*/  SYNCS.PHASECHK.TRANS64.TRYWAIT P1, [R3+URZ+0x2e860], R0 ;  /* 0x02e86000030075a7 */ /* 0x000ee4000802017f */
[----:B---3--:R-:W-:Y:S05]  /*ee70*/  @!P1 BRA `(.L_x_86) ;  /* 0x0000000400ec9947 */ /* 0x008fea0003800000 */
.L_x_109:
[----:B------:R-:W-:Y:S05]  /*ee80*/  @!P0 BRA `(.L_x_87) ;  /* 0x0000000000048947 */ /* 0x000fea0003800000 */
[----:B------:R-:W-:Y:S01]  /*ee90*/  BPT.TRAP 0x1 ;  /* 0x000000040000795c */ /* 0x000fe20000300000 */
.L_x_87:
[----:B------:R-:W4:Y:S02]  /*eea0*/  SYNCS.PHASECHK.TRANS64.TRYWAIT P0, [R5+URZ+0x2e880], R4 ;  /* 0x02e88004050075a7 */ /* 0x000f24000800017f */
[----:B----4-:R-:W-:Y:S05]  /*eeb0*/  @!P0 BRA `(.L_x_88) ;  /* 0x0000000400f08947 */ /* 0x010fea0003800000 */
.L_x_89:
[----:B------:R1:W1:Y:S02]  /*eec0*/  SYNCS.PHASECHK.TRANS64.TRYWAIT P0, [R3+URZ+0x2e880], R0 ;  /* 0x02e88000030075a7 */ /* 0x000264000800017f */
[----:B-1----:R-:W-:Y:S05]  /*eed0*/  @!P0 NANOSLEEP.SYNCS 0x989680 ;  /* 0x009896800000895d */ /* 0x002fea0003900000 */
[----:B------:R-:W1:Y:S02]  /*eee0*/  @!P0 SYNCS.PHASECHK.TRANS64 P0, [R3+URZ+0x2e880], R0 ;  /* 0x02e88000030085a7 */ /* 0x000e64000800007f */
[----:B-1----:R-:W-:Y:S05]  /*eef0*/  @!P0 BRA `(.L_x_89) ;  /* 0xfffffffc00f08947 */ /* 0x002fea000383ffff */
.L_x_79:
[----:B------:R-:W-:Y:S05]  /*ef00*/  BSYNC B0 ;  /* 0x0000000000007941 */ /* 0x000fea0003800000 */
.L_x_78:
[----:B------:R-:W-:Y:S05]  /*ef10*/  EXIT ;  /* 0x000000000000794d */ /* 0x000fea0003800000 */
.L_x_10:
[----:B-1----:R-:W-:-:S04]  /*ef20*/  IMAD.U32 R3, RZ, RZ, UR38 ;  /* 0x00000026ff037e24 */ /* 0x002fc8000f8e00ff */
[----:B------:R1:W2:Y:S03]  /*ef30*/  SYNCS.PHASECHK.TRANS64.TRYWAIT P1, [R3+URZ+0x2e800], R6 ;  /* 0x02e80006030075a7 */ /* 0x0002a6000802017f */
[----:B--2---:R-:W-:Y:S05]  /*ef40*/  @!P1 NANOSLEEP.SYNCS 0x989680 ;  /* 0x009896800000995d */ /* 0x004fea0003900000 */
[----:B------:R-:W2:Y:S02]  /*ef50*/  @!P1 SYNCS.PHASECHK.TRANS64 P1, [R3+URZ+0x2e800], R6 ;  /* 0x02e80006030095a7 */ /* 0x000ea4000802007f */
[----:B--2---:R-:W-:Y:S05]  /*ef60*/  @!P1 BRA `(.L_x_10) ;  /* 0xfffffffc00ec9947 */ /* 0x004fea000383ffff */
[----:B------:R-:W-:Y:S05]  /*ef70*/  BRA `(.L_x_90) ;  /* 0xffffff2400547947 */ /* 0x000fea000383ffff */
.L_x_14:
[----:B--2---:R2:W3:Y:S02]  /*ef80*/  SYNCS.PHASECHK.TRANS64.TRYWAIT P1, [R3+URZ+0x2e830], R2 ;  /* 0x02e83002030075a7 */ /* 0x0044e4000802017f */
[----:B---3--:R-:W-:Y:S05]  /*ef90*/  @!P1 NANOSLEEP.SYNCS 0x989680 ;  /* 0x009896800000995d */ /* 0x008fea0003900000 */
[----:B------:R-:W3:Y:S02]  /*efa0*/  @!P1 SYNCS.PHASECHK.TRANS64 P1, [R3+URZ+0x2e830], R2 ;  /* 0x02e83002030095a7 */ /* 0x000ee4000802007f */
[----:B---3--:R-:W-:Y:S05]  /*efb0*/  @!P1 BRA `(.L_x_14) ;  /* 0xfffffffc00f09947 */ /* 0x008fea000383ffff */
[----:B------:R-:W-:Y:S05]  /*efc0*/  BRA `(.L_x_13) ;  /* 0xffffff2400707947 */ /* 0x000fea000383ffff */
.L_x_19:
[----:B--2---:R-:W-:-:S04]  /*efd0*/  IMAD.U32 R8, RZ, RZ, UR6 ;  /* 0x00000006ff087e24 */ /* 0x004fc8000f8e00ff */
[----:B------:R2:W3:Y:S03]  /*efe0*/  SYNCS.PHASECHK.TRANS64.TRYWAIT P1, [R8+URZ+0x2e830], R7 ;  /* 0x02e83007080075a7 */ /* 0x0004e6000802017f */
[----:B---3--:R-:W-:Y:S05]  /*eff0*/  @!P1 NANOSLEEP.SYNCS 0x989680 ;  /* 0x009896800000995d */ /* 0x008fea0003900000 */
[----:B------:R-:W3:Y:S02]  /*f000*/  @!P1 SYNCS.PHASECHK.TRANS64 P1, [R8+URZ+0x2e830], R7 ;  /* 0x02e83007080095a7 */ /* 0x000ee4000802007f */
[----:B---3--:R-:W-:Y:S05]  /*f010*/  @!P1 BRA `(.L_x_19) ;  /* 0xfffffffc00ec9947 */ /* 0x008fea000383ffff */
[----:B------:R-:W-:Y:S05]  /*f020*/  BRA `(.L_x_16) ;  /* 0xffffff7000587947 */ /* 0x000fea000383ffff */
.L_x_23:
[----:B--2---:R-:W-:-:S04]  /*f030*/  IMAD.U32 R8, RZ, RZ, UR6 ;  /* 0x00000006ff087e24 */ /* 0x004fc8000f8e00ff */
[----:B------:R2:W3:Y:S03]  /*f040*/  SYNCS.PHASECHK.TRANS64.TRYWAIT P1, [R8+URZ+0x2e850], R7 ;  /* 0x02e85007080075a7 */ /* 0x0004e6000802017f */
[----:B---3--:R-:W-:Y:S05]  /*f050*/  @!P1 NANOSLEEP.SYNCS 0x989680 ;  /* 0x009896800000995d */ /* 0x008fea0003900000 */
[----:B------:R-:W3:Y:S02]  /*f060*/  @!P1 SYNCS.PHASECHK.TRANS64 P1, [R8+URZ+0x2e850], R7 ;  /* 0x02e85007080095a7 */ /* 0x000ee4000802007f */
[----:B---3--:R-:W-:Y:S05]  /*f070*/  @!P1 BRA `(.L_x_23) ;  /* 0xfffffffc00ec9947 */ /* 0x008fea000383ffff */
[----:B------:R-:W-:Y:S05]  /*f080*/  BRA `(.L_x_20) ;  /* 0xffffff7c004c7947 */ /* 0x000fea000383ffff */
.L_x_29:
[----:B--2---:R-:W-:-:S04]  /*f090*/  IMAD.U32 R3, RZ, RZ, UR4 ;  /* 0x00000004ff037e24 */ /* 0x004fc8000f8e00ff */
[----:B------:R2:W3:Y:S03]  /*f0a0*/  SYNCS.PHASECHK.TRANS64.TRYWAIT P1, [R3+URZ+0x2e850], R0 ;  /* 0x02e85000030075a7 */ /* 0x0004e6000802017f */
[----:B---3--:R-:W-:Y:S05]  /*f0b0*/  @!P1 NANOSLEEP.SYNCS 0x989680 ;  /* 0x009896800000995d */ /* 0x008fea0003900000 */
[----:B------:R-:W3:Y:S02]  /*f0c0*/  @!P1 SYNCS.PHASECHK.TRANS64 P1, [R3+URZ+0x2e850], R0 ;  /* 0x02e85000030095a7 */ /* 0x000ee4000802007f */
[----:B---3--:R-:W-:Y:S05]  /*f0d0*/  @!P1 BRA `(.L_x_29) ;  /* 0xfffffffc00ec9947 */ /* 0x008fea000383ffff */
[----:B------:R-:W-:Y:S05]  /*f0e0*/  BRA `(.L_x_28) ;  /* 0xffffffb400107947 */ /* 0x000fea000383ffff */
.L_x_39:
[----:B------:R-:W-:Y:S01]  /*f0f0*/  MOV R13, R17 ;  /* 0x00000011000d7202 */ /* 0x000fe20000000f00 */
[----:B------:R-:W-:Y:S02]  /*f100*/  IMAD.MOV.U32 R12, RZ, RZ, RZ ;  /* 0x000000ffff0c7224 */ /* 0x000fe400078e00ff */
[----:B------:R-:W-:Y:S02]  /*f110*/  IMAD.MOV.U32 R11, RZ, RZ, 0x1f ;  /* 0x0000001fff0b7424 */ /* 0x000fe400078e00ff */
[----:B------:R-:W-:-:S07]  /*f120*/  IMAD.MOV.U32 R15, RZ, RZ, -0x1 ;  /* 0xffffffffff0f7424 */ /* 0x000fce00078e00ff */
[----:B-1----:R-:W-:Y:S05]  /*f130*/  WARPSYNC.COLLECTIVE R15, `(.L_x_91) ;  /* 0x000000000f087348 */ /* 0x002fea0003c00000 */
[----:B------:R2:W3:Y:S02]  /*f140*/  SHFL.IDX P6, R14, R13, R12, R11 ;  /* 0x0000000c0d0e7389 */ /* 0x0004e400000c000b */
[----:B-123--:R-:W-:Y:S01]  /*f150*/  ENDCOLLECTIVE ;  /* 0x000000000000791b */ /* 0x00efe20003800000 */
.L_x_91:
[----:B------:R-:W-:Y:S05]  /*f160*/  BRA `(.L_x_92) ;  /* 0xffffffd8009c7947 */ /* 0x000fea000383ffff */
.L_x_41:
[----:B------:R-:W-:Y:S01]  /*f170*/  BSSY B0, `(.L_x_93) ;  /* 0x0000006000007945 */ /* 0x000fe20003800000 */
[----:B------:R-:W-:-:S07]  /*f180*/  IMAD.MOV.U32 R15, RZ, RZ, -0x1 ;  /* 0xffffffffff0f7424 */ /* 0x000fce00078e00ff */
[----:B--2---:R-:W-:Y:S05]  /*f190*/  WARPSYNC.COLLECTIVE R15, `(.L_x_94) ;  /* 0x000000000f0c7348 */ /* 0x004fea0003c00000 */
[----:B------:R-:W-:Y:S02]  /*f1a0*/  ELECT P6, UR62, PT ;  /* 0x00000000003e782f */ /* 0x000fe400038c0000 */
[----:B------:R-:W-:Y:S01]  /*f1b0*/  MOV R14, UR62 ;  /* 0x0000003e000e7c02 */ /* 0x000fe20008000f00 */
[----:B--2---:R-:W-:Y:S10]  /*f1c0*/  ENDCOLLECTIVE ;  /* 0x000000000000791b */ /* 0x004ff40003800000 */
.L_x_94:
[----:B------:R-:W-:Y:S05]  /*f1d0*/  BSYNC B0 ;  /* 0x0000000000007941 */ /* 0x000fea0003800000 */
.L_x_93:
[----:B------:R-:W-:Y:S05]  /*f1e0*/  BRA `(.L_x_95) ;  /* 0xffffffd8009c7947 */ /* 0x000fea000383ffff */
.L_x_44:
[----:B-1----:R1:W3:Y:S02]  /*f1f0*/  SYNCS.PHASECHK.TRANS64.TRYWAIT P3, [R5+URZ+0x2e880], R2 ;  /* 0x02e88002050075a7 */ /* 0x0022e4000806017f */
[----:B---3--:R-:W-:Y:S05]  /*f200*/  @!P3 NANOSLEEP.SYNCS 0x989680 ;  /* 0x009896800000b95d */ /* 0x008fea0003900000 */
[----:B------:R-:W3:Y:S02]  /*f210*/  @!P3 SYNCS.PHASECHK.TRANS64 P3, [R5+URZ+0x2e880], R2 ;  /* 0x02e880020500b5a7 */ /* 0x000ee4000806007f */
[----:B---3--:R-:W-:Y:S05]  /*f220*/  @!P3 BRA `(.L_x_44) ;  /* 0xfffffffc00f0b947 */ /* 0x008fea000383ffff */
[----:B------:R-:W-:Y:S05]  /*f230*/  BRA `(.L_x_96) ;  /* 0xffffffd800f47947 */ /* 0x000fea000383ffff */
.L_x_46:
[----:B---3--:R3:W4:Y:S02]  /*f240*/  SYNCS.PHASECHK.TRANS64.TRYWAIT P3, [R5+URZ+0x2e840], R2 ;  /* 0x02e84002050075a7 */ /* 0x008724000806017f */
[----:B----4-:R-:W-:Y:S05]  /*f250*/  @!P3 NANOSLEEP.SYNCS 0x989680 ;  /* 0x009896800000b95d */ /* 0x010fea0003900000 */
[----:B------:R-:W4:Y:S02]  /*f260*/  @!P3 SYNCS.PHASECHK.TRANS64 P3, [R5+URZ+0x2e840], R2 ;  /* 0x02e840020500b5a7 */ /* 0x000f24000806007f */
[----:B----4-:R-:W-:Y:S05]  /*f270*/  @!P3 BRA `(.L_x_46) ;  /* 0xfffffffc00f0b947 */ /* 0x010fea000383ffff */
[----:B------:R-:W-:Y:S05]  /*f280*/  BRA `(.L_x_97) ;  /* 0xffffffdc00507947 */ /* 0x000fea000383ffff */
.L_x_48:
[----:B-1----:R-:W-:-:S04]  /*f290*/  IMAD.U32 R3, RZ, RZ, UR40 ;  /* 0x00000028ff037e24 */ /* 0x002fc8000f8e00ff */
[----:B------:R1:W3:Y:S03]  /*f2a0*/  SYNCS.PHASECHK.TRANS64.TRYWAIT P0, [R3+URZ+0x2e820], R2 ;  /* 0x02e82002030075a7 */ /* 0x0002e6000800017f */
[----:B---3--:R-:W-:Y:S05]  /*f2b0*/  @!P0 NANOSLEEP.SYNCS 0x989680 ;  /* 0x009896800000895d */ /* 0x008fea0003900000 */
[----:B------:R-:W3:Y:S02]  /*f2c0*/  @!P0 SYNCS.PHASECHK.TRANS64 P0, [R3+URZ+0x2e820], R2 ;  /* 0x02e82002030085a7 */ /* 0x000ee4000800007f */
[----:B---3--:R-:W-:Y:S05]  /*f2d0*/  @!P0 BRA `(.L_x_48) ;  /* 0xfffffffc00ec8947 */ /* 0x008fea000383ffff */
[----:B------:R-:W-:Y:S05]  /*f2e0*/  BRA `(.L_x_98) ;  /* 0xffffffdc00ec7947 */ /* 0x000fea000383ffff */
.L_x_54:
[----:B-1----:R1:W2:Y:S02]  /*f2f0*/  SYNCS.PHASECHK.TRANS64.TRYWAIT P0, [R10+URZ+0x2e880], R2 ;  /* 0x02e880020a0075a7 */ /* 0x0022a4000800017f */
[----:B--2---:R-:W-:Y:S05]  /*f300*/  @!P0 NANOSLEEP.SYNCS 0x989680 ;  /* 0x009896800000895d */ /* 0x004fea0003900000 */
[----:B------:R-:W2:Y:S02]  /*f310*/  @!P0 SYNCS.PHASECHK.TRANS64 P0, [R10+URZ+0x2e880], R2 ;  /* 0x02e880020a0085a7 */ /* 0x000ea4000800007f */
[----:B--2---:R-:W-:Y:S05]  /*f320*/  @!P0 BRA `(.L_x_54) ;  /* 0xfffffffc00f08947 */ /* 0x004fea000383ffff */
[----:B------:R-:W-:Y:S05]  /*f330*/  BRA `(.L_x_99) ;  /* 0xffffffe000907947 */ /* 0x000fea000383ffff */
.L_x_59:
[----:B--2---:R2:W4:Y:S02]  /*f340*/  SYNCS.PHASECHK.TRANS64.TRYWAIT P0, [R10+URZ+0x2e840], R2 ;  /* 0x02e840020a0075a7 */ /* 0x004524000800017f */
[----:B----4-:R-:W-:Y:S05]  /*f350*/  @!P0 NANOSLEEP.SYNCS 0x989680 ;  /* 0x009896800000895d */ /* 0x010fea0003900000 */
[----:B------:R-:W4:Y:S02]  /*f360*/  @!P0 SYNCS.PHASECHK.TRANS64 P0, [R10+URZ+0x2e840], R2 ;  /* 0x02e840020a0085a7 */ /* 0x000f24000800007f */
[----:B----4-:R-:W-:Y:S05]  /*f370*/  @!P0 BRA `(.L_x_59) ;  /* 0xfffffffc00f08947 */ /* 0x010fea000383ffff */
[----:B------:R-:W-:Y:S05]  /*f380*/  BRA `(.L_x_100) ;  /* 0xffffffe400147947 */ /* 0x000fea000383ffff */
.L_x_65:
[----:B----4-:R-:W4:Y:S02]  /*f390*/  LDL R3, [R1] ;  /* 0x0000000001037983 */ /* 0x010f240000100800 */
[----:B----4-:R4:W1:Y:S02]  /*f3a0*/  SYNCS.PHASECHK.TRANS64.TRYWAIT P3, [R3+URZ+0x2e870], R2 ;  /* 0x02e87002030075a7 */ /* 0x010864000806017f */
[----:B-1----:R-:W-:Y:S05]  /*f3b0*/  @!P3 NANOSLEEP.SYNCS 0x989680 ;  /* 0x009896800000b95d */ /* 0x002fea0003900000 */
[----:B------:R-:W1:Y:S02]  /*f3c0*/  @!P3 SYNCS.PHASECHK.TRANS64 P3, [R3+URZ+0x2e870], R2 ;  /* 0x02e870020300b5a7 */ /* 0x000e64000806007f */
[----:B-1----:R-:W-:Y:S05]  /*f3d0*/  @!P3 BRA `(.L_x_65) ;  /* 0xfffffffc00ecb947 */ /* 0x002fea000383ffff */
[----:B------:R-:W-:Y:S05]  /*f3e0*/  BRA `(.L_x_101) ;  /* 0xffffffe400b47947 */ /* 0x000fea000383ffff */
.L_x_67:
[----:B----4-:R-:W4:Y:S02]  /*f3f0*/  LDL R4, [R1] ;  /* 0x0000000001047983 */ /* 0x010f240000100800 */
[----:B----4-:R4:W1:Y:S02]  /*f400*/  SYNCS.PHASECHK.TRANS64.TRYWAIT P3, [R4+URZ+0x2e860], R3 ;  /* 0x02e86003040075a7 */ /* 0x010864000806017f */
[----:B-1----:R-:W-:Y:S05]  /*f410*/  @!P3 NANOSLEEP.SYNCS 0x989680 ;  /* 0x009896800000b95d */ /* 0x002fea0003900000 */
[----:B------:R-:W1:Y:S02]  /*f420*/  @!P3 SYNCS.PHASECHK.TRANS64 P3, [R4+URZ+0x2e860], R3 ;  /* 0x02e860030400b5a7 */ /* 0x000e64000806007f */
[----:B-1----:R-:W-:Y:S05]  /*f430*/  @!P3 BRA `(.L_x_67) ;  /* 0xfffffffc00ecb947 */ /* 0x002fea000383ffff */
[----:B------:R-:W-:Y:S05]  /*f440*/  BRA `(.L_x_102) ;  /* 0xffffffe400bc7947 */ /* 0x000fea000383ffff */
.L_x_72:
[----:B-1----:R1:W2:Y:S02]  /*f450*/  SYNCS.PHASECHK.TRANS64.TRYWAIT P0, [R20+URZ+0x2e870], R3 ;  /* 0x02e87003140075a7 */ /* 0x0022a4000800017f */
[----:B--2---:R-:W-:Y:S05]  /*f460*/  @!P0 NANOSLEEP.SYNCS 0x989680 ;  /* 0x009896800000895d */ /* 0x004fea0003900000 */
[----:B------:R-:W2:Y:S02]  /*f470*/  @!P0 SYNCS.PHASECHK.TRANS64 P0, [R20+URZ+0x2e870], R3 ;  /* 0x02e87003140085a7 */ /* 0x000ea4000800007f */
[----:B--2---:R-:W-:Y:S05]  /*f480*/  @!P0 BRA `(.L_x_72) ;  /* 0xfffffffc00f08947 */ /* 0x004fea000383ffff */
[----:B------:R-:W-:Y:S05]  /*f490*/  BRA `(.L_x_103) ;  /* 0xffffffec00a87947 */ /* 0x000fea000383ffff */
.L_x_74:
[----:B-1----:R1:W2:Y:S02]  /*f4a0*/  SYNCS.PHASECHK.TRANS64.TRYWAIT P0, [R20+URZ+0x2e860], R3 ;  /* 0x02e86003140075a7 */ /* 0x0022a4000800017f */
[----:B--2---:R-:W-:Y:S05]  /*f4b0*/  @!P0 NANOSLEEP.SYNCS 0x989680 ;  /* 0x009896800000895d */ /* 0x004fea0003900000 */
[----:B------:R-:W2:Y:S02]  /*f4c0*/  @!P0 SYNCS.PHASECHK.TRANS64 P0, [R20+URZ+0x2e860], R3 ;  /* 0x02e86003140085a7 */ /* 0x000ea4000800007f */
[----:B--2---:R-:W-:Y:S05]  /*f4d0*/  @!P0 BRA `(.L_x_74) ;  /* 0xfffffffc00f08947 */ /* 0x004fea000383ffff */
[----:B------:R-:W-:Y:S05]  /*f4e0*/  BRA `(.L_x_104) ;  /* 0xffffffec00b07947 */ /* 0x000fea000383ffff */
.L_x_77:
[----:B-1----:R1:W2:Y:S02]  /*f4f0*/  SYNCS.PHASECHK.TRANS64.TRYWAIT P0, [R9+URZ+0x2e820], R0 ;  /* 0x02e82000090075a7 */ /* 0x0022a4000800017f */
[----:B--2---:R-:W-:Y:S05]  /*f500*/  @!P0 NANOSLEEP.SYNCS 0x989680 ;  /* 0x009896800000895d */ /* 0x004fea0003900000 */
[----:B------:R-:W2:Y:S02]  /*f510*/  @!P0 SYNCS.PHASECHK.TRANS64 P0, [R9+URZ+0x2e820], R0 ;  /* 0x02e82000090085a7 */ /* 0x000ea4000800007f */
[----:B--2---:R-:W-:Y:S05]  /*f520*/  @!P0 BRA `(.L_x_77) ;  /* 0xfffffffc00f08947 */ /* 0x004fea000383ffff */
[----:B------:R-:W-:Y:S05]  /*f530*/  BRA `(.L_x_105) ;  /* 0xfffffff400ac7947 */ /* 0x000fea000383ffff */
.L_x_81:
[----:B-1----:R1:W2:Y:S02]  /*f540*/  SYNCS.PHASECHK.TRANS64.TRYWAIT P1, [R5+URZ], R4 ;  /* 0x00000004050075a7 */ /* 0x0022a4000802017f */
[----:B--2---:R-:W-:Y:S05]  /*f550*/  @!P1 NANOSLEEP.SYNCS 0x989680 ;  /* 0x009896800000995d */ /* 0x004fea0003900000 */
[----:B------:R-:W2:Y:S02]  /*f560*/  @!P1 SYNCS.PHASECHK.TRANS64 P1, [R5+URZ], R4 ;  /* 0x00000004050095a7 */ /* 0x000ea4000802007f */
[----:B--2---:R-:W-:Y:S05]  /*f570*/  @!P1 BRA `(.L_x_81) ;  /* 0xfffffffc00f09947 */ /* 0x004fea000383ffff */
[----:B------:R-:W-:Y:S05]  /*f580*/  BRA `(.L_x_106) ;  /* 0xfffffff800087947 */ /* 0x000fea000383ffff */
.L_x_82:
[----:B--2---:R2:W3:Y:S02]  /*f590*/  SYNCS.PHASECHK.TRANS64.TRYWAIT P1, [R7+URZ], R0 ;  /* 0x00000000070075a7 */ /* 0x0044e4000802017f */
[----:B---3--:R-:W-:Y:S05]  /*f5a0*/  @!P1 NANOSLEEP.SYNCS 0x989680 ;  /* 0x009896800000995d */ /* 0x008fea0003900000 */
[----:B------:R-:W3:Y:S02]  /*f5b0*/  @!P1 SYNCS.PHASECHK.TRANS64 P1, [R7+URZ], R0 ;  /* 0x00000000070095a7 */ /* 0x000ee4000802007f */
[----:B---3--:R-:W-:Y:S05]  /*f5c0*/  @!P1 BRA `(.L_x_82) ;  /* 0xfffffffc00f09947 */ /* 0x008fea000383ffff */
[----:B------:R-:W-:Y:S05]  /*f5d0*/  BRA `(.L_x_107) ;  /* 0xfffffff400fc7947 */ /* 0x000fea000383ffff */
.L_x_84:
[----:B-1----:R1:W3:Y:S02]  /*f5e0*/  SYNCS.PHASECHK.TRANS64.TRYWAIT P1, [R5+URZ+0x2e860], R4 ;  /* 0x02e86004050075a7 */ /* 0x0022e4000802017f */
[----:B---3--:R-:W-:Y:S05]  /*f5f0*/  @!P1 NANOSLEEP.SYNCS 0x989680 ;  /* 0x009896800000995d */ /* 0x008fea0003900000 */
[----:B------:R-:W3:Y:S02]  /*f600*/  @!P1 SYNCS.PHASECHK.TRANS64 P1, [R5+URZ+0x2e860], R4 ;  /* 0x02e86004050095a7 */ /* 0x000ee4000802007f */
[----:B---3--:R-:W-:Y:S05]  /*f610*/  @!P1 BRA `(.L_x_84) ;  /* 0xfffffffc00f09947 */ /* 0x008fea000383ffff */
[----:B------:R-:W-:Y:S05]  /*f620*/  BRA `(.L_x_108) ;  /* 0xfffffff800007947 */ /* 0x000fea000383ffff */
.L_x_86:
[----:B---3--:R3:W4:Y:S02]  /*f630*/  SYNCS.PHASECHK.TRANS64.TRYWAIT P1, [R3+URZ+0x2e860], R0 ;  /* 0x02e86000030075a7 */ /* 0x008724000802017f */
[----:B----4-:R-:W-:Y:S05]  /*f640*/  @!P1 NANOSLEEP.SYNCS 0x989680 ;  /* 0x009896800000995d */ /* 0x010fea0003900000 */
[----:B------:R-:W4:Y:S02]  /*f650*/  @!P1 SYNCS.PHASECHK.TRANS64 P1, [R3+URZ+0x2e860], R0 ;  /* 0x02e86000030095a7 */ /* 0x000f24000802007f */
[----:B----4-:R-:W-:Y:S05]  /*f660*/  @!P1 BRA `(.L_x_86) ;  /* 0xfffffffc00f09947 */ /* 0x010fea000383ffff */
[----:B------:R-:W-:Y:S05]  /*f670*/  BRA `(.L_x_109) ;  /* 0xfffffff800007947 */ /* 0x000fea000383ffff */
.L_x_88:
[----:B----4-:R4:W1:Y:S02]  /*f680*/  SYNCS.PHASECHK.TRANS64.TRYWAIT P0, [R5+URZ+0x2e880], R4 ;  /* 0x02e88004050075a7 */ /* 0x010864000800017f */
[----:B-1----:R-:W-:Y:S05]  /*f690*/  @!P0 NANOSLEEP.SYNCS 0x989680 ;  /* 0x009896800000895d */ /* 0x002fea0003900000 */
[----:B------:R-:W1:Y:S02]  /*f6a0*/  @!P0 SYNCS.PHASECHK.TRANS64 P0, [R5+URZ+0x2e880], R4 ;  /* 0x02e88004050085a7 */ /* 0x000e64000800007f */
[----:B-1----:R-:W-:Y:S05]  /*f6b0*/  @!P0 BRA `(.L_x_88) ;  /* 0xfffffffc00f08947 */ /* 0x002fea000383ffff */
[----:B------:R-:W-:Y:S05]  /*f6c0*/  BRA `(.L_x_89) ;  /* 0xfffffff400fc7947 */ /* 0x000fea000383ffff */
.L_x_110:
[----:B------:R-:W-:-:S00]  /*f6d0*/  BRA `(.L_x_110) ;  /* 0xfffffffc00fc7947 */ /* 0x000fc0000383ffff */
[----:B------:R-:W-:-:S00]  /*f6e0*/  NOP ;  /* 0x0000000000007918 */ /* 0x000fc00000000000 */
        /* <DEDUP_REMOVED lines=9> */
.L_x_2487:


//--------------------- .text._ZN7cutlass13device_kernelIN5flash11enable_sm90INS1_16FlashAttnFwdSm90INS1_25CollectiveMainloopFwdSm90ILi2EN4cute5tupleIJNS5_1CILi1EEES8_S8_EEENS6_IJNS7_ILi128EEENS7_ILi224EEESA_EEELi128ENS_12float_e4m3_tEfNS_4arch4Sm90ELb0ELb0ELb1ELb1ELb0ELb0ELb0ELb1ELb1ELb0ELb0ELb0EEENS1_21CollectiveEpilogueFwdINS6_IJSA_SA_SB_EEES9_NS_10bfloat16_tESF_Li256ELb1ELb0ELb0ELb1EEENS1_36VarlenDynamicPersistentTileSchedulerILi128ELi224ELi256ELi128ELb0ELb0ELb1ELb0ELb1ELb1EEEEEEEEEvNT_6ParamsE --------------------------
	.section	.text._ZN7cutlass13device_kernelIN5flash11enable_sm90INS1_16FlashAttnFwdSm90INS1_25CollectiveMainloopFwdSm90ILi2EN4cute5tupleIJNS5_1CILi1EEES8_S8_EEENS6_IJNS7_ILi128EEENS7_ILi224EEESA_EEELi128ENS_12float_e4m3_tEfNS_4arch4Sm90ELb0ELb0ELb1ELb1ELb0ELb0ELb0ELb1ELb1ELb0ELb0ELb0EEENS1_21CollectiveEpilogueFwdINS6_IJSA_SA_SB_EEES9_NS_10bfloat16_tESF_Li256ELb1ELb0ELb0ELb1EEENS1_36VarlenDynamicPersistentTileSchedulerILi128ELi224ELi256ELi128ELb0ELb0ELb1ELb0ELb1ELb1EEEEEEEEEvNT_6ParamsE,"ax",@progbits
	.align	128
.text._ZN7cutlass13device_kernelIN5flash11enable_sm90INS1_16FlashAttnFwdSm90INS1_25CollectiveMainloopFwdSm90ILi2EN4cute5tupleIJNS5_1CILi1EEES8_S8_EEENS6_IJNS7_ILi128EEENS7_ILi224EEESA_EEELi128ENS_12float_e4m3_tEfNS_4arch4Sm90ELb0ELb0ELb1ELb1ELb0ELb0ELb0ELb1ELb1ELb0ELb0ELb0EEENS1_21CollectiveEpilogueFwdINS6_IJSA_SA_SB_EEES9_NS_10bfloat16_tESF_Li256ELb1ELb0ELb0ELb1EEENS1_36VarlenDynamicPersistentTileSchedulerILi128ELi224ELi256ELi128ELb0ELb0ELb1ELb0ELb1ELb1EEEEEEEEEvNT_6ParamsE:
        .type           _ZN7cutlass13device_kernelIN5flash11enable_sm90INS1_16FlashAttnFwdSm90INS1_25CollectiveMainloopFwdSm90ILi2EN4cute5tupleIJNS5_1CILi1EEES8_S8_EEENS6_IJNS7_ILi128EEENS7_ILi224EEESA_EEELi128ENS_12float_e4m3_tEfNS_4arch4Sm90ELb0ELb0ELb1ELb1ELb0ELb0ELb0ELb1ELb1ELb0ELb0ELb0EEENS1_21CollectiveEpilogueFwdINS6_IJSA_SA_SB_EEES9_NS_10bfloat16_tESF_Li256ELb1ELb0ELb0ELb1EEENS1_36VarlenDynamicPersistentTileSchedulerILi128ELi224ELi256ELi128ELb0ELb0ELb1ELb0ELb1ELb1EEEEEEEEEvNT_6ParamsE,@function
        .size           _ZN7cutlass13device_kernelIN5flash11enable_sm90INS1_16FlashAttnFwdSm90INS1_25CollectiveMainloopFwdSm90ILi2EN4cute5tupleIJNS5_1CILi1EEES8_S8_EEENS6_IJNS7_ILi128EEENS7_ILi224EEESA_EEELi128ENS_12float_e4m3_tEfNS_4arch4Sm90ELb0ELb0ELb1ELb1ELb0ELb0ELb0ELb1ELb1ELb0ELb0ELb0EEENS1_21CollectiveEpilogueFwdINS6_IJSA_SA_SB_EEES9_NS_10bfloat16_tESF_Li256ELb1ELb0ELb0ELb1EEENS1_36VarlenDynamicPersistentTileSchedulerILi128ELi224ELi256ELi128ELb0ELb0ELb1ELb0ELb1ELb1EEEEEEEEEvNT_6ParamsE,(.L_x_2488 - _ZN7cutlass13device_kernelIN5flash11enable_sm90INS1_16FlashAttnFwdSm90INS1_25CollectiveMainloopFwdSm90ILi2EN4cute5tupleIJNS5_1CILi1EEES8_S8_EEENS6_IJNS7_ILi128EEENS7_ILi224EEESA_EEELi128ENS_12float_e4m3_tEfNS_4arch4Sm90ELb0ELb0ELb1ELb1ELb0ELb0ELb0ELb1ELb1ELb0ELb0ELb0EEENS1_21CollectiveEpilogueFwdINS6_IJSA_SA_SB_EEES9_NS_10bfloat16_tESF_Li256ELb1ELb0ELb0ELb1EEENS1_36VarlenDynamicPersistentTileSchedulerILi128ELi224ELi256ELi128ELb0ELb0ELb1ELb0ELb1ELb1EEEEEEEEEvNT_6ParamsE)
        .other          _ZN7cutlass13device_kernelIN5flash11enable_sm90INS1_16FlashAttnFwdSm90INS1_25CollectiveMainloopFwdSm90ILi2EN4cute5tupleIJNS5_1CILi1EEES8_S8_EEENS6_IJNS7_ILi128EEENS7_ILi224EEESA_EEELi128ENS_12float_e4m3_tEfNS_4arch4Sm90ELb0ELb0ELb1ELb1ELb0ELb0ELb0ELb1ELb1ELb0ELb0ELb0EEENS1_21CollectiveEpilogueFwdINS6_IJSA_SA_SB_EEES9_NS_10bfloat16_tESF_Li256ELb1ELb0ELb0ELb1EEENS1_36VarlenDynamicPersistentTileSchedulerILi128ELi224ELi256ELi128ELb0ELb0ELb1ELb0ELb1ELb1EEEEEEEEEvNT_6ParamsE,@"STO_CUDA_ENTRY STV_DEFAULT"
_ZN7cutlass13device_kernelIN5flash11enable_sm90INS1_16FlashAttnFwdSm90INS1_25CollectiveMainloopFwdSm90ILi2EN4cute5tupleIJNS5_1CILi1EEES8_S8_EEENS6_IJNS7_ILi128EEENS7_ILi224EEESA_EEELi128ENS_12float_e4m3_tEfNS_4arch4Sm90ELb0ELb0ELb1ELb1ELb0ELb0ELb0ELb1ELb1ELb0ELb0ELb0EEENS1_21CollectiveEpilogueFwdINS6_IJSA_SA_SB_EEES9_NS_10bfloat16_tESF_Li256ELb1ELb0ELb0ELb1EEENS1_36VarlenDynamicPersistentTileSchedulerILi128ELi224ELi256ELi128ELb0ELb0ELb1ELb0ELb1ELb1EEEEEEEEEvNT_6ParamsE:
[----:B------:R-:W0:Y:S02]  /*0000*/  LDC R1, c[0x0][0x28] ;  /* 0x00000a00ff017b82 */ /* 0x000e240000000800 */
[----:B0-----:R-:W-:Y:S01]  /*0010*/  VIADD R1, R1, 0xffffffc8 ;  /* 0xffffffc801017836 */ /* 0x001fe20000000000 */
[----:B------:R-:W0:Y:S01]  /*0020*/  S2R R3, SR_TID.X ;  /* 0x0000000000037919 */ /* 0x000e220000002100 */
[----:B------:R-:W-:Y:S01]  /*0030*/  ELECT P0, URZ, PT ;  /* 0x00000000003f782f */ /* 0x000fe20003800000 */
[----:B------:R-:W-:Y:S01]  /*0040*/  BSSY B0, `(.L_x_111) ;  /* 0x0000011000007945 */ /* 0x000fe20003800000 */
[--C-:B0-----:R-:W-:Y:S02]  /*0050*/  SHF.R.U32.HI R0, RZ, 0x5, R3.reuse ;  /* 0x00000005ff007819 */ /* 0x101fe40000011603 */
[----:B------:R-:W-:-:S03]  /*0060*/  SHF.R.U32.HI R23, RZ, 0x7, R3 ;  /* 0x00000007ff177819 */ /* 0x000fc60000011603 */
[----:B------:R-:W0:Y:S02]  /*0070*/  SHFL.IDX PT, R2, R0, RZ, 0x1f ;  /* 0x00001fff00027589 */ /* 0x000e2400000e0000 */
[----:B0-----:R-:W-:-:S13]  /*0080*/  ISETP.EQ.AND P0, PT, R2, RZ, P0 ;  /* 0x000000ff0200720c */ /* 0x001fda0000702270 */
[----:B------:R-:W-:Y:S05]  /*0090*/  @!P0 BRA `(.L_x_112) ;  /* 0x00000000002c8947 */ /* 0x000fea0003800000 */
[----:B------:R-:W-:Y:S02]  /*00a0*/  ULDC.64 UR4, c[0x0][0x198] ;  /* 0x0000660000047ab9 */ /* 0x000fe40000000a00 */
[----:B------:R-:W-:Y:S02]  /*00b0*/  UIADD3 UR6, UP0, UR4, 0x270, URZ ;  /* 0x0000027004067890 */ /* 0x000fe4000ff1e03f */
[----:B------:R-:W-:Y:S02]  /*00c0*/  UIADD3 UR8, UP1, UR4, 0x370, URZ ;  /* 0x0000037004087890 */ /* 0x000fe4000ff3e03f */
[----:B------:R-:W-:Y:S02]  /*00d0*/  UIADD3 UR4, UP2, UR4, 0x470, URZ ;  /* 0x0000047004047890 */ /* 0x000fe4000ff5e03f */
[----:B------:R-:W-:Y:S02]  /*00e0*/  UIADD3.X UR7, URZ, UR5, URZ, UP0, !UPT ;  /* 0x000000053f077290 */ /* 0x000fe400087fe43f */
[----:B------:R-:W-:-:S02]  /*00f0*/  UIADD3.X UR9, URZ, UR5, URZ, UP1, !UPT ;  /* 0x000000053f097290 */ /* 0x000fc40008ffe43f */
[----:B------:R-:W-:-:S05]  /*0100*/  UIADD3.X UR5, URZ, UR5, URZ, UP2, !UPT ;  /* 0x000000053f057290 */ /* 0x000fca00097fe43f */
[----:B------:R0:W-:Y:S02]  /*0110*/  UTMACCTL.PF [UR6] ;  /* 0x00000000060079b9 */ /* 0x0001e40008040000 */
[----:B------:R0:W-:Y:S02]  /*0120*/  UTMACCTL.PF [UR8] ;  /* 0x00000000080079b9 */ /* 0x0001e40008040000 */
[----:B------:R0:W-:Y:S02]  /*0130*/  UTMACCTL.PF [UR4] ;  /* 0x00000000040079b9 */ /* 0x0001e40008040000 */
[----:B0-----:R-:W-:Y:S01]  /*0140*/  NOP ;  /* 0x0000000000007918 */ /* 0x001fe20000000000 */
.L_x_112:
[----:B------:R-:W-:Y:S05]  /*0150*/  BSYNC B0 ;  /* 0x0000000000007941 */ /* 0x000fea0003800000 */
.L_x_111:
[----:B------:R-:W-:Y:S01]  /*0160*/  VOTEU.ANY UP0, P0 ;  /* 0x00000000003f7886 */ /* 0x000fe20000000100 */
[----:B------:R-:W0:Y:S01]  /*0170*/  SHFL.IDX PT, R3, R23, RZ, 0x1f ;  /* 0x00001fff17037589 */ /* 0x000e2200000e0000 */
[----:B------:R-:W-:Y:S01]  /*0180*/  UMOV UR4, 0x1 ;  /* 0x0000000100047882 */ /* 0x000fe20000000000 */
[----:B------:R-:W-:Y:S01]  /*0190*/  UMOV UR7, 0x100 ;  /* 0x0000010000077882 */ /* 0x000fe20000000000 */
[----:B------:R-:W-:Y:S01]  /*01a0*/  VOTEU.ANY UP1, P0 ;  /* 0x00000000003f7886 */ /* 0x000fe20000020100 */
[----:B------:R-:W1:Y:S01]  /*01b0*/  @UP0 S2UR UR8, SR_CgaCtaId ;  /* 0x00000000000809c3 */ /* 0x000e620000008800 */
[----:B------:R-:W2:Y:S01]  /*01c0*/  SHFL.IDX PT, R2, R0, RZ, 0x1f ;  /* 0x00001fff00027589 */ /* 0x000ea200000e0000 */
[----:B------:R-:W-:Y:S01]  /*01d0*/  @UP0 UMOV UR6, 0x400 ;  /* 0x0000040000060882 */ /* 0x000fe20000000000 */
[----:B------:R-:W-:-:S04]  /*01e0*/  @UP0 UIADD3 UR4, -UR4, 0x100000, URZ ;  /* 0x0010000004040890 */ /* 0x000fc8000fffe13f */
[----:B------:R-:W-:Y:S02]  /*01f0*/  @UP0 USHF.L.U32 UR5, UR4, 0xb, URZ ;  /* 0x0000000b04050899 */ /* 0x000fe4000800063f */
[----:B------:R-:W-:Y:S01]  /*0200*/  @UP0 USHF.L.U32 UR4, UR4, 0x1, URZ ;  /* 0x0000000104040899 */ /* 0x000fe2000800063f */
[----:B------:R-:W-:Y:S01]  /*0210*/  VOTEU.ANY UP2, P0 ;  /* 0x00000000003f7886 */ /* 0x000fe20000040100 */
[----:B0-----:R-:W-:Y:S01]  /*0220*/  R2UR UR9, R3 ;  /* 0x00000000030972ca */ /* 0x001fe200000e0000 */
[----:B-1----:R-:W-:Y:S01]  /*0230*/  @UP0 ULEA UR8, UR8, UR6, 0x18 ;  /* 0x0000000608080291 */ /* 0x002fe2000f8ec03f */
[----:B--2---:R-:W-:Y:S01]  /*0240*/  ISETP.NE.AND P1, PT, R2, RZ, PT ;  /* 0x000000ff0200720c */ /* 0x004fe20003f25270 */
[----:B------:R-:W-:-:S04]  /*0250*/  @UP0 UIADD3 UR6, -UR7, 0x100000, URZ ;  /* 0x0010000007060890 */ /* 0x000fc8000fffe13f */
[----:B------:R-:W-:Y:S02]  /*0260*/  @UP0 USHF.L.U32 UR7, UR6, 0xb, URZ ;  /* 0x0000000b06070899 */ /* 0x000fe4000800063f */
[----:B------:R-:W-:-:S04]  /*0270*/  @UP0 USHF.L.U32 UR6, UR6, 0x1, URZ ;  /* 0x0000000106060899 */ /* 0x000fc8000800063f */
[----:B------:R-:W-:Y:S01]  /*0280*/  UISETP.NE.AND UP0, UPT, UR9, URZ, UPT ;  /* 0x0000003f0900728c */ /* 0x000fe2000bf05270 */
[----:B------:R-:W0:Y:S02]  /*0290*/  FENCE.VIEW.ASYNC.S ;  /* 0x00000000000073c6 */ /* 0x000e240000000000 */
[----:B0-----:R0:W1:Y:S05]  /*02a0*/  @UP1 SYNCS.EXCH.64 URZ, [UR8+0x2e800], UR4 ;  /* 0x02e80004083f15b2 */ /* 0x00106a0008000100 */
[----:B------:R0:W2:Y:S01]  /*02b0*/  @UP2 SYNCS.EXCH.64 URZ, [UR8+0x2e820], UR6 ;  /* 0x02e82006083f25b2 */ /* 0x0000a20008000100 */
[----:B------:R-:W-:Y:S05]  /*02c0*/  @P1 BRA `(.L_x_113) ;  /* 0x0000000000481947 */ /* 0x000fea0003800000 */
[----:B0-----:R-:W0:Y:S01]  /*02d0*/  S2UR UR5, SR_CgaCtaId ;  /* 0x00000000000579c3 */ /* 0x001e220000008800 */
[----:B------:R-:W-:Y:S01]  /*02e0*/  UMOV UR4, 0x400 ;  /* 0x0000040000047882 */ /* 0x000fe20000000000 */
[----:B------:R-:W-:Y:S01]  /*02f0*/  UMOV UR6, 0x1 ;  /* 0x0000000100067882 */ /* 0x000fe20000000000 */
[----:B------:R-:W-:Y:S01]  /*0300*/  UMOV UR9, 0x2 ;  /* 0x0000000200097882 */ /* 0x000fe20000000000 */
[----:B------:R-:W-:-:S04]  /*0310*/  UIADD3 UR6, -UR6, 0x100000, URZ ;  /* 0x0010000006067890 */ /* 0x000fc8000fffe13f */
[----:B------:R-:W-:Y:S02]  /*0320*/  USHF.L.U32 UR7, UR6, 0xb, URZ ;  /* 0x0000000b06077899 */ /* 0x000fe4000800063f */
[----:B------:R-:W-:Y:S01]  /*0330*/  USHF.L.U32 UR6, UR6, 0x1, URZ ;  /* 0x0000000106067899 */ /* 0x000fe2000800063f */
[----:B------:R-:W-:Y:S01]  /*0340*/  ELECT P0, URZ, PT ;  /* 0x00000000003f782f */ /* 0x000fe20003800000 */
[----:B0-----:R-:W-:Y:S02]  /*0350*/  ULEA UR8, UR5, UR4, 0x18 ;  /* 0x0000000405087291 */ /* 0x001fe4000f8ec03f */
[----:B------:R-:W-:-:S04]  /*0360*/  UIADD3 UR4, -UR9, 0x100000, URZ ;  /* 0x0010000009047890 */ /* 0x000fc8000fffe13f */
[----:B------:R-:W-:Y:S02]  /*0370*/  USHF.L.U32 UR5, UR4, 0xb, URZ ;  /* 0x0000000b04057899 */ /* 0x000fe4000800063f */
[----:B------:R-:W-:Y:S01]  /*0380*/  USHF.L.U32 UR4, UR4, 0x1, URZ ;  /* 0x0000000104047899 */ /* 0x000fe2000800063f */
[----:B------:R-:W0:Y:S03]  /*0390*/  FENCE.VIEW.ASYNC.S ;  /* 0x00000000000073c6 */ /* 0x000e260000000000 */
[----:B0-----:R3:W4:Y:S08]  /*03a0*/  SYNCS.EXCH.64 URZ, [UR8+0x2e830], UR6 ;  /* 0x02e83006083f75b2 */ /* 0x0017300008000100 */
[----:B------:R3:W0:Y:S01]  /*03b0*/  SYNCS.EXCH.64 URZ, [UR8+0x2e840], UR4 ;  /* 0x02e84004083f75b2 */ /* 0x0006220008000100 */
[----:B------:R3:W0:Y:S01]  /*03c0*/  SYNCS.EXCH.64 URZ, [UR8+0x2e838], UR6 ;  /* 0x02e83806083f75b2 */ /* 0x0006220008000100 */
[----:B------:R3:W0:Y:S02]  /*03d0*/  SYNCS.EXCH.64 URZ, [UR8+0x2e848], UR4 ;  /* 0x02e84804083f75b2 */ /* 0x0006240008000100 */
[----:B---3--:R-:W-:Y:S01]  /*03e0*/  NOP ;  /* 0x0000000000007918 */ /* 0x008fe20000000000 */
.L_x_113:
[----:B------:R-:W3:Y:S01]  /*03f0*/  SHFL.IDX PT, R2, R0, RZ, 0x1f ;  /* 0x00001fff00027589 */ /* 0x000ee200000e0000 */
[----:B------:R-:W-:Y:S01]  /*0400*/  NOP ;  /* 0x0000000000007918 */ /* 0x000fe20000000000 */
[----:B---3--:R-:W-:-:S13]  /*0410*/  ISETP.NE.AND P0, PT, R2, RZ, PT ;  /* 0x000000ff0200720c */ /* 0x008fda0003f05270 */
[----:B------:R-:W-:Y:S05]  /*0420*/  @P0 BRA `(.L_x_114) ;  /* 0x0000000000480947 */ /* 0x000fea0003800000 */
[----:B0-----:R-:W0:Y:S01]  /*0430*/  S2UR UR5, SR_CgaCtaId ;  /* 0x00000000000579c3 */ /* 0x001e220000008800 */
[----:B------:R-:W-:Y:S01]  /*0440*/  UMOV UR4, 0x400 ;  /* 0x0000040000047882 */ /* 0x000fe20000000000 */
[----:B------:R-:W-:Y:S01]  /*0450*/  UMOV UR6, 0x80 ;  /* 0x0000008000067882 */ /* 0x000fe20000000000 */
[----:B------:R-:W-:Y:S01]  /*0460*/  UMOV UR7, 0x100 ;  /* 0x0000010000077882 */ /* 0x000fe20000000000 */
[----:B------:R-:W-:Y:S01]  /*0470*/  ELECT P0, URZ, PT ;  /* 0x00000000003f782f */ /* 0x000fe20003800000 */
[----:B0-----:R-:W-:Y:S02]  /*0480*/  ULEA UR8, UR5, UR4, 0x18 ;  /* 0x0000000405087291 */ /* 0x001fe4000f8ec03f */
[----:B------:R-:W-:-:S04]  /*0490*/  UIADD3 UR4, -UR6, 0x100000, URZ ;  /* 0x0010000006047890 */ /* 0x000fc8000fffe13f */
[----:B------:R-:W-:Y:S02]  /*04a0*/  USHF.L.U32 UR5, UR4, 0xb, URZ ;  /* 0x0000000b04057899 */ /* 0x000fe4000800063f */
[----:B------:R-:W-:Y:S02]  /*04b0*/  USHF.L.U32 UR4, UR4, 0x1, URZ ;  /* 0x0000000104047899 */ /* 0x000fe4000800063f */
[----:B------:R-:W-:-:S04]  /*04c0*/  UIADD3 UR6, -UR7, 0x100000, URZ ;  /* 0x0010000007067890 */ /* 0x000fc8000fffe13f */
[----:B------:R-:W-:Y:S02]  /*04d0*/  USHF.L.U32 UR7, UR6, 0xb, URZ ;  /* 0x0000000b06077899 */ /* 0x000fe4000800063f */
[----:B------:R-:W-:Y:S01]  /*04e0*/  USHF.L.U32 UR6, UR6, 0x1, URZ ;  /* 0x0000000106067899 */ /* 0x000fe2000800063f */
[----:B------:R-:W0:Y:S03]  /*04f0*/  FENCE.VIEW.ASYNC.S ;  /* 0x00000000000073c6 */ /* 0x000e260000000000 */
[----:B0-----:R3:W0:Y:S08]  /*0500*/  SYNCS.EXCH.64 URZ, [UR8+0x2e850], UR4 ;  /* 0x02e85004083f75b2 */ /* 0x0016300008000100 */
[----:B------:R3:W0:Y:S01]  /*0510*/  SYNCS.EXCH.64 URZ, [UR8+0x2e860], UR6 ;  /* 0x02e86006083f75b2 */ /* 0x0006220008000100 */
[----:B------:R3:W0:Y:S01]  /*0520*/  SYNCS.EXCH.64 URZ, [UR8+0x2e858], UR4 ;  /* 0x02e85804083f75b2 */ /* 0x0006220008000100 */
[----:B------:R3:W0:Y:S02]  /*0530*/  SYNCS.EXCH.64 URZ, [UR8+0x2e868], UR6 ;  /* 0x02e86806083f75b2 */ /* 0x0006240008000100 */
[----:B---3--:R-:W-:Y:S01]  /*0540*/  NOP ;  /* 0x0000000000007918 */ /* 0x008fe20000000000 */
.L_x_114:
[----:B------:R-:W3:Y:S01]  /*0550*/  SHFL.IDX PT, R2, R0, RZ, 0x1f ;  /* 0x00001fff00027589 */ /* 0x000ee200000e0000 */
[----:B------:R-:W-:Y:S01]  /*0560*/  NOP ;  /* 0x0000000000007918 */ /* 0x000fe20000000000 */
[----:B---3--:R-:W-:-:S13]  /*0570*/  ISETP.NE.AND P0, PT, R2, RZ, PT ;  /* 0x000000ff0200720c */ /* 0x008fda0003f05270 */
[----:B------:R-:W-:Y:S05]  /*0580*/  @P0 BRA `(.L_x_115) ;  /* 0x0000000000380947 */ /* 0x000fea0003800000 */
[----:B0-----:R-:W0:Y:S01]  /*0590*/  S2UR UR5, SR_CgaCtaId ;  /* 0x00000000000579c3 */ /* 0x001e220000008800 */
[----:B------:R-:W-:Y:S01]  /*05a0*/  UMOV UR4, 0x400 ;  /* 0x0000040000047882 */ /* 0x000fe20000000000 */
[----:B------:R-:W-:Y:S01]  /*05b0*/  UMOV UR7, 0x1 ;  /* 0x0000000100077882 */ /* 0x000fe20000000000 */
[----:B------:R-:W-:Y:S01]  /*05c0*/  ELECT P0, URZ, PT ;  /* 0x00000000003f782f */ /* 0x000fe20003800000 */
[----:B0-----:R-:W-:Y:S02]  /*05d0*/  ULEA UR6, UR5, UR4, 0x18 ;  /* 0x0000000405067291 */ /* 0x001fe4000f8ec03f */
[----:B------:R-:W-:-:S04]  /*05e0*/  UIADD3 UR4, -UR7, 0x100000, URZ ;  /* 0x0010000007047890 */ /* 0x000fc8000fffe13f */
[----:B------:R-:W-:Y:S02]  /*05f0*/  USHF.L.U32 UR5, UR4, 0xb, URZ ;  /* 0x0000000b04057899 */ /* 0x000fe4000800063f */
[----:B------:R-:W-:Y:S01]  /*0600*/  USHF.L.U32 UR4, UR4, 0x1, URZ ;  /* 0x0000000104047899 */ /* 0x000fe2000800063f */
[----:B------:R-:W0:Y:S11]  /*0610*/  FENCE.VIEW.ASYNC.S ;  /* 0x00000000000073c6 */ /* 0x000e360000000000 */
[----:B0-----:R3:W0:Y:S01]  /*0620*/  SYNCS.EXCH.64 URZ, [UR6+0x2e870], UR4 ;  /* 0x02e87004063f75b2 */ /* 0x0016220008000100 */
[----:B------:R3:W0:Y:S01]  /*0630*/  SYNCS.EXCH.64 URZ, [UR6+0x2e880], UR4 ;  /* 0x02e88004063f75b2 */ /* 0x0006220008000100 */
[----:B------:R3:W0:Y:S01]  /*0640*/  SYNCS.EXCH.64 URZ, [UR6+0x2e878], UR4 ;  /* 0x02e87804063f75b2 */ /* 0x0006220008000100 */
[----:B------:R3:W0:Y:S02]  /*0650*/  SYNCS.EXCH.64 URZ, [UR6+0x2e888], UR4 ;  /* 0x02e88804063f75b2 */ /* 0x0006240008000100 */
[----:B---3--:R-:W-:Y:S01]  /*0660*/  NOP ;  /* 0x0000000000007918 */ /* 0x008fe20000000000 */
.L_x_115:
        /* <DEDUP_REMOVED lines=22> */
.L_x_116:
        /* <DEDUP_REMOVED lines=22> */
.L_x_117:
[----:B------:R-:W-:Y:S01]  /*0930*/  PLOP3.LUT P0, PT, PT, PT, UP0, 0x80, 0x0 ;  /* 0x000000000000781c */ /* 0x000fe20003f0f008 */
[----:B------:R-:W-:Y:S01]  /*0940*/  UMOV UR40, 0x1 ;  /* 0x0000000100287882 */ /* 0x000fe20000000000 */
[----:B------:R-:W-:Y:S01]  /*0950*/  NOP ;  /* 0x0000000000007918 */ /* 0x000fe20000000000 */
[----:B------:R-:W-:Y:S01]  /*0960*/  USEL UR40, UR40, 0x2, !UP0 ;  /* 0x0000000228287887 */ /* 0x000fe2000c000000 */
[----:B------:R-:W-:Y:S01]  /*0970*/  ULDC.64 UR50, c[0x0][0x208] ;  /* 0x0000820000327ab9 */ /* 0x000fe20000000a00 */
[----:B012-4-:R-:W-:Y:S08]  /*0980*/  BAR.SYNC.DEFER_BLOCKING 0x0 ;  /* 0x0000000000007b1d */ /* 0x017ff00000010000 */
[----:B------:R-:W-:Y:S05]  /*0990*/  @!P0 BRA `(.L_x_118) ;  /* 0x000000d000988947 */ /* 0x000fea0003800000 */
.L_x_119:
[----:B------:R-:W-:-:S08]  /*09a0*/  NOP ;  /* 0x0000000000007918 */ /* 0x000fd00000000000 */
[----:B------:R-:W0:Y:S02]  /*09b0*/  USETMAXREG.TRY_ALLOC.CTAPOOL UP0, 0xf0 ;  /* 0x000000f0000079c8 */ /* 0x000e240008000600 */
[----:B0-----:R-:W-:-:S13]  /*09c0*/  PLOP3.LUT P0, PT, PT, PT, UP0, 0x80, 0x0 ;  /* 0x000000000000781c */ /* 0x001fda0003f0f008 */
[----:B------:R-:W-:Y:S05]  /*09d0*/  @!P0 BRA `(.L_x_119) ;  /* 0xfffffffc00f08947 */ /* 0x000fea000383ffff */
[----:B------:R-:W0:Y:S01]  /*09e0*/  S2R R2, SR_TID.X ;  /* 0x0000000000027919 */ /* 0x000e220000002100 */
[----:B------:R-:W1:Y:S01]  /*09f0*/  S2UR UR5, SR_CgaCtaId ;  /* 0x00000000000579c3 */ /* 0x000e620000008800 */
[----:B------:R-:W-:-:S07]  /*0a00*/  UMOV UR4, 0x400 ;  /* 0x0000040000047882 */ /* 0x000fce0000000000 */
[----:B------:R-:W-:Y:S06]  /*0a10*/  BAR.ARV 0x8, 0x120 ;  /* 0x0204800000007b1d */ /* 0x000fec0000002000 */
[----:B-1----:R-:W-:Y:S01]  /*0a20*/  ULEA UR4, UR5, UR4, 0x18 ;  /* 0x0000000405047291 */ /* 0x002fe2000f8ec03f */
[----:B0-----:R-:W-:-:S04]  /*0a30*/  LOP3.LUT R0, R2, 0xffffff80, RZ, 0xc0, !PT ;  /* 0xffffff8002007812 */ /* 0x001fc800078ec0ff */
[----:B------:R-:W-:-:S13]  /*0a40*/  ISETP.NE.AND P0, PT, R0, 0x80, PT ;  /* 0x000000800000780c */ /* 0x000fda0003f05270 */
[----:B------:R-:W-:Y:S08]  /*0a50*/  @!P0 BAR.ARV 0x9, 0x100 ;  /* 0x0244000000008b1d */ /* 0x000ff00000002000 */
[----:B------:R-:W-:Y:S06]  /*0a60*/  BAR.SYNC.DEFER_BLOCKING 0x5, 0x180 ;  /* 0x0146000000007b1d */ /* 0x000fec0000010000 */
[----:B------:R-:W0:Y:S01]  /*0a70*/  LDS.128 R44, [UR4+0x2e8d0] ;  /* 0x02e8d004ff2c7984 */ /* 0x000e220008000c00 */
[----:B------:R-:W-:Y:S01]  /*0a80*/  ULDC UR4, c[0x0][0xc14] ;  /* 0x0003050000047ab9 */ /* 0x000fe20000000800 */
[----:B------:R-:W-:Y:S06]  /*0a90*/  BAR.ARV 0x4, 0x180 ;  /* 0x0106000000007b1d */ /* 0x000fec0000002000 */
[----:B0-----:R-:W-:-:S13]  /*0aa0*/  ISETP.GE.AND P0, PT, R47, UR4, PT ;  /* 0x000000042f007c0c */ /* 0x001fda000bf06270 */
[----:B------:R-:W-:Y:S05]  /*0ab0*/  @P0 EXIT ;  /* 0x000000000000094d */ /* 0x000fea0003800000 */
[----:B------:R-:W-:Y:S01]  /*0ac0*/  VIADD R232, R2, 0xffffff80 ;  /* 0xffffff8002e87836 */ /* 0x000fe20000000000 */
[----:B------:R-:W-:Y:S01]  /*0ad0*/  R2UR UR6, R46 ;  /* 0x000000002e0672ca */ /* 0x000fe200000e0000 */
[----:B------:R-:W-:Y:S01]  /*0ae0*/  ULOP3.LUT UR44, UR40, 0x1, URZ, 0xfc, !UPT ;  /* 0x00000001282c7892 */ /* 0x000fe2000f8efc3f */
[----:B------:R-:W-:Y:S02]  /*0af0*/  UMOV UR43, URZ ;  /* 0x0000003f002b7c82 */ /* 0x000fe40008000000 */
[----:B------:R-:W-:Y:S01]  /*0b00*/  SHF.R.S32.HI R3, RZ, 0x1f, R232 ;  /* 0x0000001fff037819 */ /* 0x000fe200000114e8 */
[----:B------:R-:W-:Y:S01]  /*0b10*/  UMOV UR42, URZ ;  /* 0x0000003f002a7c82 */ /* 0x000fe20008000000 */
[----:B------:R-:W-:Y:S02]  /*0b20*/  UMOV UR46, URZ ;  /* 0x0000003f002e7c82 */ /* 0x000fe40008000000 */
[CC--:B------:R-:W-:Y:S02]  /*0b30*/  LEA.HI R5, R3.reuse, R232.reuse, RZ, 0x7 ;  /* 0x000000e803057211 */ /* 0x0c0fe400078f38ff */
[----:B------:R-:W-:-:S02]  /*0b40*/  LEA.HI R0, R3, R232, RZ, 0x4 ;  /* 0x000000e803007211 */ /* 0x000fc400078f20ff */
[----:B------:R-:W-:Y:S02]  /*0b50*/  LOP3.LUT R7, R5, 0xffffff80, RZ, 0xc0, !PT ;  /* 0xffffff8005077812 */ /* 0x000fe400078ec0ff */
[----:B------:R-:W-:Y:S02]  /*0b60*/  SHF.R.S32.HI R9, RZ, 0x4, R0 ;  /* 0x00000004ff097819 */ /* 0x000fe40000011400 */
[----:B------:R-:W-:Y:S01]  /*0b70*/  SHF.R.S32.HI R228, RZ, 0x7, R5 ;  /* 0x00000007ffe47819 */ /* 0x000fe20000011405 */
[----:B------:R-:W-:Y:S01]  /*0b80*/  IMAD.IADD R22, R232, 0x1, -R7 ;  /* 0x00000001e8167824 */ /* 0x000fe200078e0a07 */
[----:B------:R-:W-:Y:S02]  /*0b90*/  LEA.HI R2, R3, R232, RZ, 0x5 ;  /* 0x000000e803027211 */ /* 0x000fe400078f28ff */
[----:B------:R-:W-:Y:S02]  /*0ba0*/  LOP3.LUT R7, R0, 0x3fffff0, RZ, 0xc0, !PT ;  /* 0x03fffff000077812 */ /* 0x000fe400078ec0ff */
[----:B------:R-:W-:Y:S01]  /*0bb0*/  SHF.R.S32.HI R11, RZ, 0x1f, R22 ;  /* 0x0000001fff0b7819 */ /* 0x000fe20000011416 */
[----:B------:R-:W-:Y:S01]  /*0bc0*/  IMAD.SHL.U32 R2, R2, 0x20, RZ ;  /* 0x0000002002027824 */ /* 0x000fe200078e00ff */
[----:B------:R-:W-:Y:S01]  /*0bd0*/  LEA.HI R0, R0, R9, RZ, 0x1 ;  /* 0x0000000900007211 */ /* 0x000fe200078f08ff */
[----:B------:R-:W-:Y:S01]  /*0be0*/  IMAD.IADD R7, R232, 0x1, -R7 ;  /* 0x00000001e8077824 */ /* 0x000fe200078e0a07 */
[----:B------:R-:W-:-:S02]  /*0bf0*/  LEA.HI R4, R11, R22, RZ, 0x2 ;  /* 0x000000160b047211 */ /* 0x000fc400078f10ff */
[----:B------:R-:W-:Y:S02]  /*0c00*/  LEA.HI R5, R5, R228, RZ, 0x1 ;  /* 0x000000e405057211 */ /* 0x000fe400078f08ff */
[--C-:B------:R-:W-:Y:S02]  /*0c10*/  SHF.R.S32.HI R6, RZ, 0x2, R4.reuse ;  /* 0x00000002ff067819 */ /* 0x100fe40000011404 */
[----:B------:R-:W-:Y:S02]  /*0c20*/  SHF.R.S32.HI R13, RZ, 0x1f, R4 ;  /* 0x0000001fff0d7819 */ /* 0x000fe40000011404 */
[----:B------:R-:W-:Y:S02]  /*0c30*/  LOP3.LUT R0, R0, 0x1ffffffe, RZ, 0xc0, !PT ;  /* 0x1ffffffe00007812 */ /* 0x000fe400078ec0ff */
[----:B------:R-:W-:Y:S02]  /*0c40*/  LEA.HI R13, R13, R6, RZ, 0x3 ;  /* 0x000000060d0d7211 */ /* 0x000fe400078f18ff */
[----:B------:R-:W-:Y:S01]  /*0c50*/  LOP3.LUT R5, R5, 0x3fffffe, RZ, 0xc0, !PT ;  /* 0x03fffffe05057812 */ /* 0x000fe200078ec0ff */
[----:B------:R-:W-:Y:S01]  /*0c60*/  IMAD.IADD R0, R9, 0x1, -R0 ;  /* 0x0000000109007824 */ /* 0x000fe200078e0a00 */
[----:B------:R-:W-:-:S02]  /*0c70*/  LOP3.LUT R13, R13, 0xfffffff8, RZ, 0xc0, !PT ;  /* 0xfffffff80d0d7812 */ /* 0x000fc400078ec0ff */
[----:B------:R-:W-:Y:S01]  /*0c80*/  LEA.HI R11, R11, R22, RZ, 0x5 ;  /* 0x000000160b0b7211 */ /* 0x000fe200078f28ff */
[----:B------:R-:W-:Y:S01]  /*0c90*/  IMAD.IADD R230, R228, 0x1, -R5 ;  /* 0x00000001e4e67824 */ /* 0x000fe200078e0a05 */
[----:B------:R-:W-:Y:S01]  /*0ca0*/  LEA.HI R3, R3, R232, RZ, 0x3 ;  /* 0x000000e803037211 */ /* 0x000fe200078f18ff */
[----:B------:R-:W-:Y:S01]  /*0cb0*/  IMAD.IADD R6, R6, 0x1, -R13 ;  /* 0x0000000106067824 */ /* 0x000fe200078e0a0d */
[----:B------:R-:W-:Y:S02]  /*0cc0*/  LOP3.LUT R2, R2, 0xfffffc00, RZ, 0xc0, !PT ;  /* 0xfffffc0002027812 */ /* 0x000fe400078ec0ff */
[----:B------:R-:W-:Y:S02]  /*0cd0*/  LOP3.LUT R9, R4, 0x7ffffffc, RZ, 0xc0, !PT ;  /* 0x7ffffffc04097812 */ /* 0x000fe400078ec0ff */
[----:B------:R-:W-:Y:S01]  /*0ce0*/  SHF.R.S32.HI R11, RZ, 0x5, R11 ;  /* 0x00000005ff0b7819 */ /* 0x000fe2000001140b */
[----:B------:R-:W-:Y:S01]  /*0cf0*/  IMAD R7, R7, 0x40, R2 ;  /* 0x0000004007077824 */ /* 0x000fe200078e0202 */
[----:B------:R-:W-:Y:S01]  /*0d00*/  LOP3.LUT R5, R3, 0x1ffffff8, RZ, 0xc0, !PT ;  /* 0x1ffffff803057812 */ /* 0x000fe200078ec0ff */
[----:B------:R-:W-:Y:S01]  /*0d10*/  IMAD.MOV.U32 R2, RZ, RZ, -0x2 ;  /* 0xfffffffeff027424 */ /* 0x000fe200078e00ff */
[----:B------:R-:W-:Y:S01]  /*0d20*/  SHF.R.S32.HI R18, RZ, 0x3, R3 ;  /* 0x00000003ff127819 */ /* 0x000fe20000011403 */
[----:B------:R-:W-:-:S02]  /*0d30*/  IMAD.IADD R9, R22, 0x1, -R9 ;  /* 0x0000000116097824 */ /* 0x000fc400078e0a09 */
[----:B------:R-:W-:Y:S02]  /*0d40*/  IMAD R11, R11, 0x10, R6 ;  /* 0x000000100b0b7824 */ /* 0x000fe400078e0206 */
[----:B------:R-:W-:Y:S02]  /*0d50*/  IMAD.IADD R5, R232, 0x1, -R5 ;  /* 0x00000001e8057824 */ /* 0x000fe400078e0a05 */
[----:B------:R-:W-:Y:S02]  /*0d60*/  IMAD R231, R0, 0x8, R7 ;  /* 0x0000000800e77824 */ /* 0x000fe400078e0207 */
[----:B------:R-:W-:Y:S02]  /*0d70*/  IMAD R229, R9, R2, 0xe0 ;  /* 0x000000e009e57424 */ /* 0x000fe400078e0202 */
[----:B------:R-:W-:Y:S02]  /*0d80*/  IMAD R230, R230, 0x40, R11 ;  /* 0x00000040e6e67824 */ /* 0x000fe400078e020b */
[----:B------:R-:W-:-:S07]  /*0d90*/  IMAD.SHL.U32 R16, R5, 0x8, RZ ;  /* 0x0000000805107824 */ /* 0x000fce00078e00ff */
.L_x_163:
[----:B0-----:R-:W0:Y:S01]  /*0da0*/  LDC.64 R2, c[0x0][0xc60] ;  /* 0x00031800ff027b82 */ /* 0x001e220000000a00 */
[----:B------:R-:W-:Y:S01]  /*0db0*/  ULDC.64 UR4, c[0x0][0xa28] ;  /* 0x00028a0000047ab9 */ /* 0x000fe20000000a00 */
[----:B------:R-:W-:Y:S01]  /*0dc0*/  ULDC.64 UR8, c[0x0][0xa20] ;  /* 0x0002880000087ab9 */ /* 0x000fe20000000a00 */
[----:B0-----:R-:W-:-:S06]  /*0dd0*/  IMAD.WIDE R2, R47, 0x4, R2 ;  /* 0x000000042f027825 */ /* 0x001fcc00078e0202 */
[----:B--2---:R-:W2:Y:S01]  /*0de0*/  LDG.E R2, desc[UR50][R2.64] ;  /* 0x0000003202027981 */ /* 0x004ea2000c1e1900 */
[----:B------:R-:W-:Y:S02]  /*0df0*/  UISETP.NE.U32.AND UP0, UPT, UR4, URZ, UPT ;  /* 0x0000003f0400728c */ /* 0x000fe4000bf05070 */
[----:B------:R-:W-:Y:S02]  /*0e00*/  UISETP.NE.U32.AND UP1, UPT, UR8, URZ, UPT ;  /* 0x0000003f0800728c */ /* 0x000fe4000bf25070 */
[----:B------:R-:W-:Y:S02]  /*0e10*/  UISETP.NE.AND.EX UP0, UPT, UR5, URZ, UPT, UP0 ;  /* 0x0000003f0500728c */ /* 0x000fe4000bf05300 */
[----:B------:R-:W-:-:S04]  /*0e20*/  UISETP.NE.AND.EX UP1, UPT, UR9, URZ, UPT, UP1 ;  /* 0x0000003f0900728c */ /* 0x000fc8000bf25310 */
[----:B------:R-:W-:Y:S02]  /*0e30*/  PLOP3.LUT P0, PT, PT, PT, UP0, 0x80, 0x0 ;  /* 0x000000000000781c */ /* 0x000fe40003f0f008 */
[----:B------:R-:W-:Y:S02]  /*0e40*/  PLOP3.LUT P1, PT, PT, PT, UP1, 0x80, 0x0 ;  /* 0x000000000000781c */ /* 0x000fe40003f2f018 */
[----:B--2---:R-:W-:-:S13]  /*0e50*/  R2UR UR36, R2 ;  /* 0x00000000022472ca */ /* 0x004fda00000e0000 */
[----:B------:R-:W-:Y:S02]  /*0e60*/  USHF.R.S32.HI UR37, URZ, 0x1f, UR36 ;  /* 0x0000001f3f257899 */ /* 0x000fe40008011424 */
[----:B------:R-:W-:Y:S02]  /*0e70*/  @UP0 ULEA UR4, UP2, UR36, UR4, 0x2 ;  /* 0x0000000424040291 */ /* 0x000fe4000f84103f */
[----:B------:R-:W-:Y:S02]  /*0e80*/  @UP1 ULEA UR8, UP3, UR36, UR8, 0x2 ;  /* 0x0000000824081291 */ /* 0x000fe4000f86103f */
[----:B------:R-:W-:Y:S02]  /*0e90*/  @UP0 ULEA.HI.X UR5, UR36, UR5, UR37, 0x2, UP2 ;  /* 0x0000000524050291 */ /* 0x000fe400090f1425 */
[----:B------:R-:W-:Y:S01]  /*0ea0*/  @UP1 ULEA.HI.X UR9, UR36, UR9, UR37, 0x2, UP3 ;  /* 0x0000000924091291 */ /* 0x000fe200098f1425 */
[----:B------:R-:W-:Y:S02]  /*0eb0*/  IMAD.U32 R2, RZ, RZ, UR4 ;  /* 0x00000004ff027e24 */ /* 0x000fe4000f8e00ff */
[----:B---345:R-:W-:-:S02]  /*0ec0*/  IMAD.U32 R4, RZ, RZ, UR8 ;  /* 0x00000008ff047e24 */ /* 0x038fc4000f8e00ff */
[----:B------:R-:W-:Y:S01]  /*0ed0*/  IMAD.U32 R3, RZ, RZ, UR5 ;  /* 0x00000005ff037e24 */ /* 0x000fe2000f8e00ff */
[----:B------:R-:W-:Y:S01]  /*0ee0*/  MOV R5, UR9 ;  /* 0x0000000900057c02 */ /* 0x000fe20008000f00 */
[----:B------:R-:W-:-:S03]  /*0ef0*/  ULDC.64 UR4, c[0x0][0x3f8] ;  /* 0x0000fe0000047ab9 */ /* 0x000fc60000000a00 */
[----:B------:R-:W2:Y:S04]  /*0f00*/  @P0 LDG.E R2, desc[UR50][R2.64] ;  /* 0x0000003202020981 */ /* 0x000ea8000c1e1900 */
[----:B------:R-:W3:Y:S01]  /*0f10*/  @P1 LDG.E R4, desc[UR50][R4.64] ;  /* 0x0000003204041981 */ /* 0x000ee2000c1e1900 */
[----:B------:R-:W-:Y:S01]  /*0f20*/  UISETP.NE.U32.AND UP0, UPT, UR4, URZ, UPT ;  /* 0x0000003f0400728c */ /* 0x000fe2000bf05070 */
[----:B------:R-:W-:Y:S01]  /*0f30*/  IMAD.MOV.U32 R17, RZ, RZ, R45 ;  /* 0x000000ffff117224 */ /* 0x000fe200078e002d */
[----:B------:R-:W-:Y:S01]  /*0f40*/  UMOV UR45, URZ ;  /* 0x0000003f002d7c82 */ /* 0x000fe20008000000 */
[----:B------:R-:W-:Y:S01]  /*0f50*/  ULDC UR4, c[0x0][0x404] ;  /* 0x0001010000047ab9 */ /* 0x000fe20000000800 */
[----:B------:R-:W-:Y:S01]  /*0f60*/  UISETP.NE.AND.EX UP0, UPT, UR5, URZ, UPT, UP0 ;  /* 0x0000003f0500728c */ /* 0x000fe2000bf05300 */
[----:B------:R-:W-:Y:S01]  /*0f70*/  IMAD.MOV.U32 R0, RZ, RZ, RZ ;  /* 0x000000ffff007224 */ /* 0x000fe200078e00ff */
[----:B------:R-:W-:Y:S01]  /*0f80*/  UMOV UR38, UR6 ;  /* 0x0000000600267c82 */ /* 0x000fe20008000000 */
[----:B------:R-:W-:Y:S01]  /*0f90*/  ULDC UR5, c[0x0][0x2e0] ;  /* 0x0000b80000057ab9 */ /* 0x000fe20000000800 */
[----:B------:R-:W-:Y:S01]  /*0fa0*/  USEL UR4, UR4, 0x1, UP0 ;  /* 0x0000000104047887 */ /* 0x000fe20008000000 */
[----:B------:R-:W-:Y:S01]  /*0fb0*/  IMAD.MOV.U32 R87, RZ, RZ, RZ ;  /* 0x000000ffff577224 */ /* 0x000fe200078e00ff */
[----:B------:R-:W-:-:S02]  /*0fc0*/  CS2R R6, SRZ ;  /* 0x0000000000067805 */ /* 0x000fc4000001ff00 */
[----:B-1----:R-:W-:Y:S01]  /*0fd0*/  CS2R R8, SRZ ;  /* 0x0000000000087805 */ /* 0x002fe2000001ff00 */
[----:B------:R-:W-:Y:S01]  /*0fe0*/  UIMAD UR4, UR4, UR5, URZ ;  /* 0x00000005040472a4 */ /* 0x000fe2000f8e023f */
[----:B------:R-:W-:Y:S02]  /*0ff0*/  CS2R R10, SRZ ;  /* 0x00000000000a7805 */ /* 0x000fe4000001ff00 */
[----:B------:R-:W-:Y:S01]  /*1000*/  CS2R R12, SRZ ;  /* 0x00000000000c7805 */ /* 0x000fe2000001ff00 */
[----:B------:R-:W-:Y:S01]  /*1010*/  ULDC UR5, c[0x0][0x428] ;  /* 0x00010a0000057ab9 */ /* 0x000fe20000000800 */
[----:B------:R-:W-:Y:S01]  /*1020*/  CS2R R14, SRZ ;  /* 0x00000000000e7805 */ /* 0x000fe2000001ff00 */
[----:B------:R-:W-:Y:S01]  /*1030*/  UISETP.NE.AND UP0, UPT, UR5, 0x1, UPT ;  /* 0x000000010500788c */ /* 0x000fe2000bf05270 */
        /* <DEDUP_REMOVED lines=12> */
[----:B------:R-:W-:Y:S01]  /*1100*/  CS2R R88, SRZ ;  /* 0x0000000000587805 */ /* 0x000fe2000001ff00 */
[----:B------:R-:W-:Y:S01]  /*1110*/  IMAD.MOV.U32 R50, RZ, RZ, RZ ;  /* 0x000000ffff327224 */ /* 0x000fe200078e00ff */
[----:B------:R-:W-:-:S02]  /*1120*/  CS2R R52, SRZ ;  /* 0x0000000000347805 */ /* 0x000fc4000001ff00 */
[----:B------:R-:W-:Y:S02]  /*1130*/  CS2R R56, SRZ ;  /* 0x0000000000387805 */ /* 0x000fe4000001ff00 */
[----:B------:R-:W-:Y:S02]  /*1140*/  CS2R R90, SRZ ;  /* 0x00000000005a7805 */ /* 0x000fe4000001ff00 */
[----:B------:R-:W-:Y:S02]  /*1150*/  CS2R R60, SRZ ;  /* 0x00000000003c7805 */ /* 0x000fe4000001ff00 */
[----:B------:R-:W-:Y:S02]  /*1160*/  CS2R R92, SRZ ;  /* 0x00000000005c7805 */ /* 0x000fe4000001ff00 */
[----:B------:R-:W-:Y:S02]  /*1170*/  CS2R R64, SRZ ;  /* 0x0000000000407805 */ /* 0x000fe4000001ff00 */
[----:B--2---:R-:W-:Y:S01]  /*1180*/  @P0 R2UR UR45, R2 ;  /* 0x00000000022d02ca */ /* 0x004fe200000e0000 */
[----:B------:R-:W-:Y:S01]  /*1190*/  IMAD.MOV.U32 R2, RZ, RZ, RZ ;  /* 0x000000ffff027224 */ /* 0x000fe200078e00ff */
[----:B------:R-:W-:-:S02]  /*11a0*/  PLOP3.LUT P0, PT, PT, PT, PT, 0x80, 0x0 ;  /* 0x000000000000781c */ /* 0x000fc40003f0f070 */
[----:B---3--:R-:W-:Y:S01]  /*11b0*/  @P1 R2UR UR4, R4 ;  /* 0x00000000040412ca */ /* 0x008fe200000e0000 */
[----:B------:R-:W-:-:S14]  /*11c0*/  @P1 BRA `(.L_x_120) ;  /* 0x0000000000341947 */ /* 0x000fdc0003800000 */
[----:B------:R-:W-:Y:S02]  /*11d0*/  ULDC.64 UR8, c[0x0][0xa08] ;  /* 0x0002820000087ab9 */ /* 0x000fe40000000a00 */
[----:B------:R-:W-:-:S04]  /*11e0*/  ISETP.NE.U32.AND P1, PT, RZ, UR8, PT ;  /* 0x00000008ff007c0c */ /* 0x000fc8000bf25070 */
[----:B------:R-:W-:-:S13]  /*11f0*/  ISETP.NE.AND.EX P1, PT, RZ, UR9, PT, P1 ;  /* 0x00000009ff007c0c */ /* 0x000fda000bf25310 */
[----:B------:R-:W-:Y:S05]  /*1200*/  @!P1 BRA `(.L_x_120) ;  /* 0x0000000000249947 */ /* 0x000fea0003800000 */
[----:B------:R-:W-:Y:S02]  /*1210*/  ULDC.64 UR4, c[0x0][0xa08] ;  /* 0x0002820000047ab9 */ /* 0x000fe40000000a00 */
[----:B------:R-:W-:-:S06]  /*1220*/  UIMAD.WIDE UR4, UR36, 0x4, UR4 ;  /* 0x00000004240478a5 */ /* 0x000fcc000f8e0204 */
[----:B------:R-:W-:Y:S02]  /*1230*/  IMAD.U32 R4, RZ, RZ, UR4 ;  /* 0x00000004ff047e24 */ /* 0x000fe4000f8e00ff */
[----:B------:R-:W-:-:S05]  /*1240*/  IMAD.U32 R5, RZ, RZ, UR5 ;  /* 0x00000005ff057e24 */ /* 0x000fca000f8e00ff */
[----:B------:R-:W2:Y:S04]  /*1250*/  LDG.E R44, desc[UR50][R4.64] ;  /* 0x00000032042c7981 */ /* 0x000ea8000c1e1900 */
[----:B------:R-:W3:Y:S01]  /*1260*/  LDG.E R3, desc[UR50][R4.64+0x4] ;  /* 0x0000043204037981 */ /* 0x000ee2000c1e1900 */
[----:B--2---:R-:W-:Y:S02]  /*1270*/  R2UR UR4, R44 ;  /* 0x000000002c0472ca */ /* 0x004fe400000e0000 */
[----:B---3--:R-:W-:-:S13]  /*1280*/  R2UR UR5, R3 ;  /* 0x00000000030572ca */ /* 0x008fda00000e0000 */
[----:B------:R-:W-:-:S12]  /*1290*/  UIADD3 UR4, -UR4, UR5, URZ ;  /* 0x0000000504047290 */ /* 0x000fd8000fffe13f */
.L_x_120:
[----:B------:R-:W-:Y:S01]  /*12a0*/  UIADD3 UR45, -UR45, UR4, URZ ;  /* 0x000000042d2d7290 */ /* 0x000fe2000fffe13f */
[----:B------:R-:W-:Y:S01]  /*12b0*/  CS2R R94, SRZ ;  /* 0x00000000005e7805 */ /* 0x000fe2000001ff00 */
[----:B------:R-:W-:Y:S01]  /*12c0*/  @UP0 ULDC UR7, c[0x0][0x42c] ;  /* 0x00010b0000070ab9 */ /* 0x000fe20000000800 */
[----:B------:R-:W-:Y:S01]  /*12d0*/  UMOV UR4, URZ ;  /* 0x0000003f00047c82 */ /* 0x000fe20008000000 */
[----:B------:R-:W-:Y:S01]  /*12e0*/  UISETP.GE.AND UP1, UPT, UR45, 0x1, UPT ;  /* 0x000000012d00788c */ /* 0x000fe2000bf26270 */
[----:B------:R-:W-:Y:S01]  /*12f0*/  CS2R R68, SRZ ;  /* 0x0000000000447805 */ /* 0x000fe2000001ff00 */
[----:B------:R-:W-:Y:S01]  /*1300*/  UIADD3 UR5, UR45, 0xdf, URZ ;  /* 0x000000df2d057890 */ /* 0x000fe2000fffe03f */
[----:B------:R-:W-:Y:S01]  /*1310*/  CS2R R96, SRZ ;  /* 0x0000000000607805 */ /* 0x000fe2000001ff00 */
[----:B------:R-:W-:Y:S01]  /*1320*/  UMOV UR39, UR6 ;  /* 0x0000000600277c82 */ /* 0x000fe20008000000 */
[----:B------:R-:W-:Y:S02]  /*1330*/  CS2R R72, SRZ ;  /* 0x0000000000487805 */ /* 0x000fe4000001ff00 */
[----:B------:R-:W-:Y:S01]  /*1340*/  PLOP3.LUT P1, PT, PT, PT, UP1, 0x80, 0x0 ;  /* 0x000000000000781c */ /* 0x000fe20003f2f018 */
[----:B------:R-:W-:Y:S01]  /*1350*/  UIMAD.WIDE UR8, UR5, -0x6db6db6d, UR4 ;  /* 0x92492493050878a5 */ /* 0x000fe2000f8e0204 */
[----:B------:R-:W-:Y:S01]  /*1360*/  CS2R R98, SRZ ;  /* 0x0000000000627805 */ /* 0x000fe2000001ff00 */
[----:B------:R-:W-:Y:S01]  /*1370*/  UIMAD.WIDE.U32 UR4, UR6, UR7, URZ ;  /* 0x00000007060472a5 */ /* 0x000fe2000f8e003f */
[----:B------:R-:W-:Y:S01]  /*1380*/  CS2R R76, SRZ ;  /* 0x00000000004c7805 */ /* 0x000fe2000001ff00 */
[----:B------:R-:W-:Y:S01]  /*1390*/  USHF.R.U32.HI UR49, URZ, 0x1f, UR9 ;  /* 0x0000001f3f317899 */ /* 0x000fe20008011609 */
[----:B------:R-:W-:Y:S01]  /*13a0*/  CS2R R100, SRZ ;  /* 0x0000000000647805 */ /* 0x000fe2000001ff00 */
[----:B------:R-:W-:-:S02]  /*13b0*/  @UP0 ULDC UR7, c[0x0][0x430] ;  /* 0x00010c0000070ab9 */ /* 0x000fc40000000800 */
[----:B------:R-:W-:Y:S02]  /*13c0*/  @UP0 USHF.R.U32.HI UR38, URZ, UR7, UR5 ;  /* 0x000000073f260299 */ /* 0x000fe40008011605 */
[----:B------:R-:W-:Y:S02]  /*13d0*/  ULEA.HI.SX32 UR49, UR9, UR49, 0x19 ;  /* 0x0000003109317291 */ /* 0x000fe4000f8fca3f */
[----:B------:R-:W-:Y:S10]  /*13e0*/  @!P1 BRA `(.L_x_121) ;  /* 0x000000a000989947 */ /* 0x000ff40003800000 */
[----:B------:R-:W0:Y:S01]  /*13f0*/  SHFL.IDX PT, R0, R228, RZ, 0x1f ;  /* 0x00001fffe4007589 */ /* 0x000e2200000e0000 */
[----:B------:R-:W1:Y:S01]  /*1400*/  S2UR UR6, SR_CgaCtaId ;  /* 0x00000000000679c3 */ /* 0x000e620000008800 */
[----:B------:R-:W-:Y:S01]  /*1410*/  UMOV UR5, 0x400 ;  /* 0x0000040000057882 */ /* 0x000fe20000000000 */
[----:B0-----:R-:W-:Y:S01]  /*1420*/  R2UR UR41, R0 ;  /* 0x00000000002972ca */ /* 0x001fe200000e0000 */
[----:B-1----:R-:W-:-:S04]  /*1430*/  ULEA UR5, UR6, UR5, 0x18 ;  /* 0x0000000506057291 */ /* 0x002fc8000f8ec03f */
[----:B------:R-:W-:-:S04]  /*1440*/  UIADD3 UR5, UR5, 0x1c400, URZ ;  /* 0x0001c40005057890 */ /* 0x000fc8000fffe03f */
[----:B------:R-:W-:-:S04]  /*1450*/  ULOP3.LUT UP0, URZ, UR5, 0x9f, URZ, 0xc0, !UPT ;  /* 0x0000009f053f7892 */ /* 0x000fc8000f80c03f */
[----:B------:R-:W-:Y:S02]  /*1460*/  ULEA.HI UR4, UR41, UR41, URZ, 0x1 ;  /* 0x0000002929047291 */ /* 0x000fe4000f8f083f */
[----:B------:R-:W-:Y:S02]  /*1470*/  PLOP3.LUT P0, PT, PT, PT, UP0, 0x80, 0x0 ;  /* 0x000000000000781c */ /* 0x000fe40003f0f008 */
[----:B------:R-:W-:-:S04]  /*1480*/  ULOP3.LUT UR4, UR4, 0x1e, URZ, 0xc0, !UPT ;  /* 0x0000001e04047892 */ /* 0x000fc8000f8ec03f */
[----:B------:R-:W-:-:S04]  /*1490*/  UIADD3 UR4, UR41, -UR4, URZ ;  /* 0x8000000429047290 */ /* 0x000fc8000fffe03f */
[----:B------:R-:W-:-:S04]  /*14a0*/  ULEA UR4, UR4, UR5, 0xd ;  /* 0x0000000504047291 */ /* 0x000fc8000f8e683f */
[----:B------:R-:W-:-:S04]  /*14b0*/  USHF.R.U32.HI UR4, URZ, 0x4, UR4 ;  /* 0x000000043f047899 */ /* 0x000fc80008011604 */
[----:B------:R-:W-:Y:S01]  /*14c0*/  ULOP3.LUT UR47, UR4, 0x3fff, URZ, 0xc0, !UPT ;  /* 0x00003fff042f7892 */ /* 0x000fe2000f8ec03f */
[----:B------:R-:W-:Y:S11]  /*14d0*/  @!P0 BRA `(.L_x_122) ;  /* 0x0000000000408947 */ /* 0x000ff60003800000 */
[----:B------:R-:W-:Y:S01]  /*14e0*/  MOV R0, 0x0 ;  /* 0x0000000000007802 */ /* 0x000fe20000000f00 */
[----:B------:R-:W-:Y:S01]  /*14f0*/  ULDC.64 UR4, c[0x4][0xc0] ;  /* 0x0100300000047ab9 */ /* 0x000fe20000000a00 */
[----:B------:R-:W-:Y:S01]  /*1500*/  ULDC.64 UR6, c[0x4][0x28] ;  /* 0x01000a0000067ab9 */ /* 0x000fe20000000a00 */
[----:B------:R-:W-:Y:S01]  /*1510*/  IMAD.U32 R4, RZ, RZ, UR4 ;  /* 0x00000004ff047e24 */ /* 0x000fe2000f8e00ff */
[----:B------:R0:W1:Y:S01]  /*1520*/  LDC.64 R2, c[0x4][R0] ;  /* 0x0100000000027b82 */ /* 0x0000620000000a00 */
[----:B------:R-:W-:Y:S01]  /*1530*/  IMAD.U32 R5, RZ, RZ, UR5 ;  /* 0x00000005ff057e24 */ /* 0x000fe2000f8e00ff */
[----:B------:R-:W-:Y:S01]  /*1540*/  ULDC.64 UR4, c[0x4][0xc8] ;  /* 0x0100320000047ab9 */ /* 0x000fe20000000a00 */
[----:B------:R-:W-:Y:S02]  /*1550*/  IMAD.U32 R10, RZ, RZ, UR6 ;  /* 0x00000006ff0a7e24 */ /* 0x000fe4000f8e00ff */
[----:B------:R-:W-:Y:S02]  /*1560*/  IMAD.U32 R6, RZ, RZ, UR4 ;  /* 0x00000004ff067e24 */ /* 0x000fe4000f8e00ff */
[----:B------:R-:W-:-:S02]  /*1570*/  IMAD.U32 R7, RZ, RZ, UR5 ;  /* 0x00000005ff077e24 */ /* 0x000fc4000f8e00ff */
[----:B------:R-:W-:Y:S02]  /*1580*/  IMAD.U32 R11, RZ, RZ, UR7 ;  /* 0x00000007ff0b7e24 */ /* 0x000fe4000f8e00ff */
[----:B------:R-:W-:Y:S02]  /*1590*/  IMAD.MOV.U32 R8, RZ, RZ, 0x70 ;  /* 0x00000070ff087424 */ /* 0x000fe400078e00ff */
[----:B------:R-:W-:Y:S02]  /*15a0*/  IMAD.MOV.U32 R12, RZ, RZ, 0x1 ;  /* 0x00000001ff0c7424 */ /* 0x000fe400078e00ff */
[----:B0-----:R-:W-:-:S07]  /*15b0*/  IMAD.MOV.U32 R13, RZ, RZ, RZ ;  /* 0x000000ffff0d7224 */ /* 0x001fce00078e00ff */
[----:B------:R-:W-:-:S07]  /*15c0*/  LEPC R20, `(.L_x_122) ;  /* 0x000000001014794e */ /* 0x000fce0000000000 */
[----:B-1----:R-:W-:Y:S05]  /*15d0*/  CALL.ABS.NOINC R2 ;  /* 0x0000000002007343 */ /* 0x002fea0003c00000 */
.L_x_122:
        /* <DEDUP_REMOVED lines=10> */
[----:B------:R-:W-:Y:S01]  /*1680*/  @UP0 ULDC.64 UR14, c[0x0][0x9a8] ;  /* 0x00026a00000e0ab9 */ /* 0x000fe20000000a00 */
[----:B------:R-:W-:Y:S01]  /*1690*/  @UP0 ULDC.64 UR18, c[0x0][0x9b0] ;  /* 0x00026c0000120ab9 */ /* 0x000fe20000000a00 */
[----:B------:R-:W-:Y:S01]  /*16a0*/  @UP1 ULDC.64 UR16, c[0x0][0x9b8] ;  /* 0x00026e0000101ab9 */ /* 0x000fe20000000a00 */
[----:B------:R-:W-:Y:S02]  /*16b0*/  @UP0 UIMAD UR8, UR37, UR14, URZ ;  /* 0x0000000e250802a4 */ /* 0x000fe4000f8e023f */
[----:B------:R-:W-:Y:S02]  /*16c0*/  @UP1 UIMAD UR10, UR37, UR16, URZ ;  /* 0x00000010250a12a4 */ /* 0x000fe4000f8e023f */
[----:B------:R-:W-:Y:S02]  /*16d0*/  @UP0 UIMAD UR15, UR36, UR15, UR8 ;  /* 0x0000000f240f02a4 */ /* 0x000fe4000f8e0208 */
[----:B------:R-:W-:Y:S02]  /*16e0*/  @UP1 UIMAD.WIDE.U32 UR8, UR36, UR16, URZ ;  /* 0x00000010240812a5 */ /* 0x000fe4000f8e003f */
[----:B------:R-:W-:-:S02]  /*16f0*/  @UP0 UIMAD.WIDE.U32 UR12, UR36, UR14, URZ ;  /* 0x0000000e240c02a5 */ /* 0x000fc4000f8e003f */
[----:B------:R-:W-:Y:S02]  /*1700*/  @UP1 UIMAD UR16, UR36, UR17, UR10 ;  /* 0x00000011241012a4 */ /* 0x000fe4000f8e020a */
[----:B------:R-:W-:Y:S02]  /*1710*/  @UP1 USHF.R.S32.HI UR17, URZ, 0x1f, UR38 ;  /* 0x0000001f3f111899 */ /* 0x000fe40008011426 */
[----:B------:R-:W-:Y:S01]  /*1720*/  @UP0 USHF.R.S32.HI UR14, URZ, 0x1f, UR38 ;  /* 0x0000001f3f0e0899 */ /* 0x000fe20008011426 */
[----:B------:R-:W-:Y:S01]  /*1730*/  @UP1 ULDC.64 UR10, c[0x0][0x9c0] ;  /* 0x00027000000a1ab9 */ /* 0x000fe20000000a00 */
[----:B------:R-:W-:Y:S02]  /*1740*/  @UP0 UIADD3 UR13, UR13, UR15, URZ ;  /* 0x0000000f0d0d0290 */ /* 0x000fe4000fffe03f */
[----:B------:R-:W-:Y:S02]  /*1750*/  @UP1 UIMAD UR15, UR17, UR10, URZ ;  /* 0x0000000a110f12a4 */ /* 0x000fe4000f8e023f */
[----:B------:R-:W-:-:S02]  /*1760*/  @UP0 UIMAD UR14, UR14, UR18, URZ ;  /* 0x000000120e0e02a4 */ /* 0x000fc4000f8e023f */
[----:B------:R-:W-:Y:S02]  /*1770*/  @UP1 UIADD3 UR9, UR9, UR16, URZ ;  /* 0x0000001009091290 */ /* 0x000fe4000fffe03f */
[----:B------:R-:W-:Y:S02]  /*1780*/  @UP1 UIMAD UR15, UR38, UR11, UR15 ;  /* 0x0000000b260f12a4 */ /* 0x000fe4000f8e020f */
[----:B------:R-:W-:Y:S02]  /*1790*/  @UP0 UIMAD UR14, UR38, UR19, UR14 ;  /* 0x00000013260e02a4 */ /* 0x000fe4000f8e020e */
[----:B------:R-:W-:Y:S02]  /*17a0*/  @UP0 UIMAD.WIDE.U32 UR12, UR38, UR18, UR12 ;  /* 0x00000012260c02a5 */ /* 0x000fe4000f8e000c */
[----:B------:R-:W-:Y:S02]  /*17b0*/  @UP1 UIMAD.WIDE.U32 UR10, UR38, UR10, UR8 ;  /* 0x0000000a260a12a5 */ /* 0x000fe4000f8e0008 */
[----:B------:R-:W-:-:S02]  /*17c0*/  @UP0 UIADD3 UR9, UR13, UR14, URZ ;  /* 0x0000000e0d090290 */ /* 0x000fc4000fffe03f */
[----:B------:R-:W-:Y:S02]  /*17d0*/  @UP0 ULEA UR6, UP2, UR12, UR6, 0x2 ;  /* 0x000000060c060291 */ /* 0x000fe4000f84103f */
[----:B------:R-:W-:Y:S02]  /*17e0*/  @UP1 UIADD3 UR8, UR11, UR15, URZ ;  /* 0x0000000f0b081290 */ /* 0x000fe4000fffe03f */
[----:B------:R-:W-:Y:S02]  /*17f0*/  @UP1 ULEA UR4, UP3, UR10, UR4, 0x2 ;  /* 0x000000040a041291 */ /* 0x000fe4000f86103f */
[----:B------:R-:W-:Y:S01]  /*1800*/  @UP0 ULEA.HI.X UR7, UR12, UR7, UR9, 0x2, UP2 ;  /* 0x000000070c070291 */ /* 0x000fe200090f1409 */
[----:B------:R-:W-:Y:S01]  /*1810*/  MOV R4, UR6 ;  /* 0x0000000600047c02 */ /* 0x000fe20008000f00 */
[----:B------:R-:W-:Y:S02]  /*1820*/  @UP1 ULEA.HI.X UR5, UR10, UR5, UR8, 0x2, UP3 ;  /* 0x000000050a051291 */ /* 0x000fe400098f1408 */
[----:B------:R-:W-:-:S02]  /*1830*/  IMAD.U32 R6, RZ, RZ, UR4 ;  /* 0x00000004ff067e24 */ /* 0x000fc4000f8e00ff */
[----:B------:R-:W-:Y:S02]  /*1840*/  IMAD.U32 R5, RZ, RZ, UR7 ;  /* 0x00000007ff057e24 */ /* 0x000fe4000f8e00ff */
[----:B------:R-:W-:-:S03]  /*1850*/  IMAD.U32 R7, RZ, RZ, UR5 ;  /* 0x00000005ff077e24 */ /* 0x000fc6000f8e00ff */
[----:B------:R0:W2:Y:S04]  /*1860*/  @P0 LDG.E R9, desc[UR50][R4.64] ;  /* 0x0000003204090981 */ /* 0x0000a8000c1e1900 */
[----:B------:R-:W2:Y:S01]  /*1870*/  @P1 LDG.E R0, desc[UR50][R6.64] ;  /* 0x0000003206001981 */ /* 0x000ea2000c1e1900 */
[----:B------:R-:W1:Y:S01]  /*1880*/  S2UR UR5, SR_CgaCtaId ;  /* 0x00000000000579c3 */ /* 0x000e620000008800 */
[----:B------:R-:W-:Y:S01]  /*1890*/  ULEA.HI UR4, UR43, UR43, URZ, 0x1 ;  /* 0x0000002b2b047291 */ /* 0x000fe2000f8f083f */
[----:B------:R-:W-:-:S03]  /*18a0*/  MOV R2, 0x400 ;  /* 0x0000040000027802 */ /* 0x000fc60000000f00 */
[----:B------:R-:W-:Y:S01]  /*18b0*/  ULOP3.LUT UR4, UR4, 0xfffffffe, URZ, 0xc0, !UPT ;  /* 0xfffffffe04047892 */ /* 0x000fe2000f8ec03f */
[----:B0-----:R-:W-:-:S03]  /*18c0*/  IMAD.U32 R4, RZ, RZ, UR44 ;  /* 0x0000002cff047e24 */ /* 0x001fc6000f8e00ff */
[----:B------:R-:W-:Y:S02]  /*18d0*/  UIADD3 UR4, UR43, -UR4, URZ ;  /* 0x800000042b047290 */ /* 0x000fe4000fffe03f */
[----:B------:R-:W-:-:S04]  /*18e0*/  ISETP.NE.AND P0, PT, R4, 0x3, PT ;  /* 0x000000030400780c */ /* 0x000fc80003f05270 */
[----:B------:R-:W-:Y:S01]  /*18f0*/  IMAD.U32 R11, RZ, RZ, UR4 ;  /* 0x00000004ff0b7e24 */ /* 0x000fe2000f8e00ff */
[----:B------:R-:W-:-:S04]  /*1900*/  ULDC UR4, c[0x0][0x9d8] ;  /* 0x0002760000047ab9 */ /* 0x000fc80000000800 */
[----:B------:R-:W-:Y:S01]  /*1910*/  SHF.L.U32 R11, R11, 0x1f, RZ ;  /* 0x0000001f0b0b7819 */ /* 0x000fe200000006ff */
[----:B-1----:R-:W-:-:S05]  /*1920*/  IMAD.U32 R3, RZ, RZ, UR5 ;  /* 0x00000005ff037e24 */ /* 0x002fca000f8e00ff */
[----:B------:R-:W-:-:S04]  /*1930*/  LEA R2, R3, R2, 0x18 ;  /* 0x0000000203027211 */ /* 0x000fc800078ec0ff */
[----:B------:R-:W0:Y:S01]  /*1940*/  SYNCS.PHASECHK.TRANS64.TRYWAIT P1, [R2+URZ+0x2e800], R11 ;  /* 0x02e8000b020075a7 */ /* 0x000e22000802017f */
[----:B--2---:R-:W-:-:S04]  /*1950*/  FMUL.FTZ R0, R9, R0 ;  /* 0x0000000009007220 */ /* 0x004fc80000410000 */
[----:B------:R-:W-:Y:S01]  /*1960*/  FMUL.FTZ R0, R0, UR4 ;  /* 0x0000000400007c20 */ /* 0x000fe20008410000 */
[----:B0-----:R-:W-:Y:S06]  /*1970*/  @!P1 BRA `(.L_x_123) ;  /* 0x0000010c00009947 */ /* 0x001fec0003800000 */
.L_x_248:
[----:B------:R-:W-:Y:S05]  /*1980*/  @!P0 BRA `(.L_x_124) ;  /* 0x0000000000048947 */ /* 0x000fea0003800000 */
[----:B------:R-:W-:Y:S01]  /*1990*/  BPT.TRAP 0x1 ;  /* 0x000000040000795c */ /* 0x000fe20000300000 */
.L_x_124:
[----:B------:R-:W-:Y:S02]  /*19a0*/  IMAD.U32 R6, RZ, RZ, UR42 ;  /* 0x0000002aff067e24 */ /* 0x000fe4000f8e00ff */
[----:B------:R-:W-:-:S03]  /*19b0*/  IMAD.U32 R5, RZ, RZ, UR46 ;  /* 0x0000002eff057e24 */ /* 0x000fc6000f8e00ff */
[----:B------:R-:W-:Y:S01]  /*19c0*/  SHF.L.U32 R6, R6, 0x1f, RZ ;  /* 0x0000001f06067819 */ /* 0x000fe200000006ff */
[----:B------:R-:W-:-:S04]  /*19d0*/  IMAD R5, R5, 0x8, R2 ;  /* 0x0000000805057824 */ /* 0x000fc800078e0202 */
[----:B------:R1:W2:Y:S01]  /*19e0*/  SYNCS.PHASECHK.TRANS64.TRYWAIT P1, [R5+URZ+0x2e830], R6 ;  /* 0x02e83006050075a7 */ /* 0x0002a2000802017f */
[----:B------:R-:W-:Y:S05]  /*19f0*/  @!P0 BRA `(.L_x_125) ;  /* 0x0000000000048947 */ /* 0x000fea0003800000 */
[----:B------:R-:W-:Y:S01]  /*1a00*/  BPT.TRAP 0x1 ;  /* 0x000000040000795c */ /* 0x000fe20000300000 */
.L_x_125:
[----:B------:R-:W3:Y:S01]  /*1a10*/  S2R R7, SR_TID.X ;  /* 0x0000000000077919 */ /* 0x000ee20000002100 */
[----:B------:R-:W-:-:S05]  /*1a20*/  VIADD R4, R2, 0x20400 ;  /* 0x0002040002047836 */ /* 0x000fca0000000000 */
[----:B------:R-:W-:-:S04]  /*1a30*/  SHF.R.U32.HI R4, RZ, 0x4, R4 ;  /* 0x00000004ff047819 */ /* 0x000fc80000011604 */
[----:B------:R-:W-:Y:S02]  /*1a40*/  LOP3.LUT R4, R4, 0x3fff, RZ, 0xc0, !PT ;  /* 0x00003fff04047812 */ /* 0x000fe400078ec0ff */
[----:B---3--:R-:W-:Y:S01]  /*1a50*/  LOP3.LUT P2, RZ, R7, 0x7f, RZ, 0xc0, !PT ;  /* 0x0000007f07ff7812 */ /* 0x008fe2000784c0ff */
[----:B--2---:R-:W-:-:S12]  /*1a60*/  @P1 BRA `(.L_x_126) ;  /* 0x0000000000081947 */ /* 0x004fd80003800000 */
[----:B------:R-:W2:Y:S02]  /*1a70*/  SYNCS.PHASECHK.TRANS64.TRYWAIT P1, [R5+URZ+0x2e830], R6 ;  /* 0x02e83006050075a7 */ /* 0x000ea4000802017f */
[----:B--2---:R-:W-:Y:S05]  /*1a80*/  @!P1 BRA `(.L_x_127) ;  /* 0x0000010800d09947 */ /* 0x004fea0003800000 */
.L_x_126:
[----:B------:R-:W-:Y:S05]  /*1a90*/  WARPSYNC.ALL ;  /* 0x0000000000007948 */ /* 0x000fea0003800000 */
[----:B------:R-:W-:Y:S01]  /*1aa0*/  IMAD.MOV.U32 R87, RZ, RZ, RZ ;  /* 0x000000ffff577224 */ /* 0x000fe200078e00ff */
[----:B------:R-:W-:-:S04]  /*1ab0*/  LOP3.LUT R4, R4, 0x10000, RZ, 0xfc, !PT ;  /* 0x0001000004047812 */ /* 0x000fc800078efcff */
[----:B------:R-:W-:Y:S01]  /*1ac0*/  R2UR UR20, R4 ;  /* 0x00000000041472ca */ /* 0x000fe200000e0000 */
[----:B------:R-:W-:Y:S01]  /*1ad0*/  ULOP3.LUT UR12, UR47, 0x10000, URZ, 0xfc, !UPT ;  /* 0x000100002f0c7892 */ /* 0x000fe2000f8efc3f */
[----:B------:R-:W-:Y:S01]  /*1ae0*/  WARPGROUP.ARRIVE ;  /* 0x00000000000079c5 */ /* 0x000fe20000000000 */
[----:B------:R-:W-:Y:S01]  /*1af0*/  UMOV UR17, 0x40000040 ;  /* 0x4000004000117882 */ /* 0x000fe20000000000 */
[----:B------:R-:W-:Y:S01]  /*1b00*/  UMOV UR19, 0x40000040 ;  /* 0x4000004000137882 */ /* 0x000fe20000000000 */
[----:B------:R-:W-:Y:S01]  /*1b10*/  UIADD3 UR7, UR12, 0x2, URZ ;  /* 0x000000020c077890 */ /* 0x000fe2000fffe03f */
[----:B-12---:R-:W-:Y:S01]  /*1b20*/  VIADD R6, R229, UR45 ;  /* 0x0000002de5067c36 */ /* 0x006fe20008000000 */
[----:B------:R-:W-:Y:S01]  /*1b30*/  UIADD3 UR11, UR12, 0x4, URZ ;  /* 0x000000040c0b7890 */ /* 0x000fe2000fffe03f */
[----:B------:R-:W1:Y:S01]  /*1b40*/  S2R R152, SR_TID.X ;  /* 0x0000000000987919 */ /* 0x000e620000002100 */
[----:B------:R-:W-:Y:S01]  /*1b50*/  UMOV UR16, UR12 ;  /* 0x0000000c00107c82 */ /* 0x000fe20008000000 */
[----:B------:R-:W-:Y:S01]  /*1b60*/  UIADD3 UR14, UR12, 0x6, URZ ;  /* 0x000000060c0e7890 */ /* 0x000fe2000fffe03f */
[----:B------:R-:W-:-:S02]  /*1b70*/  UMOV UR13, 0x40000040 ;  /* 0x40000040000d7882 */ /* 0x000fc40000000000 */
[----:B------:R-:W-:Y:S01]  /*1b80*/  UIMAD UR20, UR46, 0x700, UR20 ;  /* 0x000007002e1478a4 */ /* 0x000fe2000f8e0214 */
[----:B------:R-:W-:Y:S01]  /*1b90*/  UMOV UR15, 0x40000040 ;  /* 0x40000040000f7882 */ /* 0x000fe20000000000 */
[----:B------:R-:W-:Y:S02]  /*1ba0*/  UISETP.GE.AND UP0, UPT, UR45, 0xe1, UPT ;  /* 0x000000e12d00788c */ /* 0x000fe4000bf06270 */
[----:B------:R-:W-:-:S03]  /*1bb0*/  UIADD3 UR4, UR20, 0x200, URZ ;  /* 0x0000020014047890 */ /* 0x000fc6000fffe03f */
        /* <DEDUP_REMOVED lines=43> */
[----:B------:R-:W-:Y:S01]  /*1e70*/  QGMMA.64x32x32.F32.E4M3.E4M3 R24, gdesc[UR16], RZ, !UPT, gsb0 ;  /* 0x00600000101879f3 */ /* 0x000fe2000c0008ff */
        /* <DEDUP_REMOVED lines=65> */
[----:B------:R-:W-:Y:S01]  /*2290*/  UMOV UR14, UR18 ;  /* 0x00000012000e7c82 */ /* 0x000fe20008000000 */
        /* <DEDUP_REMOVED lines=24> */
[C---:B0-----:R-:W-:Y:S01]  /*2420*/  FMUL.FTZ R11, R0.reuse, R141 ;  /* 0x0000008d000b7220 */ /* 0x041fe20000410000 */
[C---:B------:R-:W-:Y:S01]  /*2430*/  FMUL.FTZ R7, R0.reuse, R138 ;  /* 0x0000008a00077220 */ /* 0x040fe20000410000 */
[----:B------:R-:W-:Y:S01]  /*2440*/  QGMMA.64x32x32.F32.E4M3.E4M3 R120, gdesc[UR12], R120, gsb0 ;  /* 0x006000000c7879f3 */ /* 0x000fe20008000878 */
[----:B------:R-:W-:Y:S01]  /*2450*/  UIADD3 UR14, UR20, 0x206, URZ ;  /* 0x00000206140e7890 */ /* 0x000fe2000fffe03f */
[----:B------:R-:W0:Y:S01]  /*2460*/  MUFU.TANH R8, R8 ;  /* 0x0000000800087308 */ /* 0x000e220000002400 */
        /* <DEDUP_REMOVED lines=13> */
[----:B------:R-:W3:Y:S08]  /*2540*/  MUFU.TANH R10, R10 ;  /* 0x0000000a000a7308 */ /* 0x000ef00000002400 */
[----:B------:R-:W4:Y:S08]  /*2550*/  MUFU.TANH R11, R11 ;  /* 0x0000000b000b7308 */ /* 0x000f300000002400 */
[----:B------:R-:W5:Y:S08]  /*2560*/  MUFU.TANH R7, R7 ;  /* 0x0000000700077308 */ /* 0x000f700000002400 */
[----:B------:R-:W1:Y:S08]  /*2570*/  MUFU.TANH R73, R73 ;  /* 0x0000004900497308 */ /* 0x000e700000002400 */
[----:B------:R-:W1:Y:S08]  /*2580*/  MUFU.TANH R14, R14 ;  /* 0x0000000e000e7308 */ /* 0x000e700000002400 */
[----:B------:R-:W1:Y:S01]  /*2590*/  MUFU.TANH R12, R12 ;  /* 0x0000000c000c7308 */ /* 0x000e620000002400 */
        /* <DEDUP_REMOVED lines=17> */
[----:B------:R-:W1:Y:S01]  /*26b0*/  MUFU.TANH R13, R13 ;  /* 0x0000000d000d7308 */ /* 0x000e620000002400 */
[C---:B------:R-:W-:Y:S01]  /*26c0*/  FMUL.FTZ R76, R0.reuse, R121 ;  /* 0x00000079004c7220 */ /* 0x040fe20000410000 */
[C---:B------:R-:W-:Y:S01]  /*26d0*/  FMUL.FTZ R122, R0.reuse, R131 ;  /* 0x00000083007a7220 */ /* 0x040fe20000410000 */
[C---:B------:R-:W-:Y:S01]  /*26e0*/  FMUL.FTZ R121, R0.reuse, R132 ;  /* 0x0000008400797220 */ /* 0x040fe20000410000 */
[C---:B------:R-:W-:Y:S01]  /*26f0*/  FMUL.FTZ R83, R0.reuse, R128 ;  /* 0x0000008000537220 */ /* 0x040fe20000410000 */
[----:B------:R-:W-:-:S03]  /*2700*/  FMUL.FTZ R84, R0, R129 ;  /* 0x0000008100547220 */ /* 0x000fc60000410000 */
[----:B------:R-:W1:Y:S08]  /*2710*/  MUFU.TANH R20, R20 ;  /* 0x0000001400147308 */ /* 0x000e700000002400 */
[----:B------:R-:W1:Y:S08]  /*2720*/  MUFU.TANH R72, R72 ;  /* 0x0000004800487308 */ /* 0x000e700000002400 */
[----:B------:R-:W1:Y:S08]  /*2730*/  MUFU.TANH R15, R15 ;  /* 0x0000000f000f7308 */ /* 0x000e700000002400 */
        /* <DEDUP_REMOVED lines=23> */
[C---:B------:R-:W-:Y:S01]  /*28b0*/  FMUL.FTZ R117, R0.reuse, R118 ;  /* 0x0000007600757220 */ /* 0x040fe20000410000 */
[----:B------:R-:W-:-:S02]  /*28c0*/  FMUL.FTZ R114, R0, R114 ;  /* 0x0000007200727220 */ /* 0x000fc40000410000 */
        /* <DEDUP_REMOVED lines=37> */
[----:B------:R-:W-:Y:S02]  /*2b20*/  IMAD.U32 R57, RZ, RZ, UR49 ;  /* 0x00000031ff397e24 */ /* 0x000fe4000f8e00ff */
[C---:B------:R-:W-:Y:S01]  /*2b30*/  FMUL.FTZ R133, R0.reuse, R68 ;  /* 0x0000004400857220 */ /* 0x040fe20000410000 */
[C---:B------:R-:W-:Y:S01]  /*2b40*/  FMUL.FTZ R68, R0.reuse, R69 ;  /* 0x0000004500447220 */ /* 0x040fe20000410000 */
[C---:B------:R-:W-:Y:S01]  /*2b50*/  FMUL.FTZ R134, R0.reuse, R70 ;  /* 0x0000004600867220 */ /* 0x040fe20000410000 */
[----:B------:R-:W-:Y:S01]  /*2b60*/  QGMMA.64x32x32.F32.E4M3.E4M3 R40, gdesc[UR12], R40, gsb0 ;  /* 0x006000000c2879f3 */ /* 0x000fe20008000828 */
[----:B------:R-:W-:Y:S02]  /*2b70*/  IMAD R6, R57, -0xe0, R6 ;  /* 0xffffff2039067824 */ /* 0x000fe400078e0206 */
[C---:B------:R-:W-:Y:S01]  /*2b80*/  FMUL.FTZ R130, R0.reuse, R58 ;  /* 0x0000003a00827220 */ /* 0x040fe20000410000 */
[C---:B------:R-:W-:Y:S01]  /*2b90*/  FMUL.FTZ R135, R0.reuse, R71 ;  /* 0x0000004700877220 */ /* 0x040fe20000410000 */
[C---:B------:R-:W-:Y:S01]  /*2ba0*/  FMUL.FTZ R131, R0.reuse, R60 ;  /* 0x0000003c00837220 */ /* 0x040fe20000410000 */
[----:B------:R-:W-:Y:S01]  /*2bb0*/  FMUL.FTZ R132, R0, R61 ;  /* 0x0000003d00847220 */ /* 0x000fe20000410000 */
[C---:B------:R-:W-:Y:S01]  /*2bc0*/  ISETP.GT.AND P5, PT, R6.reuse, RZ, PT ;  /* 0x000000ff0600720c */ /* 0x040fe20003fa4270 */
[----:B------:R-:W1:Y:S01]  /*2bd0*/  MUFU.TANH R122, R122 ;  /* 0x0000007a007a7308 */ /* 0x000e620000002400 */
[C---:B------:R-:W-:Y:S01]  /*2be0*/  ISETP.GT.AND P1, PT, R6.reuse, 0x1, PT ;  /* 0x000000010600780c */ /* 0x040fe20003f24270 */
[----:B------:R-:W-:Y:S01]  /*2bf0*/  UIADD3 UR14, UR20, 0x606, URZ ;  /* 0x00000606140e7890 */ /* 0x000fe2000fffe03f */
[----:B------:R-:W-:Y:S01]  /*2c00*/  ISETP.GT.AND P2, PT, R6, 0x8, PT ;  /* 0x000000080600780c */ /* 0x000fe20003f44270 */
[----:B------:R-:W-:Y:S01]  /*2c10*/  FMUL.FTZ R101, R0, R56 ;  /* 0x0000003800657220 */ /* 0x000fe20000410000 */
[----:B0-----:R-:W-:Y:S01]  /*2c20*/  FSEL R69, R8, -INF , P5 ;  /* 0xff80000008457808 */ /* 0x001fe20002800000 */
[----:B------:R-:W-:Y:S01]  /*2c30*/  UMOV UR15, 0x40000040 ;  /* 0x40000040000f7882 */ /* 0x000fe20000000000 */
[----:B--2---:R-:W-:Y:S01]  /*2c40*/  FSEL R70, R9, -INF , P1 ;  /* 0xff80000009467808 */ /* 0x004fe20000800000 */
[----:B------:R-:W0:Y:S01]  /*2c50*/  MUFU.TANH R104, R104 ;  /* 0x0000006800687308 */ /* 0x000e220000002400 */
[----:B------:R-:W-:Y:S01]  /*2c60*/  ISETP.GT.AND P3, PT, R6, 0x9, PT ;  /* 0x000000090600780c */ /* 0x000fe20003f64270 */
[----:B------:R-:W-:Y:S01]  /*2c70*/  FMUL.FTZ R129, R0, R59 ;  /* 0x0000003b00817220 */ /* 0x000fe20000410000 */
[----:B---3--:R-:W-:Y:S01]  /*2c80*/  FSEL R71, R10, -INF , P2 ;  /* 0xff8000000a477808 */ /* 0x008fe20001000000 */
[----:B------:R-:W-:Y:S01]  /*2c90*/  FMUL.FTZ R63, R0, R63 ;  /* 0x0000003f003f7220 */ /* 0x000fe20000410000 */
[----:B------:R-:W-:Y:S01]  /*2ca0*/  ISETP.GT.AND P4, PT, R6, 0x10, PT ;  /* 0x000000100600780c */ /* 0x000fe20003f84270 */
[C---:B------:R-:W-:Y:S01]  /*2cb0*/  FMUL.FTZ R65, R0.reuse, R65 ;  /* 0x0000004100417220 */ /* 0x040fe20000410000 */
[----:B----4-:R-:W-:Y:S01]  /*2cc0*/  FSEL R103, R11, -INF , P3 ;  /* 0xff8000000b677808 */ /* 0x010fe20001800000 */
[----:B------:R-:W2:Y:S01]  /*2cd0*/  MUFU.TANH R126, R126 ;  /* 0x0000007e007e7308 */ /* 0x000ea20000002400 */
[----:B-----5:R-:W-:Y:S01]  /*2ce0*/  FSEL R7, R7, -INF , P5 ;  /* 0xff80000007077808 */ /* 0x020fe20002800000 */
[----:B------:R-:W-:Y:S01]  /*2cf0*/  FMUL.FTZ R66, R0, R66 ;  /* 0x0000004200427220 */ /* 0x000fe20000410000 */
[----:B------:R-:W-:Y:S01]  /*2d00*/  ISETP.GT.AND P5, PT, R6, 0x11, PT ;  /* 0x000000110600780c */ /* 0x000fe20003fa4270 */
[C---:B------:R-:W-:Y:S01]  /*2d10*/  FMUL.FTZ R64, R0.reuse, R64 ;  /* 0x0000004000407220 */ /* 0x040fe20000410000 */
[----:B-1----:R-:W-:Y:S01]  /*2d20*/  FSEL R11, R73, -INF , P4 ;  /* 0xff800000490b7808 */ /* 0x002fe20002000000 */
[----:B------:R-:W-:Y:S01]  /*2d30*/  FMUL.FTZ R62, R0, R62 ;  /* 0x0000003e003e7220 */ /* 0x000fe20000410000 */
[----:B------:R-:W-:Y:S01]  /*2d40*/  FSEL R73, R14, -INF , P4 ;  /* 0xff8000000e497808 */ /* 0x000fe20002000000 */
[----:B------:R-:W1:Y:S01]  /*2d50*/  MUFU.TANH R106, R106 ;  /* 0x0000006a006a7308 */ /* 0x000e620000002400 */
[----:B------:R-:W-:Y:S01]  /*2d60*/  FSEL R8, R12, -INF , P1 ;  /* 0xff8000000c087808 */ /* 0x000fe20000800000 */
[----:B------:R-:W-:Y:S01]  /*2d70*/  FMUL.FTZ R67, R0, R67 ;  /* 0x0000004300437220 */ /* 0x000fe20000410000 */
[----:B------:R-:W-:-:S02]  /*2d80*/  FSEL R12, R74, -INF , P5 ;  /* 0xff8000004a0c7808 */ /* 0x000fc40002800000 */
[----:B------:R-:W-:Y:S02]  /*2d90*/  ISETP.GT.AND P1, PT, R6, 0x18, PT ;  /* 0x000000180600780c */ /* 0x000fe40003f24270 */
[----:B------:R-:W-:Y:S01]  /*2da0*/  FSEL R74, R13, -INF , P5 ;  /* 0xff8000000d4a7808 */ /* 0x000fe20002800000 */
[----:B------:R-:W3:Y:S01]  /*2db0*/  MUFU.TANH R125, R125 ;  /* 0x0000007d007d7308 */ /* 0x000ee20000002400 */
[----:B------:R-:W-:Y:S02]  /*2dc0*/  FSEL R9, R20, -INF , P2 ;  /* 0xff80000014097808 */ /* 0x000fe40001000000 */
[----:B------:R-:W-:Y:S02]  /*2dd0*/  ISETP.GT.AND P2, PT, R6, 0x19, PT ;  /* 0x000000190600780c */ /* 0x000fe40003f44270 */
[----:B------:R-:W-:Y:S02]  /*2de0*/  FSEL R72, R72, -INF , P1 ;  /* 0xff80000048487808 */ /* 0x000fe40000800000 */
[----:B------:R-:W-:Y:S01]  /*2df0*/  FSEL R10, R15, -INF , P3 ;  /* 0xff8000000f0a7808 */ /* 0x000fe20001800000 */
[----:B------:R-:W4:Y:S01]  /*2e00*/  MUFU.TANH R105, R105 ;  /* 0x0000006900697308 */ /* 0x000f220000002400 */
[----:B------:R-:W-:-:S02]  /*2e10*/  FSEL R14, R77, -INF , P2 ;  /* 0xff8000004d0e7808 */ /* 0x000fc40001000000 */
[C---:B------:R-:W-:Y:S02]  /*2e20*/  ISETP.GT.AND P3, PT, R6.reuse, 0x20, PT ;  /* 0x000000200600780c */ /* 0x040fe40003f64270 */
[----:B------:R-:W-:Y:S02]  /*2e30*/  FSEL R77, R21, -INF , P2 ;  /* 0xff800000154d7808 */ /* 0x000fe40001000000 */
[C---:B------:R-:W-:Y:S01]  /*2e40*/  ISETP.GT.AND P4, PT, R6.reuse, 0x21, PT ;  /* 0x000000210600780c */ /* 0x040fe20003f84270 */
[----:B------:R-:W5:Y:S01]  /*2e50*/  MUFU.TANH R127, R127 ;  /* 0x0000007f007f7308 */ /* 0x000f620000002400 */
[----:B------:R-:W-:Y:S02]  /*2e60*/  FSEL R75, R75, -INF , P3 ;  /* 0xff8000004b4b7808 */ /* 0x000fe40001800000 */
[----:B------:R-:W-:Y:S01]  /*2e70*/  ISETP.GT.AND P5, PT, R6, 0x28, PT ;  /* 0x000000280600780c */ /* 0x000fe20003fa4270 */
        /* <DEDUP_REMOVED lines=9> */
[C---:B------:R-:W-:Y:S01]  /*2f10*/  FMUL.FTZ R142, R0.reuse, R51 ;  /* 0x00000033008e7220 */ /* 0x040fe20000410000 */
[----:B------:R-:W-:Y:S01]  /*2f20*/  FMNMX.FTZ R46, R103, R44, !PT ;  /* 0x0000002c672e7209 */ /* 0x000fe20007810000 */
[----:B------:R-:W-:Y:S01]  /*2f30*/  FMUL.FTZ R141, R0, R50 ;  /* 0x00000032008d7220 */ /* 0x000fe20000410000 */
[----:B------:R-:W-:Y:S01]  /*2f40*/  FSEL R13, R78, -INF , P1 ;  /* 0xff8000004e0d7808 */ /* 0x000fe20000800000 */
[C---:B------:R-:W-:Y:S01]  /*2f50*/  FMUL.FTZ R143, R0.reuse, R52 ;  /* 0x00000034008f7220 */ /* 0x040fe20000410000 */
[----:B------:R-:W-:Y:S01]  /*2f60*/  FMNMX.FTZ R47, R73, R46, !PT ;  /* 0x0000002e492f7209 */ /* 0x000fe20007810000 */
[----:B------:R-:W-:Y:S01]  /*2f70*/  FMUL.FTZ R136, R0, R40 ;  /* 0x0000002800887220 */ /* 0x000fe20000410000 */
[----:B------:R-:W-:Y:S01]  /*2f80*/  ISETP.GT.AND P1, PT, R6, 0x29, PT ;  /* 0x000000290600780c */ /* 0x000fe20003f24270 */
[----:B------:R-:W-:Y:S01]  /*2f90*/  FMUL.FTZ R144, R0, R53 ;  /* 0x0000003500907220 */ /* 0x000fe20000410000 */
[----:B------:R-:W-:Y:S01]  /*2fa0*/  FMNMX.FTZ R47, R74, R47, !PT ;  /* 0x0000002f4a2f7209 */ /* 0x000fe20007810000 */
[----:B------:R-:W-:Y:S01]  /*2fb0*/  FMUL.FTZ R137, R0, R41 ;  /* 0x0000002900897220 */ /* 0x000fe20000410000 */
[----:B------:R-:W-:Y:S01]  /*2fc0*/  FSEL R80, R80, -INF , P5 ;  /* 0xff80000050507808 */ /* 0x000fe20002800000 */
[----:B------:R-:W5:Y:S01]  /*2fd0*/  MUFU.TANH R108, R108 ;  /* 0x0000006c006c7308 */ /* 0x000f620000002400 */
[----:B------:R-:W-:Y:S01]  /*2fe0*/  FMNMX.FTZ R48, R72, R47, !PT ;  /* 0x0000002f48307209 */ /* 0x000fe20007810000 */
[----:B------:R-:W-:Y:S01]  /*2ff0*/  FMUL.FTZ R138, R0, R55 ;  /* 0x00000037008a7220 */ /* 0x000fe20000410000 */
[----:B------:R-:W-:Y:S01]  /*3000*/  ISETP.GT.AND P2, PT, R6, 0x30, PT ;  /* 0x000000300600780c */ /* 0x000fe20003f44270 */
[----:B------:R-:W-:Y:S01]  /*3010*/  WARPGROUP.ARRIVE ;  /* 0x00000000000079c5 */ /* 0x000fe20000000000 */
[----:B------:R-:W-:Y:S01]  /*3020*/  FMNMX.FTZ R48, R77, R48, !PT ;  /* 0x000000304d307209 */ /* 0x000fe20007810000 */
[C---:B------:R-:W-:Y:S01]  /*3030*/  FMUL.FTZ R56, R0.reuse, R42 ;  /* 0x0000002a00387220 */ /* 0x040fe20000410000 */
[----:B------:R-:W-:Y:S01]  /*3040*/  FSEL R79, R79, -INF , P1 ;  /* 0xff8000004f4f7808 */ /* 0x000fe20000800000 */
[----:B------:R-:W5:Y:S01]  /*3050*/  MUFU.TANH R107, R107 ;  /* 0x0000006b006b7308 */ /* 0x000f620000002400 */
[----:B------:R-:W-:Y:S01]  /*3060*/  FMNMX.FTZ R49, R75, R48, !PT ;  /* 0x000000304b317209 */ /* 0x000fe20007810000 */
[----:B------:R-:W-:Y:S01]  /*3070*/  FMUL.FTZ R57, R0, R43 ;  /* 0x0000002b00397220 */ /* 0x000fe20000410000 */
[----:B------:R-:W-:Y:S01]  /*3080*/  FSEL R15, R82, -INF , P3 ;  /* 0xff800000520f7808 */ /* 0x000fe20001800000 */
[----:B------:R-:W-:Y:S01]  /*3090*/  QGMMA.64x32x32.F32.E4M3.E4M3 R24, gdesc[UR12], R24, gsb0 ;  /* 0x006000000c1879f3 */ /* 0x000fe20008000818 */
[----:B------:R-:W-:Y:S01]  /*30a0*/  FMNMX.FTZ R51, R76, R49, !PT ;  /* 0x000000314c337209 */ /* 0x000fe20007810000 */
[----:B------:R-:W-:Y:S01]  /*30b0*/  FMUL.FTZ R59, R0, R45 ;  /* 0x0000002d003b7220 */ /* 0x000fe20000410000 */
[----:B------:R-:W-:Y:S01]  /*30c0*/  ISETP.GT.AND P3, PT, R6, 0x31, PT ;  /* 0x000000310600780c */ /* 0x000fe20003f64270 */
[----:B------:R-:W5:Y:S01]  /*30d0*/  MUFU.TANH R109, R109 ;  /* 0x0000006d006d7308 */ /* 0x000f620000002400 */
[----:B------:R-:W-:Y:S01]  /*30e0*/  FMNMX.FTZ R50, R80, R51, !PT ;  /* 0x0000003350327209 */ /* 0x000fe20007810000 */
[----:B------:R-:W-:Y:S01]  /*30f0*/  FMUL.FTZ R145, R0, R54 ;  /* 0x0000003600917220 */ /* 0x000fe20000410000 */
[----:B------:R-:W-:-:S02]  /*3100*/  FSEL R83, R83, -INF , P2 ;  /* 0xff80000053537808 */ /* 0x000fc40001000000 */
[----:B------:R-:W-:Y:S02]  /*3110*/  FMNMX.FTZ R52, R79, R50, !PT ;  /* 0x000000324f347209 */ /* 0x000fe40007810000 */
[----:B------:R-:W-:Y:S01]  /*3120*/  FSEL R20, R81, -INF , P4 ;  /* 0xff80000051147808 */ /* 0x000fe20002000000 */
[----:B------:R-:W5:Y:S01]  /*3130*/  MUFU.TANH R128, R128 ;  /* 0x0000008000807308 */ /* 0x000f620000002400 */
[----:B------:R-:W-:Y:S02]  /*3140*/  ISETP.GT.AND P4, PT, R6, 0x38, PT ;  /* 0x000000380600780c */ /* 0x000fe40003f84270 */
[----:B------:R-:W-:Y:S02]  /*3150*/  FSEL R84, R84, -INF , P3 ;  /* 0xff80000054547808 */ /* 0x000fe40001800000 */
[----:B------:R-:W-:Y:S02]  /*3160*/  FMNMX.FTZ R51, R83, R52, !PT ;  /* 0x0000003453337209 */ /* 0x000fe40007810000 */
[----:B------:R-:W-:Y:S01]  /*3170*/  FSEL R21, R85, -INF , P5 ;  /* 0xff80000055157808 */ /* 0x000fe20002800000 */
[----:B------:R-:W5:Y:S01]  /*3180*/  MUFU.TANH R112, R112 ;  /* 0x0000007000707308 */ /* 0x000f620000002400 */
[----:B------:R-:W-:-:S02]  /*3190*/  ISETP.GT.AND P5, PT, R6, 0x39, PT ;  /* 0x000000390600780c */ /* 0x000fc40003fa4270 */
[----:B------:R-:W-:Y:S02]  /*31a0*/  FSEL R121, R121, -INF , P4 ;  /* 0xff80000079797808 */ /* 0x000fe40002000000 */
[----:B------:R-:W-:Y:S02]  /*31b0*/  FMNMX.FTZ R52, R84, R51, !PT ;  /* 0x0000003354347209 */ /* 0x000fe40007810000 */
[----:B------:R-:W-:Y:S01]  /*31c0*/  FSEL R40, R86, -INF , P1 ;  /* 0xff80000056287808 */ /* 0x000fe20000800000 */
[----:B------:R-:W5:Y:S01]  /*31d0*/  MUFU.TANH R110, R110 ;  /* 0x0000006e006e7308 */ /* 0x000f620000002400 */
[----:B------:R-:W-:Y:S02]  /*31e0*/  ISETP.GT.AND P1, PT, R6, 0x40, PT ;  /* 0x000000400600780c */ /* 0x000fe40003f24270 */
[----:B------:R-:W-:Y:S02]  /*31f0*/  FSEL R120, R120, -INF , P5 ;  /* 0xff80000078787808 */ /* 0x000fe40002800000 */
[----:B------:R-:W-:-:S02]  /*3200*/  FMNMX.FTZ R53, R121, R52, !PT ;  /* 0x0000003479357209 */ /* 0x000fc40007810000 */
[----:B------:R-:W-:Y:S01]  /*3210*/  FSEL R41, R123, -INF , P2 ;  /* 0xff8000007b297808 */ /* 0x000fe20001000000 */
[----:B------:R-:W5:Y:S01]  /*3220*/  MUFU.TANH R111, R111 ;  /* 0x0000006f006f7308 */ /* 0x000f620000002400 */
[----:B------:R-:W-:Y:S02]  /*3230*/  ISETP.GT.AND P2, PT, R6, 0x41, PT ;  /* 0x000000410600780c */ /* 0x000fe40003f44270 */
[----:B------:R-:W-:Y:S02]  /*3240*/  FSEL R124, R124, -INF , P1 ;  /* 0xff8000007c7c7808 */ /* 0x000fe40000800000 */
[----:B------:R-:W-:Y:S02]  /*3250*/  FMNMX.FTZ R55, R120, R53, !PT ;  /* 0x0000003578377209 */ /* 0x000fe40007810000 */
[----:B------:R-:W-:Y:S01]  /*3260*/  FSEL R42, R122, -INF , P3 ;  /* 0xff8000007a2a7808 */ /* 0x000fe20001800000 */
[----:B------:R-:W-:Y:S01]  /*3270*/  MUFU.TANH R86, R56 ;  /* 0x0000003800567308 */ /* 0x000fe20000002400 */
[----:B------:R-:W-:-:S02]  /*3280*/  ISETP.GT.AND P3, PT, R6, 0x48, PT ;  /* 0x000000480600780c */ /* 0x000fc40003f64270 */
[----:B0-----:R-:W-:Y:S02]  /*3290*/  FSEL R104, R104, -INF , P2 ;  /* 0xff80000068687808 */ /* 0x001fe40001000000 */
[----:B------:R-:W-:Y:S02]  /*32a0*/  FMNMX.FTZ R55, R124, R55, !PT ;  /* 0x000000377c377209 */ /* 0x000fe40007810000 */
[----:B--2---:R-:W-:Y:S01]  /*32b0*/  FSEL R43, R126, -INF , P4 ;  /* 0xff8000007e2b7808 */ /* 0x004fe20002000000 */
[----:B------:R0:W-:Y:S01]  /*32c0*/  MUFU.TANH R122, R57 ;  /* 0x00000039007a7308 */ /* 0x0001e20000002400 */
[----:B------:R-:W-:Y:S02]  /*32d0*/  ISETP.GT.AND P4, PT, R6, 0x49, PT ;  /* 0x000000490600780c */ /* 0x000fe40003f84270 */
[----:B-1----:R-:W-:Y:S02]  /*32e0*/  FSEL R106, R106, -INF , P3 ;  /* 0xff8000006a6a7808 */ /* 0x002fe40001800000 */
[----:B---3--:R-:W-:-:S02]  /*32f0*/  FSEL R44, R125, -INF , P5 ;  /* 0xff8000007d2c7808 */ /* 0x008fc40002800000 */
[----:B------:R-:W-:Y:S01]  /*3300*/  ISETP.GT.AND P5, PT, R6, 0x50, PT ;  /* 0x000000500600780c */ /* 0x000fe20003fa4270 */
[----:B------:R-:W1:Y:S01]  /*3310*/  MUFU.TANH R114, R114 ;  /* 0x0000007200727308 */ /* 0x000e620000002400 */
[----:B0-----:R-:W-:Y:S01]  /*3320*/  FMNMX.FTZ R57, R104, R55, !PT ;  /* 0x0000003768397209 */ /* 0x001fe20007810000 */
[----:B------:R-:W-:Y:S02]  /*3330*/  WARPGROUP.DEPBAR.LE gsb0, 0x0 ;  /* 0x00008000000079c5 */ /* 0x000fe40000010000 */
[----:B----4-:R-:W-:Y:S01]  /*3340*/  FSEL R105, R105, -INF , P4 ;  /* 0xff80000069697808 */ /* 0x010fe20002000000 */
[----:B------:R-:W-:Y:S01]  /*3350*/  FMUL.FTZ R85, R0, R26 ;  /* 0x0000001a00557220 */ /* 0x000fe20000410000 */
[----:B------:R-:W-:Y:S01]  /*3360*/  FMNMX.FTZ R56, R106, R57, !PT ;  /* 0x000000396a387209 */ /* 0x000fe20007810000 */
[----:B------:R-:W-:Y:S01]  /*3370*/  FMUL.FTZ R36, R0, R36 ;  /* 0x0000002400247220 */ /* 0x000fe20000410000 */
[----:B------:R-:W0:Y:S01]  /*3380*/  MUFU.TANH R115, R115 ;  /* 0x0000007300737308 */ /* 0x000e220000002400 */
[----:B-----5:R-:W-:-:S02]  /*3390*/  FSEL R45, R127, -INF , P1 ;  /* 0xff8000007f2d7808 */ /* 0x020fc40000800000 */
[----:B------:R-:W-:Y:S02]  /*33a0*/  ISETP.GT.AND P1, PT, R6, 0x51, PT ;  /* 0x000000510600780c */ /* 0x000fe40003f24270 */
[----:B------:R-:W-:Y:S02]  /*33b0*/  FSEL R108, R108, -INF , P5 ;  /* 0xff8000006c6c7808 */ /* 0x000fe40002800000 */
[----:B------:R-:W-:Y:S01]  /*33c0*/  FMNMX.FTZ R57, R105, R56, !PT ;  /* 0x0000003869397209 */ /* 0x000fe20007810000 */
[----:B------:R-:W2:Y:S01]  /*33d0*/  MUFU.TANH R113, R113 ;  /* 0x0000007100717308 */ /* 0x000ea20000002400 */
[----:B------:R-:W-:Y:S02]  /*33e0*/  FSEL R46, R107, -INF , P2 ;  /* 0xff8000006b2e7808 */ /* 0x000fe40001000000 */
[----:B------:R-:W-:Y:S02]  /*33f0*/  ISETP.GT.AND P2, PT, R6, 0x58, PT ;  /* 0x000000580600780c */ /* 0x000fe40003f44270 */
[----:B------:R-:W-:-:S02]  /*3400*/  FSEL R109, R109, -INF , P1 ;  /* 0xff8000006d6d7808 */ /* 0x000fc40000800000 */
[----:B------:R-:W-:Y:S01]  /*3410*/  FSEL R47, R128, -INF , P3 ;  /* 0xff800000802f7808 */ /* 0x000fe20001800000 */
[----:B------:R-:W3:Y:S01]  /*3420*/  MUFU.TANH R88, R88 ;  /* 0x0000005800587308 */ /* 0x000ee20000002400 */
[----:B------:R-:W-:Y:S01]  /*3430*/  ISETP.GT.AND P3, PT, R6, 0x59, PT ;  /* 0x000000590600780c */ /* 0x000fe20003f64270 */
[----:B------:R-:W-:Y:S01]  /*3440*/  FMUL.FTZ R128, R0, R38 ;  /* 0x0000002600807220 */ /* 0x000fe20000410000 */
[----:B------:R-:W-:Y:S02]  /*3450*/  FSEL R112, R112, -INF , P2 ;  /* 0xff80000070707808 */ /* 0x000fe40001000000 */
[----:B------:R-:W-:Y:S02]  /*3460*/  FSEL R48, R110, -INF , P4 ;  /* 0xff8000006e307808 */ /* 0x000fe40002000000 */
[----:B------:R-:W-:Y:S01]  /*3470*/  ISETP.GT.AND P4, PT, R6, 0x60, PT ;  /* 0x000000600600780c */ /* 0x000fe20003f84270 */
[----:B------:R4:W-:Y:S01]  /*3480*/  MUFU.TANH R123, R58 ;  /* 0x0000003a007b7308 */ /* 0x0009e20000002400 */
[----:B------:R-:W-:-:S02]  /*3490*/  FSEL R111, R111, -INF , P3 ;  /* 0xff8000006f6f7808 */ /* 0x000fc40001800000 */
[----:B-1----:R-:W-:Y:S02]  /*34a0*/  FSEL R49, R114, -INF , P5 ;  /* 0xff80000072317808 */ /* 0x002fe40002800000 */
[----:B------:R-:W-:Y:S02]  /*34b0*/  ISETP.GT.AND P5, PT, R6, 0x61, PT ;  /* 0x000000610600780c */ /* 0x000fe40003fa4270 */
[----:B0-----:R-:W-:Y:S01]  /*34c0*/  FSEL R115, R115, -INF , P4 ;  /* 0xff80000073737808 */ /* 0x001fe20002000000 */
[----:B------:R-:W0:Y:S01]  /*34d0*/  MUFU.TANH R117, R117 ;  /* 0x0000007500757308 */ /* 0x000e220000002400 */
[----:B----4-:R-:W-:Y:S02]  /*34e0*/  FMNMX.FTZ R58, R108, R57, !PT ;  /* 0x000000396c3a7209 */ /* 0x010fe40007810000 */
[----:B--2---:R-:W-:Y:S02]  /*34f0*/  FSEL R50, R113, -INF , P1 ;  /* 0xff80000071327808 */ /* 0x004fe40000800000 */
[----:B------:R-:W-:-:S02]  /*3500*/  ISETP.GT.AND P1, PT, R6, 0x68, PT ;  /* 0x000000680600780c */ /* 0x000fc40003f24270 */
[----:B---3--:R-:W-:Y:S01]  /*3510*/  FSEL R88, R88, -INF , P5 ;  /* 0xff80000058587808 */ /* 0x008fe20002800000 */
[----:B------:R-:W1:Y:S08]  /*3520*/  MUFU.TANH R89, R89 ;  /* 0x0000005900597308 */ /* 0x000e700000002400 */
[----:B------:R2:W-:Y:S01]  /*3530*/  MUFU.TANH R107, R59 ;  /* 0x0000003b006b7308 */ /* 0x0005e20000002400 */
[----:B0-----:R-:W-:-:S02]  /*3540*/  FSEL R51, R117, -INF , P2 ;  /* 0xff80000075337808 */ /* 0x001fc40001000000 */
[----:B------:R-:W-:-:S05]  /*3550*/  ISETP.GT.AND P2, PT, R6, 0x69, PT ;  /* 0x000000690600780c */ /* 0x000fca0003f44270 */
[----:B------:R-:W0:Y:S01]  /*3560*/  MUFU.TANH R116, R116 ;  /* 0x0000007400747308 */ /* 0x000e220000002400 */
[----:B--2---:R-:W-:Y:S02]  /*3570*/  FMNMX.FTZ R59, R109, R58, !PT ;  /* 0x0000003a6d3b7209 */ /* 0x004fe40007810000 */
[----:B-1----:R-:W-:-:S05]  /*3580*/  FSEL R89, R89, -INF , P1 ;  /* 0xff80000059597808 */ /* 0x002fca0000800000 */
[----:B------:R-:W1:Y:S08]  /*3590*/  MUFU.TANH R90, R90 ;  /* 0x0000005a005a7308 */ /* 0x000e700000002400 */
[----:B------:R2:W-:Y:S01]  /*35a0*/  MUFU.TANH R125, R60 ;  /* 0x0000003c007d7308 */ /* 0x0005e20000002400 */
[----:B0-----:R-:W-:Y:S02]  /*35b0*/  FSEL R52, R116, -INF , P3 ;  /* 0xff80000074347808 */ /* 0x001fe40001800000 */
[----:B------:R-:W-:-:S05]  /*35c0*/  ISETP.GT.AND P3, PT, R6, 0x70, PT ;  /* 0x000000700600780c */ /* 0x000fca0003f64270 */
[----:B------:R-:W0:Y:S01]  /*35d0*/  MUFU.TANH R118, R118 ;  /* 0x0000007600767308 */ /* 0x000e220000002400 */
[----:B--2---:R-:W-:Y:S02]  /*35e0*/  FMNMX.FTZ R60, R112, R59, !PT ;  /* 0x0000003b703c7209 */ /* 0x004fe40007810000 */
[----:B-1----:R-:W-:Y:S02]  /*35f0*/  FSEL R90, R90, -INF , P2 ;  /* 0xff8000005a5a7808 */ /* 0x002fe40001000000 */
[----:B------:R-:W-:-:S03]  /*3600*/  FMNMX.FTZ R60, R111, R60, !PT ;  /* 0x0000003c6f3c7209 */ /* 0x000fc60007810000 */
[----:B------:R-:W1:Y:S08]  /*3610*/  MUFU.TANH R92, R92 ;  /* 0x0000005c005c7308 */ /* 0x000e700000002400 */
[----:B------:R-:W2:Y:S01]  /*3620*/  MUFU.TANH R91, R91 ;  /* 0x0000005b005b7308 */ /* 0x000ea20000002400 */
[----:B0-----:R-:W-:Y:S02]  /*3630*/  FSEL R53, R118, -INF , P4 ;  /* 0xff80000076357808 */ /* 0x001fe40002000000 */
[----:B------:R-:W-:-:S05]  /*3640*/  ISETP.GT.AND P4, PT, R6, 0x71, PT ;  /* 0x000000710600780c */ /* 0x000fca0003f84270 */
[----:B------:R-:W0:Y:S01]  /*3650*/  MUFU.TANH R93, R93 ;  /* 0x0000005d005d7308 */ /* 0x000e220000002400 */
[----:B-1----:R-:W-:-:S07]  /*3660*/  FSEL R92, R92, -INF , P3 ;  /* 0xff8000005c5c7808 */ /* 0x002fce0001800000 */
[----:B------:R1:W-:Y:S01]  /*3670*/  MUFU.TANH R110, R61 ;  /* 0x0000003d006e7308 */ /* 0x0003e20000002400 */
[----:B--2---:R-:W-:Y:S02]  /*3680*/  FSEL R54, R91, -INF , P5 ;  /* 0xff8000005b367808 */ /* 0x004fe40002800000 */
[----:B------:R-:W-:-:S05]  /*3690*/  ISETP.GT.AND P5, PT, R6, 0x78, PT ;  /* 0x000000780600780c */ /* 0x000fca0003fa4270 */
[----:B------:R-:W2:Y:S01]  /*36a0*/  MUFU.TANH R119, R119 ;  /* 0x0000007700777308 */ /* 0x000ea20000002400 */
[----:B-1----:R-:W-:Y:S02]  /*36b0*/  FMNMX.FTZ R61, R115, R60, !PT ;  /* 0x0000003c733d7209 */ /* 0x002fe40007810000 */
[----:B0-----:R-:W-:Y:S02]  /*36c0*/  FSEL R93, R93, -INF , P4 ;  /* 0xff8000005d5d7808 */ /* 0x001fe40002000000 */
[----:B------:R-:W-:-:S03]  /*36d0*/  FMNMX.FTZ R78, R88, R61, !PT ;  /* 0x0000003d584e7209 */ /* 0x000fc60007810000 */
[----:B------:R-:W0:Y:S01]  /*36e0*/  MUFU.TANH R94, R94 ;  /* 0x0000005e005e7308 */ /* 0x000e220000002400 */
[----:B------:R-:W-:Y:S01]  /*36f0*/  FMNMX.FTZ R81, R89, R78, !PT ;  /* 0x0000004e59517209 */ /* 0x000fe20007810000 */
[----:B------:R-:W-:-:S03]  /*3700*/  FMUL.FTZ R78, R0, R24 ;  /* 0x00000018004e7220 */ /* 0x000fc60000410000 */
[----:B------:R-:W-:-:S03]  /*3710*/  FMNMX.FTZ R81, R90, R81, !PT ;  /* 0x000000515a517209 */ /* 0x000fc60007810000 */
[----:B------:R-:W1:Y:S01]  /*3720*/  MUFU.TANH R95, R95 ;  /* 0x0000005f005f7308 */ /* 0x000e620000002400 */
[----:B------:R-:W-:Y:S02]  /*3730*/  FMNMX.FTZ R82, R92, R81, !PT ;  /* 0x000000515c527209 */ /* 0x000fe40007810000 */
[----:B--2---:R-:W-:Y:S02]  /*3740*/  FSEL R55, R119, -INF , P1 ;  /* 0xff80000077377808 */ /* 0x004fe40000800000 */
[----:B------:R-:W-:-:S03]  /*3750*/  ISETP.GT.AND P1, PT, R6, 0x79, PT ;  /* 0x000000790600780c */ /* 0x000fc60003f24270 */
[----:B------:R-:W2:Y:S01]  /*3760*/  MUFU.TANH R97, R97 ;  /* 0x0000006100617308 */ /* 0x000ea20000002400 */
[----:B0-----:R-:W-:Y:S02]  /*3770*/  FSEL R56, R94, -INF , P2 ;  /* 0xff8000005e387808 */ /* 0x001fe40001000000 */
[----:B------:R-:W-:Y:S01]  /*3780*/  FMNMX.FTZ R94, R93, R82, !PT ;  /* 0x000000525d5e7209 */ /* 0x000fe20007810000 */
[----:B------:R-:W-:Y:S01]  /*3790*/  FMUL.FTZ R82, R0, R25 ;  /* 0x0000001900527220 */ /* 0x000fe20000410000 */
[----:B------:R-:W-:-:S03]  /*37a0*/  ISETP.GT.AND P2, PT, R6, 0x80, PT ;  /* 0x000000800600780c */ /* 0x000fc60003f44270 */
[----:B------:R-:W0:Y:S01]  /*37b0*/  MUFU.TANH R100, R100 ;  /* 0x0000006400647308 */ /* 0x000e220000002400 */
[----:B-1----:R-:W-:-:S04]  /*37c0*/  FSEL R95, R95, -INF , P5 ;  /* 0xff8000005f5f7808 */ /* 0x002fc80002800000 */
[----:B------:R-:W-:-:S03]  /*37d0*/  FMNMX.FTZ R94, R95, R94, !PT ;  /* 0x0000005e5f5e7209 */ /* 0x000fc60007810000 */
[----:B------:R-:W1:Y:S01]  /*37e0*/  MUFU.TANH R96, R96 ;  /* 0x0000006000607308 */ /* 0x000e620000002400 */
[----:B--2---:R-:W-:-:S04]  /*37f0*/  FSEL R97, R97, -INF , P1 ;  /* 0xff80000061617808 */ /* 0x004fc80000800000 */
[----:B------:R-:W-:-:S03]  /*3800*/  FMNMX.FTZ R94, R97, R94, !PT ;  /* 0x0000005e615e7209 */ /* 0x000fc60007810000 */
[----:B------:R-:W2:Y:S01]  /*3810*/  MUFU.TANH R101, R101 ;  /* 0x0000006500657308 */ /* 0x000ea20000002400 */
[----:B0-----:R-:W-:Y:S01]  /*3820*/  FSEL R59, R100, -INF , P5 ;  /* 0xff800000643b7808 */ /* 0x001fe20002800000 */
[----:B------:R-:W-:Y:S01]  /*3830*/  FMUL.FTZ R100, R0, R33 ;  /* 0x0000002100647220 */ /* 0x000fe20000410000 */
[----:B------:R-:W-:-:S05]  /*3840*/  ISETP.GT.AND P5, PT, R6, 0x89, PT ;  /* 0x000000890600780c */ /* 0x000fca0003fa4270 */
[----:B------:R-:W0:Y:S01]  /*3850*/  MUFU.TANH R98, R98 ;  /* 0x0000006200627308 */ /* 0x000e220000002400 */
[----:B-1----:R-:W-:Y:S02]  /*3860*/  FSEL R57, R96, -INF , P3 ;  /* 0xff80000060397808 */ /* 0x002fe40001800000 */
[----:B------:R-:W-:-:S05]  /*3870*/  ISETP.GT.AND P3, PT, R6, 0x81, PT ;  /* 0x000000810600780c */ /* 0x000fca0003f64270 */
[----:B------:R-:W1:Y:S01]  /*3880*/  MUFU.TANH R63, R63 ;  /* 0x0000003f003f7308 */ /* 0x000e620000002400 */
[----:B--2---:R-:W-:-:S07]  /*3890*/  FSEL R101, R101, -INF , P2 ;  /* 0xff80000065657808 */ /* 0x004fce0001000000 */
[----:B------:R-:W2:Y:S01]  /*38a0*/  MUFU.TANH R102, R102 ;  /* 0x0000006600667308 */ /* 0x000ea20000002400 */
[----:B0-----:R-:W-:Y:S02]  /*38b0*/  FSEL R58, R98, -INF , P4 ;  /* 0xff800000623a7808 */ /* 0x001fe40002000000 */
[----:B------:R-:W-:-:S05]  /*38c0*/  ISETP.GT.AND P4, PT, R6, 0x88, PT ;  /* 0x000000880600780c */ /* 0x000fca0003f84270 */
[----:B------:R-:W0:Y:S01]  /*38d0*/  MUFU.TANH R130, R130 ;  /* 0x0000008200827308 */ /* 0x000e220000002400 */
[----:B-1----:R-:W-:Y:S02]  /*38e0*/  FSEL R25, R63, -INF , P5 ;  /* 0xff8000003f197808 */ /* 0x002fe40002800000 */
[----:B------:R-:W-:-:S05]  /*38f0*/  FMNMX.FTZ R63, R101, R94, !PT ;  /* 0x0000005e653f7209 */ /* 0x000fca0007810000 */
[----:B------:R-:W1:Y:S01]  /*3900*/  MUFU.TANH R131, R131 ;  /* 0x0000008300837308 */ /* 0x000e620000002400 */
[----:B--2---:R-:W-:-:S07]  /*3910*/  FSEL R102, R102, -INF , P3 ;  /* 0xff80000066667808 */ /* 0x004fce0001800000 */
[----:B------:R-:W2:Y:S01]  /*3920*/  MUFU.TANH R99, R99 ;  /* 0x0000006300637308 */ /* 0x000ea20000002400 */
[----:B0-----:R-:W-:Y:S01]  /*3930*/  FSEL R61, R130, -INF , P2 ;  /* 0xff800000823d7808 */ /* 0x001fe20001000000 */
[----:B------:R-:W-:Y:S01]  /*3940*/  FMUL.FTZ R130, R0, R34 ;  /* 0x0000002200827220 */ /* 0x000fe20000410000 */
[----:B------:R-:W-:-:S05]  /*3950*/  ISETP.GT.AND P2, PT, R6, 0x91, PT ;  /* 0x000000910600780c */ /* 0x000fca0003f44270 */
[----:B------:R-:W0:Y:S01]  /*3960*/  MUFU.TANH R65, R65 ;  /* 0x0000004100417308 */ /* 0x000e220000002400 */
[----:B-1----:R-:W-:-:S07]  /*3970*/  FSEL R131, R131, -INF , P4 ;  /* 0xff80000083837808 */ /* 0x002fce0002000000 */
[----:B------:R-:W1:Y:S01]  /*3980*/  MUFU.TANH R132, R132 ;  /* 0x0000008400847308 */ /* 0x000e620000002400 */
[----:B--2---:R-:W-:Y:S02]  /*3990*/  FSEL R60, R99, -INF , P1 ;  /* 0xff800000633c7808 */ /* 0x004fe40000800000 */
[----:B------:R-:W-:-:S05]  /*39a0*/  ISETP.GT.AND P1, PT, R6, 0x90, PT ;  /* 0x000000900600780c */ /* 0x000fca0003f24270 */
[----:B------:R-:W2:Y:S01]  /*39b0*/  MUFU.TANH R66, R66 ;  /* 0x0000004200427308 */ /* 0x000ea20000002400 */
[----:B0-----:R-:W-:-:S07]  /*39c0*/  FSEL R81, R65, -INF , P2 ;  /* 0xff80000041517808 */ /* 0x001fce0001000000 */
[----:B------:R-:W-:Y:S01]  /*39d0*/  MUFU.TANH R64, R64 ;  /* 0x0000004000407308 */ /* 0x000fe20000002400 */
[----:B-1----:R-:W-:Y:S02]  /*39e0*/  FSEL R132, R132, -INF , P5 ;  /* 0xff80000084847808 */ /* 0x002fe40002800000 */
[----:B------:R-:W-:-:S05]  /*39f0*/  ISETP.GT.AND P5, PT, R6, 0xa0, PT ;  /* 0x000000a00600780c */ /* 0x000fca0003fa4270 */
[----:B------:R-:W0:Y:S01]  /*3a00*/  MUFU.TANH R129, R129 ;  /* 0x0000008100817308 */ /* 0x000e220000002400 */
[----:B--2---:R-:W-:-:S07]  /*3a10*/  FSEL R26, R66, -INF , P1 ;  /* 0xff800000421a7808 */ /* 0x004fce0000800000 */
[----:B------:R-:W1:Y:S08]  /*3a20*/  MUFU.TANH R62, R62 ;  /* 0x0000003e003e7308 */ /* 0x000e700000002400 */
[----:B------:R-:W2:Y:S01]  /*3a30*/  MUFU.TANH R133, R133 ;  /* 0x0000008500857308 */ /* 0x000ea20000002400 */
[----:B0-----:R-:W-:Y:S01]  /*3a40*/  FSEL R24, R129, -INF , P3 ;  /* 0xff80000081187808 */ /* 0x001fe20001800000 */
[----:B------:R-:W-:Y:S01]  /*3a50*/  IMAD.U32 R129, RZ, RZ, UR10 ;  /* 0x0000000aff817e24 */ /* 0x000fe2000f8e00ff */
[----:B------:R-:W-:-:S05]  /*3a60*/  ISETP.GT.AND P3, PT, R6, 0x98, PT ;  /* 0x000000980600780c */ /* 0x000fca0003f64270 */
[----:B------:R0:W-:Y:S01]  /*3a70*/  MUFU.TANH R114, R82 ;  /* 0x0000005200727308 */ /* 0x0001e20000002400 */
[----:B-1----:R-:W-:Y:S02]  /*3a80*/  FSEL R62, R62, -INF , P4 ;  /* 0xff8000003e3e7808 */ /* 0x002fe40002000000 */
[----:B------:R-:W-:-:S05]  /*3a90*/  ISETP.GT.AND P4, PT, R6, 0x99, PT ;  /* 0x000000990600780c */ /* 0x000fca0003f84270 */
[----:B------:R-:W1:Y:S01]  /*3aa0*/  MUFU.TANH R68, R68 ;  /* 0x0000004400447308 */ /* 0x000e620000002400 */
[----:B0-----:R-:W-:Y:S02]  /*3ab0*/  FMNMX.FTZ R82, R102, R63, !PT ;  /* 0x0000003f66527209 */ /* 0x001fe40007810000 */
[----:B--2---:R-:W-:Y:S02]  /*3ac0*/  FSEL R133, R133, -INF , P3 ;  /* 0xff80000085857808 */ /* 0x004fe40001800000 */
[----:B------:R-:W-:-:S03]  /*3ad0*/  FMNMX.FTZ R65, R131, R82, !PT ;  /* 0x0000005283417209 */ /* 0x000fc60007810000 */
[----:B------:R-:W0:Y:S08]  /*3ae0*/  MUFU.TANH R136, R136 ;  /* 0x0000008800887308 */ /* 0x000e300000002400 */
[----:B------:R2:W-:Y:S01]  /*3af0*/  MUFU.TANH R113, R78 ;  /* 0x0000004e00717308 */ /* 0x0005e20000002400 */
[----:B-1----:R-:W-:Y:S01]  /*3b00*/  FSEL R82, R68, -INF , P4 ;  /* 0xff80000044527808 */ /* 0x002fe20002000000 */
[----:B------:R-:W-:Y:S01]  /*3b10*/  FMUL.FTZ R68, R0, R29 ;  /* 0x0000001d00447220 */ /* 0x000fe20000410000 */
[----:B------:R-:W-:-:S05]  /*3b20*/  FSEL R29, R86, -INF , P5 ;  /* 0xff800000561d7808 */ /* 0x000fca0002800000 */
[----:B------:R1:W-:Y:S01]  /*3b30*/  MUFU.TANH R66, R85 ;  /* 0x0000005500427308 */ /* 0x0003e20000002400 */
[----:B--2---:R-:W-:Y:S01]  /*3b40*/  FSEL R78, R64, -INF , P1 ;  /* 0xff800000404e7808 */ /* 0x004fe20000800000 */
[----:B------:R-:W-:Y:S01]  /*3b50*/  FMUL.FTZ R64, R0, R27 ;  /* 0x0000001b00407220 */ /* 0x000fe20000410000 */
[----:B------:R-:W-:-:S05]  /*3b60*/  ISETP.GT.AND P1, PT, R6, 0xa1, PT ;  /* 0x000000a10600780c */ /* 0x000fca0003f24270 */
[----:B------:R-:W2:Y:S01]  /*3b70*/  MUFU.TANH R67, R67 ;  /* 0x0000004300437308 */ /* 0x000ea20000002400 */
[----:B-1----:R-:W-:Y:S01]  /*3b80*/  FMNMX.FTZ R85, R132, R65, !PT ;  /* 0x0000004184557209 */ /* 0x002fe20007810000 */
[----:B------:R-:W-:-:S03]  /*3b90*/  FMUL.FTZ R65, R0, R28 ;  /* 0x0000001c00417220 */ /* 0x000fc60000410000 */
[----:B------:R-:W-:Y:S02]  /*3ba0*/  FMNMX.FTZ R94, R78, R85, !PT ;  /* 0x000000554e5e7209 */ /* 0x000fe40007810000 */
[----:B0-----:R-:W-:Y:S01]  /*3bb0*/  FSEL R85, R136, -INF , P5 ;  /* 0xff80000088557808 */ /* 0x001fe20002800000 */
[----:B------:R-:W0:Y:S01]  /*3bc0*/  MUFU.TANH R137, R137 ;  /* 0x0000008900897308 */ /* 0x000e220000002400 */
[----:B------:R-:W-:Y:S02]  /*3bd0*/  FMNMX.FTZ R94, R81, R94, !PT ;  /* 0x0000005e515e7209 */ /* 0x000fe40007810000 */
[----:B------:R-:W-:Y:S02]  /*3be0*/  ISETP.GT.AND P5, PT, R6, 0xb1, PT ;  /* 0x000000b10600780c */ /* 0x000fe40003fa4270 */
[----:B------:R-:W-:Y:S01]  /*3bf0*/  FMNMX.FTZ R91, R133, R94, !PT ;  /* 0x0000005e855b7209 */ /* 0x000fe20007810000 */
[----:B------:R-:W-:Y:S02]  /*3c00*/  FMUL.FTZ R94, R0, R30 ;  /* 0x0000001e005e7220 */ /* 0x000fe40000410000 */
[----:B------:R-:W1:Y:S01]  /*3c10*/  MUFU.TANH R134, R134 ;  /* 0x0000008600867308 */ /* 0x000e620000002400 */
[----:B------:R-:W-:-:S02]  /*3c20*/  FMNMX.FTZ R96, R82, R91, !PT ;  /* 0x0000005b52607209 */ /* 0x000fc40007810000 */
[----:B--2---:R-:W-:Y:S02]  /*3c30*/  FSEL R27, R67, -INF , P2 ;  /* 0xff800000431b7808 */ /* 0x004fe40001000000 */
[----:B------:R-:W-:-:S03]  /*3c40*/  ISETP.GT.AND P2, PT, R6, 0xa8, PT ;  /* 0x000000a80600780c */ /* 0x000fc60003f44270 */
[----:B------:R-:W2:Y:S01]  /*3c50*/  MUFU.TANH R135, R135 ;  /* 0x0000008700877308 */ /* 0x000ea20000002400 */
[----:B0-----:R-:W-:Y:S02]  /*3c60*/  FSEL R86, R137, -INF , P1 ;  /* 0xff80000089567808 */ /* 0x001fe40000800000 */
[----:B------:R-:W-:Y:S02]  /*3c70*/  FSEL R91, R123, -INF , P2 ;  /* 0xff8000007b5b7808 */ /* 0x000fe40001000000 */
[----:B------:R-:W-:Y:S02]  /*3c80*/  FSEL R30, R125, -INF , P2 ;  /* 0xff8000007d1e7808 */ /* 0x000fe40001000000 */
[----:B------:R-:W-:Y:S01]  /*3c90*/  ISETP.GT.AND P2, PT, R6, 0xb9, PT ;  /* 0x000000b90600780c */ /* 0x000fe20003f44270 */
[----:B------:R-:W0:Y:S01]  /*3ca0*/  MUFU.TANH R139, R139 ;  /* 0x0000008b008b7308 */ /* 0x000e220000002400 */
[----:B-1----:R-:W-:Y:S02]  /*3cb0*/  FSEL R63, R134, -INF , P3 ;  /* 0xff800000863f7808 */ /* 0x002fe40001800000 */
[----:B------:R-:W-:-:S05]  /*3cc0*/  ISETP.GT.AND P3, PT, R6, 0xa9, PT ;  /* 0x000000a90600780c */ /* 0x000fca0003f64270 */
[----:B------:R-:W1:Y:S01]  /*3cd0*/  MUFU.TANH R140, R140 ;  /* 0x0000008c008c7308 */ /* 0x000e620000002400 */
[----:B--2---:R-:W-:Y:S02]  /*3ce0*/  FSEL R28, R135, -INF , P4 ;  /* 0xff800000871c7808 */ /* 0x004fe40002000000 */
[----:B------:R-:W-:-:S05]  /*3cf0*/  ISETP.GT.AND P4, PT, R6, 0xb0, PT ;  /* 0x000000b00600780c */ /* 0x000fca0003f84270 */
[----:B------:R2:W-:Y:S01]  /*3d00*/  MUFU.TANH R116, R65 ;  /* 0x0000004100747308 */ /* 0x0005e20000002400 */
[----:B0-----:R-:W-:-:S07]  /*3d10*/  FSEL R98, R139, -INF , P4 ;  /* 0xff8000008b627808 */ /* 0x001fce0002000000 */
[----:B------:R-:W-:Y:S01]  /*3d20*/  MUFU.TANH R143, R143 ;  /* 0x0000008f008f7308 */ /* 0x000fe20000002400 */
[----:B--2---:R-:W-:Y:S02]  /*3d30*/  FMNMX.FTZ R65, R85, R96, !PT ;  /* 0x0000006055417209 */ /* 0x004fe40007810000 */
[----:B------:R-:W-:-:S05]  /*3d40*/  FSEL R96, R107, -INF , P3 ;  /* 0xff8000006b607808 */ /* 0x000fca0001800000 */
[----:B------:R0:W-:Y:S08]  /*3d50*/  MUFU.TANH R117, R68 ;  /* 0x0000004400757308 */ /* 0x0001f00000002400 */
[----:B------:R-:W2:Y:S01]  /*3d60*/  MUFU.TANH R144, R144 ;  /* 0x0000009000907308 */ /* 0x000ea20000002400 */
[----:B0-----:R-:W-:Y:S02]  /*3d70*/  FMNMX.FTZ R68, R86, R65, !PT ;  /* 0x0000004156447209 */ /* 0x001fe40007810000 */
[----:B------:R-:W-:-:S02]  /*3d80*/  FSEL R65, R110, -INF , P3 ;  /* 0xff8000006e417808 */ /* 0x000fc40001800000 */
[----:B------:R-:W-:Y:S01]  /*3d90*/  FMNMX.FTZ R99, R91, R68, !PT ;  /* 0x000000445b637209 */ /* 0x000fe20007810000 */
[----:B------:R-:W-:Y:S01]  /*3da0*/  FMUL.FTZ R68, R0, R32 ;  /* 0x0000002000447220 */ /* 0x000fe20000410000 */
[----:B------:R-:W-:Y:S01]  /*3db0*/  ISETP.GT.AND P3, PT, R6, 0xc0, PT ;  /* 0x000000c00600780c */ /* 0x000fe20003f64270 */
[----:B------:R-:W0:Y:S01]  /*3dc0*/  MUFU.TANH R141, R141 ;  /* 0x0000008d008d7308 */ /* 0x000e220000002400 */
[----:B------:R-:W-:Y:S02]  /*3dd0*/  FMNMX.FTZ R107, R96, R99, !PT ;  /* 0x00000063606b7209 */ /* 0x000fe40007810000 */
[----:B-1----:R-:W-:Y:S02]  /*3de0*/  FSEL R99, R140, -INF , P5 ;  /* 0xff8000008c637808 */ /* 0x002fe40002800000 */
[----:B------:R-:W-:Y:S02]  /*3df0*/  FMNMX.FTZ R110, R98, R107, !PT ;  /* 0x0000006b626e7209 */ /* 0x000fe40007810000 */
[----:B------:R-:W-:Y:S01]  /*3e00*/  FSEL R113, R113, -INF , P3 ;  /* 0xff80000071717808 */ /* 0x000fe20001800000 */
[----:B------:R-:W1:Y:S01]  /*3e10*/  MUFU.TANH R142, R142 ;  /* 0x0000008e008e7308 */ /* 0x000e620000002400 */
[----:B------:R-:W-:-:S02]  /*3e20*/  FMNMX.FTZ R118, R99, R110, !PT ;  /* 0x0000006e63767209 */ /* 0x000fc40007810000 */
[----:B--2---:R-:W-:Y:S02]  /*3e30*/  FSEL R110, R144, -INF , P2 ;  /* 0xff800000906e7808 */ /* 0x004fe40001000000 */
[----:B------:R-:W-:Y:S02]  /*3e40*/  FSEL R66, R66, -INF , P3 ;  /* 0xff80000042427808 */ /* 0x000fe40001800000 */
[C---:B------:R-:W-:Y:S01]  /*3e50*/  ISETP.GT.AND P3, PT, R6.reuse, 0xd1, PT ;  /* 0x000000d10600780c */ /* 0x040fe20003f64270 */
[----:B------:R2:W-:Y:S01]  /*3e60*/  MUFU.TANH R67, R64 ;  /* 0x0000004000437308 */ /* 0x0005e20000002400 */
[----:B0-----:R-:W-:Y:S02]  /*3e70*/  FSEL R32, R141, -INF , P4 ;  /* 0xff8000008d207808 */ /* 0x001fe40002000000 */
[----:B------:R-:W-:-:S04]  /*3e80*/  ISETP.GT.AND P4, PT, R6, 0xc1, PT ;  /* 0x000000c10600780c */ /* 0x000fc80003f84270 */
[----:B------:R-:W-:Y:S01]  /*3e90*/  FSEL R114, R114, -INF , P4 ;  /* 0xff80000072727808 */ /* 0x000fe20002000000 */
[----:B------:R-:W0:Y:S01]  /*3ea0*/  MUFU.TANH R145, R145 ;  /* 0x0000009100917308 */ /* 0x000e220000002400 */
[----:B--2---:R-:W-:Y:S01]  /*3eb0*/  FSEL R64, R122, -INF , P1 ;  /* 0xff8000007a407808 */ /* 0x004fe20000800000 */
[----:B------:R-:W-:Y:S01]  /*3ec0*/  FMUL.FTZ R122, R0, R37 ;  /* 0x00000025007a7220 */ /* 0x000fe20000410000 */
[----:B------:R-:W-:Y:S02]  /*3ed0*/  ISETP.GT.AND P1, PT, R6, 0xb8, PT ;  /* 0x000000b80600780c */ /* 0x000fe40003f24270 */
[----:B-1----:R-:W-:Y:S02]  /*3ee0*/  FSEL R33, R142, -INF , P5 ;  /* 0xff8000008e217808 */ /* 0x002fe40002800000 */
[----:B------:R-:W-:Y:S01]  /*3ef0*/  FSEL R107, R143, -INF , P1 ;  /* 0xff8000008f6b7808 */ /* 0x000fe20000800000 */
[----:B------:R-:W1:Y:S01]  /*3f00*/  MUFU.TANH R138, R138 ;  /* 0x0000008a008a7308 */ /* 0x000e620000002400 */
[----:B------:R-:W-:-:S02]  /*3f10*/  ISETP.GT.AND P5, PT, R6, 0xc8, PT ;  /* 0x000000c80600780c */ /* 0x000fc40003fa4270 */
[----:B------:R-:W-:Y:S02]  /*3f20*/  FMNMX.FTZ R123, R107, R118, !PT ;  /* 0x000000766b7b7209 */ /* 0x000fe40007810000 */
[----:B------:R-:W-:Y:S02]  /*3f30*/  FSEL R116, R116, -INF , P5 ;  /* 0xff80000074747808 */ /* 0x000fe40002800000 */
[----:B------:R-:W-:Y:S01]  /*3f40*/  FMNMX.FTZ R118, R110, R123, !PT ;  /* 0x0000007b6e767209 */ /* 0x000fe20007810000 */
[----:B------:R0:W2:Y:S03]  /*3f50*/  MUFU.TANH R119, R68 ;  /* 0x0000004400777308 */ /* 0x0000a60000002400 */
[----:B------:R-:W-:-:S04]  /*3f60*/  FMNMX.FTZ R125, R113, R118, !PT ;  /* 0x00000076717d7209 */ /* 0x000fc80007810000 */
[----:B------:R-:W-:Y:S01]  /*3f70*/  FMNMX.FTZ R125, R114, R125, !PT ;  /* 0x0000007d727d7209 */ /* 0x000fe20007810000 */
[----:B------:R-:W3:Y:S01]  /*3f80*/  MUFU.TANH R100, R100 ;  /* 0x0000006400647308 */ /* 0x000ee20000002400 */
[----:B0-----:R-:W-:Y:S02]  /*3f90*/  FSEL R68, R145, -INF , P1 ;  /* 0xff80000091447808 */ /* 0x001fe40000800000 */
[----:B------:R-:W-:Y:S02]  /*3fa0*/  ISETP.GT.AND P1, PT, R6, 0xc9, PT ;  /* 0x000000c90600780c */ /* 0x000fe40003f24270 */
[----:B-1----:R-:W-:Y:S02]  /*3fb0*/  FSEL R37, R138, -INF , P2 ;  /* 0xff8000008a257808 */ /* 0x002fe40001000000 */
[----:B------:R-:W-:Y:S01]  /*3fc0*/  ISETP.GT.AND P2, PT, R6, 0xd0, PT ;  /* 0x000000d00600780c */ /* 0x000fe20003f44270 */
[----:B------:R-:W0:Y:S01]  /*3fd0*/  MUFU.TANH R94, R94 ;  /* 0x0000005e005e7308 */ /* 0x000e220000002400 */
[----:B------:R-:W-:-:S02]  /*3fe0*/  FSEL R117, R117, -INF , P1 ;  /* 0xff80000075757808 */ /* 0x000fc40000800000 */
[----:B------:R-:W-:Y:S02]  /*3ff0*/  FMNMX.FTZ R118, R116, R125, !PT ;  /* 0x0000007d74767209 */ /* 0x000fe40007810000 */
[----:B--2---:R-:W-:Y:S02]  /*4000*/  FSEL R119, R119, -INF , P2 ;  /* 0xff80000077777808 */ /* 0x004fe40001000000 */
[----:B------:R-:W-:Y:S01]  /*4010*/  FMNMX.FTZ R126, R117, R118, !PT ;  /* 0x00000076757e7209 */ /* 0x000fe20007810000 */
[----:B------:R1:W2:Y:S01]  /*4020*/  MUFU.TANH R123, R36 ;  /* 0x00000024007b7308 */ /* 0x0002a20000002400 */
[----:B---3--:R-:W-:Y:S02]  /*4030*/  FSEL R118, R100, -INF , P3 ;  /* 0xff80000064767808 */ /* 0x008fe40001800000 */
[----:B------:R-:W-:Y:S01]  /*4040*/  FMNMX.FTZ R125, R119, R126, !PT ;  /* 0x0000007e777d7209 */ /* 0x000fe20007810000 */
[----:B------:R-:W-:-:S04]  /*4050*/  FMUL.FTZ R126, R0, R39 ;  /* 0x00000027007e7220 */ /* 0x000fc80000410000 */
[----:B------:R-:W3:Y:S01]  /*4060*/  MUFU.TANH R122, R122 ;  /* 0x0000007a007a7308 */ /* 0x000ee20000002400 */
[----:B-1----:R-:W-:Y:S02]  /*4070*/  FSEL R36, R67, -INF , P4 ;  /* 0xff80000043247808 */ /* 0x002fe40002000000 */
[----:B------:R-:W-:Y:S02]  /*4080*/  ISETP.GT.AND P4, PT, R6, 0xd8, PT ;  /* 0x000000d80600780c */ /* 0x000fe40003f84270 */
[----:B0-----:R-:W-:Y:S02]  /*4090*/  FSEL R67, R94, -INF , P5 ;  /* 0xff8000005e437808 */ /* 0x001fe40002800000 */
[----:B------:R-:W-:Y:S01]  /*40a0*/  ISETP.GT.AND P5, PT, R6, 0xd9, PT ;  /* 0x000000d90600780c */ /* 0x000fe20003fa4270 */
[----:B------:R-:W0:Y:S01]  /*40b0*/  MUFU.TANH R130, R130 ;  /* 0x0000008200827308 */ /* 0x000e220000002400 */
[----:B--2---:R-:W-:Y:S02]  /*40c0*/  FSEL R123, R123, -INF , P4 ;  /* 0xff8000007b7b7808 */ /* 0x004fe40002000000 */
[----:B------:R-:W-:-:S04]  /*40d0*/  FMNMX.FTZ R6, R118, R125, !PT ;  /* 0x0000007d76067209 */ /* 0x000fc80007810000 */
[----:B------:R-:W-:Y:S01]  /*40e0*/  FMNMX.FTZ R6, R123, R6, !PT ;  /* 0x000000067b067209 */ /* 0x000fe20007810000 */
[----:B------:R-:W1:Y:S01]  /*40f0*/  MUFU.TANH R128, R128 ;  /* 0x0000008000807308 */ /* 0x000e620000002400 */
[----:B---3--:R-:W-:-:S04]  /*4100*/  FSEL R125, R122, -INF , P5 ;  /* 0xff8000007a7d7808 */ /* 0x008fc80002800000 */
[----:B------:R-:W-:-:S03]  /*4110*/  FMNMX.FTZ R6, R125, R6, !PT ;  /* 0x000000067d067209 */ /* 0x000fc60007810000 */
[----:B------:R-:W2:Y:S01]  /*4120*/  MUFU.TANH R126, R126 ;  /* 0x0000007e007e7308 */ /* 0x000ea20000002400 */
[----:B0-----:R-:W-:Y:S01]  /*4130*/  FSEL R130, R130, -INF , P2 ;  /* 0xff80000082827808 */ /* 0x001fe20001000000 */
[----:B------:R-:W0:Y:S01]  /*4140*/  SHFL.BFLY PT, R127, R6, 0x2, 0x1f ;  /* 0x0c401f00067f7f89 */ /* 0x000e2200000e0000 */
[----:B-1----:R-:W-:Y:S02]  /*4150*/  FSEL R128, R128, -INF , P4 ;  /* 0xff80000080807808 */ /* 0x002fe40002000000 */
[----:B--2---:R-:W-:Y:S02]  /*4160*/  FSEL R126, R126, -INF , P5 ;  /* 0xff8000007e7e7808 */ /* 0x004fe40002800000 */
[----:B0-----:R-:W-:-:S05]  /*4170*/  FMNMX.FTZ R127, R6, R127, !PT ;  /* 0x0000007f067f7209 */ /* 0x001fca0007810000 */
[----:B------:R-:W0:Y:S02]  /*4180*/  SHFL.BFLY PT, R94, R127, 0x1, 0x1f ;  /* 0x0c201f007f5e7f89 */ /* 0x000e2400000e0000 */
[----:B0-----:R-:W-:Y:S01]  /*4190*/  FMNMX.FTZ R94, R127, R94, !PT ;  /* 0x0000005e7f5e7209 */ /* 0x001fe20007810000 */
[----:B------:R-:W-:-:S03]  /*41a0*/  FMUL.FTZ R127, R0, R35 ;  /* 0x00000023007f7220 */ /* 0x000fc60000410000 */
[C---:B------:R-:W-:Y:S01]  /*41b0*/  FSETP.NEU.FTZ.AND P6, PT, R94.reuse, -INF , PT ;  /* 0xff8000005e00780b */ /* 0x040fe20003fdd000 */
[----:B------:R-:W-:-:S01]  /*41c0*/  FFMA.FTZ R122, R94, R129, -8 ;  /* 0xc10000005e7a7423 */ /* 0x000fc20000010081 */
[----:B------:R-:W-:Y:S01]  /*41d0*/  FMUL.FTZ R129, R0, R31 ;  /* 0x0000001f00817220 */ /* 0x000fe20000410000 */
[----:B------:R-:W0:Y:S03]  /*41e0*/  MUFU.TANH R127, R127 ;  /* 0x0000007f007f7308 */ /* 0x000e260000002400 */
[----:B------:R-:W-:Y:S02]  /*41f0*/  FSEL R122, R122, RZ, P6 ;  /* 0x000000ff7a7a7208 */ /* 0x000fe40003000000 */
[----:B------:R-:W-:-:S03]  /*4200*/  LOP3.LUT P6, RZ, R152, 0x7f, RZ, 0xc0, !PT ;  /* 0x0000007f98ff7812 */ /* 0x000fc600078cc0ff */
[--C-:B------:R-:W-:Y:S01]  /*4210*/  FFMA.FTZ R31, R70, UR10, -R122.reuse ;  /* 0x0000000a461f7c23 */ /* 0x100fe2000801087a */
        /* <DEDUP_REMOVED lines=24> */
[----:B------:R-:W1:Y:S01]  /*43a0*/  MUFU.TANH R129, R129 ;  /* 0x0000008100817308 */ /* 0x000e620000002400 */
[----:B0-----:R-:W-:Y:S01]  /*43b0*/  FSEL R127, R127, -INF , P3 ;  /* 0xff8000007f7f7808 */ /* 0x001fe20001800000 */
[--C-:B------:R-:W-:Y:S01]  /*43c0*/  FFMA.FTZ R34, R71, UR10, -R122.reuse ;  /* 0x0000000a47227c23 */ /* 0x100fe2000801087a */
[----:B------:R-:W-:Y:S01]  /*43d0*/  FMNMX.FTZ R100, R14, R83, !PT ;  /* 0x000000530e647209 */ /* 0x000fe20007810000 */
[--C-:B------:R-:W-:Y:S01]  /*43e0*/  FFMA.FTZ R71, R77, UR10, -R122.reuse ;  /* 0x0000000a4d477c23 */ /* 0x100fe2000801087a */
[----:B------:R-:W-:-:S01]  /*43f0*/  FFMA.FTZ R77, R121, UR10, -R122 ;  /* 0x0000000a794d7c23 */ /* 0x000fc2000801087a */
[--C-:B------:R-:W-:Y:S01]  /*4400*/  FFMA.FTZ R124, R124, UR10, -R122.reuse ;  /* 0x0000000a7c7c7c23 */ /* 0x100fe2000801087a */
[----:B------:R-:W-:Y:S01]  /*4410*/  FMNMX.FTZ R83, R15, R100, !PT ;  /* 0x000000640f537209 */ /* 0x000fe20007810000 */
[--C-:B------:R-:W-:Y:S01]  /*4420*/  FFMA.FTZ R88, R88, UR10, -R122.reuse ;  /* 0x0000000a58587c23 */ /* 0x100fe2000801087a */
[----:B------:R-:W-:Y:S01]  /*4430*/  MUFU.EX2 R100, R106 ;  /* 0x0000006a00647308 */ /* 0x000fe20000000800 */
[----:B------:R-:W-:-:S01]  /*4440*/  FFMA.FTZ R78, R78, UR10, -R122 ;  /* 0x0000000a4e4e7c23 */ /* 0x000fc2000801087a */
[----:B------:R-:W-:Y:S01]  /*4450*/  FMNMX.FTZ R104, R20, R83, !PT ;  /* 0x0000005314687209 */ /* 0x000fe20007810000 */
[----:B------:R-:W-:-:S01]  /*4460*/  FFMA.FTZ R81, R81, UR10, -R122 ;  /* 0x0000000a51517c23 */ /* 0x000fc2000801087a */
[--C-:B------:R-:W-:Y:S01]  /*4470*/  FFMA.FTZ R133, R133, UR10, -R122.reuse ;  /* 0x0000000a85857c23 */ /* 0x100fe2000801087a */
[----:B------:R-:W-:-:S01]  /*4480*/  FFMA.FTZ R82, R82, UR10, -R122 ;  /* 0x0000000a52527c23 */ /* 0x000fc2000801087a */
[----:B------:R-:W-:Y:S01]  /*4490*/  FMNMX.FTZ R83, R21, R104, !PT ;  /* 0x0000006815537209 */ /* 0x000fe20007810000 */
[----:B------:R-:W-:-:S01]  /*44a0*/  FFMA.FTZ R85, R85, UR10, -R122 ;  /* 0x0000000a55557c23 */ /* 0x000fc2000801087a */
[----:B-1----:R-:W-:Y:S01]  /*44b0*/  FSEL R129, R129, -INF , P1 ;  /* 0xff80000081817808 */ /* 0x002fe20000800000 */
[----:B------:R0:W-:Y:S01]  /*44c0*/  MUFU.EX2 R76, R124 ;  /* 0x0000007c004c7308 */ /* 0x0001e20000000800 */
[----:B------:R-:W-:Y:S01]  /*44d0*/  FMNMX.FTZ R104, R40, R83, !PT ;  /* 0x0000005328687209 */ /* 0x000fe20007810000 */
[--C-:B------:R-:W-:Y:S01]  /*44e0*/  FFMA.FTZ R83, R108, UR10, -R122.reuse ;  /* 0x0000000a6c537c23 */ /* 0x100fe2000801087a */
[----:B------:R-:W-:-:S01]  /*44f0*/  FFMA.FTZ R86, R86, UR10, -R122 ;  /* 0x0000000a56567c23 */ /* 0x000fc2000801087a */
[--C-:B------:R-:W-:Y:S01]  /*4500*/  FFMA.FTZ R91, R91, UR10, -R122.reuse ;  /* 0x0000000a5b5b7c23 */ /* 0x100fe2000801087a */
[----:B------:R-:W-:Y:S01]  /*4510*/  FMNMX.FTZ R105, R41, R104, !PT ;  /* 0x0000006829697209 */ /* 0x000fe20007810000 */
[--C-:B------:R-:W-:Y:S01]  /*4520*/  FFMA.FTZ R96, R96, UR10, -R122.reuse ;  /* 0x0000000a60607c23 */ /* 0x100fe2000801087a */
[----:B------:R-:W-:-:S01]  /*4530*/  FFMA.FTZ R98, R98, UR10, -R122 ;  /* 0x0000000a62627c23 */ /* 0x000fc2000801087a */
[----:B------:R-:W-:Y:S01]  /*4540*/  FFMA.FTZ R107, R107, UR10, -R122 ;  /* 0x0000000a6b6b7c23 */ /* 0x000fe2000801087a */
[----:B------:R-:W-:Y:S01]  /*4550*/  FMNMX.FTZ R104, R42, R105, !PT ;  /* 0x000000692a687209 */ /* 0x000fe20007810000 */
[----:B0-----:R-:W-:-:S02]  /*4560*/  IMAD.U32 R124, RZ, RZ, UR10 ;  /* 0x0000000aff7c7e24 */ /* 0x001fc4000f8e00ff */
[----:B------:R-:W-:-:S01]  /*4570*/  FFMA.FTZ R110, R110, UR10, -R122 ;  /* 0x0000000a6e6e7c23 */ /* 0x000fc2000801087a */
[--C-:B------:R-:W-:Y:S01]  /*4580*/  FFMA.FTZ R113, R113, UR10, -R122.reuse ;  /* 0x0000000a71717c23 */ /* 0x100fe2000801087a */
[----:B------:R-:W-:Y:S01]  /*4590*/  FMNMX.FTZ R105, R43, R104, !PT ;  /* 0x000000682b697209 */ /* 0x000fe20007810000 */
[--C-:B------:R-:W-:Y:S01]  /*45a0*/  FFMA.FTZ R114, R114, UR10, -R122.reuse ;  /* 0x0000000a72727c23 */ /* 0x100fe2000801087a */
[----:B------:R0:W-:Y:S01]  /*45b0*/  MUFU.EX2 R104, R120 ;  /* 0x0000007800687308 */ /* 0x0001e20000000800 */
[----:B------:R-:W-:-:S01]  /*45c0*/  FFMA.FTZ R116, R116, UR10, -R122 ;  /* 0x0000000a74747c23 */ /* 0x000fc2000801087a */
[----:B------:R-:W-:Y:S01]  /*45d0*/  FMNMX.FTZ R106, R44, R105, !PT ;  /* 0x000000692c6a7209 */ /* 0x000fe20007810000 */
[----:B------:R-:W-:-:S01]  /*45e0*/  FFMA.FTZ R117, R117, UR10, -R122 ;  /* 0x0000000a75757c23 */ /* 0x000fc2000801087a */
[--C-:B------:R-:W-:Y:S01]  /*45f0*/  FFMA.FTZ R119, R119, UR10, -R122.reuse ;  /* 0x0000000a77777c23 */ /* 0x100fe2000801087a */
[----:B------:R-:W-:-:S01]  /*4600*/  FFMA.FTZ R118, R118, UR10, -R122 ;  /* 0x0000000a76767c23 */ /* 0x000fc2000801087a */
[----:B------:R-:W-:Y:S01]  /*4610*/  FMNMX.FTZ R105, R45, R106, !PT ;  /* 0x0000006a2d697209 */ /* 0x000fe20007810000 */
[----:B------:R-:W-:Y:S01]  /*4620*/  @!P6 VIADD R5, R5, 0x2e840 ;  /* 0x0002e8400505e836 */ /* 0x000fe20000000000 */
[----:B------:R1:W-:Y:S01]  /*4630*/  MUFU.EX2 R106, R112 ;  /* 0x00000070006a7308 */ /* 0x0003e20000000800 */
[----:B0-----:R-:W-:-:S01]  /*4640*/  FFMA.FTZ R120, R89, UR10, -R122 ;  /* 0x0000000a59787c23 */ /* 0x001fc2000801087a */
[----:B------:R-:W-:-:S04]  /*4650*/  FMNMX.FTZ R108, R46, R105, !PT ;  /* 0x000000692e6c7209 */ /* 0x000fc80007810000 */
[----:B------:R-:W-:Y:S02]  /*4660*/  FMNMX.FTZ R105, R47, R108, !PT ;  /* 0x0000006c2f697209 */ /* 0x000fe40007810000 */
[----:B------:R-:W-:Y:S02]  /*4670*/  MUFU.EX2 R6, R6 ;  /* 0x0000000600067308 */ /* 0x000fe40000000800 */
[----:B------:R-:W-:Y:S01]  /*4680*/  FMNMX.FTZ R108, R48, R105, !PT ;  /* 0x00000069306c7209 */ /* 0x000fe20007810000 */
[----:B------:R-:W-:-:S03]  /*4690*/  FFMA.FTZ R105, R115, UR10, -R122 ;  /* 0x0000000a73697c23 */ /* 0x000fc6000801087a */
[----:B------:R-:W-:Y:S02]  /*46a0*/  FMNMX.FTZ R111, R49, R108, !PT ;  /* 0x0000006c316f7209 */ /* 0x000fe40007810000 */
[----:B------:R-:W-:Y:S02]  /*46b0*/  MUFU.EX2 R31, R31 ;  /* 0x0000001f001f7308 */ /* 0x000fe40000000800 */
[----:B------:R-:W-:-:S04]  /*46c0*/  FMNMX.FTZ R108, R50, R111, !PT ;  /* 0x0000006f326c7209 */ /* 0x000fc80007810000 */
[----:B------:R-:W-:Y:S02]  /*46d0*/  FMNMX.FTZ R111, R51, R108, !PT ;  /* 0x0000006c336f7209 */ /* 0x000fe40007810000 */
[----:B------:R-:W-:Y:S02]  /*46e0*/  MUFU.EX2 R34, R34 ;  /* 0x0000002200227308 */ /* 0x000fe40000000800 */
[----:B------:R-:W-:Y:S01]  /*46f0*/  FMNMX.FTZ R108, R52, R111, !PT ;  /* 0x0000006f346c7209 */ /* 0x000fe20007810000 */
[----:B------:R-:W-:-:S03]  /*4700*/  FFMA.FTZ R111, R90, UR10, -R122 ;  /* 0x0000000a5a6f7c23 */ /* 0x000fc6000801087a */
[----:B------:R-:W-:Y:S02]  /*4710*/  FMNMX.FTZ R89, R53, R108, !PT ;  /* 0x0000006c35597209 */ /* 0x000fe40007810000 */
[----:B------:R-:W-:Y:S02]  /*4720*/  MUFU.EX2 R108, R120 ;  /* 0x00000078006c7308 */ /* 0x000fe40000000800 */
[----:B-1----:R-:W-:-:S04]  /*4730*/  FMNMX.FTZ R112, R54, R89, !PT ;  /* 0x0000005936707209 */ /* 0x002fc80007810000 */
[----:B------:R-:W-:Y:S01]  /*4740*/  FMNMX.FTZ R89, R55, R112, !PT ;  /* 0x0000007037597209 */ /* 0x000fe20007810000 */
[----:B------:R-:W-:-:S01]  /*4750*/  FFMA.FTZ R112, R97, UR10, -R122 ;  /* 0x0000000a61707c23 */ /* 0x000fc2000801087a */
[----:B------:R-:W0:Y:S02]  /*4760*/  MUFU.EX2 R39, R39 ;  /* 0x0000002700277308 */ /* 0x000e240000000800 */
[----:B------:R-:W-:Y:S01]  /*4770*/  FMNMX.FTZ R90, R56, R89, !PT ;  /* 0x00000059385a7209 */ /* 0x000fe20007810000 */
[----:B------:R-:W-:-:S03]  /*4780*/  FFMA.FTZ R89, R92, UR10, -R122 ;  /* 0x0000000a5c597c23 */ /* 0x000fc6000801087a */
[----:B------:R-:W-:Y:S02]  /*4790*/  FMNMX.FTZ R115, R57, R90, !PT ;  /* 0x0000005a39737209 */ /* 0x000fe40007810000 */
[----:B------:R-:W-:Y:S02]  /*47a0*/  MUFU.EX2 R35, R35 ;  /* 0x0000002300237308 */ /* 0x000fe40000000800 */
[----:B------:R-:W-:Y:S01]  /*47b0*/  FMNMX.FTZ R90, R58, R115, !PT ;  /* 0x000000733a5a7209 */ /* 0x000fe20007810000 */
[----:B------:R-:W-:-:S03]  /*47c0*/  FFMA.FTZ R115, R93, UR10, -R122 ;  /* 0x0000000a5d737c23 */ /* 0x000fc6000801087a */
[----:B------:R-:W-:Y:S02]  /*47d0*/  FMNMX.FTZ R93, R59, R90, !PT ;  /* 0x0000005a3b5d7209 */ /* 0x000fe40007810000 */
[----:B------:R-:W-:Y:S01]  /*47e0*/  MUFU.EX2 R90, R115 ;  /* 0x00000073005a7308 */ /* 0x000fe20000000800 */
[----:B0-----:R-:W-:Y:S02]  /*47f0*/  F2FP.SATFINITE.E4M3.F32.PACK_AB_MERGE_C R200, R39, R34, RZ ;  /* 0x0000002227c8723e */ /* 0x001fe400048070ff */
[----:B------:R-:W-:Y:S01]  /*4800*/  FMNMX.FTZ R92, R60, R93, !PT ;  /* 0x0000005d3c5c7209 */ /* 0x000fe20007810000 */
[----:B------:R-:W-:-:S01]  /*4810*/  FFMA.FTZ R93, R95, UR10, -R122 ;  /* 0x0000000a5f5d7c23 */ /* 0x000fc2000801087a */
[----:B------:R-:W-:Y:S02]  /*4820*/  F2FP.SATFINITE.E4M3.F32.PACK_AB_MERGE_C R200, R31, R6, R200 ;  /* 0x000000061fc8723e */ /* 0x000fe400048070c8 */
[----:B------:R-:W-:Y:S01]  /*4830*/  FMNMX.FTZ R95, R61, R92, !PT ;  /* 0x0000005c3d5f7209 */ /* 0x000fe20007810000 */
[----:B------:R-:W-:Y:S03]  /*4840*/  MUFU.EX2 R38, R38 ;  /* 0x0000002600267308 */ /* 0x000fe60000000800 */
[----:B------:R-:W-:-:S04]  /*4850*/  FMNMX.FTZ R95, R24, R95, !PT ;  /* 0x0000005f185f7209 */ /* 0x000fc80007810000 */
[----:B------:R-:W-:Y:S01]  /*4860*/  FMNMX.FTZ R92, R62, R95, !PT ;  /* 0x0000005f3e5c7209 */ /* 0x000fe20007810000 */
[----:B------:R-:W-:Y:S03]  /*4870*/  MUFU.EX2 R70, R70 ;  /* 0x0000004600467308 */ /* 0x000fe60000000800 */
[----:B------:R-:W-:Y:S01]  /*4880*/  FMNMX.FTZ R95, R25, R92, !PT ;  /* 0x0000005c195f7209 */ /* 0x000fe20007810000 */
[----:B------:R-:W-:-:S03]  /*4890*/  FFMA.FTZ R92, R101, UR10, -R122 ;  /* 0x0000000a655c7c23 */ /* 0x000fc6000801087a */
[----:B------:R-:W-:Y:S01]  /*48a0*/  FMNMX.FTZ R120, R26, R95, !PT ;  /* 0x0000005f1a787209 */ /* 0x000fe20007810000 */
[----:B------:R-:W-:-:S01]  /*48b0*/  FFMA.FTZ R95, R102, UR10, -R122 ;  /* 0x0000000a665f7c23 */ /* 0x000fc2000801087a */
[----:B------:R-:W0:Y:S02]  /*48c0*/  MUFU.EX2 R71, R71 ;  /* 0x0000004700477308 */ /* 0x000e240000000800 */
[----:B------:R-:W-:-:S04]  /*48d0*/  FMNMX.FTZ R120, R27, R120, !PT ;  /* 0x000000781b787209 */ /* 0x000fc80007810000 */
[----:B------:R-:W-:Y:S02]  /*48e0*/  FMNMX.FTZ R97, R63, R120, !PT ;  /* 0x000000783f617209 */ /* 0x000fe40007810000 */
[----:B------:R-:W-:Y:S02]  /*48f0*/  MUFU.EX2 R69, R69 ;  /* 0x0000004500457308 */ /* 0x000fe40000000800 */
[----:B------:R-:W-:Y:S01]  /*4900*/  FMNMX.FTZ R102, R28, R97, !PT ;  /* 0x000000611c667209 */ /* 0x000fe20007810000 */
[----:B------:R-:W-:-:S03]  /*4910*/  FFMA.FTZ R97, R131, UR10, -R122 ;  /* 0x0000000a83617c23 */ /* 0x000fc6000801087a */
[----:B------:R-:W-:Y:S01]  /*4920*/  FMNMX.FTZ R101, R29, R102, !PT ;  /* 0x000000661d657209 */ /* 0x000fe20007810000 */
[----:B------:R-:W-:-:S01]  /*4930*/  FFMA.FTZ R102, R132, UR10, -R122 ;  /* 0x0000000a84667c23 */ /* 0x000fc2000801087a */
[----:B------:R-:W-:Y:S01]  /*4940*/  MUFU.EX2 R72, R72 ;  /* 0x0000004800487308 */ /* 0x000fe20000000800 */
[----:B0-----:R-:W-:Y:S02]  /*4950*/  F2FP.SATFINITE.E4M3.F32.PACK_AB_MERGE_C R202, R71, R70, RZ ;  /* 0x0000004647ca723e */ /* 0x001fe400048070ff */
[----:B------:R-:W-:Y:S02]  /*4960*/  FMNMX.FTZ R101, R64, R101, !PT ;  /* 0x0000006540657209 */ /* 0x000fe40007810000 */
[----:B------:R-:W-:Y:S02]  /*4970*/  F2FP.SATFINITE.E4M3.F32.PACK_AB_MERGE_C R202, R38, R35, R202 ;  /* 0x0000002326ca723e */ /* 0x000fe400048070ca */
[----:B------:R-:W-:Y:S01]  /*4980*/  FMNMX.FTZ R120, R30, R101, !PT ;  /* 0x000000651e787209 */ /* 0x000fe20007810000 */
[----:B------:R-:W-:Y:S03]  /*4990*/  MUFU.EX2 R75, R75 ;  /* 0x0000004b004b7308 */ /* 0x000fe60000000800 */
[----:B------:R-:W-:-:S04]  /*49a0*/  FMNMX.FTZ R101, R65, R120, !PT ;  /* 0x0000007841657209 */ /* 0x000fc80007810000 */
[----:B------:R-:W-:Y:S01]  /*49b0*/  FMNMX.FTZ R120, R32, R101, !PT ;  /* 0x0000006520787209 */ /* 0x000fe20007810000 */
[----:B------:R-:W0:Y:S03]  /*49c0*/  MUFU.EX2 R80, R80 ;  /* 0x0000005000507308 */ /* 0x000e260000000800 */
[----:B------:R-:W-:-:S04]  /*49d0*/  FMNMX.FTZ R101, R33, R120, !PT ;  /* 0x0000007821657209 */ /* 0x000fc80007810000 */
[----:B------:R-:W-:Y:S01]  /*49e0*/  FMNMX.FTZ R120, R68, R101, !PT ;  /* 0x0000006544787209 */ /* 0x000fe20007810000 */
[----:B------:R-:W-:Y:S03]  /*49f0*/  MUFU.EX2 R73, R73 ;  /* 0x0000004900497308 */ /* 0x000fe60000000800 */
[----:B------:R-:W-:-:S04]  /*4a00*/  FMNMX.FTZ R101, R37, R120, !PT ;  /* 0x0000007825657209 */ /* 0x000fc80007810000 */
[----:B------:R-:W-:Y:S01]  /*4a10*/  FMNMX.FTZ R115, R66, R101, !PT ;  /* 0x0000006542737209 */ /* 0x000fe20007810000 */
        /* <DEDUP_REMOVED lines=8> */
[----:B------:R-:W-:Y:S03]  /*4aa0*/  MUFU.EX2 R77, R77 ;  /* 0x0000004d004d7308 */ /* 0x000fe60000000800 */
[----:B------:R-:W-:-:S04]  /*4ab0*/  FMNMX.FTZ R115, R127, R120, !PT ;  /* 0x000000787f737209 */ /* 0x000fc80007810000 */
[----:B------:R-:W-:Y:S01]  /*4ac0*/  FMNMX.FTZ R115, R128, R115, !PT ;  /* 0x0000007380737209 */ /* 0x000fe20007810000 */
[----:B------:R-:W0:Y:S03]  /*4ad0*/  MUFU.EX2 R84, R84 ;  /* 0x0000005400547308 */ /* 0x000e260000000800 */
[----:B------:R-:W-:Y:S01]  /*4ae0*/  FMNMX.FTZ R120, R126, R115, !PT ;  /* 0x000000737e787209 */ /* 0x000fe20007810000 */
[----:B------:R-:W-:-:S04]  /*4af0*/  FFMA.FTZ R115, R99, UR10, -R122 ;  /* 0x0000000a63737c23 */ /* 0x000fc8000801087a */
[----:B------:R-:W1:Y:S01]  /*4b00*/  SHFL.BFLY PT, R121, R120, 0x2, 0x1f ;  /* 0x0c401f0078797f89 */ /* 0x000e6200000e0000 */
[----:B------:R-:W-:Y:S08]  /*4b10*/  MUFU.EX2 R79, R79 ;  /* 0x0000004f004f7308 */ /* 0x000ff00000000800 */
[----:B------:R-:W2:Y:S01]  /*4b20*/  MUFU.EX2 R103, R103 ;  /* 0x0000006700677308 */ /* 0x000ea20000000800 */
[----:B0-----:R-:W-:-:S04]  /*4b30*/  F2FP.SATFINITE.E4M3.F32.PACK_AB_MERGE_C R206, R84, R77, RZ ;  /* 0x0000004d54ce723e */ /* 0x001fc800048070ff */
[----:B------:R-:W-:-:S03]  /*4b40*/  F2FP.SATFINITE.E4M3.F32.PACK_AB_MERGE_C R206, R74, R73, R206 ;  /* 0x000000494ace723e */ /* 0x000fc600048070ce */
[----:B------:R-:W-:Y:S01]  /*4b50*/  MUFU.EX2 R83, R83 ;  /* 0x0000005300537308 */ /* 0x000fe20000000800 */
[----:B-1----:R-:W-:-:S07]  /*4b60*/  FMNMX.FTZ R121, R120, R121, !PT ;  /* 0x0000007978797209 */ /* 0x002fce0007810000 */
[----:B------:R-:W-:Y:S01]  /*4b70*/  MUFU.EX2 R109, R109 ;  /* 0x0000006d006d7308 */ /* 0x000fe20000000800 */
[----:B--2---:R-:W-:Y:S01]  /*4b80*/  F2FP.SATFINITE.E4M3.F32.PACK_AB_MERGE_C R208, R103, R100, RZ ;  /* 0x0000006467d0723e */ /* 0x004fe200048070ff */
[----:B------:R-:W0:Y:S03]  /*4b90*/  SHFL.BFLY PT, R120, R121, 0x1, 0x1f ;  /* 0x0c201f0079787f89 */ /* 0x000e2600000e0000 */
[----:B------:R-:W-:-:S03]  /*4ba0*/  F2FP.SATFINITE.E4M3.F32.PACK_AB_MERGE_C R208, R79, R76, R208 ;  /* 0x0000004c4fd0723e */ /* 0x000fc600048070d0 */
[----:B------:R-:W-:Y:S08]  /*4bb0*/  MUFU.EX2 R105, R105 ;  /* 0x0000006900697308 */ /* 0x000ff00000000800 */
[----:B------:R-:W-:Y:S08]  /*4bc0*/  MUFU.EX2 R88, R88 ;  /* 0x0000005800587308 */ /* 0x000ff00000000800 */
[----:B------:R-:W-:Y:S01]  /*4bd0*/  MUFU.EX2 R111, R111 ;  /* 0x0000006f006f7308 */ /* 0x000fe20000000800 */
[----:B0-----:R-:W-:Y:S01]  /*4be0*/  FMNMX.FTZ R99, R121, R120, !PT ;  /* 0x0000007879637209 */ /* 0x001fe20007810000 */
[--C-:B------:R-:W-:Y:S01]  /*4bf0*/  FFMA.FTZ R120, R123, UR10, -R122.reuse ;  /* 0x0000000a7b787c23 */ /* 0x100fe2000801087a */
[----:B------:R-:W-:-:S02]  /*4c00*/  FFMA.FTZ R121, R125, UR10, -R122 ;  /* 0x0000000a7d797c23 */ /* 0x000fc4000801087a */
[C---:B------:R-:W-:Y:S01]  /*4c10*/  FSETP.NEU.FTZ.AND P1, PT, R99.reuse, -INF , PT ;  /* 0xff8000006300780b */ /* 0x040fe20003f3d000 */
[----:B------:R-:W-:-:S02]  /*4c20*/  FFMA.FTZ R123, R99, R124, -8 ;  /* 0xc1000000637b7423 */ /* 0x000fc4000001007c */
[----:B------:R-:W-:Y:S03]  /*4c30*/  MUFU.EX2 R89, R89 ;  /* 0x0000005900597308 */ /* 0x000fe60000000800 */
[----:B------:R-:W-:Y:S02]  /*4c40*/  FSEL R123, R123, RZ, P1 ;  /* 0x000000ff7b7b7208 */ /* 0x000fe40000800000 */
[----:B------:R-:W-:-:S03]  /*4c50*/  PLOP3.LUT P1, PT, PT, PT, UP0, 0x80, 0x0 ;  /* 0x000000000000781c */ /* 0x000fc60003f2f008 */
        /* <DEDUP_REMOVED lines=16> */
[----:B------:R-:W0:Y:S01]  /*4d60*/  MUFU.EX2 R8, R8 ;  /* 0x0000000800087308 */ /* 0x000e220000000800 */
[----:B------:R-:W-:-:S01]  /*4d70*/  FFMA.FTZ R11, R15, UR10, -R123 ;  /* 0x0000000a0f0b7c23 */ /* 0x000fc2000801087b */
[----:B------:R-:W-:Y:S01]  /*4d80*/  FFMA.FTZ R47, R57, UR10, -R123 ;  /* 0x0000000a392f7c23 */ /* 0x000fe2000801087b */
[----:B------:R-:W-:-:S01]  /*4d90*/  FADD.FTZ R55, R6, R31 ;  /* 0x0000001f06377221 */ /* 0x000fc20000010000 */
[--C-:B------:R-:W-:Y:S01]  /*4da0*/  FFMA.FTZ R15, R45, UR10, -R123.reuse ;  /* 0x0000000a2d0f7c23 */ /* 0x100fe2000801087b */
[----:B------:R-:W-:-:S01]  /*4db0*/  FFMA.FTZ R131, R14, UR10, -R123 ;  /* 0x0000000a0e837c23 */ /* 0x000fc2000801087b */
[--C-:B------:R-:W-:Y:S01]  /*4dc0*/  FFMA.FTZ R45, R54, UR10, -R123.reuse ;  /* 0x0000000a362d7c23 */ /* 0x100fe2000801087b */
[----:B------:R-:W-:-:S01]  /*4dd0*/  FFMA.FTZ R133, R48, UR10, -R123 ;  /* 0x0000000a30857c23 */ /* 0x000fc2000801087b */
[----:B------:R-:W1:Y:S01]  /*4de0*/  MUFU.EX2 R122, R122 ;  /* 0x0000007a007a7308 */ /* 0x000e620000000800 */
[----:B------:R-:W-:-:S01]  /*4df0*/  FFMA.FTZ R54, R56, UR10, -R123 ;  /* 0x0000000a38367c23 */ /* 0x000fc2000801087b */
[----:B------:R-:W-:Y:S01]  /*4e00*/  FFMA.FTZ R48, R58, UR10, -R123 ;  /* 0x0000000a3a307c23 */ /* 0x000fe2000801087b */
[----:B------:R-:W-:-:S01]  /*4e10*/  FADD.FTZ R56, R34, R55 ;  /* 0x0000003722387221 */ /* 0x000fc20000010000 */
[----:B------:R-:W-:Y:S01]  /*4e20*/  @!P6 PRMT R55, RZ, 0x654, R5 ;  /* 0x00000654ff37e816 */ /* 0x000fe20000000005 */
[----:B------:R-:W-:-:S01]  /*4e30*/  FFMA.FTZ R14, R42, UR10, -R123 ;  /* 0x0000000a2a0e7c23 */ /* 0x000fc2000801087b */
[----:B------:R-:W-:Y:S01]  /*4e40*/  FFMA.FTZ R21, R21, UR10, -R123 ;  /* 0x0000000a15157c23 */ /* 0x000fe2000801087b */
[----:B------:R-:W-:-:S01]  /*4e50*/  FADD.FTZ R56, R39, R56 ;  /* 0x0000003827387221 */ /* 0x000fc20000010000 */
[----:B------:R-:W2:Y:S01]  /*4e60*/  MUFU.EX2 R125, R125 ;  /* 0x0000007d007d7308 */ /* 0x000ea20000000800 */
[----:B0-----:R-:W-:-:S01]  /*4e70*/  FADD.FTZ R57, R7, R8 ;  /* 0x0000000807397221 */ /* 0x001fc20000010000 */
[----:B------:R0:W-:Y:S01]  /*4e80*/  @!P6 SYNCS.ARRIVE.TRANS64.RED.A1T0 RZ, [R55+URZ], RZ ;  /* 0x000000ff37ffe9a7 */ /* 0x0001e2000810043f */
[----:B------:R-:W-:-:S01]  /*4e90*/  FFMA.FTZ R42, R50, UR10, -R123 ;  /* 0x0000000a322a7c23 */ /* 0x000fc2000801087b */
[--C-:B------:R-:W-:Y:S01]  /*4ea0*/  FFMA.FTZ R50, R52, UR10, -R123.reuse ;  /* 0x0000000a34327c23 */ /* 0x100fe2000801087b */
[----:B------:R-:W-:-:S01]  /*4eb0*/  FFMA.FTZ R52, R59, UR10, -R123 ;  /* 0x0000000a3b347c23 */ /* 0x000fc2000801087b */
[--C-:B------:R-:W-:Y:S01]  /*4ec0*/  FFMA.FTZ R40, R40, UR10, -R123.reuse ;  /* 0x0000000a28287c23 */ /* 0x100fe2000801087b */
[----:B------:R-:W-:-:S01]  /*4ed0*/  FFMA.FTZ R61, R61, UR10, -R123 ;  /* 0x0000000a3d3d7c23 */ /* 0x000fc2000801087b */
[----:B------:R-:W0:Y:S01]  /*4ee0*/  MUFU.EX2 R9, R9 ;  /* 0x0000000900097308 */ /* 0x000e220000000800 */
[----:B-1----:R-:W-:-:S01]  /*4ef0*/  FADD.FTZ R58, R122, R57 ;  /* 0x000000397a3a7221 */ /* 0x002fc20000010000 */
[----:B------:R-:W-:Y:S01]  /*4f00*/  FADD.FTZ R57, R35, R56 ;  /* 0x0000003823397221 */ /* 0x000fe20000010000 */
[----:B------:R-:W-:-:S01]  /*4f10*/  FFMA.FTZ R43, R43, UR10, -R123 ;  /* 0x0000000a2b2b7c23 */ /* 0x000fc2000801087b */
[--C-:B------:R-:W-:Y:S01]  /*4f20*/  FFMA.FTZ R132, R44, UR10, -R123.reuse ;  /* 0x0000000a2c847c23 */ /* 0x100fe2000801087b */
        /* <DEDUP_REMOVED lines=10> */
[----:B------:R-:W-:Y:S01]  /*4fd0*/  F2FP.SATFINITE.E4M3.F32.PACK_AB_MERGE_C R201, R125, R122, RZ ;  /* 0x0000007a7dc9723e */ /* 0x000fe200048070ff */
[----:B------:R-:W2:Y:S01]  /*4fe0*/  MUFU.EX2 R124, R124 ;  /* 0x0000007c007c7308 */ /* 0x000ea20000000800 */
[----:B0-----:R-:W-:-:S01]  /*4ff0*/  FADD.FTZ R55, R9, R58 ;  /* 0x0000003a09377221 */ /* 0x001fc20000010000 */
[----:B------:R-:W-:Y:S01]  /*5000*/  FFMA.FTZ R57, R28, UR10, -R123 ;  /* 0x0000000a1c397c23 */ /* 0x000fe2000801087b */
[----:B------:R-:W-:Y:S01]  /*5010*/  F2FP.SATFINITE.E4M3.F32.PACK_AB_MERGE_C R201, R8, R7, R201 ;  /* 0x0000000708c9723e */ /* 0x000fe200048070c9 */
[--C-:B------:R-:W-:Y:S01]  /*5020*/  FFMA.FTZ R28, R29, UR10, -R123.reuse ;  /* 0x0000000a1d1c7c23 */ /* 0x100fe2000801087b */
[----:B------:R-:W-:-:S01]  /*5030*/  FFMA.FTZ R29, R64, UR10, -R123 ;  /* 0x0000000a401d7c23 */ /* 0x000fc2000801087b */
[--C-:B------:R-:W-:Y:S01]  /*5040*/  FFMA.FTZ R65, R65, UR10, -R123.reuse ;  /* 0x0000000a41417c23 */ /* 0x100fe2000801087b */
[----:B------:R-:W-:-:S01]  /*5050*/  FFMA.FTZ R32, R32, UR10, -R123 ;  /* 0x0000000a20207c23 */ /* 0x000fc2000801087b */
[----:B------:R-:W0:Y:S01]  /*5060*/  MUFU.EX2 R131, R131 ;  /* 0x0000008300837308 */ /* 0x000e220000000800 */
[----:B-1----:R-:W-:-:S01]  /*5070*/  FADD.FTZ R59, R10, R55 ;  /* 0x000000370a3b7221 */ /* 0x002fc20000010000 */
[--C-:B------:R-:W-:Y:S01]  /*5080*/  FFMA.FTZ R55, R25, UR10, -R123.reuse ;  /* 0x0000000a19377c23 */ /* 0x100fe2000801087b */
[----:B------:R-:W-:-:S01]  /*5090*/  FFMA.FTZ R25, R26, UR10, -R123 ;  /* 0x0000000a1a197c23 */ /* 0x000fc2000801087b */
[--C-:B------:R-:W-:Y:S01]  /*50a0*/  FFMA.FTZ R26, R27, UR10, -R123.reuse ;  /* 0x0000000a1b1a7c23 */ /* 0x100fe2000801087b */
[----:B------:R-:W-:-:S01]  /*50b0*/  FFMA.FTZ R33, R33, UR10, -R123 ;  /* 0x0000000a21217c23 */ /* 0x000fc2000801087b */
[--C-:B------:R-:W-:Y:S01]  /*50c0*/  FFMA.FTZ R68, R68, UR10, -R123.reuse ;  /* 0x0000000a44447c23 */ /* 0x100fe2000801087b */
[----:B------:R-:W-:-:S01]  /*50d0*/  FFMA.FTZ R37, R37, UR10, -R123 ;  /* 0x0000000a25257c23 */ /* 0x000fc2000801087b */
[----:B------:R-:W-:Y:S01]  /*50e0*/  MUFU.EX2 R11, R11 ;  /* 0x0000000b000b7308 */ /* 0x000fe20000000800 */
[----:B--2---:R-:W-:-:S01]  /*50f0*/  FADD.FTZ R58, R124, R59 ;  /* 0x0000003b7c3a7221 */ /* 0x004fc20000010000 */
[----:B------:R-:W-:Y:S01]  /*5100*/  FADD.FTZ R59, R69, R56 ;  /* 0x00000038453b7221 */ /* 0x000fe20000010000 */
[----:B------:R-:W-:-:S01]  /*5110*/  FFMA.FTZ R66, R66, UR10, -R123 ;  /* 0x0000000a42427c23 */ /* 0x000fc2000801087b */
[--C-:B------:R-:W-:Y:S01]  /*5120*/  FFMA.FTZ R36, R36, UR10, -R123.reuse ;  /* 0x0000000a24247c23 */ /* 0x100fe2000801087b */
[----:B------:R-:W-:-:S01]  /*5130*/  FFMA.FTZ R67, R67, UR10, -R123 ;  /* 0x0000000a43437c23 */ /* 0x000fc2000801087b */
[--C-:B------:R-:W-:Y:S01]  /*5140*/  FFMA.FTZ R129, R129, UR10, -R123.reuse ;  /* 0x0000000a81817c23 */ /* 0x100fe2000801087b */
[----:B------:R-:W-:-:S01]  /*5150*/  FFMA.FTZ R130, R130, UR10, -R123 ;  /* 0x0000000a82827c23 */ /* 0x000fc2000801087b */
[----:B------:R-:W-:Y:S01]  /*5160*/  MUFU.EX2 R12, R12 ;  /* 0x0000000c000c7308 */ /* 0x000fe20000000800 */
[----:B0-----:R-:W-:-:S01]  /*5170*/  FADD.FTZ R58, R131, R58 ;  /* 0x0000003a833a7221 */ /* 0x001fc20000010000 */
[----:B------:R-:W-:Y:S01]  /*5180*/  F2FP.SATFINITE.E4M3.F32.PACK_AB_MERGE_C R203, R131, R124, RZ ;  /* 0x0000007c83cb723e */ /* 0x000fe200048070ff */
[----:B------:R-:W-:-:S01]  /*5190*/  FFMA.FTZ R127, R127, UR10, -R123 ;  /* 0x0000000a7f7f7c23 */ /* 0x000fc2000801087b */
[----:B------:R-:W-:Y:S01]  /*51a0*/  FFMA.FTZ R128, R128, UR10, -R123 ;  /* 0x0000000a80807c23 */ /* 0x000fe2000801087b */
[----:B------:R-:W-:Y:S01]  /*51b0*/  IMAD.MOV.U32 R71, RZ, RZ, R87 ;  /* 0x000000ffff477224 */ /* 0x000fe200078e0057 */
[----:B------:R-:W-:Y:S01]  /*51c0*/  F2FP.SATFINITE.E4M3.F32.PACK_AB_MERGE_C R203, R10, R9, R203 ;  /* 0x000000090acb723e */ /* 0x000fe200048070cb */
[--C-:B------:R-:W-:Y:S01]  /*51d0*/  IMAD.MOV.U32 R70, RZ, RZ, R87.reuse ;  /* 0x000000ffff467224 */ /* 0x100fe200078e0057 */
[----:B------:R-:W-:Y:S01]  /*51e0*/  MUFU.EX2 R21, R21 ;  /* 0x0000001500157308 */ /* 0x000fe20000000800 */
[----:B------:R-:W-:-:S02]  /*51f0*/  IMAD.MOV.U32 R69, RZ, RZ, R87 ;  /* 0x000000ffff457224 */ /* 0x000fc400078e0057 */
[--C-:B------:R-:W-:Y:S02]  /*5200*/  IMAD.MOV.U32 R64, RZ, RZ, R87.reuse ;  /* 0x000000ffff407224 */ /* 0x100fe400078e0057 */
[--C-:B------:R-:W-:Y:S02]  /*5210*/  IMAD.MOV.U32 R38, RZ, RZ, R87.reuse ;  /* 0x000000ffff267224 */ /* 0x100fe400078e0057 */
[--C-:B------:R-:W-:Y:S01]  /*5220*/  IMAD.MOV.U32 R35, RZ, RZ, R87.reuse ;  /* 0x000000ffff237224 */ /* 0x100fe200078e0057 */
[----:B------:R-:W0:Y:S01]  /*5230*/  MUFU.EX2 R40, R40 ;  /* 0x0000002800287308 */ /* 0x000e220000000800 */
[----:B------:R-:W-:-:S07]  /*5240*/  IMAD.MOV.U32 R31, RZ, RZ, R87 ;  /* 0x000000ffff1f7224 */ /* 0x000fce00078e0057 */
[----:B------:R-:W-:Y:S08]  /*5250*/  MUFU.EX2 R13, R13 ;  /* 0x0000000d000d7308 */ /* 0x000ff00000000800 */
[----:B------:R1:W-:Y:S01]  /*5260*/  MUFU.EX2 R5, R61 ;  /* 0x0000003d00057308 */ /* 0x0003e20000000800 */
[----:B0-----:R-:W-:-:S04]  /*5270*/  F2FP.SATFINITE.E4M3.F32.PACK_AB_MERGE_C R205, R40, R21, RZ ;  /* 0x0000001528cd723e */ /* 0x001fc800048070ff */
[----:B------:R-:W-:-:S03]  /*5280*/  F2FP.SATFINITE.E4M3.F32.PACK_AB_MERGE_C R205, R12, R11, R205 ;  /* 0x0000000b0ccd723e */ /* 0x000fc600048070cd */
[----:B------:R-:W-:Y:S01]  /*5290*/  MUFU.EX2 R14, R14 ;  /* 0x0000000e000e7308 */ /* 0x000fe20000000800 */
[----:B-1----:R-:W-:-:S01]  /*52a0*/  FADD.FTZ R61, R11, R58 ;  /* 0x0000003a0b3d7221 */ /* 0x002fc20000010000 */
[----:B------:R-:W-:Y:S01]  /*52b0*/  FADD.FTZ R58, R72, R59 ;  /* 0x0000003b483a7221 */ /* 0x000fe20000010000 */
[----:B------:R-:W-:Y:S02]  /*52c0*/  IMAD.MOV.U32 R72, RZ, RZ, R87 ;  /* 0x000000ffff487224 */ /* 0x000fe400078e0057 */
[----:B------:R-:W-:Y:S01]  /*52d0*/  FADD.FTZ R60, R12, R61 ;  /* 0x0000003d0c3c7221 */ /* 0x000fe20000010000 */
[----:B------:R-:W-:-:S01]  /*52e0*/  FADD.FTZ R59, R75, R58 ;  /* 0x0000003a4b3b7221 */ /* 0x000fc20000010000 */
[----:B------:R-:W-:Y:S01]  /*52f0*/  FFMA.FTZ R58, R30, UR10, -R123 ;  /* 0x0000000a1e3a7c23 */ /* 0x000fe2000801087b */
[----:B------:R-:W-:Y:S01]  /*5300*/  MUFU.EX2 R43, R43 ;  /* 0x0000002b002b7308 */ /* 0x000fe20000000800 */
[----:B------:R-:W-:-:S01]  /*5310*/  FADD.FTZ R61, R21, R60 ;  /* 0x0000003c153d7221 */ /* 0x000fc20000010000 */
[----:B------:R-:W-:Y:S01]  /*5320*/  FADD.FTZ R30, R80, R59 ;  /* 0x0000003b501e7221 */ /* 0x000fe20000010000 */
[----:B------:R-:W-:-:S01]  /*5330*/  FFMA.FTZ R123, R126, UR10, -R123 ;  /* 0x0000000a7e7b7c23 */ /* 0x000fc2000801087b */
[----:B------:R-:W-:-:S02]  /*5340*/  IMAD.MOV.U32 R80, RZ, RZ, R87 ;  /* 0x000000ffff507224 */ /* 0x000fc400078e0057 */
[----:B------:R-:W-:-:S01]  /*5350*/  FADD.FTZ R60, R40, R61 ;  /* 0x0000003d283c7221 */ /* 0x000fc20000010000 */
[----:B------:R-:W-:Y:S01]  /*5360*/  FADD.FTZ R59, R73, R30 ;  /* 0x0000001e493b7221 */ /* 0x000fe20000010000 */
[--C-:B------:R-:W-:Y:S01]  /*5370*/  IMAD.MOV.U32 R75, RZ, RZ, R87.reuse ;  /* 0x000000ffff4b7224 */ /* 0x100fe200078e0057 */
[----:B------:R-:W0:Y:S01]  /*5380*/  MUFU.EX2 R132, R132 ;  /* 0x0000008400847308 */ /* 0x000e220000000800 */
[----:B------:R-:W-:Y:S02]  /*5390*/  IMAD.MOV.U32 R73, RZ, RZ, R87 ;  /* 0x000000ffff497224 */ /* 0x000fe400078e0057 */
[----:B------:R-:W-:Y:S01]  /*53a0*/  FADD.FTZ R30, R74, R59 ;  /* 0x0000003b4a1e7221 */ /* 0x000fe20000010000 */
[--C-:B------:R-:W-:Y:S02]  /*53b0*/  IMAD.MOV.U32 R74, RZ, RZ, R87.reuse ;  /* 0x000000ffff4a7224 */ /* 0x100fe400078e0057 */
[----:B------:R-:W-:Y:S02]  /*53c0*/  IMAD.MOV.U32 R61, RZ, RZ, R87 ;  /* 0x000000ffff3d7224 */ /* 0x000fe400078e0057 */
[----:B------:R-:W1:Y:S08]  /*53d0*/  MUFU.EX2 R15, R15 ;  /* 0x0000000f000f7308 */ /* 0x000e700000000800 */
[----:B------:R2:W-:Y:S01]  /*53e0*/  MUFU.EX2 R56, R55 ;  /* 0x0000003700387308 */ /* 0x0005e20000000800 */
[----:B0-----:R-:W-:-:S04]  /*53f0*/  F2FP.SATFINITE.E4M3.F32.PACK_AB_MERGE_C R207, R132, R43, RZ ;  /* 0x0000002b84cf723e */ /* 0x001fc800048070ff */
[----:B------:R-:W-:-:S03]  /*5400*/  F2FP.SATFINITE.E4M3.F32.PACK_AB_MERGE_C R207, R14, R13, R207 ;  /* 0x0000000d0ecf723e */ /* 0x000fc600048070cf */
[----:B------:R-:W0:Y:S01]  /*5410*/  MUFU.EX2 R20, R20 ;  /* 0x0000001400147308 */ /* 0x000e220000000800 */
[----:B--2---:R-:W-:-:S04]  /*5420*/  FADD.FTZ R55, R13, R60 ;  /* 0x0000003c0d377221 */ /* 0x004fc80000010000 */
[----:B------:R-:W-:Y:S01]  /*5430*/  FADD.FTZ R60, R14, R55 ;  /* 0x000000370e3c7221 */ /* 0x000fe20000010000 */
[----:B------:R-:W-:-:S01]  /*5440*/  FADD.FTZ R55, R77, R30 ;  /* 0x0000001e4d377221 */ /* 0x000fc20000010000 */
[----:B------:R-:W-:Y:S01]  /*5450*/  IMAD.MOV.U32 R77, RZ, RZ, R87 ;  /* 0x000000ffff4d7224 */ /* 0x000fe200078e0057 */
[----:B------:R-:W2:Y:S01]  /*5460*/  MUFU.EX2 R46, R46 ;  /* 0x0000002e002e7308 */ /* 0x000ea20000000800 */
[----:B------:R-:W-:-:S01]  /*5470*/  FADD.FTZ R59, R43, R60 ;  /* 0x0000003c2b3b7221 */ /* 0x000fc20000010000 */
[----:B------:R-:W-:Y:S01]  /*5480*/  FADD.FTZ R55, R84, R55 ;  /* 0x0000003754377221 */ /* 0x000fe20000010000 */
[----:B------:R-:W-:Y:S01]  /*5490*/  MOV R84, R87 ;  /* 0x0000005700547202 */ /* 0x000fe20000000f00 */
[----:B------:R-:W-:Y:S02]  /*54a0*/  IMAD.MOV.U32 R43, RZ, RZ, R87 ;  /* 0x000000ffff2b7224 */ /* 0x000fe400078e0057 */
[----:B------:R-:W-:-:S01]  /*54b0*/  FADD.FTZ R30, R132, R59 ;  /* 0x0000003b841e7221 */ /* 0x000fc20000010000 */
[----:B------:R-:W-:Y:S01]  /*54c0*/  FADD.FTZ R60, R76, R55 ;  /* 0x000000374c3c7221 */ /* 0x000fe20000010000 */
[----:B------:R-:W-:Y:S01]  /*54d0*/  IMAD.MOV.U32 R76, RZ, RZ, R87 ;  /* 0x000000ffff4c7224 */ /* 0x000fe200078e0057 */
[----:B------:R-:W3:Y:S01]  /*54e0*/  MUFU.EX2 R133, R133 ;  /* 0x0000008500857308 */ /* 0x000ee20000000800 */
[----:B-1----:R-:W-:-:S01]  /*54f0*/  FADD.FTZ R55, R15, R30 ;  /* 0x0000001e0f377221 */ /* 0x002fc20000010000 */
[----:B------:R-:W-:Y:S01]  /*5500*/  FADD.FTZ R59, R79, R60 ;  /* 0x0000003c4f3b7221 */ /* 0x000fe20000010000 */
[----:B------:R-:W-:-:S02]  /*5510*/  IMAD.MOV.U32 R79, RZ, RZ, R87 ;  /* 0x000000ffff4f7224 */ /* 0x000fc400078e0057 */
[----:B0-----:R-:W-:Y:S01]  /*5520*/  FADD.FTZ R55, R20, R55 ;  /* 0x0000003714377221 */ /* 0x001fe20000010000 */
[----:B------:R-:W-:-:S01]  /*5530*/  FADD.FTZ R60, R100, R59 ;  /* 0x0000003b643c7221 */ /* 0x000fc20000010000 */
[----:B------:R-:W-:Y:S01]  /*5540*/  IMAD.MOV.U32 R59, RZ, RZ, R87 ;  /* 0x000000ffff3b7224 */ /* 0x000fe200078e0057 */
[----:B------:R-:W0:Y:S02]  /*5550*/  MUFU.EX2 R41, R41 ;  /* 0x0000002900297308 */ /* 0x000e240000000800 */
[----:B------:R-:W-:-:S06]  /*5560*/  FADD.FTZ R60, R103, R60 ;  /* 0x0000003c673c7221 */ /* 0x000fcc0000010000 */
[----:B------:R-:W1:Y:S08]  /*5570*/  MUFU.EX2 R42, R42 ;  /* 0x0000002a002a7308 */ /* 0x000e700000000800 */
[----:B------:R-:W4:Y:S08]  /*5580*/  MUFU.EX2 R49, R49 ;  /* 0x0000003100317308 */ /* 0x000f300000000800 */
[----:B------:R2:W-:Y:S08]  /*5590*/  MUFU.EX2 R27, R62 ;  /* 0x0000003e001b7308 */ /* 0x0005f00000000800 */
[----:B------:R-:W5:Y:S01]  /*55a0*/  MUFU.EX2 R50, R50 ;  /* 0x0000003200327308 */ /* 0x000f620000000800 */
[----:B--2---:R-:W-:-:S01]  /*55b0*/  FADD.FTZ R62, R46, R55 ;  /* 0x000000372e3e7221 */ /* 0x004fc20000010000 */
[----:B------:R-:W-:Y:S01]  /*55c0*/  FADD.FTZ R55, R83, R60 ;  /* 0x0000003c53377221 */ /* 0x000fe20000010000 */
[----:B---3--:R-:W-:-:S02]  /*55d0*/  F2FP.SATFINITE.E4M3.F32.PACK_AB_MERGE_C R46, R133, R46, RZ ;  /* 0x0000002e852e723e */ /* 0x008fc400048070ff */
[----:B------:R-:W-:Y:S01]  /*55e0*/  FADD.FTZ R62, R133, R62 ;  /* 0x0000003e853e7221 */ /* 0x000fe20000010000 */
[----:B------:R-:W-:-:S01]  /*55f0*/  FADD.FTZ R55, R104, R55 ;  /* 0x0000003768377221 */ /* 0x000fc20000010000 */
[----:B------:R-:W-:Y:S01]  /*5600*/  F2FP.SATFINITE.E4M3.F32.PACK_AB_MERGE_C R209, R20, R15, R46 ;  /* 0x0000000f14d1723e */ /* 0x000fe2000480702e */
[----:B------:R-:W2:Y:S01]  /*5610*/  MUFU.EX2 R44, R44 ;  /* 0x0000002c002c7308 */ /* 0x000ea20000000800 */
[----:B0-----:R-:W-:-:S01]  /*5620*/  FADD.FTZ R39, R41, R62 ;  /* 0x0000003e29277221 */ /* 0x001fc20000010000 */
[----:B------:R-:W-:Y:S01]  /*5630*/  FADD.FTZ R60, R106, R55 ;  /* 0x000000376a3c7221 */ /* 0x000fe20000010000 */
[----:B------:R-:W-:Y:S01]  /*5640*/  F2FP.SATFINITE.E4M3.F32.PACK_AB_MERGE_C R106, R109, R106, RZ ;  /* 0x0000006a6d6a723e */ /* 0x000fe200048070ff */
[----:B------:R-:W-:Y:S02]  /*5650*/  IMAD.MOV.U32 R62, RZ, RZ, R87 ;  /* 0x000000ffff3e7224 */ /* 0x000fe400078e0057 */
[----:B-1----:R-:W-:-:S01]  /*5660*/  FADD.FTZ R34, R42, R39 ;  /* 0x000000272a227221 */ /* 0x002fc20000010000 */
[----:B------:R-:W-:Y:S01]  /*5670*/  FADD.FTZ R60, R109, R60 ;  /* 0x0000003c6d3c7221 */ /* 0x000fe20000010000 */
[----:B------:R-:W-:Y:S01]  /*5680*/  F2FP.SATFINITE.E4M3.F32.PACK_AB_MERGE_C R210, R104, R83, R106 ;  /* 0x0000005368d2723e */ /* 0x000fe2000480706a */
[----:B------:R-:W0:Y:S01]  /*5690*/  MUFU.EX2 R45, R45 ;  /* 0x0000002d002d7308 */ /* 0x000e220000000800 */
[----:B----4-:R-:W-:-:S01]  /*56a0*/  FADD.FTZ R39, R49, R34 ;  /* 0x0000002231277221 */ /* 0x010fc20000010000 */
[----:B------:R-:W-:Y:S01]  /*56b0*/  FADD.FTZ R55, R105, R60 ;  /* 0x0000003c69377221 */ /* 0x000fe20000010000 */
[----:B-----5:R-:W-:Y:S01]  /*56c0*/  F2FP.SATFINITE.E4M3.F32.PACK_AB_MERGE_C R49, R50, R49, RZ ;  /* 0x000000313231723e */ /* 0x020fe200048070ff */
[----:B------:R-:W-:-:S02]  /*56d0*/  IMAD.MOV.U32 R83, RZ, RZ, R87 ;  /* 0x000000ffff537224 */ /* 0x000fc400078e0057 */
[----:B------:R-:W-:-:S01]  /*56e0*/  FADD.FTZ R39, R50, R39 ;  /* 0x0000002732277221 */ /* 0x000fc20000010000 */
[----:B------:R-:W-:Y:S01]  /*56f0*/  FADD.FTZ R55, R88, R55 ;  /* 0x0000003758377221 */ /* 0x000fe20000010000 */
[----:B------:R-:W-:Y:S01]  /*5700*/  F2FP.SATFINITE.E4M3.F32.PACK_AB_MERGE_C R211, R42, R41, R49 ;  /* 0x000000292ad3723e */ /* 0x000fe20004807031 */
[----:B------:R-:W1:Y:S01]  /*5710*/  MUFU.EX2 R51, R51 ;  /* 0x0000003300337308 */ /* 0x000e620000000800 */
[----:B--2---:R-:W-:-:S01]  /*5720*/  FADD.FTZ R34, R44, R39 ;  /* 0x000000272c227221 */ /* 0x004fc20000010000 */
[----:B------:R-:W-:Y:S01]  /*5730*/  FADD.FTZ R40, R108, R55 ;  /* 0x000000376c287221 */ /* 0x000fe20000010000 */
[C---:B------:R-:W-:Y:S01]  /*5740*/  F2FP.SATFINITE.E4M3.F32.PACK_AB_MERGE_C R108, R111.reuse, R108, RZ ;  /* 0x0000006c6f6c723e */ /* 0x040fe200048070ff */
[----:B------:R-:W-:Y:S01]  /*5750*/  IMAD.MOV.U32 R60, RZ, RZ, R87 ;  /* 0x000000ffff3c7224 */ /* 0x000fe200078e0057 */
[----:B------:R-:W-:Y:S01]  /*5760*/  MOV R46, R87 ;  /* 0x00000057002e7202 */ /* 0x000fe20000000f00 */
[----:B------:R-:W-:Y:S01]  /*5770*/  FADD.FTZ R40, R111, R40 ;  /* 0x000000286f287221 */ /* 0x000fe20000010000 */
[----:B------:R-:W-:Y:S01]  /*5780*/  F2FP.SATFINITE.E4M3.F32.PACK_AB_MERGE_C R212, R88, R105, R108 ;  /* 0x0000006958d4723e */ /* 0x000fe2000480706c */
[----:B------:R-:W2:Y:S01]  /*5790*/  MUFU.EX2 R54, R54 ;  /* 0x0000003600367308 */ /* 0x000ea20000000800 */
[----:B0-----:R-:W-:-:S01]  /*57a0*/  FADD.FTZ R34, R45, R34 ;  /* 0x000000222d227221 */ /* 0x001fc20000010000 */
[----:B------:R-:W-:-:S02]  /*57b0*/  IMAD.MOV.U32 R55, RZ, RZ, R87 ;  /* 0x000000ffff377224 */ /* 0x000fc400078e0057 */
[--C-:B------:R-:W-:Y:S02]  /*57c0*/  IMAD.MOV.U32 R50, RZ, RZ, R87.reuse ;  /* 0x000000ffff327224 */ /* 0x100fe400078e0057 */
[----:B------:R-:W-:Y:S02]  /*57d0*/  IMAD.MOV.U32 R49, RZ, RZ, R87 ;  /* 0x000000ffff317224 */ /* 0x000fe400078e0057 */
[----:B------:R-:W0:Y:S01]  /*57e0*/  MUFU.EX2 R47, R47 ;  /* 0x0000002f002f7308 */ /* 0x000e220000000800 */
[----:B-1----:R-:W-:-:S01]  /*57f0*/  FADD.FTZ R21, R51, R34 ;  /* 0x0000002233157221 */ /* 0x002fc20000010000 */
[--C-:B------:R-:W-:Y:S02]  /*5800*/  IMAD.MOV.U32 R42, RZ, RZ, R87.reuse ;  /* 0x000000ffff2a7224 */ /* 0x100fe400078e0057 */
[----:B------:R-:W-:-:S04]  /*5810*/  IMAD.MOV.U32 R41, RZ, RZ, R87 ;  /* 0x000000ffff297224 */ /* 0x000fc800078e0057 */
[----:B------:R-:W1:Y:S01]  /*5820*/  MUFU.EX2 R48, R48 ;  /* 0x0000003000307308 */ /* 0x000e620000000800 */
[----:B--2---:R-:W-:-:S01]  /*5830*/  FADD.FTZ R34, R54, R21 ;  /* 0x0000001536227221 */ /* 0x004fc20000010000 */
[----:B------:R-:W-:Y:S01]  /*5840*/  FADD.FTZ R21, R89, R40 ;  /* 0x0000002859157221 */ /* 0x000fe20000010000 */
[----:B------:R-:W-:Y:S01]  /*5850*/  F2FP.SATFINITE.E4M3.F32.PACK_AB_MERGE_C R51, R54, R51, RZ ;  /* 0x000000333633723e */ /* 0x000fe200048070ff */
[--C-:B------:R-:W-:Y:S02]  /*5860*/  IMAD.MOV.U32 R54, RZ, RZ, R87.reuse ;  /* 0x000000ffff367224 */ /* 0x100fe400078e0057 */
[----:B------:R-:W-:Y:S01]  /*5870*/  IMAD.MOV.U32 R40, RZ, RZ, R87 ;  /* 0x000000ffff287224 */ /* 0x000fe200078e0057 */
[----:B------:R-:W-:Y:S01]  /*5880*/  F2FP.SATFINITE.E4M3.F32.PACK_AB_MERGE_C R213, R45, R44, R51 ;  /* 0x0000002c2dd5723e */ /* 0x000fe20004807033 */
[----:B------:R-:W2:Y:S01]  /*5890*/  MUFU.EX2 R52, R52 ;  /* 0x0000003400347308 */ /* 0x000ea20000000800 */
[----:B0-----:R-:W-:-:S01]  /*58a0*/  FADD.FTZ R39, R47, R34 ;  /* 0x000000222f277221 */ /* 0x001fc20000010000 */
[----:B------:R-:W-:Y:S01]  /*58b0*/  FADD.FTZ R34, R90, R21 ;  /* 0x000000155a227221 */ /* 0x000fe20000010000 */
[----:B------:R-:W-:-:S02]  /*58c0*/  IMAD.MOV.U32 R51, RZ, RZ, R87 ;  /* 0x000000ffff337224 */ /* 0x000fc400078e0057 */
[----:B------:R-:W-:Y:S02]  /*58d0*/  IMAD.MOV.U32 R45, RZ, RZ, R87 ;  /* 0x000000ffff2d7224 */ /* 0x000fe400078e0057 */
[----:B------:R-:W-:-:S01]  /*58e0*/  FADD.FTZ R21, R93, R34 ;  /* 0x000000225d157221 */ /* 0x000fc20000010000 */
[----:B------:R-:W-:Y:S01]  /*58f0*/  IMAD.MOV.U32 R44, RZ, RZ, R87 ;  /* 0x000000ffff2c7224 */ /* 0x000fe200078e0057 */
[----:B------:R-:W0:Y:S01]  /*5900*/  MUFU.EX2 R112, R112 ;  /* 0x0000007000707308 */ /* 0x000e220000000800 */
[----:B-1----:R-:W-:-:S07]  /*5910*/  FADD.FTZ R39, R48, R39 ;  /* 0x0000002730277221 */ /* 0x002fce0000010000 */
[----:B------:R-:W1:Y:S01]  /*5920*/  MUFU.EX2 R53, R53 ;  /* 0x0000003500357308 */ /* 0x000e620000000800 */
[----:B--2---:R-:W-:-:S01]  /*5930*/  FADD.FTZ R6, R52, R39 ;  /* 0x0000002734067221 */ /* 0x004fc20000010000 */
[----:B------:R-:W-:-:S06]  /*5940*/  IMAD.MOV.U32 R39, RZ, RZ, R87 ;  /* 0x000000ffff277224 */ /* 0x000fcc00078e0057 */
[----:B------:R-:W2:Y:S01]  /*5950*/  MUFU.EX2 R92, R92 ;  /* 0x0000005c005c7308 */ /* 0x000ea20000000800 */
[----:B0-----:R-:W-:-:S01]  /*5960*/  FADD.FTZ R21, R112, R21 ;  /* 0x0000001570157221 */ /* 0x001fc20000010000 */
[----:B------:R-:W-:-:S04]  /*5970*/  F2FP.SATFINITE.E4M3.F32.PACK_AB_MERGE_C R93, R112, R93, RZ ;  /* 0x0000005d705d723e */ /* 0x000fc800048070ff */
[----:B------:R-:W-:Y:S02]  /*5980*/  F2FP.SATFINITE.E4M3.F32.PACK_AB_MERGE_C R214, R90, R89, R93 ;  /* 0x000000595ad6723e */ /* 0x000fe4000480705d */
[----:B------:R-:W0:Y:S01]  /*5990*/  MUFU.EX2 R95, R95 ;  /* 0x0000005f005f7308 */ /* 0x000e220000000800 */
[----:B-1----:R-:W-:-:S01]  /*59a0*/  FADD.FTZ R6, R53, R6 ;  /* 0x0000000635067221 */ /* 0x002fc20000010000 */
[----:B------:R-:W-:Y:S01]  /*59b0*/  F2FP.SATFINITE.E4M3.F32.PACK_AB_MERGE_C R52, R53, R52, RZ ;  /* 0x000000343534723e */ /* 0x000fe200048070ff */
[----:B------:R-:W-:-:S03]  /*59c0*/  IMAD.MOV.U32 R53, RZ, RZ, R87 ;  /* 0x000000ffff357224 */ /* 0x000fc600078e0057 */
[----:B------:R-:W-:Y:S01]  /*59d0*/  F2FP.SATFINITE.E4M3.F32.PACK_AB_MERGE_C R215, R48, R47, R52 ;  /* 0x0000002f30d7723e */ /* 0x000fe20004807034 */
[----:B------:R-:W-:Y:S01]  /*59e0*/  IMAD.MOV.U32 R52, RZ, RZ, R87 ;  /* 0x000000ffff347224 */ /* 0x000fe200078e0057 */
[----:B------:R-:W1:Y:S01]  /*59f0*/  MUFU.EX2 R24, R24 ;  /* 0x0000001800187308 */ /* 0x000e620000000800 */
[----:B--2---:R-:W-:-:S01]  /*5a00*/  FADD.FTZ R34, R92, R21 ;  /* 0x000000155c227221 */ /* 0x004fc20000010000 */
[----:B------:R-:W-:Y:S01]  /*5a10*/  FADD.FTZ R21, R5, R6 ;  /* 0x0000000605157221 */ /* 0x000fe20000010000 */
[--C-:B------:R-:W-:Y:S02]  /*5a20*/  IMAD.MOV.U32 R48, RZ, RZ, R87.reuse ;  /* 0x000000ffff307224 */ /* 0x100fe400078e0057 */
[----:B------:R-:W-:-:S03]  /*5a30*/  IMAD.MOV.U32 R47, RZ, RZ, R87 ;  /* 0x000000ffff2f7224 */ /* 0x000fc600078e0057 */
[----:B------:R-:W2:Y:S01]  /*5a40*/  MUFU.EX2 R97, R97 ;  /* 0x0000006100617308 */ /* 0x000ea20000000800 */
[----:B0-----:R-:W-:-:S07]  /*5a50*/  FADD.FTZ R34, R95, R34 ;  /* 0x000000225f227221 */ /* 0x001fce0000010000 */
[----:B------:R-:W0:Y:S01]  /*5a60*/  MUFU.EX2 R102, R102 ;  /* 0x0000006600667308 */ /* 0x000e220000000800 */
[----:B-1----:R-:W-:-:S04]  /*5a70*/  FADD.FTZ R6, R24, R21 ;  /* 0x0000001518067221 */ /* 0x002fc80000010000 */
[----:B------:R-:W-:Y:S01]  /*5a80*/  FADD.FTZ R9, R27, R6 ;  /* 0x000000061b097221 */ /* 0x000fe20000010000 */
[----:B------:R-:W-:Y:S02]  /*5a90*/  F2FP.SATFINITE.E4M3.F32.PACK_AB_MERGE_C R27, R56, R27, RZ ;  /* 0x0000001b381b723e */ /* 0x000fe400048070ff */
[----:B------:R-:W1:Y:S01]  /*5aa0*/  MUFU.EX2 R78, R78 ;  /* 0x0000004e004e7308 */ /* 0x000e620000000800 */
[----:B--2---:R-:W-:-:S01]  /*5ab0*/  FADD.FTZ R7, R97, R34 ;  /* 0x0000002261077221 */ /* 0x004fc20000010000 */
[----:B------:R-:W-:Y:S01]  /*5ac0*/  FADD.FTZ R56, R56, R9 ;  /* 0x0000000938387221 */ /* 0x000fe20000010000 */
[----:B------:R-:W-:Y:S01]  /*5ad0*/  F2FP.SATFINITE.E4M3.F32.PACK_AB_MERGE_C R217, R24, R5, R27 ;  /* 0x0000000518d9723e */ /* 0x000fe2000480701b */
[--C-:B------:R-:W-:Y:S01]  /*5ae0*/  IMAD.MOV.U32 R34, RZ, RZ, R87.reuse ;  /* 0x000000ffff227224 */ /* 0x100fe200078e0057 */
[----:B------:R-:W-:Y:S01]  /*5af0*/  MOV R27, R87 ;  /* 0x00000057001b7202 */ /* 0x000fe20000000f00 */
[----:B------:R-:W-:Y:S02]  /*5b00*/  IMAD.MOV.U32 R24, RZ, RZ, R87 ;  /* 0x000000ffff187224 */ /* 0x000fe400078e0057 */
[----:B------:R-:W2:Y:S01]  /*5b10*/  MUFU.EX2 R25, R25 ;  /* 0x0000001900197308 */ /* 0x000ea20000000800 */
[----:B0-----:R-:W-:-:S01]  /*5b20*/  FADD.FTZ R7, R102, R7 ;  /* 0x0000000766077221 */ /* 0x001fc20000010000 */
[----:B------:R-:W-:-:S04]  /*5b30*/  F2FP.SATFINITE.E4M3.F32.PACK_AB_MERGE_C R97, R102, R97, RZ ;  /* 0x000000616661723e */ /* 0x000fc800048070ff */
[----:B------:R-:W-:Y:S02]  /*5b40*/  F2FP.SATFINITE.E4M3.F32.PACK_AB_MERGE_C R216, R95, R92, R97 ;  /* 0x0000005c5fd8723e */ /* 0x000fe40004807061 */
[----:B------:R-:W0:Y:S01]  /*5b50*/  MUFU.EX2 R81, R81 ;  /* 0x0000005100517308 */ /* 0x000e220000000800 */
[----:B-1----:R-:W-:-:S07]  /*5b60*/  FADD.FTZ R6, R78, R7 ;  /* 0x000000074e067221 */ /* 0x002fce0000010000 */
[----:B------:R-:W1:Y:S01]  /*5b70*/  MUFU.EX2 R26, R26 ;  /* 0x0000001a001a7308 */ /* 0x000e620000000800 */
[----:B--2---:R-:W-:-:S01]  /*5b80*/  FADD.FTZ R7, R25, R56 ;  /* 0x0000003819077221 */ /* 0x004fc20000010000 */
[----:B------:R-:W-:-:S06]  /*5b90*/  IMAD.MOV.U32 R56, RZ, RZ, R87 ;  /* 0x000000ffff387224 */ /* 0x000fcc00078e0057 */
[----:B------:R-:W2:Y:S01]  /*5ba0*/  MUFU.EX2 R63, R63 ;  /* 0x0000003f003f7308 */ /* 0x000ea20000000800 */
[----:B0-----:R-:W-:-:S04]  /*5bb0*/  FADD.FTZ R6, R81, R6 ;  /* 0x0000000651067221 */ /* 0x001fc80000010000 */
[----:B------:R-:W-:-:S03]  /*5bc0*/  FADD.FTZ R9, R101, R6 ;  /* 0x0000000665097221 */ /* 0x000fc60000010000 */
[----:B------:R-:W0:Y:S01]  /*5bd0*/  MUFU.EX2 R82, R82 ;  /* 0x0000005200527308 */ /* 0x000e220000000800 */
[----:B-1----:R-:W-:-:S07]  /*5be0*/  FADD.FTZ R8, R26, R7 ;  /* 0x000000071a087221 */ /* 0x002fce0000010000 */
[----:B------:R1:W3:Y:S01]  /*5bf0*/  MUFU.EX2 R30, R57 ;  /* 0x00000039001e7308 */ /* 0x0002e20000000800 */
[----:B--2---:R-:W-:-:S07]  /*5c00*/  FADD.FTZ R11, R63, R8 ;  /* 0x000000083f0b7221 */ /* 0x004fce0000010000 */
[----:B------:R-:W2:Y:S01]  /*5c10*/  MUFU.EX2 R85, R85 ;  /* 0x0000005500557308 */ /* 0x000ea20000000800 */
[C---:B0-----:R-:W-:Y:S01]  /*5c20*/  F2FP.SATFINITE.E4M3.F32.PACK_AB_MERGE_C R101, R82.reuse, R101, RZ ;  /* 0x000000655265723e */ /* 0x041fe200048070ff */
[----:B------:R-:W-:Y:S01]  /*5c30*/  FADD.FTZ R82, R82, R9 ;  /* 0x0000000952527221 */ /* 0x000fe20000010000 */
[----:B-1----:R-:W-:Y:S02]  /*5c40*/  IMAD.MOV.U32 R57, RZ, RZ, R87 ;  /* 0x000000ffff397224 */ /* 0x002fe400078e0057 */
[----:B------:R-:W-:Y:S01]  /*5c50*/  F2FP.SATFINITE.E4M3.F32.PACK_AB_MERGE_C R218, R81, R78, R101 ;  /* 0x0000004e51da723e */ /* 0x000fe20004807065 */
[----:B------:R-:W-:Y:S02]  /*5c60*/  IMAD.MOV.U32 R81, RZ, RZ, R87 ;  /* 0x000000ffff517224 */ /* 0x000fe400078e0057 */
[----:B------:R-:W0:Y:S01]  /*5c70*/  MUFU.EX2 R28, R28 ;  /* 0x0000001c001c7308 */ /* 0x000e220000000800 */
[----:B---3--:R-:W-:-:S01]  /*5c80*/  FADD.FTZ R11, R30, R11 ;  /* 0x0000000b1e0b7221 */ /* 0x008fc20000010000 */
[----:B------:R-:W-:Y:S01]  /*5c90*/  F2FP.SATFINITE.E4M3.F32.PACK_AB_MERGE_C R63, R30, R63, RZ ;  /* 0x0000003f1e3f723e */ /* 0x000fe200048070ff */
[----:B------:R-:W-:-:S02]  /*5ca0*/  IMAD.MOV.U32 R78, RZ, RZ, R87 ;  /* 0x000000ffff4e7224 */ /* 0x000fc400078e0057 */
[----:B------:R-:W-:Y:S01]  /*5cb0*/  IMAD.MOV.U32 R30, RZ, RZ, R87 ;  /* 0x000000ffff1e7224 */ /* 0x000fe200078e0057 */
[----:B------:R-:W-:Y:S01]  /*5cc0*/  F2FP.SATFINITE.E4M3.F32.PACK_AB_MERGE_C R219, R26, R25, R63 ;  /* 0x000000191adb723e */ /* 0x000fe2000480703f */
[----:B------:R-:W-:Y:S01]  /*5cd0*/  IMAD.MOV.U32 R63, RZ, RZ, R87 ;  /* 0x000000ffff3f7224 */ /* 0x000fe200078e0057 */
[----:B------:R-:W1:Y:S01]  /*5ce0*/  MUFU.EX2 R86, R86 ;  /* 0x0000005600567308 */ /* 0x000e620000000800 */
[----:B--2---:R-:W-:-:S01]  /*5cf0*/  FADD.FTZ R9, R85, R82 ;  /* 0x0000005255097221 */ /* 0x004fc20000010000 */
[--C-:B------:R-:W-:Y:S02]  /*5d00*/  IMAD.MOV.U32 R82, RZ, RZ, R87.reuse ;  /* 0x000000ffff527224 */ /* 0x100fe400078e0057 */
[--C-:B------:R-:W-:Y:S02]  /*5d10*/  IMAD.MOV.U32 R26, RZ, RZ, R87.reuse ;  /* 0x000000ffff1a7224 */ /* 0x100fe400078e0057 */
[----:B------:R-:W-:Y:S02]  /*5d20*/  IMAD.MOV.U32 R25, RZ, RZ, R87 ;  /* 0x000000ffff197224 */ /* 0x000fe400078e0057 */
[----:B------:R-:W2:Y:S01]  /*5d30*/  MUFU.EX2 R29, R29 ;  /* 0x0000001d001d7308 */ /* 0x000ea20000000800 */
[----:B0-----:R-:W-:-:S07]  /*5d40*/  FADD.FTZ R6, R28, R11 ;  /* 0x0000000b1c067221 */ /* 0x001fce0000010000 */
[----:B------:R-:W0:Y:S01]  /*5d50*/  MUFU.EX2 R91, R91 ;  /* 0x0000005b005b7308 */ /* 0x000e220000000800 */
[----:B-1----:R-:W-:-:S07]  /*5d60*/  FADD.FTZ R8, R86, R9 ;  /* 0x0000000956087221 */ /* 0x002fce0000010000 */
[----:B------:R-:W1:Y:S01]  /*5d70*/  MUFU.EX2 R58, R58 ;  /* 0x0000003a003a7308 */ /* 0x000e620000000800 */
[----:B--2---:R-:W-:-:S07]  /*5d80*/  FADD.FTZ R9, R29, R6 ;  /* 0x000000061d097221 */ /* 0x004fce0000010000 */
[----:B------:R-:W2:Y:S01]  /*5d90*/  MUFU.EX2 R96, R96 ;  /* 0x0000006000607308 */ /* 0x000ea20000000800 */
[----:B0-----:R-:W-:-:S07]  /*5da0*/  FADD.FTZ R11, R91, R8 ;  /* 0x000000085b0b7221 */ /* 0x001fce0000010000 */
[----:B------:R-:W0:Y:S01]  /*5db0*/  MUFU.EX2 R65, R65 ;  /* 0x0000004100417308 */ /* 0x000e220000000800 */
[----:B-1----:R-:W-:-:S07]  /*5dc0*/  FADD.FTZ R8, R58, R9 ;  /* 0x000000093a087221 */ /* 0x002fce0000010000 */
[----:B------:R-:W1:Y:S01]  /*5dd0*/  MUFU.EX2 R98, R98 ;  /* 0x0000006200627308 */ /* 0x000e620000000800 */
[----:B--2---:R-:W-:-:S01]  /*5de0*/  FADD.FTZ R11, R96, R11 ;  /* 0x0000000b600b7221 */ /* 0x004fc20000010000 */
[----:B------:R-:W-:-:S04]  /*5df0*/  F2FP.SATFINITE.E4M3.F32.PACK_AB_MERGE_C R91, R96, R91, RZ ;  /* 0x0000005b605b723e */ /* 0x000fc800048070ff */
[----:B------:R-:W-:Y:S01]  /*5e00*/  F2FP.SATFINITE.E4M3.F32.PACK_AB_MERGE_C R220, R86, R85, R91 ;  /* 0x0000005556dc723e */ /* 0x000fe2000480705b */
[--C-:B------:R-:W-:Y:S01]  /*5e10*/  IMAD.MOV.U32 R86, RZ, RZ, R87.reuse ;  /* 0x000000ffff567224 */ /* 0x100fe200078e0057 */
[----:B------:R-:W2:Y:S01]  /*5e20*/  MUFU.EX2 R32, R32 ;  /* 0x0000002000207308 */ /* 0x000ea20000000800 */
[C---:B0-----:R-:W-:Y:S01]  /*5e30*/  F2FP.SATFINITE.E4M3.F32.PACK_AB_MERGE_C R58, R65.reuse, R58, RZ ;  /* 0x0000003a413a723e */ /* 0x041fe200048070ff */
[----:B------:R-:W-:Y:S01]  /*5e40*/  FADD.FTZ R65, R65, R8 ;  /* 0x0000000841417221 */ /* 0x000fe20000010000 */
[--C-:B------:R-:W-:Y:S02]  /*5e50*/  IMAD.MOV.U32 R85, RZ, RZ, R87.reuse ;  /* 0x000000ffff557224 */ /* 0x100fe400078e0057 */
[----:B------:R-:W-:Y:S01]  /*5e60*/  F2FP.SATFINITE.E4M3.F32.PACK_AB_MERGE_C R221, R29, R28, R58 ;  /* 0x0000001c1ddd723e */ /* 0x000fe2000480703a */
[----:B------:R-:W-:Y:S02]  /*5e70*/  IMAD.MOV.U32 R58, RZ, RZ, R87 ;  /* 0x000000ffff3a7224 */ /* 0x000fe400078e0057 */
[----:B------:R-:W0:Y:S01]  /*5e80*/  MUFU.EX2 R115, R115 ;  /* 0x0000007300737308 */ /* 0x000e220000000800 */
[----:B-1----:R-:W-:-:S01]  /*5e90*/  FADD.FTZ R8, R98, R11 ;  /* 0x0000000b62087221 */ /* 0x002fc20000010000 */
[----:B------:R-:W-:-:S02]  /*5ea0*/  IMAD.MOV.U32 R29, RZ, RZ, R87 ;  /* 0x000000ffff1d7224 */ /* 0x000fc400078e0057 */
[----:B------:R-:W-:-:S04]  /*5eb0*/  IMAD.MOV.U32 R28, RZ, RZ, R87 ;  /* 0x000000ffff1c7224 */ /* 0x000fc800078e0057 */
[----:B------:R-:W1:Y:S01]  /*5ec0*/  MUFU.EX2 R33, R33 ;  /* 0x0000002100217308 */ /* 0x000e620000000800 */
[----:B--2---:R-:W-:-:S01]  /*5ed0*/  FADD.FTZ R10, R32, R65 ;  /* 0x00000041200a7221 */ /* 0x004fc20000010000 */
[----:B------:R-:W-:-:S06]  /*5ee0*/  MOV R65, R87 ;  /* 0x0000005700417202 */ /* 0x000fcc0000000f00 */
        /* <DEDUP_REMOVED lines=9> */
[C---:B-1----:R-:W-:Y:S01]  /*5f80*/  F2FP.SATFINITE.E4M3.F32.PACK_AB_MERGE_C R107, R110.reuse, R107, RZ ;  /* 0x0000006b6e6b723e */ /* 0x042fe200048070ff */
[----:B------:R-:W-:-:S03]  /*5f90*/  FADD.FTZ R110, R110, R11 ;  /* 0x0000000b6e6e7221 */ /* 0x000fc60000010000 */
[----:B------:R-:W-:-:S03]  /*5fa0*/  F2FP.SATFINITE.E4M3.F32.PACK_AB_MERGE_C R222, R115, R98, R107 ;  /* 0x0000006273de723e */ /* 0x000fc6000480706b */
[----:B------:R-:W1:Y:S01]  /*5fb0*/  MUFU.EX2 R66, R66 ;  /* 0x0000004200427308 */ /* 0x000e620000000800 */
[C---:B--2---:R-:W-:Y:S01]  /*5fc0*/  F2FP.SATFINITE.E4M3.F32.PACK_AB_MERGE_C R68, R37.reuse, R68, RZ ;  /* 0x000000442544723e */ /* 0x044fe200048070ff */
[----:B------:R-:W-:-:S03]  /*5fd0*/  FADD.FTZ R37, R37, R8 ;  /* 0x0000000825257221 */ /* 0x000fc60000010000 */
[----:B------:R-:W-:Y:S01]  /*5fe0*/  F2FP.SATFINITE.E4M3.F32.PACK_AB_MERGE_C R223, R33, R32, R68 ;  /* 0x0000002021df723e */ /* 0x000fe20004807044 */
[----:B------:R-:W-:Y:S02]  /*5ff0*/  IMAD.MOV.U32 R68, RZ, RZ, R87 ;  /* 0x000000ffff447224 */ /* 0x000fe400078e0057 */
[----:B------:R-:W2:Y:S01]  /*6000*/  MUFU.EX2 R114, R114 ;  /* 0x0000007200727308 */ /* 0x000ea20000000800 */
[----:B0-----:R-:W-:-:S01]  /*6010*/  FADD.FTZ R5, R113, R110 ;  /* 0x0000006e71057221 */ /* 0x001fc20000010000 */
[--C-:B------:R-:W-:Y:S02]  /*6020*/  IMAD.MOV.U32 R33, RZ, RZ, R87.reuse ;  /* 0x000000ffff217224 */ /* 0x100fe400078e0057 */
[----:B------:R-:W-:-:S04]  /*6030*/  IMAD.MOV.U32 R32, RZ, RZ, R87 ;  /* 0x000000ffff207224 */ /* 0x000fc800078e0057 */
[----:B------:R0:W3:Y:S01]  /*6040*/  MUFU.EX2 R7, R36 ;  /* 0x0000002400077308 */ /* 0x0000e20000000800 */
[----:B-1----:R-:W-:-:S01]  /*6050*/  FADD.FTZ R8, R66, R37 ;  /* 0x0000002542087221 */ /* 0x002fc20000010000 */
[----:B------:R-:W-:-:S06]  /*6060*/  IMAD.MOV.U32 R37, RZ, RZ, R87 ;  /* 0x000000ffff257224 */ /* 0x000fcc00078e0057 */
[----:B------:R-:W1:Y:S01]  /*6070*/  MUFU.EX2 R116, R116 ;  /* 0x0000007400747308 */ /* 0x000e620000000800 */
[----:B--2---:R-:W-:-:S01]  /*6080*/  FADD.FTZ R5, R114, R5 ;  /* 0x0000000572057221 */ /* 0x004fc20000010000 */
[----:B0-----:R-:W-:-:S06]  /*6090*/  IMAD.MOV.U32 R36, RZ, RZ, R87 ;  /* 0x000000ffff247224 */ /* 0x001fcc00078e0057 */
[----:B------:R-:W0:Y:S01]  /*60a0*/  MUFU.EX2 R67, R67 ;  /* 0x0000004300437308 */ /* 0x000e220000000800 */
[----:B---3--:R-:W-:-:S07]  /*60b0*/  FADD.FTZ R8, R7, R8 ;  /* 0x0000000807087221 */ /* 0x008fce0000010000 */
[----:B------:R-:W2:Y:S01]  /*60c0*/  MUFU.EX2 R117, R117 ;  /* 0x0000007500757308 */ /* 0x000ea20000000800 */
[----:B-1----:R-:W-:-:S07]  /*60d0*/  FADD.FTZ R10, R116, R5 ;  /* 0x00000005740a7221 */ /* 0x002fce0000010000 */
[----:B------:R-:W1:Y:S01]  /*60e0*/  MUFU.EX2 R6, R129 ;  /* 0x0000008100067308 */ /* 0x000e620000000800 */
[----:B0-----:R-:W-:-:S07]  /*60f0*/  FADD.FTZ R5, R67, R8 ;  /* 0x0000000843057221 */ /* 0x001fce0000010000 */
[----:B------:R-:W0:Y:S01]  /*6100*/  MUFU.EX2 R119, R119 ;  /* 0x0000007700777308 */ /* 0x000e220000000800 */
[----:B--2---:R-:W-:-:S01]  /*6110*/  FADD.FTZ R10, R117, R10 ;  /* 0x0000000a750a7221 */ /* 0x004fc20000010000 */
[----:B------:R-:W-:-:S04]  /*6120*/  F2FP.SATFINITE.E4M3.F32.PACK_AB_MERGE_C R116, R117, R116, RZ ;  /* 0x000000747574723e */ /* 0x000fc800048070ff */
[----:B------:R-:W-:Y:S02]  /*6130*/  F2FP.SATFINITE.E4M3.F32.PACK_AB_MERGE_C R224, R114, R113, R116 ;  /* 0x0000007172e0723e */ /* 0x000fe40004807074 */
[----:B------:R-:W2:Y:S01]  /*6140*/  MUFU.EX2 R130, R130 ;  /* 0x0000008200827308 */ /* 0x000ea20000000800 */
[----:B-1----:R-:W-:-:S01]  /*6150*/  FADD.FTZ R5, R6, R5 ;  /* 0x0000000506057221 */ /* 0x002fc20000010000 */
[----:B------:R-:W-:-:S04]  /*6160*/  F2FP.SATFINITE.E4M3.F32.PACK_AB_MERGE_C R67, R6, R67, RZ ;  /* 0x000000430643723e */ /* 0x000fc800048070ff */
[----:B------:R-:W-:Y:S01]  /*6170*/  F2FP.SATFINITE.E4M3.F32.PACK_AB_MERGE_C R225, R7, R66, R67 ;  /* 0x0000004207e1723e */ /* 0x000fe20004807043 */
[----:B------:R-:W-:Y:S01]  /*6180*/  IMAD.MOV.U32 R67, RZ, RZ, R87 ;  /* 0x000000ffff437224 */ /* 0x000fe200078e0057 */
[----:B------:R-:W1:Y:S01]  /*6190*/  MUFU.EX2 R118, R118 ;  /* 0x0000007600767308 */ /* 0x000e620000000800 */
[----:B0-----:R-:W-:-:S01]  /*61a0*/  FADD.FTZ R9, R119, R10 ;  /* 0x0000000a77097221 */ /* 0x001fc20000010000 */
[----:B------:R-:W-:-:S06]  /*61b0*/  IMAD.MOV.U32 R66, RZ, RZ, R87 ;  /* 0x000000ffff427224 */ /* 0x000fcc00078e0057 */
[----:B------:R-:W0:Y:S01]  /*61c0*/  MUFU.EX2 R127, R127 ;  /* 0x0000007f007f7308 */ /* 0x000e220000000800 */
[----:B--2---:R-:W-:-:S07]  /*61d0*/  FADD.FTZ R6, R130, R5 ;  /* 0x0000000582067221 */ /* 0x004fce0000010000 */
[----:B------:R-:W-:Y:S01]  /*61e0*/  MUFU.EX2 R120, R120 ;  /* 0x0000007800787308 */ /* 0x000fe20000000800 */
[----:B-1----:R-:W-:-:S07]  /*61f0*/  FADD.FTZ R9, R118, R9 ;  /* 0x0000000976097221 */ /* 0x002fce0000010000 */
[----:B------:R-:W1:Y:S01]  /*6200*/  MUFU.EX2 R121, R121 ;  /* 0x0000007900797308 */ /* 0x000e620000000800 */
[----:B0-----:R-:W-:-:S07]  /*6210*/  FADD.FTZ R5, R127, R6 ;  /* 0x000000067f057221 */ /* 0x001fce0000010000 */
[----:B------:R-:W0:Y:S08]  /*6220*/  MUFU.EX2 R128, R128 ;  /* 0x0000008000807308 */ /* 0x000e300000000800 */
[----:B------:R-:W2:Y:S01]  /*6230*/  MUFU.EX2 R123, R123 ;  /* 0x0000007b007b7308 */ /* 0x000ea20000000800 */
[----:B-1----:R-:W-:Y:S01]  /*6240*/  F2FP.SATFINITE.E4M3.F32.PACK_AB_MERGE_C R7, R121, R120, RZ ;  /* 0x000000787907723e */ /* 0x002fe200048070ff */
[----:B------:R-:W-:-:S03]  /*6250*/  FADD.FTZ R120, R120, R9 ;  /* 0x0000000978787221 */ /* 0x000fc60000010000 */
[----:B------:R-:W-:Y:S01]  /*6260*/  F2FP.SATFINITE.E4M3.F32.PACK_AB_MERGE_C R226, R118, R119, R7 ;  /* 0x0000007776e2723e */ /* 0x000fe20004807007 */
[----:B------:R-:W-:-:S01]  /*6270*/  FADD.FTZ R7, R121, R120 ;  /* 0x0000007879077221 */ /* 0x000fc20000010000 */
[----:B0-----:R-:W-:Y:S01]  /*6280*/  FADD.FTZ R6, R128, R5 ;  /* 0x0000000580067221 */ /* 0x001fe20000010000 */
[----:B--2---:R-:W-:-:S03]  /*6290*/  F2FP.SATFINITE.E4M3.F32.PACK_AB_MERGE_C R8, R123, R128, RZ ;  /* 0x000000807b08723e */ /* 0x004fc600048070ff */
[----:B------:R-:W-:Y:S01]  /*62a0*/  FADD.FTZ R6, R123, R6 ;  /* 0x000000067b067221 */ /* 0x000fe20000010000 */
[----:B------:R-:W-:Y:S01]  /*62b0*/  F2FP.SATFINITE.E4M3.F32.PACK_AB_MERGE_C R227, R127, R130, R8 ;  /* 0x000000827fe3723e */ /* 0x000fe20004807008 */
        /* <DEDUP_REMOVED lines=35> */
[----:B------:R-:W-:Y:S01]  /*64f0*/  UIADD3 UR49, UR49, -0x2, URZ ;  /* 0xfffffffe31317890 */ /* 0x000fe2000fffe03f */
[----:B------:R-:W-:Y:S01]  /*6500*/  UMOV UR48, UR42 ;  /* 0x0000002a00307c82 */ /* 0x000fe20008000000 */
[----:B------:R-:W-:Y:S01]  /*6510*/  UMOV UR47, UR46 ;  /* 0x0000002e002f7c82 */ /* 0x000fe20008000000 */
[----:B------:R-:W-:-:S09]  /*6520*/  ULDC UR45, c[0x0][0x988] ;  /* 0x00026200002d7ab9 */ /* 0x000fd20000000800 */
.L_x_138:
[----:B------:R-:W-:Y:S01]  /*6530*/  ISETP.NE.AND P2, PT, RZ, UR41, PT ;  /* 0x00000029ff007c0c */ /* 0x000fe2000bf45270 */
[----:B------:R-:W-:-:S04]  /*6540*/  UISETP.NE.AND UP0, UPT, UR47, 0x1, UPT ;  /* 0x000000012f00788c */ /* 0x000fc8000bf05270 */
[----:B------:R-:W-:-:S04]  /*6550*/  USEL UR42, URZ, 0x1, UP0 ;  /* 0x000000013f2a7887 */ /* 0x000fc80008000000 */
[----:B------:R-:W-:-:S04]  /*6560*/  ULOP3.LUT UR42, UR48, UR42, URZ, 0x3c, !UPT ;  /* 0x0000002a302a7292 */ /* 0x000fc8000f8e3c3f */
[----:B------:R-:W-:Y:S08]  /*6570*/  @P2 BRA `(.L_x_129) ;  /* 0x0000000000442947 */ /* 0x000ff00003800000 */
[----:B------:R-:W-:Y:S05]  /*6580*/  @!P0 BRA `(.L_x_130) ;  /* 0x0000000000048947 */ /* 0x000fea0003800000 */
[----:B------:R-:W-:Y:S01]  /*6590*/  BPT.TRAP 0x1 ;  /* 0x000000040000795c */ /* 0x000fe20000300000 */
.L_x_130:
[----:B------:R-:W0:Y:S01]  /*65a0*/  S2UR UR10, SR_CgaCtaId ;  /* 0x00000000000a79c3 */ /* 0x000e220000008800 */
[----:B------:R-:W-:Y:S01]  /*65b0*/  UIADD3 UR6, UR47, 0x1, URZ ;  /* 0x000000012f067890 */ /* 0x000fe2000fffe03f */
[----:B------:R-:W-:Y:S01]  /*65c0*/  IMAD.U32 R2, RZ, RZ, UR42 ;  /* 0x0000002aff027e24 */ /* 0x000fe2000f8e00ff */
[----:B------:R-:W-:Y:S02]  /*65d0*/  UMOV UR7, 0x400 ;  /* 0x0000040000077882 */ /* 0x000fe40000000000 */
[----:B------:R-:W-:Y:S02]  /*65e0*/  UISETP.NE.AND UP0, UPT, UR6, 0x2, UPT ;  /* 0x000000020600788c */ /* 0x000fe4000bf05270 */
[----:B------:R-:W-:Y:S02]  /*65f0*/  SHF.L.U32 R2, R2, 0x1f, RZ ;  /* 0x0000001f02027819 */ /* 0x000fe400000006ff */
[----:B------:R-:W-:Y:S02]  /*6600*/  USEL UR6, UR6, URZ, UP0 ;  /* 0x0000003f06067287 */ /* 0x000fe40008000000 */
[----:B0-----:R-:W-:-:S04]  /*6610*/  ULEA UR7, UR10, UR7, 0x18 ;  /* 0x000000070a077291 */ /* 0x001fc8000f8ec03f */
[----:B------:R-:W-:-:S09]  /*6620*/  ULEA UR6, UR6, UR7, 0x3 ;  /* 0x0000000706067291 */ /* 0x000fd2000f8e183f */
[----:B------:R0:W1:Y:S01]  /*6630*/  SYNCS.PHASECHK.TRANS64.TRYWAIT P1, [UR6+0x2e830], R2 ;  /* 0x02e83002ff0075a7 */ /* 0x0000620008020146 */
[----:B------:R-:W-:Y:S05]  /*6640*/  @!P0 BRA `(.L_x_131) ;  /* 0x0000000000048947 */ /* 0x000fea0003800000 */
[----:B------:R-:W-:Y:S01]  /*6650*/  BPT.TRAP 0x1 ;  /* 0x000000040000795c */ /* 0x000fe20000300000 */
.L_x_131:
[----:B-1----:R-:W-:Y:S05]  /*6660*/  @P1 BRA `(.L_x_129) ;  /* 0x0000000000081947 */ /* 0x002fea0003800000 */
[----:B------:R-:W1:Y:S02]  /*6670*/  SYNCS.PHASECHK.TRANS64.TRYWAIT P1, [UR6+0x2e830], R2 ;  /* 0x02e83002ff0075a7 */ /* 0x000e640008020146 */
[----:B-1----:R-:W-:Y:S05]  /*6680*/  @!P1 BRA `(.L_x_132) ;  /* 0x000000bc00e49947 */ /* 0x002fea0003800000 */
.L_x_129:
[----:B01----:R-:W-:Y:S01]  /*6690*/  VIADD R2, R23, 0x8 ;  /* 0x0000000817027836 */ /* 0x003fe20000000000 */
        /* <DEDUP_REMOVED lines=182> */
[----:B0-----:R-:W-:Y:S05]  /*7200*/  @P2 BRA `(.L_x_133) ;  /* 0x0000000000382947 */ /* 0x001fea0003800000 */
[----:B------:R-:W-:Y:S05]  /*7210*/  @!P0 BRA `(.L_x_134) ;  /* 0x0000000000048947 */ /* 0x000fea0003800000 */
[----:B------:R-:W-:Y:S01]  /*7220*/  BPT.TRAP 0x1 ;  /* 0x000000040000795c */ /* 0x000fe20000300000 */
.L_x_134:
[----:B------:R-:W0:Y:S01]  /*7230*/  S2UR UR7, SR_CgaCtaId ;  /* 0x00000000000779c3 */ /* 0x000e220000008800 */
[----:B------:R-:W-:Y:S01]  /*7240*/  UMOV UR6, 0x400 ;  /* 0x0000040000067882 */ /* 0x000fe20000000000 */
[----:B------:R-:W-:-:S05]  /*7250*/  IMAD.U32 R2, RZ, RZ, UR48 ;  /* 0x00000030ff027e24 */ /* 0x000fca000f8e00ff */
[----:B------:R-:W-:Y:S01]  /*7260*/  SHF.L.U32 R2, R2, 0x1f, RZ ;  /* 0x0000001f02027819 */ /* 0x000fe200000006ff */
[----:B0-----:R-:W-:-:S04]  /*7270*/  ULEA UR6, UR7, UR6, 0x18 ;  /* 0x0000000607067291 */ /* 0x001fc8000f8ec03f */
[----:B------:R-:W-:-:S09]  /*7280*/  ULEA UR6, UR47, UR6, 0x3 ;  /* 0x000000062f067291 */ /* 0x000fd2000f8e183f */
[----:B------:R0:W1:Y:S01]  /*7290*/  SYNCS.PHASECHK.TRANS64.TRYWAIT P1, [UR6+0x2e850], R2 ;  /* 0x02e85002ff0075a7 */ /* 0x0000620008020146 */
[----:B------:R-:W-:Y:S05]  /*72a0*/  @!P0 BRA `(.L_x_135) ;  /* 0x0000000000048947 */ /* 0x000fea0003800000 */
[----:B------:R-:W-:Y:S01]  /*72b0*/  BPT.TRAP 0x1 ;  /* 0x000000040000795c */ /* 0x000fe20000300000 */
.L_x_135:
[----:B-1----:R-:W-:Y:S05]  /*72c0*/  @P1 BRA `(.L_x_133) ;  /* 0x0000000000081947 */ /* 0x002fea0003800000 */
[----:B------:R-:W1:Y:S02]  /*72d0*/  SYNCS.PHASECHK.TRANS64.TRYWAIT P1, [UR6+0x2e850], R2 ;  /* 0x02e85002ff0075a7 */ /* 0x000e640008020146 */
[----:B-1----:R-:W-:Y:S05]  /*72e0*/  @!P1 BRA `(.L_x_136) ;  /* 0x000000b000e49947 */ /* 0x002fea0003800000 */
.L_x_133:
[----:B------:R-:W2:Y:S01]  /*72f0*/  S2UR UR6, SR_CgaCtaId ;  /* 0x00000000000679c3 */ /* 0x000ea20000008800 */
[----:B01----:R-:W-:Y:S01]  /*7300*/  MOV R2, 0x400 ;  /* 0x0000040000027802 */ /* 0x003fe20000000f00 */
[----:B------:R-:W-:Y:S01]  /*7310*/  WARPGROUP.ARRIVE ;  /* 0x00000000000079c5 */ /* 0x000fe20000000000 */
[----:B------:R-:W-:Y:S01]  /*7320*/  UMOV UR7, 0xc0000010 ;  /* 0xc000001000077882 */ /* 0x000fe20000000000 */
[C---:B------:R-:W-:Y:S01]  /*7330*/  FMUL.FTZ R10, R0.reuse, R184 ;  /* 0x000000b8000a7220 */ /* 0x040fe20000410000 */
[C---:B------:R-:W-:Y:S01]  /*7340*/  FMUL.FTZ R11, R0.reuse, R186 ;  /* 0x000000ba000b7220 */ /* 0x040fe20000410000 */
[C---:B------:R-:W-:Y:S01]  /*7350*/  FMUL.FTZ R9, R0.reuse, R185 ;  /* 0x000000b900097220 */ /* 0x040fe20000410000 */
[C---:B------:R-:W-:Y:S01]  /*7360*/  FMUL.FTZ R12, R0.reuse, R187 ;  /* 0x000000bb000c7220 */ /* 0x040fe20000410000 */
[C---:B------:R-:W-:Y:S01]  /*7370*/  FMUL.FTZ R13, R0.reuse, R188 ;  /* 0x000000bc000d7220 */ /* 0x040fe20000410000 */
[C---:B------:R-:W-:Y:S01]  /*7380*/  FMUL.FTZ R15, R0.reuse, R190 ;  /* 0x000000be000f7220 */ /* 0x040fe20000410000 */
[----:B------:R-:W0:Y:S01]  /*7390*/  MUFU.TANH R10, R10 ;  /* 0x0000000a000a7308 */ /* 0x000e220000002400 */
[C---:B------:R-:W-:Y:S01]  /*73a0*/  FMUL.FTZ R14, R0.reuse, R189 ;  /* 0x000000bd000e7220 */ /* 0x040fe20000410000 */
        /* <DEDUP_REMOVED lines=11> */
[----:B------:R-:W-:Y:S01]  /*7460*/  FMUL.FTZ R170, R0, R170 ;  /* 0x000000aa00aa7220 */ /* 0x000fe20000410000 */
[----:B--2---:R-:W-:-:S02]  /*7470*/  IMAD.U32 R3, RZ, RZ, UR6 ;  /* 0x00000006ff037e24 */ /* 0x004fc4000f8e00ff */
[----:B------:R-:W-:Y:S01]  /*7480*/  FMUL.FTZ R169, R0, R169 ;  /* 0x000000a900a97220 */ /* 0x000fe20000410000 */
[----:B------:R-:W2:Y:S01]  /*7490*/  MUFU.TANH R9, R9 ;  /* 0x0000000900097308 */ /* 0x000ea20000002400 */
[----:B0-----:R-:W-:Y:S01]  /*74a0*/  FMNMX.FTZ R192, R10, R5, !PT ;  /* 0x000000050ac07209 */ /* 0x001fe20007810000 */
[C---:B------:R-:W-:Y:S01]  /*74b0*/  FMUL.FTZ R171, R0.reuse, R171 ;  /* 0x000000ab00ab7220 */ /* 0x040fe20000410000 */
[----:B------:R-:W-:Y:S01]  /*74c0*/  LEA R2, R3, R2, 0x18 ;  /* 0x0000000203027211 */ /* 0x000fe200078ec0ff */
[C---:B------:R-:W-:Y:S01]  /*74d0*/  FMUL.FTZ R172, R0.reuse, R172 ;  /* 0x000000ac00ac7220 */ /* 0x040fe20000410000 */
[C---:B------:R-:W-:Y:S01]  /*74e0*/  FMUL.FTZ R174, R0.reuse, R174 ;  /* 0x000000ae00ae7220 */ /* 0x040fe20000410000 */
[----:B------:R-:W-:Y:S01]  /*74f0*/  FMUL.FTZ R173, R0, R173 ;  /* 0x000000ad00ad7220 */ /* 0x000fe20000410000 */
[----:B------:R-:W-:Y:S01]  /*7500*/  R2UR UR6, R2 ;  /* 0x00000000020672ca */ /* 0x000fe200000e0000 */
[----:B------:R-:W0:Y:S01]  /*7510*/  MUFU.TANH R12, R12 ;  /* 0x0000000c000c7308 */ /* 0x000e220000002400 */
        /* <DEDUP_REMOVED lines=11> */
[----:B------:R-:W-:Y:S01]  /*75d0*/  UIADD3 UR6, UR6, 0x400, URZ ;  /* 0x0000040006067890 */ /* 0x000fe2000fffe03f */
[C---:B------:R-:W-:Y:S01]  /*75e0*/  FMUL.FTZ R183, R0.reuse, R183 ;  /* 0x000000b700b77220 */ /* 0x040fe20000410000 */
[C---:B------:R-:W-:Y:S01]  /*75f0*/  FMUL.FTZ R152, R0.reuse, R152 ;  /* 0x0000009800987220 */ /* 0x040fe20000410000 */
[----:B------:R-:W-:Y:S01]  /*7600*/  FMUL.FTZ R154, R0, R154 ;  /* 0x0000009a009a7220 */ /* 0x000fe20000410000 */
[----:B------:R-:W-:Y:S01]  /*7610*/  USHF.R.U32.HI UR6, URZ, 0x4, UR6 ;  /* 0x000000043f067899 */ /* 0x000fe20008011606 */
[----:B------:R-:W2:Y:S01]  /*7620*/  MUFU.TANH R15, R15 ;  /* 0x0000000f000f7308 */ /* 0x000ea20000002400 */
[----:B0-----:R-:W-:Y:S01]  /*7630*/  FMNMX.FTZ R194, R12, R191, !PT ;  /* 0x000000bf0cc27209 */ /* 0x001fe20007810000 */
[C---:B------:R-:W-:Y:S01]  /*7640*/  FMUL.FTZ R153, R0.reuse, R153 ;  /* 0x0000009900997220 */ /* 0x040fe20000410000 */
[----:B------:R-:W-:Y:S01]  /*7650*/  ULOP3.LUT UR6, UR6, 0x3fff, URZ, 0xc0, !UPT ;  /* 0x00003fff06067892 */ /* 0x000fe2000f8ec03f */
[C---:B------:R-:W-:Y:S01]  /*7660*/  FMUL.FTZ R155, R0.reuse, R155 ;  /* 0x0000009b009b7220 */ /* 0x040fe20000410000 */
[C---:B------:R-:W-:Y:S01]  /*7670*/  FMUL.FTZ R156, R0.reuse, R156 ;  /* 0x0000009c009c7220 */ /* 0x040fe20000410000 */
[C---:B------:R-:W-:Y:S01]  /*7680*/  FMUL.FTZ R158, R0.reuse, R158 ;  /* 0x0000009e009e7220 */ /* 0x040fe20000410000 */
[----:B------:R-:W-:Y:S01]  /*7690*/  ULOP3.LUT UR6, UR6, 0x10000, URZ, 0xfc, !UPT ;  /* 0x0001000006067892 */ /* 0x000fe2000f8efc3f */
[----:B------:R-:W0:Y:S01]  /*76a0*/  MUFU.TANH R14, R14 ;  /* 0x0000000e000e7308 */ /* 0x000e220000002400 */
[----:B-1----:R-:W-:Y:S01]  /*76b0*/  FMNMX.FTZ R191, R13, R192, !PT ;  /* 0x000000c00dbf7209 */ /* 0x002fe20007810000 */
[C---:B------:R-:W-:Y:S01]  /*76c0*/  FMUL.FTZ R157, R0.reuse, R157 ;  /* 0x0000009d009d7220 */ /* 0x040fe20000410000 */
[----:B------:R-:W-:Y:S01]  /*76d0*/  UIMAD UR11, UR47, 0x700, UR6 ;  /* 0x000007002f0b78a4 */ /* 0x000fe2000f8e0206 */
[C---:B------:R-:W-:Y:S01]  /*76e0*/  FMUL.FTZ R159, R0.reuse, R159 ;  /* 0x0000009f009f7220 */ /* 0x040fe20000410000 */
[C---:B------:R-:W-:Y:S01]  /*76f0*/  FMUL.FTZ R160, R0.reuse, R160 ;  /* 0x000000a000a07220 */ /* 0x040fe20000410000 */
[C---:B------:R-:W-:Y:S01]  /*7700*/  FMUL.FTZ R162, R0.reuse, R162 ;  /* 0x000000a200a27220 */ /* 0x040fe20000410000 */
[C---:B------:R-:W-:Y:S01]  /*7710*/  FMUL.FTZ R161, R0.reuse, R161 ;  /* 0x000000a100a17220 */ /* 0x040fe20000410000 */
[----:B------:R-:W1:Y:S01]  /*7720*/  MUFU.TANH R20, R20 ;  /* 0x0000001400147308 */ /* 0x000e620000002400 */
[----:B--2---:R-:W-:Y:S01]  /*7730*/  FMNMX.FTZ R193, R15, R194, !PT ;  /* 0x000000c20fc17209 */ /* 0x004fe20007810000 */
[----:B------:R-:W-:Y:S01]  /*7740*/  UMOV UR6, UR11 ;  /* 0x0000000b00067c82 */ /* 0x000fe20008000000 */
[C---:B------:R-:W-:Y:S01]  /*7750*/  FMUL.FTZ R163, R0.reuse, R163 ;  /* 0x000000a300a37220 */ /* 0x040fe20000410000 */
[----:B------:R-:W-:Y:S01]  /*7760*/  QGMMA.64x128x32.F32.E4M3.E4M3 R24, R200, gdesc[UR4], R24, gsb0 ;  /* 0x01e00004c8187df3 */ /* 0x000fe20008000818 */
[----:B------:R-:W-:Y:S01]  /*7770*/  UIADD3 UR6, UR11, 0x100, URZ ;  /* 0x000001000b067890 */ /* 0x000fe2000fffe03f */
[----:B------:R-:W-:Y:S01]  /*7780*/  FMUL.FTZ R164, R0, R164 ;  /* 0x000000a400a47220 */ /* 0x000fe20000410000 */
[----:B------:R-:W-:Y:S01]  /*7790*/  UMOV UR7, 0xc0000010 ;  /* 0xc000001000077882 */ /* 0x000fe20000000000 */
[----:B------:R-:W2:Y:S01]  /*77a0*/  MUFU.TANH R21, R21 ;  /* 0x0000001500157308 */ /* 0x000ea20000002400 */
[----:B0-----:R-:W-:Y:S01]  /*77b0*/  FMNMX.FTZ R192, R14, R191, !PT ;  /* 0x000000bf0ec07209 */ /* 0x001fe20007810000 */
[C---:B------:R-:W-:Y:S01]  /*77c0*/  FMUL.FTZ R166, R0.reuse, R166 ;  /* 0x000000a600a67220 */ /* 0x040fe20000410000 */
[C---:B------:R-:W-:Y:S01]  /*77d0*/  FMUL.FTZ R165, R0.reuse, R165 ;  /* 0x000000a500a57220 */ /* 0x040fe20000410000 */
[C---:B------:R-:W-:Y:S01]  /*77e0*/  FMUL.FTZ R167, R0.reuse, R167 ;  /* 0x000000a700a77220 */ /* 0x040fe20000410000 */
[C---:B------:R-:W-:Y:S01]  /*77f0*/  FMUL.FTZ R136, R0.reuse, R136 ;  /* 0x0000008800887220 */ /* 0x040fe20000410000 */
[C---:B------:R-:W-:Y:S01]  /*7800*/  FMUL.FTZ R138, R0.reuse, R138 ;  /* 0x0000008a008a7220 */ /* 0x040fe20000410000 */
[----:B------:R-:W-:Y:S01]  /*7810*/  FMUL.FTZ R137, R0, R137 ;  /* 0x0000008900897220 */ /* 0x000fe20000410000 */
        /* <DEDUP_REMOVED lines=47> */
[C---:B------:R-:W-:Y:S01]  /*7b10*/  FMUL.FTZ R109, R0.reuse, R109 ;  /* 0x0000006d006d7220 */ /* 0x040fe20000410000 */
        /* <DEDUP_REMOVED lines=30> */
[----:B------:R-:W-:Y:S01]  /*7d00*/  FMUL.FTZ R103, R0, R103 ;  /* 0x0000006700677220 */ /* 0x000fe20000410000 */
[----:B------:R-:W-:Y:S01]  /*7d10*/  UMOV UR10, UR45 ;  /* 0x0000002d000a7c82 */ /* 0x000fe20008000000 */
[----:B------:R-:W1:Y:S01]  /*7d20*/  MUFU.TANH R171, R171 ;  /* 0x000000ab00ab7308 */ /* 0x000e620000002400 */
[----:B--2---:R-:W-:Y:S01]  /*7d30*/  FMNMX.FTZ R194, R170, R193, !PT ;  /* 0x000000c1aac27209 */ /* 0x004fe20007810000 */
[----:B------:R-:W2:Y:S01]  /*7d40*/  S2R R233, SR_TID.X ;  /* 0x0000000000e97919 */ /* 0x000ea20000002100 */
[----:B------:R-:W-:-:S05]  /*7d50*/  IMAD.U32 R197, RZ, RZ, UR46 ;  /* 0x0000002effc57e24 */ /* 0x000fca000f8e00ff */
[----:B------:R-:W3:Y:S01]  /*7d60*/  MUFU.TANH R172, R172 ;  /* 0x000000ac00ac7308 */ /* 0x000ee20000002400 */
[----:B0-----:R-:W-:-:S07]  /*7d70*/  FMNMX.FTZ R191, R169, R192, !PT ;  /* 0x000000c0a9bf7209 */ /* 0x001fce0007810000 */
[----:B------:R-:W0:Y:S01]  /*7d80*/  MUFU.TANH R174, R174 ;  /* 0x000000ae00ae7308 */ /* 0x000e220000002400 */
[----:B-1----:R-:W-:-:S07]  /*7d90*/  FMNMX.FTZ R193, R171, R194, !PT ;  /* 0x000000c2abc17209 */ /* 0x002fce0007810000 */
[----:B------:R-:W1:Y:S01]  /*7da0*/  MUFU.TANH R173, R173 ;  /* 0x000000ad00ad7308 */ /* 0x000e620000002400 */
[----:B---3--:R-:W-:-:S07]  /*7db0*/  FMNMX.FTZ R192, R172, R191, !PT ;  /* 0x000000bfacc07209 */ /* 0x008fce0007810000 */
[----:B------:R-:W3:Y:S01]  /*7dc0*/  MUFU.TANH R175, R175 ;  /* 0x000000af00af7308 */ /* 0x000ee20000002400 */
[----:B0-----:R-:W-:Y:S02]  /*7dd0*/  FMNMX.FTZ R194, R174, R193, !PT ;  /* 0x000000c1aec27209 */ /* 0x001fe40007810000 */
[----:B--2---:R-:W-:-:S05]  /*7de0*/  LOP3.LUT P1, RZ, R233, 0x7f, RZ, 0xc0, !PT ;  /* 0x0000007fe9ff7812 */ /* 0x004fca000782c0ff */
[----:B------:R-:W0:Y:S01]  /*7df0*/  MUFU.TANH R176, R176 ;  /* 0x000000b000b07308 */ /* 0x000e220000002400 */
[----:B-1----:R-:W-:-:S07]  /*7e00*/  FMNMX.FTZ R191, R173, R192, !PT ;  /* 0x000000c0adbf7209 */ /* 0x002fce0007810000 */
[----:B------:R-:W1:Y:S01]  /*7e10*/  MUFU.TANH R178, R178 ;  /* 0x000000b200b27308 */ /* 0x000e620000002400 */
[----:B---3--:R-:W-:Y:S01]  /*7e20*/  FMNMX.FTZ R193, R175, R194, !PT ;  /* 0x000000c2afc17209 */ /* 0x008fe20007810000 */
[----:B------:R-:W-:Y:S02]  /*7e30*/  WARPGROUP.DEPBAR.LE gsb0, 0x0 ;  /* 0x00008000000079c5 */ /* 0x000fe40000010000 */
[----:B------:R-:W-:Y:S01]  /*7e40*/  WARPGROUP.ARRIVE ;  /* 0x00000000000079c5 */ /* 0x000fe20000000000 */
[----:B------:R-:W-:-:S03]  /*7e50*/  @!P1 IMAD R197, R197, 0x8, R2 ;  /* 0x00000008c5c59824 */ /* 0x000fc600078e0202 */
[----:B------:R-:W2:Y:S01]  /*7e60*/  MUFU.TANH R177, R177 ;  /* 0x000000b100b17308 */ /* 0x000ea20000002400 */
[----:B0-----:R-:W-:Y:S01]  /*7e70*/  FMNMX.FTZ R192, R176, R191, !PT ;  /* 0x000000bfb0c07209 */ /* 0x001fe20007810000 */
[----:B------:R-:W-:Y:S01]  /*7e80*/  QGMMA.64x128x32.F32.E4M3.E4M3 R24, R204, gdesc[UR4], R24, gsb0 ;  /* 0x01e00004cc187df3 */ /* 0x000fe20008000818 */
[----:B------:R-:W-:Y:S01]  /*7e90*/  UIADD3 UR6, UR11, 0x200, URZ ;  /* 0x000002000b067890 */ /* 0x000fe2000fffe03f */
[----:B------:R-:W-:-:S04]  /*7ea0*/  UMOV UR7, 0xc0000010 ;  /* 0xc000001000077882 */ /* 0x000fc80000000000 */
[----:B------:R-:W0:Y:S01]  /*7eb0*/  MUFU.TANH R179, R179 ;  /* 0x000000b300b37308 */ /* 0x000e220000002400 */
[----:B-1----:R-:W-:-:S07]  /*7ec0*/  FMNMX.FTZ R194, R178, R193, !PT ;  /* 0x000000c1b2c27209 */ /* 0x002fce0007810000 */
[----:B------:R-:W1:Y:S01]  /*7ed0*/  MUFU.TANH R180, R180 ;  /* 0x000000b400b47308 */ /* 0x000e620000002400 */
[----:B--2---:R-:W-:-:S07]  /*7ee0*/  FMNMX.FTZ R191, R177, R192, !PT ;  /* 0x000000c0b1bf7209 */ /* 0x004fce0007810000 */
[----:B------:R-:W2:Y:S01]  /*7ef0*/  MUFU.TANH R182, R182 ;  /* 0x000000b600b67308 */ /* 0x000ea20000002400 */
[----:B0-----:R-:W-:-:S07]  /*7f00*/  FMNMX.FTZ R193, R179, R194, !PT ;  /* 0x000000c2b3c17209 */ /* 0x001fce0007810000 */
        /* <DEDUP_REMOVED lines=27> */
[----:B--2---:R-:W-:Y:S01]  /*80c0*/  FMNMX.FTZ R194, R162, R193, !PT ;  /* 0x000000c1a2c27209 */ /* 0x004fe20007810000 */
[----:B------:R-:W-:Y:S02]  /*80d0*/  WARPGROUP.DEPBAR.LE gsb0, 0x0 ;  /* 0x00008000000079c5 */ /* 0x000fe40000010000 */
[----:B------:R-:W-:-:S04]  /*80e0*/  WARPGROUP.ARRIVE ;  /* 0x00000000000079c5 */ /* 0x000fc80000000000 */
[----:B------:R-:W2:Y:S01]  /*80f0*/  MUFU.TANH R164, R164 ;  /* 0x000000a400a47308 */ /* 0x000ea20000002400 */
[----:B0-----:R-:W-:Y:S01]  /*8100*/  FMNMX.FTZ R191, R161, R192, !PT ;  /* 0x000000c0a1bf7209 */ /* 0x001fe20007810000 */
[----:B------:R-:W-:Y:S01]  /*8110*/  QGMMA.64x128x32.F32.E4M3.E4M3 R24, R208, gdesc[UR4], R24, gsb0 ;  /* 0x01e00004d0187df3 */ /* 0x000fe20008000818 */
[----:B-1----:R-:W-:Y:S01]  /*8120*/  FMNMX.FTZ R193, R163, R194, !PT ;  /* 0x000000c2a3c17209 */ /* 0x002fe20007810000 */
[----:B------:R-:W-:-:S04]  /*8130*/  UIADD3 UR6, UR11, 0x300, URZ ;  /* 0x000003000b067890 */ /* 0x000fc8000fffe03f */
[----:B------:R-:W0:Y:S01]  /*8140*/  MUFU.TANH R166, R166 ;  /* 0x000000a600a67308 */ /* 0x000e220000002400 */
[----:B------:R-:W-:-:S07]  /*8150*/  UMOV UR7, 0xc0000010 ;  /* 0xc000001000077882 */ /* 0x000fce0000000000 */
        /* <DEDUP_REMOVED lines=33> */
[----:B0-----:R-:W-:Y:S01]  /*8370*/  FMNMX.FTZ R192, R148, R191, !PT ;  /* 0x000000bf94c07209 */ /* 0x001fe20007810000 */
[----:B------:R-:W-:Y:S02]  /*8380*/  WARPGROUP.DEPBAR.LE gsb0, 0x0 ;  /* 0x00008000000079c5 */ /* 0x000fe40000010000 */
[----:B------:R-:W-:-:S04]  /*8390*/  WARPGROUP.ARRIVE ;  /* 0x00000000000079c5 */ /* 0x000fc80000000000 */
[----:B------:R-:W0:Y:S01]  /*83a0*/  MUFU.TANH R151, R151 ;  /* 0x0000009700977308 */ /* 0x000e220000002400 */
[----:B-1----:R-:W-:Y:S01]  /*83b0*/  FMNMX.FTZ R194, R150, R193, !PT ;  /* 0x000000c196c27209 */ /* 0x002fe20007810000 */
[----:B------:R-:W-:Y:S01]  /*83c0*/  QGMMA.64x128x32.F32.E4M3.E4M3 R24, R212, gdesc[UR4], R24, gsb0 ;  /* 0x01e00004d4187df3 */ /* 0x000fe20008000818 */
[----:B------:R-:W-:Y:S01]  /*83d0*/  UIADD3 UR6, UR11, 0x400, URZ ;  /* 0x000004000b067890 */ /* 0x000fe2000fffe03f */
[----:B------:R-:W-:-:S04]  /*83e0*/  UMOV UR7, 0xc0000010 ;  /* 0xc000001000077882 */ /* 0x000fc80000000000 */
[----:B------:R-:W1:Y:S01]  /*83f0*/  MUFU.TANH R120, R120 ;  /* 0x0000007800787308 */ /* 0x000e620000002400 */
[----:B--2---:R-:W-:-:S07]  /*8400*/  FMNMX.FTZ R191, R149, R192, !PT ;  /* 0x000000c095bf7209 */ /* 0x004fce0007810000 */
[----:B------:R-:W2:Y:S01]  /*8410*/  MUFU.TANH R122, R122 ;  /* 0x0000007a007a7308 */ /* 0x000ea20000002400 */
[----:B0-----:R-:W-:-:S07]  /*8420*/  FMNMX.FTZ R193, R151, R194, !PT ;  /* 0x000000c297c17209 */ /* 0x001fce0007810000 */
[----:B------:R-:W0:Y:S01]  /*8430*/  MUFU.TANH R121, R121 ;  /* 0x0000007900797308 */ /* 0x000e220000002400 */
[----:B-1----:R-:W-:Y:S01]  /*8440*/  FMNMX.FTZ R192, R120, R191, !PT ;  /* 0x000000bf78c07209 */ /* 0x002fe20007810000 */
[----:B------:R-:W-:-:S06]  /*8450*/  FMUL.FTZ R191, R0, R94 ;  /* 0x0000005e00bf7220 */ /* 0x000fcc0000410000 */
        /* <DEDUP_REMOVED lines=29> */
[----:B-1----:R-:W-:Y:S01]  /*8630*/  FMNMX.FTZ R195, R135, R192, !PT ;  /* 0x000000c087c37209 */ /* 0x002fe20007810000 */
[----:B------:R-:W-:Y:S02]  /*8640*/  WARPGROUP.DEPBAR.LE gsb0, 0x0 ;  /* 0x00008000000079c5 */ /* 0x000fe40000010000 */
[----:B------:R-:W-:-:S04]  /*8650*/  WARPGROUP.ARRIVE ;  /* 0x00000000000079c5 */ /* 0x000fc80000000000 */
[----:B------:R-:W1:Y:S01]  /*8660*/  MUFU.TANH R105, R105 ;  /* 0x0000006900697308 */ /* 0x000e620000002400 */
[----:B--2---:R-:W-:Y:S01]  /*8670*/  FMNMX.FTZ R94, R104, R193, !PT ;  /* 0x000000c1685e7209 */ /* 0x004fe20007810000 */
[----:B------:R-:W-:Y:S01]  /*8680*/  QGMMA.64x128x32.F32.E4M3.E4M3 R24, R216, gdesc[UR4], R24, gsb0 ;  /* 0x01e00004d8187df3 */ /* 0x000fe20008000818 */
[----:B------:R-:W-:Y:S01]  /*8690*/  UIADD3 UR6, UR11, 0x500, URZ ;  /* 0x000005000b067890 */ /* 0x000fe2000fffe03f */
[----:B------:R-:W-:-:S04]  /*86a0*/  UMOV UR7, 0xc0000010 ;  /* 0xc000001000077882 */ /* 0x000fc80000000000 */
[----:B------:R-:W2:Y:S01]  /*86b0*/  MUFU.TANH R107, R107 ;  /* 0x0000006b006b7308 */ /* 0x000ea20000002400 */
[----:B0-----:R-:W-:-:S07]  /*86c0*/  FMNMX.FTZ R192, R106, R195, !PT ;  /* 0x000000c36ac07209 */ /* 0x001fce0007810000 */
[----:B------:R-:W0:Y:S01]  /*86d0*/  MUFU.TANH R108, R108 ;  /* 0x0000006c006c7308 */ /* 0x000e220000002400 */
[----:B-1----:R-:W-:-:S07]  /*86e0*/  FMNMX.FTZ R193, R105, R94, !PT ;  /* 0x0000005e69c17209 */ /* 0x002fce0007810000 */
[----:B------:R-:W1:Y:S01]  /*86f0*/  MUFU.TANH R110, R110 ;  /* 0x0000006e006e7308 */ /* 0x000e620000002400 */
[----:B--2---:R-:W-:Y:S01]  /*8700*/  FMNMX.FTZ R195, R107, R192, !PT ;  /* 0x000000c06bc37209 */ /* 0x004fe20007810000 */
[----:B------:R-:W-:-:S06]  /*8710*/  FMUL.FTZ R192, R0, R99 ;  /* 0x0000006300c07220 */ /* 0x000fcc0000410000 */
        /* <DEDUP_REMOVED lines=56> */
[----:B-1----:R-:W-:Y:S02]  /*8aa0*/  FMNMX.FTZ R194, R102, R193, !PT ;  /* 0x000000c166c27209 */ /* 0x002fe40007810000 */
[----:B--2---:R-:W-:-:S05]  /*8ab0*/  FMNMX.FTZ R193, R101, R94, !PT ;  /* 0x0000005e65c17209 */ /* 0x004fca0007810000 */
[----:B------:R-:W1:Y:S01]  /*8ac0*/  SHFL.BFLY PT, R94, R193, 0x2, 0x1f ;  /* 0x0c401f00c15e7f89 */ /* 0x000e6200000e0000 */
[----:B0-----:R-:W-:-:S05]  /*8ad0*/  FMNMX.FTZ R194, R103, R194, !PT ;  /* 0x000000c267c27209 */ /* 0x001fca0007810000 */
[----:B------:R-:W0:Y:S01]  /*8ae0*/  SHFL.BFLY PT, R99, R194, 0x2, 0x1f ;  /* 0x0c401f00c2637f89 */ /* 0x000e2200000e0000 */
[----:B-1----:R-:W-:Y:S01]  /*8af0*/  FMNMX.FTZ R195, R193, R94, !PT ;  /* 0x0000005ec1c37209 */ /* 0x002fe20007810000 */
[----:B------:R-:W-:-:S04]  /*8b00*/  IMAD.U32 R193, RZ, RZ, UR10 ;  /* 0x0000000affc17e24 */ /* 0x000fc8000f8e00ff */
[----:B------:R-:W1:Y:S01]  /*8b10*/  SHFL.BFLY PT, R94, R195, 0x1, 0x1f ;  /* 0x0c201f00c35e7f89 */ /* 0x000e6200000e0000 */
[----:B0-----:R-:W-:-:S05]  /*8b20*/  FMNMX.FTZ R196, R194, R99, !PT ;  /* 0x00000063c2c47209 */ /* 0x001fca0007810000 */
[----:B------:R-:W0:Y:S01]  /*8b30*/  SHFL.BFLY PT, R99, R196, 0x1, 0x1f ;  /* 0x0c201f00c4637f89 */ /* 0x000e2200000e0000 */
[----:B------:R-:W-:Y:S02]  /*8b40*/  WARPGROUP.DEPBAR.LE gsb0, 0x0 ;  /* 0x00008000000079c5 */ /* 0x000fe40000010000 */
[----:B------:R-:W-:Y:S01]  /*8b50*/  WARPGROUP.ARRIVE ;  /* 0x00000000000079c5 */ /* 0x000fe20000000000 */
[----:B-1----:R-:W-:-:S05]  /*8b60*/  FMNMX.FTZ R94, R195, R94, !PT ;  /* 0x0000005ec35e7209 */ /* 0x002fca0007810000 */
[C---:B------:R-:W-:Y:S01]  /*8b70*/  FADD.FTZ R5, -R94.reuse, R5 ;  /* 0x000000055e057221 */ /* 0x040fe20000010100 */
[----:B------:R-:W-:-:S01]  /*8b80*/  FFMA.FTZ R193, R94, R193, -8 ;  /* 0xc10000005ec17423 */ /* 0x000fc200000100c1 */
[----:B------:R-:W-:Y:S01]  /*8b90*/  QGMMA.64x128x32.F32.E4M3.E4M3 R24, R224, gdesc[UR4], R24, gsb0 ;  /* 0x01e00004e0187df3 */ /* 0x000fe20008000818 */
[----:B0-----:R-:W-:Y:S01]  /*8ba0*/  FMNMX.FTZ R99, R196, R99, !PT ;  /* 0x00000063c4637209 */ /* 0x001fe20007810000 */
[----:B------:R-:W-:Y:S01]  /*8bb0*/  FMUL.FTZ R194, R5, UR10 ;  /* 0x0000000a05c27c20 */ /* 0x000fe20008410000 */
        /* <DEDUP_REMOVED lines=13> */
[----:B------:R-:W1:Y:S01]  /*8c90*/  MUFU.EX2 R195, R195 ;  /* 0x000000c300c37308 */ /* 0x000e620000000800 */
[----:B0-----:R-:W-:-:S02]  /*8ca0*/  IMAD.U32 R194, RZ, RZ, UR10 ;  /* 0x0000000affc27e24 */ /* 0x001fc4000f8e00ff */
        /* <DEDUP_REMOVED lines=15> */
[----:B-1----:R-:W-:-:S01]  /*8da0*/  FFMA.FTZ R7, R8, R7, R195 ;  /* 0x0000000708077223 */ /* 0x002fc200000100c3 */
[----:B------:R-:W-:Y:S01]  /*8db0*/  FFMA.FTZ R189, R190, UR10, -R187 ;  /* 0x0000000abebd7c23 */ /* 0x000fe200080108bb */
[----:B------:R-:W-:-:S01]  /*8dc0*/  FFMA.FTZ R181, R181, UR10, -R193 ;  /* 0x0000000ab5b57c23 */ /* 0x000fc200080108c1 */
[--C-:B------:R-:W-:Y:S01]  /*8dd0*/  FFMA.FTZ R152, R152, UR10, -R193.reuse ;  /* 0x0000000a98987c23 */ /* 0x100fe200080108c1 */
[----:B------:R-:W-:-:S01]  /*8de0*/  FFMA.FTZ R153, R153, UR10, -R193 ;  /* 0x0000000a99997c23 */ /* 0x000fc200080108c1 */
[--C-:B------:R-:W-:Y:S01]  /*8df0*/  FFMA.FTZ R156, R156, UR10, -R193.reuse ;  /* 0x0000000a9c9c7c23 */ /* 0x100fe200080108c1 */
[----:B------:R-:W-:-:S01]  /*8e00*/  FFMA.FTZ R157, R157, UR10, -R193 ;  /* 0x0000000a9d9d7c23 */ /* 0x000fc200080108c1 */
[----:B------:R-:W1:Y:S01]  /*8e10*/  MUFU.EX2 R10, R10 ;  /* 0x0000000a000a7308 */ /* 0x000e620000000800 */
        /* <DEDUP_REMOVED lines=8> */
[----:B0-----:R-:W-:-:S01]  /*8ea0*/  FFMA.FTZ R6, R5, R6, R194 ;  /* 0x0000000605067223 */ /* 0x001fc200000100c2 */
[--C-:B------:R-:W-:Y:S01]  /*8eb0*/  FFMA.FTZ R141, R141, UR10, -R193.reuse ;  /* 0x0000000a8d8d7c23 */ /* 0x100fe200080108c1 */
[----:B------:R-:W-:-:S01]  /*8ec0*/  FFMA.FTZ R144, R144, UR10, -R193 ;  /* 0x0000000a90907c23 */ /* 0x000fc200080108c1 */
        /* <DEDUP_REMOVED lines=33> */
[----:B0-----:R-:W-:-:S01]  /*90e0*/  FADD.FTZ R193, R9, R190 ;  /* 0x000000be09c17221 */ /* 0x001fc20000010000 */
[----:B-1----:R-:W-:Y:S01]  /*90f0*/  FADD.FTZ R6, R12, R7 ;  /* 0x000000070c067221 */ /* 0x002fe20000010000 */
[----:B------:R-:W-:-:S01]  /*9100*/  FFMA.FTZ R170, R170, UR10, -R187 ;  /* 0x0000000aaaaa7c23 */ /* 0x000fc200080108bb */
[----:B------:R-:W0:Y:S01]  /*9110*/  MUFU.EX2 R13, R13 ;  /* 0x0000000d000d7308 */ /* 0x000e220000000800 */
[----:B--2---:R-:W-:-:S01]  /*9120*/  FADD.FTZ R190, R14, R193 ;  /* 0x000000c10ebe7221 */ /* 0x004fc20000010000 */
[--C-:B------:R-:W-:Y:S01]  /*9130*/  FFMA.FTZ R171, R171, UR10, -R187.reuse ;  /* 0x0000000aabab7c23 */ /* 0x100fe200080108bb */
[----:B------:R-:W-:-:S01]  /*9140*/  FFMA.FTZ R174, R174, UR10, -R187 ;  /* 0x0000000aaeae7c23 */ /* 0x000fc200080108bb */
[--C-:B------:R-:W-:Y:S01]  /*9150*/  FFMA.FTZ R175, R175, UR10, -R187.reuse ;  /* 0x0000000aafaf7c23 */ /* 0x100fe200080108bb */
[----:B------:R-:W-:-:S01]  /*9160*/  FFMA.FTZ R178, R178, UR10, -R187 ;  /* 0x0000000ab2b27c23 */ /* 0x000fc200080108bb */
[--C-:B------:R-:W-:Y:S01]  /*9170*/  FFMA.FTZ R179, R179, UR10, -R187.reuse ;  /* 0x0000000ab3b37c23 */ /* 0x100fe200080108bb */
[----:B------:R-:W-:-:S01]  /*9180*/  FFMA.FTZ R182, R182, UR10, -R187 ;  /* 0x0000000ab6b67c23 */ /* 0x000fc200080108bb */
[----:B------:R-:W1:Y:S01]  /*9190*/  MUFU.EX2 R20, R20 ;  /* 0x0000001400147308 */ /* 0x000e620000000800 */
[----:B---3--:R-:W-:-:S01]  /*91a0*/  FADD.FTZ R7, R15, R6 ;  /* 0x000000060f077221 */ /* 0x008fc20000010000 */
[--C-:B------:R-:W-:Y:S01]  /*91b0*/  FFMA.FTZ R183, R183, UR10, -R187.reuse ;  /* 0x0000000ab7b77c23 */ /* 0x100fe200080108bb */
[----:B------:R-:W-:-:S01]  /*91c0*/  FFMA.FTZ R154, R154, UR10, -R187 ;  /* 0x0000000a9a9a7c23 */ /* 0x000fc200080108bb */
[--C-:B------:R-:W-:Y:S01]  /*91d0*/  FFMA.FTZ R155, R155, UR10, -R187.reuse ;  /* 0x0000000a9b9b7c23 */ /* 0x100fe200080108bb */
[----:B------:R-:W-:-:S01]  /*91e0*/  FFMA.FTZ R158, R158, UR10, -R187 ;  /* 0x0000000a9e9e7c23 */ /* 0x000fc200080108bb */
[--C-:B------:R-:W-:Y:S01]  /*91f0*/  FFMA.FTZ R159, R159, UR10, -R187.reuse ;  /* 0x0000000a9f9f7c23 */ /* 0x100fe200080108bb */
[----:B------:R-:W-:-:S01]  /*9200*/  FFMA.FTZ R162, R162, UR10, -R187 ;  /* 0x0000000aa2a27c23 */ /* 0x000fc200080108bb */
[----:B------:R-:W2:Y:S01]  /*9210*/  MUFU.EX2 R184, R184 ;  /* 0x000000b800b87308 */ /* 0x000ea20000000800 */
[----:B0-----:R-:W-:-:S01]  /*9220*/  FADD.FTZ R193, R13, R190 ;  /* 0x000000be0dc17221 */ /* 0x001fc20000010000 */
        /* <DEDUP_REMOVED lines=42> */
[----:B------:R-:W-:-:S02]  /*94d0*/  WARPGROUP.DEPBAR.LE gsb0, 0x0 ;  /* 0x00008000000079c5 */ /* 0x000fc40000010000 */
[----:B------:R-:W-:-:S02]  /*94e0*/  FFMA.FTZ R103, R103, UR10, -R187 ;  /* 0x0000000a67677c23 */ /* 0x000fc400080108bb */
        /* <DEDUP_REMOVED lines=132> */
[----:B------:R-:W-:-:S06]  /*9d30*/  FFMA.FTZ R190, R191, UR10, -R187 ;  /* 0x0000000abfbe7c23 */ /* 0x000fcc00080108bb */
        /* <DEDUP_REMOVED lines=13> */
[----:B0-----:R-:W-:-:S01]  /*9e10*/  FADD.FTZ R7, R109, R6 ;  /* 0x000000066d077221 */ /* 0x001fc20000010000 */
[----:B------:R-:W-:-:S05]  /*9e20*/  IADD3 R6, -R23, 0xb, RZ ;  /* 0x0000000b17067810 */ /* 0x000fca0007ffe1ff */
[----:B------:R0:W-:Y:S06]  /*9e30*/  BAR.ARV R6, 0x100 ;  /* 0x000400060000751d */ /* 0x0001ec0000002000 */
[----:B------:R-:W3:Y:S01]  /*9e40*/  MUFU.EX2 R114, R114 ;  /* 0x0000007200727308 */ /* 0x000ee20000000800 */
[----:B-1----:R-:W-:-:S01]  /*9e50*/  FADD.FTZ R191, R111, R196 ;  /* 0x000000c46fbf7221 */ /* 0x002fc20000010000 */
[----:B0-----:R-:W-:Y:S02]  /*9e60*/  @!P1 VIADD R6, R197, 0x2e840 ;  /* 0x0002e840c5069836 */ /* 0x001fe40000000000 */
[----:B--2---:R-:W-:-:S03]  /*9e70*/  FADD.FTZ R196, R112, R7 ;  /* 0x0000000770c47221 */ /* 0x004fc60000010000 */
[----:B------:R-:W-:Y:S01]  /*9e80*/  @!P1 PRMT R6, RZ, 0x654, R6 ;  /* 0x00000654ff069816 */ /* 0x000fe20000000006 */
[----:B------:R-:W0:Y:S03]  /*9e90*/  MUFU.EX2 R113, R113 ;  /* 0x0000007100717308 */ /* 0x000e260000000800 */
[----:B------:R1:W-:Y:S05]  /*9ea0*/  @!P1 SYNCS.ARRIVE.TRANS64.RED.A1T0 RZ, [R6+URZ], RZ ;  /* 0x000000ff06ff99a7 */ /* 0x0003ea000810043f */
[----:B------:R-:W2:Y:S01]  /*9eb0*/  MUFU.EX2 R115, R115 ;  /* 0x0000007300737308 */ /* 0x000ea20000000800 */
[----:B---3--:R-:W-:-:S01]  /*9ec0*/  FADD.FTZ R198, R114, R191 ;  /* 0x000000bf72c67221 */ /* 0x008fc20000010000 */
[----:B------:R-:W-:-:S06]  /*9ed0*/  FFMA.FTZ R191, R192, UR10, -R187 ;  /* 0x0000000ac0bf7c23 */ /* 0x000fcc00080108bb */
[----:B------:R-:W3:Y:S01]  /*9ee0*/  MUFU.EX2 R116, R116 ;  /* 0x0000007400747308 */ /* 0x000ee20000000800 */
[----:B0-----:R-:W-:-:S07]  /*9ef0*/  FADD.FTZ R7, R113, R196 ;  /* 0x000000c471077221 */ /* 0x001fce0000010000 */
[----:B------:R-:W0:Y:S01]  /*9f00*/  MUFU.EX2 R118, R118 ;  /* 0x0000007600767308 */ /* 0x000e220000000800 */
[----:B--2---:R-:W-:-:S07]  /*9f10*/  FADD.FTZ R193, R115, R198 ;  /* 0x000000c673c17221 */ /* 0x004fce0000010000 */
[----:B------:R-:W2:Y:S01]  /*9f20*/  MUFU.EX2 R117, R117 ;  /* 0x0000007500757308 */ /* 0x000ea20000000800 */
[----:B---3--:R-:W-:-:S07]  /*9f30*/  FADD.FTZ R192, R116, R7 ;  /* 0x0000000774c07221 */ /* 0x008fce0000010000 */
        /* <DEDUP_REMOVED lines=18> */
[----:B------:R-:W1:Y:S01]  /*a060*/  MUFU.EX2 R96, R96 ;  /* 0x0000006000607308 */ /* 0x000e620000000800 */
[----:B0-----:R-:W-:-:S07]  /*a070*/  FADD.FTZ R7, R93, R192 ;  /* 0x000000c05d077221 */ /* 0x001fce0000010000 */
[----:B------:R-:W0:Y:S01]  /*a080*/  MUFU.EX2 R98, R98 ;  /* 0x0000006200627308 */ /* 0x000e220000000800 */
[----:B--2---:R-:W-:-:S07]  /*a090*/  FADD.FTZ R187, R95, R196 ;  /* 0x000000c45fbb7221 */ /* 0x004fce0000010000 */
[----:B------:R-:W2:Y:S01]  /*a0a0*/  MUFU.EX2 R97, R97 ;  /* 0x0000006100617308 */ /* 0x000ea20000000800 */
[----:B-1----:R-:W-:-:S07]  /*a0b0*/  FADD.FTZ R6, R96, R7 ;  /* 0x0000000760067221 */ /* 0x002fce0000010000 */
        /* <DEDUP_REMOVED lines=9> */
[----:B--2---:R-:W-:-:S01]  /*a150*/  FADD.FTZ R187, R102, R187 ;  /* 0x000000bb66bb7221 */ /* 0x004fc20000010000 */
[----:B-1----:R-:W-:-:S03]  /*a160*/  FADD.FTZ R7, R101, R6 ;  /* 0x0000000665077221 */ /* 0x002fc60000010000 */
[----:B0-----:R-:W-:Y:S01]  /*a170*/  FADD.FTZ R6, R103, R187 ;  /* 0x000000bb67067221 */ /* 0x001fe20000010000 */
[----:B------:R-:W-:Y:S06]  /*a180*/  @!P0 BRA `(.L_x_137) ;  /* 0x0000000000048947 */ /* 0x000fec0003800000 */
[----:B------:R-:W-:Y:S01]  /*a190*/  BPT.TRAP 0x1 ;  /* 0x000000040000795c */ /* 0x000fe20000300000 */
.L_x_137:
[----:B------:R-:W-:Y:S01]  /*a1a0*/  F2FP.SATFINITE.E4M3.F32.PACK_AB_MERGE_C R9, R14, R9, RZ ;  /* 0x000000090e09723e */ /* 0x000fe200048070ff */
[----:B------:R-:W-:Y:S02]  /*a1b0*/  UIADD3 UR6, UR49, -0x1, URZ ;  /* 0xffffffff31067890 */ /* 0x000fe4000fffe03f */
[----:B------:R-:W-:Y:S01]  /*a1c0*/  ISETP.LT.AND P1, PT, RZ, UR49, PT ;  /* 0x00000031ff007c0c */ /* 0x000fe2000bf21270 */
[----:B------:R-:W-:Y:S01]  /*a1d0*/  UMOV UR48, UR42 ;  /* 0x0000002a00307c82 */ /* 0x000fe20008000000 */
[----:B------:R-:W-:Y:S01]  /*a1e0*/  F2FP.SATFINITE.E4M3.F32.PACK_AB_MERGE_C R200, R10, R195, R9 ;  /* 0x000000c30ac8723e */ /* 0x000fe20004807009 */
[----:B------:R-:W-:Y:S01]  /*a1f0*/  IMAD.U32 R9, RZ, RZ, UR47 ;  /* 0x0000002fff097e24 */ /* 0x000fe2000f8e00ff */
[----:B------:R-:W-:Y:S01]  /*a200*/  F2FP.SATFINITE.E4M3.F32.PACK_AB_MERGE_C R12, R15, R12, RZ ;  /* 0x0000000c0f0c723e */ /* 0x000fe200048070ff */
[----:B------:R-:W-:Y:S01]  /*a210*/  UMOV UR47, UR46 ;  /* 0x0000002e002f7c82 */ /* 0x000fe20008000000 */
[----:B------:R-:W-:Y:S01]  /*a220*/  F2FP.SATFINITE.E4M3.F32.PACK_AB_MERGE_C R21, R188, R21, RZ ;  /* 0x00000015bc15723e */ /* 0x000fe200048070ff */
[----:B------:R-:W-:Y:S01]  /*a230*/  IMAD R10, R9, 0x8, R2 ;  /* 0x00000008090a7824 */ /* 0x000fe200078e0202 */
[----:B------:R-:W-:Y:S01]  /*a240*/  F2FP.SATFINITE.E4M3.F32.PACK_AB_MERGE_C R186, R189, R186, RZ ;  /* 0x000000babdba723e */ /* 0x000fe200048070ff */
[----:B------:R-:W-:Y:S01]  /*a250*/  UMOV UR49, UR6 ;  /* 0x0000000600317c82 */ /* 0x000fe20008000000 */
[----:B------:R-:W-:Y:S01]  /*a260*/  F2FP.SATFINITE.E4M3.F32.PACK_AB_MERGE_C R172, R173, R172, RZ ;  /* 0x000000acadac723e */ /* 0x000fe200048070ff */
[----:B------:R-:W-:Y:S01]  /*a270*/  VIADD R10, R10, 0x2e860 ;  /* 0x0002e8600a0a7836 */ /* 0x000fe20000000000 */
[----:B------:R-:W-:Y:S01]  /*a280*/  F2FP.SATFINITE.E4M3.F32.PACK_AB_MERGE_C R174, R175, R174, RZ ;  /* 0x000000aeafae723e */ /* 0x000fe200048070ff */
[----:B------:R-:W-:Y:S01]  /*a290*/  FMUL.FTZ R24, R24, R8 ;  /* 0x0000000818187220 */ /* 0x000fe20000410000 */
[----:B------:R-:W-:Y:S01]  /*a2a0*/  F2FP.SATFINITE.E4M3.F32.PACK_AB_MERGE_C R180, R181, R180, RZ ;  /* 0x000000b4b5b4723e */ /* 0x000fe200048070ff */
[-C--:B------:R-:W-:Y:S01]  /*a2b0*/  FMUL.FTZ R25, R25, R8.reuse ;  /* 0x0000000819197220 */ /* 0x080fe20000410000 */
[----:B------:R-:W-:Y:S01]  /*a2c0*/  PRMT R10, R3, 0x654, R10 ;  /* 0x00000654030a7816 */ /* 0x000fe2000000000a */
[----:B------:R-:W-:Y:S01]  /*a2d0*/  FMUL.FTZ R28, R28, R8 ;  /* 0x000000081c1c7220 */ /* 0x000fe20000410000 */
[----:B------:R-:W-:Y:S01]  /*a2e0*/  F2FP.SATFINITE.E4M3.F32.PACK_AB_MERGE_C R182, R183, R182, RZ ;  /* 0x000000b6b7b6723e */ /* 0x000fe200048070ff */
[----:B------:R-:W-:Y:S01]  /*a2f0*/  FMUL.FTZ R29, R29, R8 ;  /* 0x000000081d1d7220 */ /* 0x000fe20000410000 */
[----:B------:R-:W-:Y:S01]  /*a300*/  F2FP.SATFINITE.E4M3.F32.PACK_AB_MERGE_C R156, R157, R156, RZ ;  /* 0x0000009c9d9c723e */ /* 0x000fe200048070ff */
[----:B------:R0:W-:Y:S01]  /*a310*/  SYNCS.ARRIVE.TRANS64.RED.A1T0 RZ, [R10+URZ], RZ ;  /* 0x000000ff0aff79a7 */ /* 0x0001e2000810043f */
        /* <DEDUP_REMOVED lines=107> */
[----:B------:R-:W-:Y:S01]  /*a9d0*/  MOV R5, R94 ;  /* 0x0000005e00057202 */ /* 0x000fe20000000f00 */
[----:B0-----:R-:W-:Y:S06]  /*a9e0*/  @P1 BRA `(.L_x_138) ;  /* 0xffffffb800d01947 */ /* 0x001fec000383ffff */
.L_x_128:
[----:B------:R-:W-:Y:S06]  /*a9f0*/  BAR.ARV 0x8, 0x120 ;  /* 0x0204800000007b1d */ /* 0x000fec0000002000 */
[----:B------:R-:W-:Y:S05]  /*aa00*/  @!P0 BRA `(.L_x_139) ;  /* 0x0000000000048947 */ /* 0x000fea0003800000 */
[----:B------:R-:W-:Y:S01]  /*aa10*/  BPT.TRAP 0x1 ;  /* 0x000000040000795c */ /* 0x000fe20000300000 */
.L_x_139:
[----:B------:R-:W-:Y:S02]  /*aa20*/  IMAD.U32 R0, RZ, RZ, UR42 ;  /* 0x0000002aff007e24 */ /* 0x000fe4000f8e00ff */
[----:B------:R-:W-:-:S03]  /*aa30*/  IMAD.U32 R13, RZ, RZ, UR46 ;  /* 0x0000002eff0d7e24 */ /* 0x000fc6000f8e00ff */
[----:B------:R-:W-:Y:S01]  /*aa40*/  SHF.L.U32 R0, R0, 0x1f, RZ ;  /* 0x0000001f00007819 */ /* 0x000fe200000006ff */
[----:B------:R-:W-:-:S04]  /*aa50*/  IMAD R13, R13, 0x8, R2 ;  /* 0x000000080d0d7824 */ /* 0x000fc800078e0202 */
[----:B------:R0:W1:Y:S01]  /*aa60*/  SYNCS.PHASECHK.TRANS64.TRYWAIT P1, [R13+URZ+0x2e850], R0 ;  /* 0x02e850000d0075a7 */ /* 0x000062000802017f */
[----:B------:R-:W-:Y:S05]  /*aa70*/  @!P0 BRA `(.L_x_140) ;  /* 0x0000000000048947 */ /* 0x000fea0003800000 */
[----:B------:R-:W-:Y:S01]  /*aa80*/  BPT.TRAP 0x1 ;  /* 0x000000040000795c */ /* 0x000fe20000300000 */
.L_x_140:
[----:B------:R-:W-:Y:S02]  /*aa90*/  VIADD R2, R2, 0x400 ;  /* 0x0000040002027836 */ /* 0x000fe40000000000 */
[----:B------:R-:W-:-:S03]  /*aaa0*/  IMAD.U32 R5, RZ, RZ, UR46 ;  /* 0x0000002eff057e24 */ /* 0x000fc6000f8e00ff */
[----:B------:R-:W-:-:S04]  /*aab0*/  SHF.R.U32.HI R2, RZ, 0x4, R2 ;  /* 0x00000004ff027819 */ /* 0x000fc80000011602 */
[----:B------:R-:W-:-:S04]  /*aac0*/  LOP3.LUT R2, R2, 0x3fff, RZ, 0xc0, !PT ;  /* 0x00003fff02027812 */ /* 0x000fc800078ec0ff */
[----:B------:R-:W-:Y:S01]  /*aad0*/  LOP3.LUT R2, R2, 0x10000, RZ, 0xfc, !PT ;  /* 0x0001000002027812 */ /* 0x000fe200078efcff */
[----:B-1----:R-:W-:Y:S06]  /*aae0*/  @P1 BRA `(.L_x_141) ;  /* 0x0000000000081947 */ /* 0x002fec0003800000 */
[----:B------:R-:W1:Y:S02]  /*aaf0*/  SYNCS.PHASECHK.TRANS64.TRYWAIT P1, [R13+URZ+0x2e850], R0 ;  /* 0x02e850000d0075a7 */ /* 0x000e64000802017f */
[----:B-1----:R-:W-:Y:S05]  /*ab00*/  @!P1 BRA `(.L_x_142) ;  /* 0x0000007800f49947 */ /* 0x002fea0003800000 */
.L_x_141:
[----:B------:R-:W-:Y:S01]  /*ab10*/  IMAD R4, R5, 0x700, R2 ;  /* 0x0000070005047824 */ /* 0x000fe200078e0202 */
[----:B------:R-:W-:Y:S05]  /*ab20*/  WARPSYNC.ALL ;  /* 0x0000000000007948 */ /* 0x000fea0003800000 */
[----:B------:R-:W-:Y:S01]  /*ab30*/  IMAD.MOV.U32 R5, RZ, RZ, -0x3ffffff0 ;  /* 0xc0000010ff057424 */ /* 0x000fe200078e00ff */
[C---:B------:R-:W-:Y:S01]  /*ab40*/  R2UR UR6, R4.reuse ;  /* 0x00000000040672ca */ /* 0x040fe200000e0000 */
[----:B------:R-:W-:Y:S01]  /*ab50*/  WARPGROUP.ARRIVE ;  /* 0x00000000000079c5 */ /* 0x000fe20000000000 */
[----:B------:R-:W-:Y:S01]  /*ab60*/  VIADD R8, R4, 0x100 ;  /* 0x0000010004087836 */ /* 0x000fe20000000000 */
[----:B------:R-:W-:Y:S01]  /*ab70*/  ULDC.64 UR8, c[0x0][0x9a0] ;  /* 0x0002680000087ab9 */ /* 0x000fe20000000a00 */
[----:B------:R-:W-:Y:S01]  /*ab80*/  R2UR UR7, R5 ;  /* 0x00000000050772ca */ /* 0x000fe200000e0000 */
[----:B------:R-:W-:Y:S01]  /*ab90*/  IMAD.MOV.U32 R9, RZ, RZ, -0x3ffffff0 ;  /* 0xc0000010ff097424 */ /* 0x000fe200078e00ff */
[----:B------:R-:W-:Y:S01]  /*aba0*/  UISETP.NE.U32.AND UP0, UPT, UR8, URZ, UPT ;  /* 0x0000003f0800728c */ /* 0x000fe2000bf05070 */
[----:B------:R-:W-:-:S03]  /*abb0*/  IMAD.MOV.U32 R12, RZ, RZ, 0x3f800000 ;  /* 0x3f800000ff0c7424 */ /* 0x000fc600078e00ff */
[----:B------:R-:W-:-:S06]  /*abc0*/  UISETP.NE.AND.EX UP0, UPT, UR9, URZ, UPT, UP0 ;  /* 0x0000003f0900728c */ /* 0x000fcc000bf05300 */
[----:B------:R-:W-:Y:S01]  /*abd0*/  PLOP3.LUT P1, PT, PT, PT, UP0, 0x80, 0x0 ;  /* 0x000000000000781c */ /* 0x000fe20003f2f008 */
[----:B------:R-:W-:Y:S01]  /*abe0*/  QGMMA.64x128x32.F32.E4M3.E4M3 R24, R200, gdesc[UR4], R24, gsb0 ;  /* 0x01e00004c8187df3 */ /* 0x000fe20008000818 */
[----:B------:R-:W-:Y:S01]  /*abf0*/  R2UR UR6, R8 ;  /* 0x00000000080672ca */ /* 0x000fe200000e0000 */
[----:B------:R-:W-:Y:S01]  /*ac00*/  VIADD R8, R4, 0x200 ;  /* 0x0000020004087836 */ /* 0x000fe20000000000 */
[----:B------:R-:W-:Y:S01]  /*ac10*/  R2UR UR7, R9 ;  /* 0x00000000090772ca */ /* 0x000fe200000e0000 */
[----:B------:R-:W-:Y:S01]  /*ac20*/  IMAD.MOV.U32 R9, RZ, RZ, -0x3ffffff0 ;  /* 0xc0000010ff097424 */ /* 0x000fe200078e00ff */
[----:B------:R-:W-:Y:S02]  /*ac30*/  @UP0 ULDC.64 UR12, c[0x0][0x9c8] ;  /* 0x00027200000c0ab9 */ /* 0x000fe40000000a00 */
[----:B------:R-:W-:Y:S01]  /*ac40*/  @UP0 UIMAD.WIDE.U32 UR4, UR36, UR12, URZ ;  /* 0x0000000c240402a5 */ /* 0x000fe2000f8e003f */
[----:B------:R-:W-:Y:S02]  /*ac50*/  WARPGROUP.DEPBAR.LE gsb0, 0x0 ;  /* 0x00008000000079c5 */ /* 0x000fe40000010000 */
[----:B------:R-:W-:-:S06]  /*ac60*/  WARPGROUP.ARRIVE ;  /* 0x00000000000079c5 */ /* 0x000fcc0000000000 */
[----:B------:R-:W-:Y:S01]  /*ac70*/  QGMMA.64x128x32.F32.E4M3.E4M3 R24, R204, gdesc[UR4], R24, gsb0 ;  /* 0x01e00004cc187df3 */ /* 0x000fe20008000818 */
[----:B------:R-:W-:Y:S01]  /*ac80*/  R2UR UR6, R8 ;  /* 0x00000000080672ca */ /* 0x000fe200000e0000 */
[----:B------:R-:W-:Y:S01]  /*ac90*/  VIADD R8, R4, 0x300 ;  /* 0x0000030004087836 */ /* 0x000fe20000000000 */
[----:B------:R-:W-:Y:S01]  /*aca0*/  R2UR UR7, R9 ;  /* 0x00000000090772ca */ /* 0x000fe200000e0000 */
[----:B------:R-:W-:Y:S01]  /*acb0*/  IMAD.MOV.U32 R9, RZ, RZ, -0x3ffffff0 ;  /* 0xc0000010ff097424 */ /* 0x000fe200078e00ff */
[----:B------:R-:W-:Y:S02]  /*acc0*/  WARPGROUP.DEPBAR.LE gsb0, 0x0 ;  /* 0x00008000000079c5 */ /* 0x000fe40000010000 */
[----:B------:R-:W-:-:S09]  /*acd0*/  WARPGROUP.ARRIVE ;  /* 0x00000000000079c5 */ /* 0x000fd20000000000 */
        /* <DEDUP_REMOVED lines=8> */
[----:B------:R-:W-:Y:S02]  /*ad60*/  @UP0 UIMAD UR6, UR37, UR12, URZ ;  /* 0x0000000c250602a4 */ /* 0x000fe4000f8e023f */
[----:B------:R-:W-:Y:S02]  /*ad70*/  @UP0 USHF.R.S32.HI UR7, URZ, 0x1f, UR38 ;  /* 0x0000001f3f070899 */ /* 0x000fe40008011426 */
[----:B------:R-:W-:-:S03]  /*ad80*/  @UP0 UIMAD UR6, UR36, UR13, UR6 ;  /* 0x0000000d240602a4 */ /* 0x000fc6000f8e0206 */
[----:B------:R-:W-:Y:S01]  /*ad90*/  @UP0 ULDC.64 UR12, c[0x0][0x9d0] ;  /* 0x00027400000c0ab9 */ /* 0x000fe20000000a00 */
[----:B------:R-:W-:Y:S02]  /*ada0*/  @UP0 UIADD3 UR5, UR5, UR6, URZ ;  /* 0x0000000605050290 */ /* 0x000fe4000fffe03f */
[----:B------:R-:W-:Y:S02]  /*adb0*/  @UP0 UIMAD UR6, UR7, UR12, URZ ;  /* 0x0000000c070602a4 */ /* 0x000fe4000f8e023f */
[----:B------:R-:W-:Y:S02]  /*adc0*/  @UP0 UIMAD.WIDE.U32 UR4, UR38, UR12, UR4 ;  /* 0x0000000c260402a5 */ /* 0x000fe4000f8e0004 */
[----:B------:R-:W-:-:S04]  /*add0*/  @UP0 UIMAD UR6, UR38, UR13, UR6 ;  /* 0x0000000d260602a4 */ /* 0x000fc8000f8e0206 */
[----:B------:R-:W-:Y:S02]  /*ade0*/  @UP0 UIADD3 UR5, UR5, UR6, URZ ;  /* 0x0000000605050290 */ /* 0x000fe4000fffe03f */
[----:B------:R-:W-:Y:S01]  /*adf0*/  @UP0 ULEA UR6, UP1, UR4, UR8, 0x2 ;  /* 0x0000000804060291 */ /* 0x000fe2000f82103f */
[----:B------:R-:W-:-:S03]  /*ae00*/  R2UR UR7, R9 ;  /* 0x00000000090772ca */ /* 0x000fc600000e0000 */
[----:B------:R-:W-:-:S03]  /*ae10*/  @UP0 ULEA.HI.X UR5, UR4, UR9, UR5, 0x2, UP1 ;  /* 0x0000000904050291 */ /* 0x000fc600088f1405 */
[----:B------:R-:W-:Y:S01]  /*ae20*/  @UP0 UMOV UR4, UR6 ;  /* 0x0000000600040c82 */ /* 0x000fe20008000000 */
[----:B------:R-:W-:Y:S01]  /*ae30*/  R2UR UR6, R8 ;  /* 0x00000000080672ca */ /* 0x000fe200000e0000 */
[----:B------:R-:W-:Y:S02]  /*ae40*/  IMAD.U32 R10, RZ, RZ, UR4 ;  /* 0x00000004ff0a7e24 */ /* 0x000fe4000f8e00ff */
[----:B------:R-:W-:-:S05]  /*ae50*/  IMAD.U32 R11, RZ, RZ, UR5 ;  /* 0x00000005ff0b7e24 */ /* 0x000fca000f8e00ff */
[----:B------:R2:W3:Y:S01]  /*ae60*/  @P1 LDG.E R12, desc[UR50][R10.64] ;  /* 0x000000320a0c1981 */ /* 0x0004e2000c1e1900 */
[----:B------:R-:W-:Y:S01]  /*ae70*/  VIADD R8, R4, 0x500 ;  /* 0x0000050004087836 */ /* 0x000fe20000000000 */
[----:B------:R-:W-:Y:S01]  /*ae80*/  MOV R9, 0xc0000010 ;  /* 0xc000001000097802 */ /* 0x000fe20000000f00 */
[----:B------:R-:W-:Y:S02]  /*ae90*/  WARPGROUP.DEPBAR.LE gsb0, 0x0 ;  /* 0x00008000000079c5 */ /* 0x000fe40000010000 */
[----:B------:R-:W-:-:S06]  /*aea0*/  WARPGROUP.ARRIVE ;  /* 0x00000000000079c5 */ /* 0x000fcc0000000000 */
[----:B------:R-:W-:Y:S01]  /*aeb0*/  QGMMA.64x128x32.F32.E4M3.E4M3 R24, R216, gdesc[UR4], R24, gsb0 ;  /* 0x01e00004d8187df3 */ /* 0x000fe20008000818 */
[----:B------:R-:W-:Y:S02]  /*aec0*/  R2UR UR6, R8 ;  /* 0x00000000080672ca */ /* 0x000fe400000e0000 */
[----:B------:R-:W-:Y:S01]  /*aed0*/  R2UR UR7, R9 ;  /* 0x00000000090772ca */ /* 0x000fe200000e0000 */
[----:B------:R-:W-:Y:S02]  /*aee0*/  VIADD R4, R4, 0x600 ;  /* 0x0000060004047836 */ /* 0x000fe40000000000 */
[----:B------:R-:W-:Y:S01]  /*aef0*/  IMAD.MOV.U32 R5, RZ, RZ, -0x3ffffff0 ;  /* 0xc0000010ff057424 */ /* 0x000fe200078e00ff */
[----:B01----:R-:W0:Y:S04]  /*af00*/  SHFL.BFLY PT, R0, R7, 0x2, 0x1f ;  /* 0x0c401f0007007f89 */ /* 0x003e2800000e0000 */
[----:B------:R-:W1:Y:S01]  /*af10*/  SHFL.BFLY PT, R9, R6, 0x2, 0x1f ;  /* 0x0c401f0006097f89 */ /* 0x000e6200000e0000 */
[----:B------:R-:W-:-:S02]  /*af20*/  WARPGROUP.DEPBAR.LE gsb0, 0x0 ;  /* 0x00008000000079c5 */ /* 0x000fc40000010000 */
[----:B------:R-:W-:-:S06]  /*af30*/  WARPGROUP.ARRIVE ;  /* 0x00000000000079c5 */ /* 0x000fcc0000000000 */
[----:B------:R-:W-:Y:S01]  /*af40*/  QGMMA.64x128x32.F32.E4M3.E4M3 R24, R220, gdesc[UR4], R24, gsb0 ;  /* 0x01e00004dc187df3 */ /* 0x000fe20008000818 */
[----:B------:R-:W-:Y:S02]  /*af50*/  R2UR UR6, R4 ;  /* 0x00000000040672ca */ /* 0x000fe400000e0000 */
[----:B------:R-:W-:Y:S01]  /*af60*/  R2UR UR7, R5 ;  /* 0x00000000050772ca */ /* 0x000fe200000e0000 */
[----:B0-----:R-:W-:-:S01]  /*af70*/  FADD.FTZ R0, R0, R7 ;  /* 0x0000000700007221 */ /* 0x001fc20000010000 */
[----:B-1----:R-:W-:-:S04]  /*af80*/  FADD.FTZ R9, R9, R6 ;  /* 0x0000000609097221 */ /* 0x002fc80000010000 */
[----:B------:R-:W0:Y:S04]  /*af90*/  SHFL.BFLY PT, R5, R0, 0x1, 0x1f ;  /* 0x0c201f0000057f89 */ /* 0x000e2800000e0000 */
[----:B------:R-:W2:Y:S01]  /*afa0*/  SHFL.BFLY PT, R2, R9, 0x1, 0x1f ;  /* 0x0c201f0009027f89 */ /* 0x000ea200000e0000 */
[----:B0-----:R-:W-:-:S01]  /*afb0*/  FADD.FTZ R8, R0, R5 ;  /* 0x0000000500087221 */ /* 0x001fc20000010000 */
        /* <DEDUP_REMOVED lines=13> */
[----:B------:R-:W0:Y:S08]  /*b090*/  @P2 MUFU.LG2 R4, R4 ;  /* 0x0000000400042308 */ /* 0x000e300000000c00 */
[----:B------:R-:W1:Y:S08]  /*b0a0*/  @P3 MUFU.LG2 R6, R11 ;  /* 0x0000000b00063308 */ /* 0x000e700000000c00 */
[----:B------:R-:W2:Y:S01]  /*b0b0*/  @P1 MUFU.RCP R9, R10 ;  /* 0x0000000a00091308 */ /* 0x000ea20000001000 */
[----:B------:R-:W-:-:S02]  /*b0c0*/  IMAD.U32 R7, RZ, RZ, UR10 ;  /* 0x0000000aff077e24 */ /* 0x000fc4000f8e00ff */
[----:B------:R-:W-:Y:S02]  /*b0d0*/  IMAD.U32 R15, RZ, RZ, UR10 ;  /* 0x0000000aff0f7e24 */ /* 0x000fe4000f8e00ff */
[----:B0-----:R-:W-:Y:S01]  /*b0e0*/  @P2 FMUL.FTZ R4, R4, 0.69314718246459960938 ;  /* 0x3f31721804042820 */ /* 0x001fe20000410000 */
[----:B------:R-:W-:Y:S01]  /*b0f0*/  @P2 FMUL.FTZ R7, R7, 0.69314718246459960938 ;  /* 0x3f31721807072820 */ /* 0x000fe20000410000 */
[----:B------:R-:W-:Y:S01]  /*b100*/  @P3 FMUL.FTZ R15, R15, 0.69314718246459960938 ;  /* 0x3f3172180f0f3820 */ /* 0x000fe20000410000 */
[----:B-1----:R-:W-:Y:S01]  /*b110*/  @P3 FMUL.FTZ R6, R6, 0.69314718246459960938 ;  /* 0x3f31721806063820 */ /* 0x002fe20000410000 */
[----:B------:R-:W-:Y:S02]  /*b120*/  IMAD.MOV.U32 R2, RZ, RZ, -0x800000 ;  /* 0xff800000ff027424 */ /* 0x000fe400078e00ff */
[----:B------:R-:W-:Y:S01]  /*b130*/  @P2 FFMA.FTZ R2, R7, R94, R4 ;  /* 0x0000005e07022223 */ /* 0x000fe20000010004 */
[----:B------:R-:W-:Y:S02]  /*b140*/  IMAD.MOV.U32 R0, RZ, RZ, -0x800000 ;  /* 0xff800000ff007424 */ /* 0x000fe400078e00ff */
[----:B------:R-:W-:Y:S01]  /*b150*/  @P3 FFMA.FTZ R0, R15, R99, R6 ;  /* 0x000000630f003223 */ /* 0x000fe20000010006 */
[-C--:B---3--:R-:W-:Y:S01]  /*b160*/  FMUL.FTZ R5, R5, R12.reuse ;  /* 0x0000000c05057220 */ /* 0x088fe20000410000 */
[----:B--2---:R-:W-:Y:S01]  /*b170*/  FMUL.FTZ R102, R9, R12 ;  /* 0x0000000c09667220 */ /* 0x004fe20000410000 */
[----:B------:R-:W-:-:S02]  /*b180*/  WARPGROUP.DEPBAR.LE gsb0, 0x0 ;  /* 0x00008000000079c5 */ /* 0x000fc40000010000 */
[----:B------:R-:W-:Y:S05]  /*b190*/  @!P0 BRA `(.L_x_143) ;  /* 0x0000000000048947 */ /* 0x000fea0003800000 */
[----:B------:R-:W-:Y:S01]  /*b1a0*/  BPT.TRAP 0x1 ;  /* 0x000000040000795c */ /* 0x000fe20000300000 */
.L_x_143:
[----:B------:R-:W-:Y:S01]  /*b1b0*/  VIADD R4, R13, 0x2e860 ;  /* 0x0002e8600d047836 */ /* 0x000fe20000000000 */
[----:B------:R-:W-:Y:S01]  /*b1c0*/  UIADD3 UR46, UR46, 0x1, URZ ;  /* 0x000000012e2e7890 */ /* 0x000fe2000fffe03f */
[-C--:B------:R-:W-:Y:S01]  /*b1d0*/  FMUL.FTZ R99, R25, R5.reuse ;  /* 0x0000000519637220 */ /* 0x080fe20000410000 */
[-C--:B------:R-:W-:Y:S01]  /*b1e0*/  FMUL.FTZ R100, R28, R5.reuse ;  /* 0x000000051c647220 */ /* 0x080fe20000410000 */
[-C--:B------:R-:W-:Y:S01]  /*b1f0*/  FMUL.FTZ R98, R29, R5.reuse ;  /* 0x000000051d627220 */ /* 0x080fe20000410000 */
[----:B------:R-:W-:Y:S01]  /*b200*/  PRMT R4, R3, 0x654, R4 ;  /* 0x0000065403047816 */ /* 0x000fe20000000004 */
[----:B------:R-:W-:Y:S01]  /*b210*/  UISETP.NE.AND UP0, UPT, UR46, 0x2, UPT ;  /* 0x000000022e00788c */ /* 0x000fe2000bf05270 */
[-C--:B------:R-:W-:Y:S01]  /*b220*/  FMUL.FTZ R97, R32, R5.reuse ;  /* 0x0000000520617220 */ /* 0x080fe20000410000 */
[-C--:B------:R-:W-:Y:S01]  /*b230*/  FMUL.FTZ R95, R33, R5.reuse ;  /* 0x00000005215f7220 */ /* 0x080fe20000410000 */
[----:B------:R0:W-:Y:S01]  /*b240*/  SYNCS.ARRIVE.TRANS64.RED.A1T0 RZ, [R4+URZ], RZ ;  /* 0x000000ff04ff79a7 */ /* 0x0001e2000810043f */
        /* <DEDUP_REMOVED lines=31> */
[----:B------:R-:W-:Y:S01]  /*b440*/  USEL UR4, URZ, 0x1, UP0 ;  /* 0x000000013f047887 */ /* 0x000fe20008000000 */
        /* <DEDUP_REMOVED lines=23> */
[----:B------:R-:W-:Y:S01]  /*b5c0*/  PLOP3.LUT P0, PT, PT, PT, PT, 0x8, 0x0 ;  /* 0x000000000000781c */ /* 0x000fe20003f0e170 */
[-C--:B------:R-:W-:Y:S01]  /*b5d0*/  FMUL.FTZ R13, R79, R102.reuse ;  /* 0x000000664f0d7220 */ /* 0x080fe20000410000 */
[-C--:B------:R-:W-:Y:S01]  /*b5e0*/  FMUL.FTZ R10, R82, R102.reuse ;  /* 0x00000066520a7220 */ /* 0x080fe20000410000 */
[-C--:B------:R-:W-:Y:S01]  /*b5f0*/  FMUL.FTZ R6, R83, R102.reuse ;  /* 0x0000006653067220 */ /* 0x080fe20000410000 */
[-C--:B------:R-:W-:Y:S01]  /*b600*/  FMUL.FTZ R9, R86, R102.reuse ;  /* 0x0000006656097220 */ /* 0x080fe20000410000 */
[----:B------:R-:W-:Y:S01]  /*b610*/  FMUL.FTZ R87, R87, R102 ;  /* 0x0000006657577220 */ /* 0x000fe20000410000 */
[----:B------:R-:W-:-:S02]  /*b620*/  UIADD3 UR43, UR43, 0x1, URZ ;  /* 0x000000012b2b7890 */ /* 0x000fc4000fffe03f */
[----:B------:R-:W-:Y:S02]  /*b630*/  USEL UR46, UR46, URZ, UP0 ;  /* 0x0000003f2e2e7287 */ /* 0x000fe40008000000 */
[----:B0-----:R-:W-:-:S12]  /*b640*/  ULOP3.LUT UR42, UR42, UR4, URZ, 0x3c, !UPT ;  /* 0x000000042a2a7292 */ /* 0x001fd8000f8e3c3f */
.L_x_121:
[----:B------:R-:W0:Y:S01]  /*b650*/  S2R R4, SR_CgaCtaId ;  /* 0x0000000000047919 */ /* 0x000e220000008800 */
[----:B------:R-:W-:Y:S01]  /*b660*/  MOV R3, 0x400 ;  /* 0x0000040000037802 */ /* 0x000fe20000000f00 */
[----:B------:R-:W-:Y:S01]  /*b670*/  BSSY B0, `(.L_x_144) ;  /* 0x0000254000007945 */ /* 0x000fe20003800000 */
[----:B------:R-:W-:Y:S02]  /*b680*/  BAR.SYNC.DEFER_BLOCKING 0x5, 0x180 ;  /* 0x0146000000007b1d */ /* 0x000fe40000010000 */
[----:B0-----:R-:W-:-:S05]  /*b690*/  LEA R3, R4, R3, 0x18 ;  /* 0x0000000304037211 */ /* 0x001fca00078ec0ff */
[----:B------:R-:W0:Y:S02]  /*b6a0*/  LDS.128 R44, [R3+0x2e8d0] ;  /* 0x02e8d000032c7984 */ /* 0x000e240000000c00 */
[----:B0-----:R-:W-:Y:S01]  /*b6b0*/  R2UR UR6, R46 ;  /* 0x000000002e0672ca */ /* 0x001fe200000e0000 */
[----:B------:R-:W-:Y:S06]  /*b6c0*/  BAR.ARV 0x4, 0x180 ;  /* 0x0106000000007b1d */ /* 0x000fec0000002000 */
[----:B------:R-:W-:Y:S08]  /*b6d0*/  @P0 BRA `(.L_x_145) ;  /* 0x0000001800940947 */ /* 0x000ff00003800000 */
[----:B------:R-:W0:Y:S01]  /*b6e0*/  S2R R51, SR_TID.X ;  /* 0x0000000000337919 */ /* 0x000e220000002100 */
[----:B------:R-:W-:Y:S01]  /*b6f0*/  ULDC.64 UR4, c[0x4][0x38] ;  /* 0x01000e0000047ab9 */ /* 0x000fe20000000a00 */
[----:B0-----:R-:W-:-:S05]  /*b700*/  IMAD.SHL.U32 R4, R51, 0x4, RZ ;  /* 0x0000000433047824 */ /* 0x001fca00078e00ff */
[----:B------:R-:W-:-:S04]  /*b710*/  LOP3.LUT R4, R4, 0xc, RZ, 0xc0, !PT ;  /* 0x0000000c04047812 */ /* 0x000fc800078ec0ff */
[----:B------:R-:W-:-:S05]  /*b720*/  IADD3 R4, P0, R4, UR4, RZ ;  /* 0x0000000404047c10 */ /* 0x000fca000ff1e0ff */
[----:B------:R-:W-:Y:S01]  /*b730*/  IMAD.X R5, RZ, RZ, UR5, P0 ;  /* 0x00000005ff057e24 */ /* 0x000fe200080e06ff */
[----:B------:R-:W-:Y:S01]  /*b740*/  F2FP.BF16.F32.PACK_AB R11, R11, R12 ;  /* 0x0000000c0b0b723e */ /* 0x000fe200000010ff */
[----:B------:R-:W-:-:S03]  /*b750*/  ULDC.64 UR4, c[0x0][0xbd8] ;  /* 0x0002f60000047ab9 */ /* 0x000fc60000000a00 */
[----:B------:R0:W2:Y:S01]  /*b760*/  LDG.E.CONSTANT R44, desc[UR50][R4.64] ;  /* 0x00000032042c7981 */ /* 0x0000a2000c1e9900 */
[----:B------:R-:W-:Y:S01]  /*b770*/  F2FP.BF16.F32.PACK_AB R8, R7, R8 ;  /* 0x000000080708723e */ /* 0x000fe200000010ff */
[----:B------:R-:W-:Y:S01]  /*b780*/  UISETP.NE.U32.AND UP0, UPT, UR4, URZ, UPT ;  /* 0x0000003f0400728c */ /* 0x000fe2000bf05070 */
[----:B------:R-:W-:Y:S01]  /*b790*/  F2FP.BF16.F32.PACK_AB R60, R60, R61 ;  /* 0x0000003d3c3c723e */ /* 0x000fe200000010ff */
[----:B------:R-:W-:Y:S01]  /*b7a0*/  ULEA UR4, UP1, UR36, UR4, 0x2 ;  /* 0x0000000424047291 */ /* 0x000fe2000f82103f */
[----:B------:R-:W-:Y:S01]  /*b7b0*/  F2FP.BF16.F32.PACK_AB R10, R9, R10 ;  /* 0x0000000a090a723e */ /* 0x000fe200000010ff */
[----:B------:R-:W-:Y:S01]  /*b7c0*/  UISETP.NE.AND.EX UP0, UPT, UR5, URZ, UPT, UP0 ;  /* 0x0000003f0500728c */ /* 0x000fe2000bf05300 */
[----:B------:R-:W-:Y:S01]  /*b7d0*/  F2FP.BF16.F32.PACK_AB R92, R92, R93 ;  /* 0x0000005d5c5c723e */ /* 0x000fe200000010ff */
[----:B------:R-:W-:Y:S01]  /*b7e0*/  ULEA.HI.X UR5, UR36, UR5, UR37, 0x2, UP1 ;  /* 0x0000000524057291 */ /* 0x000fe200088f1425 */
[----:B------:R-:W-:Y:S01]  /*b7f0*/  F2FP.BF16.F32.PACK_AB R87, R87, R6 ;  /* 0x000000065757723e */ /* 0x000fe200000010ff */
[----:B0-----:R-:W0:Y:S01]  /*b800*/  S2R R4, SR_SWINHI ;  /* 0x0000000000047919 */ /* 0x001e220000002f00 */
[----:B------:R-:W-:-:S02]  /*b810*/  LOP3.LUT P0, R5, R51, 0x3, RZ, 0xc0, !PT ;  /* 0x0000000333057812 */ /* 0x000fc4000780c0ff */
[----:B------:R-:W-:Y:S02]  /*b820*/  F2FP.BF16.F32.PACK_AB R96, R96, R97 ;  /* 0x000000616060723e */ /* 0x000fe400000010ff */
[----:B------:R-:W-:Y:S02]  /*b830*/  ISETP.EQ.OR P0, PT, R5, 0x3, !P0 ;  /* 0x000000030500780c */ /* 0x000fe40004702670 */
[----:B------:R-:W-:Y:S02]  /*b840*/  F2FP.BF16.F32.PACK_AB R52, R52, R89 ;  /* 0x000000593434723e */ /* 0x000fe400000010ff */
[----:B------:R-:W-:Y:S02]  /*b850*/  SEL R61, R11, R8, P0 ;  /* 0x000000080b3d7207 */ /* 0x000fe40000000000 */
[----:B------:R-:W-:Y:S02]  /*b860*/  SEL R63, R8, R11, P0 ;  /* 0x0000000b083f7207 */ /* 0x000fe40000000000 */
[----:B------:R-:W-:-:S02]  /*b870*/  SEL R89, R10, R87, P0 ;  /* 0x000000570a597207 */ /* 0x000fc40000000000 */
[----:B------:R-:W-:Y:S02]  /*b880*/  SEL R87, R87, R10, P0 ;  /* 0x0000000a57577207 */ /* 0x000fe40000000000 */
[----:B------:R-:W-:Y:S02]  /*b890*/  F2FP.BF16.F32.PACK_AB R100, R100, R101 ;  /* 0x000000656464723e */ /* 0x000fe400000010ff */
[----:B------:R-:W-:Y:S02]  /*b8a0*/  F2FP.BF16.F32.PACK_AB R27, R26, R27 ;  /* 0x0000001b1a1b723e */ /* 0x000fe400000010ff */
[----:B------:R-:W-:Y:S02]  /*b8b0*/  F2FP.BF16.F32.PACK_AB R21, R21, R24 ;  /* 0x000000181515723e */ /* 0x000fe400000010ff */
[----:B------:R-:W-:Y:S02]  /*b8c0*/  F2FP.BF16.F32.PACK_AB R25, R25, R28 ;  /* 0x0000001c1919723e */ /* 0x000fe400000010ff */
[----:B------:R-:W-:-:S02]  /*b8d0*/  F2FP.BF16.F32.PACK_AB R14, R13, R14 ;  /* 0x0000000e0d0e723e */ /* 0x000fc400000010ff */
[----:B------:R-:W-:Y:S02]  /*b8e0*/  F2FP.BF16.F32.PACK_AB R20, R15, R20 ;  /* 0x000000140f14723e */ /* 0x000fe400000010ff */
[----:B------:R-:W-:Y:S02]  /*b8f0*/  F2FP.BF16.F32.PACK_AB R57, R56, R57 ;  /* 0x000000393839723e */ /* 0x000fe400000010ff */
[----:B------:R-:W-:Y:S02]  /*b900*/  SEL R83, R21, R14, P0 ;  /* 0x0000000e15537207 */ /* 0x000fe40000000000 */
[----:B------:R-:W-:Y:S02]  /*b910*/  MOV R8, R3 ;  /* 0x0000000300087202 */ /* 0x000fe40000000f00 */
[----:B0-----:R-:W-:Y:S02]  /*b920*/  MOV R9, R4 ;  /* 0x0000000400097202 */ /* 0x001fe40000000f00 */
[----:B------:R-:W-:-:S02]  /*b930*/  SEL R85, R14, R21, P0 ;  /* 0x000000150e557207 */ /* 0x000fc40000000000 */
[----:B------:R-:W-:Y:S01]  /*b940*/  F2FP.BF16.F32.PACK_AB R99, R98, R99 ;  /* 0x000000636263723e */ /* 0x000fe200000010ff */
[----:B------:R-:W-:Y:S01]  /*b950*/  IMAD.WIDE R4, R231, 0x2, R8 ;  /* 0x00000002e7047825 */ /* 0x000fe200078e0208 */
[----:B------:R-:W-:Y:S02]  /*b960*/  SEL R55, R25, R20, P0 ;  /* 0x0000001419377207 */ /* 0x000fe40000000000 */
[----:B------:R-:W-:Y:S02]  /*b970*/  SEL R59, R20, R25, P0 ;  /* 0x00000019143b7207 */ /* 0x000fe40000000000 */
[C---:B------:R-:W-:Y:S02]  /*b980*/  IADD3 R93, P6, R4.reuse, 0x20, RZ ;  /* 0x00000020045d7810 */ /* 0x040fe40007fde0ff */
[----:B------:R-:W-:Y:S02]  /*b990*/  IADD3 R97, P1, R4, 0x40, RZ ;  /* 0x0000004004617810 */ /* 0x000fe40007f3e0ff */
[----:B------:R-:W-:-:S02]  /*b9a0*/  LOP3.LUT R6, R93, 0x380, RZ, 0xc0, !PT ;  /* 0x000003805d067812 */ /* 0x000fc400078ec0ff */
[----:B------:R-:W-:Y:S01]  /*b9b0*/  LOP3.LUT R10, R97, 0x380, RZ, 0xc0, !PT ;  /* 0x00000380610a7812 */ /* 0x000fe200078ec0ff */
[--C-:B------:R-:W-:Y:S01]  /*b9c0*/  IMAD.X R25, RZ, RZ, R5.reuse, P1 ;  /* 0x000000ffff197224 */ /* 0x100fe200008e0605 */
[----:B------:R-:W-:Y:S02]  /*b9d0*/  SHF.R.U64 R6, R6, 0x3, RZ ;  /* 0x0000000306067819 */ /* 0x000fe400000012ff */
[C---:B------:R-:W-:Y:S02]  /*b9e0*/  IADD3 R103, P3, R4.reuse, 0x4000, RZ ;  /* 0x0000400004677810 */ /* 0x040fe40007f7e0ff */
[----:B------:R-:W-:Y:S02]  /*b9f0*/  IADD3 R101, P2, R4, 0x60, RZ ;  /* 0x0000006004657810 */ /* 0x000fe40007f5e0ff */
[----:B------:R-:W-:Y:S01]  /*ba00*/  SHF.R.U64 R10, R10, 0x3, RZ ;  /* 0x000000030a0a7819 */ /* 0x000fe200000012ff */
[--C-:B------:R-:W-:Y:S01]  /*ba10*/  IMAD.X R15, RZ, RZ, R5.reuse, P3 ;  /* 0x000000ffff0f7224 */ /* 0x100fe200018e0605 */
[----:B------:R-:W-:Y:S01]  /*ba20*/  IADD3 R105, P4, R4, 0x4020, RZ ;  /* 0x0000402004697810 */ /* 0x000fe20007f9e0ff */
[----:B------:R-:W-:Y:S01]  /*ba30*/  IMAD.X R21, RZ, RZ, R5, P2 ;  /* 0x000000ffff157224 */ /* 0x000fe200010e0605 */
[----:B------:R-:W-:-:S02]  /*ba40*/  LOP3.LUT R26, R6, R93, RZ, 0x3c, !PT ;  /* 0x0000005d061a7212 */ /* 0x000fc400078e3cff */
[----:B------:R-:W-:Y:S01]  /*ba50*/  IADD3 R107, P5, R4, 0x4040, RZ ;  /* 0x00004040046b7810 */ /* 0x000fe20007fbe0ff */
[--C-:B------:R-:W-:Y:S01]  /*ba60*/  IMAD.X R13, RZ, RZ, R5.reuse, P4 ;  /* 0x000000ffff0d7224 */ /* 0x100fe200020e0605 */
[----:B------:R-:W-:Y:S02]  /*ba70*/  LOP3.LUT R6, R103, 0x380, RZ, 0xc0, !PT ;  /* 0x0000038067067812 */ /* 0x000fe400078ec0ff */
[----:B------:R-:W-:Y:S01]  /*ba80*/  LOP3.LUT R12, R101, 0x380, RZ, 0xc0, !PT ;  /* 0x00000380650c7812 */ /* 0x000fe200078ec0ff */
[----:B------:R-:W-:Y:S01]  /*ba90*/  IMAD.X R11, RZ, RZ, R5, P5 ;  /* 0x000000ffff0b7224 */ /* 0x000fe200028e0605 */
[----:B------:R-:W-:Y:S02]  /*baa0*/  LOP3.LUT R24, R10, R97, RZ, 0x3c, !PT ;  /* 0x000000610a187212 */ /* 0x000fe400078e3cff */
[----:B------:R-:W-:Y:S02]  /*bab0*/  LOP3.LUT R10, R105, 0x380, RZ, 0xc0, !PT ;  /* 0x00000380690a7812 */ /* 0x000fe400078ec0ff */
[----:B------:R-:W-:-:S02]  /*bac0*/  LOP3.LUT R28, R107, 0x380, RZ, 0xc0, !PT ;  /* 0x000003806b1c7812 */ /* 0x000fc400078ec0ff */
[----:B------:R-:W-:Y:S02]  /*bad0*/  SHF.R.U64 R6, R6, 0x3, RZ ;  /* 0x0000000306067819 */ /* 0x000fe400000012ff */
[----:B------:R-:W-:Y:S02]  /*bae0*/  SHF.R.U64 R12, R12, 0x3, RZ ;  /* 0x000000030c0c7819 */ /* 0x000fe400000012ff */
[----:B------:R-:W-:Y:S02]  /*baf0*/  SHF.R.U64 R10, R10, 0x3, RZ ;  /* 0x000000030a0a7819 */ /* 0x000fe400000012ff */
[----:B------:R-:W-:Y:S02]  /*bb00*/  SHF.R.U64 R28, R28, 0x3, RZ ;  /* 0x000000031c1c7819 */ /* 0x000fe400000012ff */
[----:B------:R-:W-:Y:S02]  /*bb10*/  LOP3.LUT R14, R6, R103, RZ, 0x3c, !PT ;  /* 0x00000067060e7212 */ /* 0x000fe400078e3cff */
[----:B------:R-:W-:-:S02]  /*bb20*/  SEL R71, R60, R57, P0 ;  /* 0x000000393c477207 */ /* 0x000fc40000000000 */
[----:B------:R-:W-:Y:S02]  /*bb30*/  LOP3.LUT R20, R12, R101, RZ, 0x3c, !PT ;  /* 0x000000650c147212 */ /* 0x000fe400078e3cff */
[----:B------:R-:W-:Y:S02]  /*bb40*/  F2FP.BF16.F32.PACK_AB R32, R29, R32 ;  /* 0x000000201d20723e */ /* 0x000fe400000010ff */
[----:B------:R-:W-:Y:S02]  /*bb50*/  SEL R57, R57, R60, P0 ;  /* 0x0000003c39397207 */ /* 0x000fe40000000000 */
[----:B------:R-:W-:Y:S02]  /*bb60*/  LOP3.LUT R12, R10, R105, RZ, 0x3c, !PT ;  /* 0x000000690a0c7212 */ /* 0x000fe400078e3cff */
[----:B------:R-:W-:Y:S02]  /*bb70*/  SEL R29, R100, R99, P0 ;  /* 0x00000063641d7207 */ /* 0x000fe40000000000 */
[----:B------:R-:W-:-:S02]  /*bb80*/  LOP3.LUT R10, R28, R107, RZ, 0x3c, !PT ;  /* 0x0000006b1c0a7212 */ /* 0x000fc400078e3cff */
[----:B------:R-:W-:Y:S02]  /*bb90*/  MOV R60, R14 ;  /* 0x0000000e003c7202 */ /* 0x000fe40000000f00 */
[----:B------:R-:W-:Y:S02]  /*bba0*/  SEL R99, R99, R100, P0 ;  /* 0x0000006463637207 */ /* 0x000fe40000000000 */
[----:B------:R-:W-:Y:S02]  /*bbb0*/  MOV R62, R20 ;  /* 0x00000014003e7202 */ /* 0x000fe40000000f00 */
[----:B------:R-:W-:Y:S02]  /*bbc0*/  MOV R21, R10 ;  /* 0x0000000a00157202 */ /* 0x000fe40000000f00 */
[----:B------:R-:W-:Y:S02]  /*bbd0*/  F2FP.BF16.F32.PACK_AB R30, R30, R31 ;  /* 0x0000001f1e1e723e */ /* 0x000fe400000010ff */
[----:B------:R-:W-:-:S02]  /*bbe0*/  LOP3.LUT R7, R4, 0x380, RZ, 0xc0, !PT ;  /* 0x0000038004077812 */ /* 0x000fc400078ec0ff */
[----:B------:R-:W-:Y:S02]  /*bbf0*/  SEL R79, R30, R27, P0 ;  /* 0x0000001b1e4f7207 */ /* 0x000fe40000000000 */
[----:B------:R-:W-:Y:S01]  /*bc00*/  SEL R81, R27, R30, P0 ;  /* 0x0000001e1b517207 */ /* 0x000fe20000000000 */
[----:B------:R-:W-:Y:S01]  /*bc10*/  IMAD.X R27, RZ, RZ, R5, P6 ;  /* 0x000000ffff1b7224 */ /* 0x000fe200030e0605 */
[----:B------:R-:W-:Y:S02]  /*bc20*/  IADD3 R109, P6, R4, 0x4060, RZ ;  /* 0x00004060046d7810 */ /* 0x000fe40007fde0ff */
[----:B------:R-:W-:Y:S02]  /*bc30*/  F2FP.BF16.F32.PACK_AB R76, R76, R77 ;  /* 0x0000004d4c4c723e */ /* 0x000fe400000010ff */
[----:B------:R-:W-:Y:S02]  /*bc40*/  F2FP.BF16.F32.PACK_AB R73, R72, R73 ;  /* 0x000000494849723e */ /* 0x000fe400000010ff */
[----:B------:R-:W-:-:S02]  /*bc50*/  LOP3.LUT R30, R109, 0x380, RZ, 0xc0, !PT ;  /* 0x000003806d1e7812 */ /* 0x000fc400078ec0ff */
[----:B------:R-:W-:Y:S02]  /*bc60*/  F2FP.BF16.F32.PACK_AB R68, R68, R69 ;  /* 0x000000454444723e */ /* 0x000fe400000010ff */
[----:B------:R-:W-:Y:S02]  /*bc70*/  F2FP.BF16.F32.PACK_AB R95, R94, R95 ;  /* 0x0000005f5e5f723e */ /* 0x000fe400000010ff */
[----:B------:R-:W-:Y:S02]  /*bc80*/  F2FP.BF16.F32.PACK_AB R65, R64, R65 ;  /* 0x000000414041723e */ /* 0x000fe400000010ff */
[----:B------:R-:W-:Y:S02]  /*bc90*/  F2FP.BF16.F32.PACK_AB R91, R90, R91 ;  /* 0x0000005b5a5b723e */ /* 0x000fe400000010ff */
[----:B------:R-:W-:Y:S02]  /*bca0*/  F2FP.BF16.F32.PACK_AB R49, R49, R88 ;  /* 0x000000583131723e */ /* 0x000fe400000010ff */
[----:B------:R-:W-:-:S02]  /*bcb0*/  F2FP.BF16.F32.PACK_AB R50, R50, R53 ;  /* 0x000000353232723e */ /* 0x000fc400000010ff */
[----:B------:R-:W-:Y:S02]  /*bcc0*/  F2FP.BF16.F32.PACK_AB R43, R42, R43 ;  /* 0x0000002b2a2b723e */ /* 0x000fe400000010ff */
[----:B------:R-:W-:Y:S02]  /*bcd0*/  F2FP.BF16.F32.PACK_AB R41, R41, R48 ;  /* 0x000000302929723e */ /* 0x000fe400000010ff */
[----:B------:R-:W-:Y:S02]  /*bce0*/  F2FP.BF16.F32.PACK_AB R38, R38, R39 ;  /* 0x000000272626723e */ /* 0x000fe400000010ff */
[----:B------:R-:W-:Y:S02]  /*bcf0*/  F2FP.BF16.F32.PACK_AB R40, R37, R40 ;  /* 0x000000282528723e */ /* 0x000fe400000010ff */
[----:B------:R-:W-:Y:S02]  /*bd00*/  F2FP.BF16.F32.PACK_AB R35, R34, R35 ;  /* 0x000000232223723e */ /* 0x000fe400000010ff */
[----:B------:R-:W-:-:S02]  /*bd10*/  F2FP.BF16.F32.PACK_AB R33, R33, R36 ;  /* 0x000000242121723e */ /* 0x000fc400000010ff */
[----:B------:R-:W-:Y:S02]  /*bd20*/  SHF.R.U64 R7, R7, 0x3, RZ ;  /* 0x0000000307077819 */ /* 0x000fe400000012ff */
[----:B------:R-:W-:Y:S02]  /*bd30*/  SEL R67, R76, R73, P0 ;  /* 0x000000494c437207 */ /* 0x000fe40000000000 */
[----:B------:R-:W-:Y:S02]  /*bd40*/  SHF.R.U64 R30, R30, 0x3, RZ ;  /* 0x000000031e1e7819 */ /* 0x000fe400000012ff */
[----:B------:R-:W-:Y:S02]  /*bd50*/  SEL R31, R96, R95, P0 ;  /* 0x0000005f601f7207 */ /* 0x000fe40000000000 */
[----:B------:R-:W-:Y:S02]  /*bd60*/  SEL R73, R73, R76, P0 ;  /* 0x0000004c49497207 */ /* 0x000fe40000000000 */
[----:B------:R-:W-:-:S02]  /*bd70*/  SEL R69, R68, R65, P0 ;  /* 0x0000004144457207 */ /* 0x000fc40000000000 */
[----:B------:R-:W-:Y:S02]  /*bd80*/  SEL R95, R95, R96, P0 ;  /* 0x000000605f5f7207 */ /* 0x000fe40000000000 */
[----:B------:R-:W-:Y:S02]  /*bd90*/  SEL R37, R92, R91, P0 ;  /* 0x0000005b5c257207 */ /* 0x000fe40000000000 */
[----:B------:R-:W-:Y:S02]  /*bda0*/  SEL R39, R52, R49, P0 ;  /* 0x0000003134277207 */ /* 0x000fe40000000000 */
[----:B------:R-:W-:Y:S02]  /*bdb0*/  SEL R65, R65, R68, P0 ;  /* 0x0000004441417207 */ /* 0x000fe40000000000 */
[----:B------:R-:W-:Y:S02]  /*bdc0*/  SEL R91, R91, R92, P0 ;  /* 0x0000005c5b5b7207 */ /* 0x000fe40000000000 */
[----:B------:R-:W-:-:S02]  /*bdd0*/  SEL R49, R49, R52, P0 ;  /* 0x0000003431317207 */ /* 0x000fc40000000000 */
[----:B------:R-:W-:Y:S02]  /*bde0*/  SEL R51, R41, R40, P0 ;  /* 0x0000002829337207 */ /* 0x000fe40000000000 */
[----:B------:R-:W-:Y:S02]  /*bdf0*/  SEL R53, R33, R32, P0 ;  /* 0x0000002021357207 */ /* 0x000fe40000000000 */
[----:B------:R-:W-:Y:S02]  /*be00*/  SEL R75, R50, R43, P0 ;  /* 0x0000002b324b7207 */ /* 0x000fe40000000000 */
[----:B------:R-:W-:Y:S02]  /*be10*/  SEL R77, R38, R35, P0 ;  /* 0x00000023264d7207 */ /* 0x000fe40000000000 */
[----:B------:R-:W-:Y:S02]  /*be20*/  LOP3.LUT R4, R7, R4, RZ, 0x3c, !PT ;  /* 0x0000000407047212 */ /* 0x000fe400078e3cff */
[----:B------:R-:W-:-:S02]  /*be30*/  SEL R43, R43, R50, P0 ;  /* 0x000000322b2b7207 */ /* 0x000fc40000000000 */
[----:B------:R-:W-:Y:S02]  /*be40*/  IADD3.X R7, RZ, R5, RZ, P6, !PT ;  /* 0x00000005ff077210 */ /* 0x000fe400037fe4ff */
[----:B------:R-:W-:Y:S02]  /*be50*/  LOP3.LUT R6, R30, R109, RZ, 0x3c, !PT ;  /* 0x0000006d1e067212 */ /* 0x000fe400078e3cff */
[----:B------:R-:W-:Y:S02]  /*be60*/  SEL R41, R40, R41, P0 ;  /* 0x0000002928297207 */ /* 0x000fe40000000000 */
[----:B------:R-:W-:Y:S02]  /*be70*/  SEL R33, R32, R33, P0 ;  /* 0x0000002120217207 */ /* 0x000fe40000000000 */
[----:B------:R-:W-:Y:S02]  /*be80*/  SEL R35, R35, R38, P0 ;  /* 0x0000002623237207 */ /* 0x000fe40000000000 */
[----:B------:R-:W-:-:S02]  /*be90*/  MOV R64, R24 ;  /* 0x0000001800407202 */ /* 0x000fc40000000f00 */
[----:B------:R-:W-:Y:S02]  /*bea0*/  MOV R58, R12 ;  /* 0x0000000c003a7202 */ /* 0x000fe40000000f00 */
[----:B------:R-:W-:Y:S02]  /*beb0*/  MOV R68, R4 ;  /* 0x0000000400447202 */ /* 0x000fe40000000f00 */
[----:B------:R-:W-:Y:S02]  /*bec0*/  MOV R11, R6 ;  /* 0x00000006000b7202 */ /* 0x000fe40000000f00 */
[----:B------:R-:W-:Y:S02]  /*bed0*/  MOV R66, R26 ;  /* 0x0000001a00427202 */ /* 0x000fe40000000f00 */
[----:B------:R-:W-:Y:S02]  /*bee0*/  PLOP3.LUT P2, PT, PT, PT, UP0, 0x80, 0x0 ;  /* 0x000000000000781c */ /* 0x000fe40003f4f008 */
[----:B--2---:R-:W-:Y:S01]  /*bef0*/  LOP3.LUT R14, R44, 0x2, RZ, 0x3c, !PT ;  /* 0x000000022c0e7812 */ /* 0x004fe200078e3cff */
[----:B------:R-:W-:Y:S04]  /*bf00*/  SHFL.IDX PT, R29, R29, R44, 0x1c1f ;  /* 0x001c1f2c1d1d7589 */ /* 0x000fe800000e0000 */
[----:B------:R-:W0:Y:S04]  /*bf10*/  SHFL.IDX PT, R10, R99, R14, 0x1c1f ;  /* 0x001c1f0e630a7589 */ /* 0x000e2800000e0000 */
[----:B------:R-:W-:Y:S04]  /*bf20*/  SHFL.IDX PT, R67, R67, R44, 0x1c1f ;  /* 0x001c1f2c43437589 */ /* 0x000fe800000e0000 */
[----:B------:R-:W1:Y:S04]  /*bf30*/  SHFL.IDX PT, R24, R73, R14, 0x1c1f ;  /* 0x001c1f0e49187589 */ /* 0x000e6800000e0000 */
[----:B------:R-:W-:Y:S04]  /*bf40*/  SHFL.IDX PT, R31, R31, R44, 0x1c1f ;  /* 0x001c1f2c1f1f7589 */ /* 0x000fe800000e0000 */
[----:B------:R-:W-:Y:S04]  /*bf50*/  SHFL.IDX PT, R69, R69, R44, 0x1c1f ;  /* 0x001c1f2c45457589 */ /* 0x000fe800000e0000 */
[----:B------:R-:W2:Y:S04]  /*bf60*/  SHFL.IDX PT, R12, R95, R14, 0x1c1f ;  /* 0x001c1f0e5f0c7589 */ /* 0x000ea800000e0000 */
[----:B------:R-:W3:Y:S01]  /*bf70*/  SHFL.IDX PT, R46, R65, R14, 0x1c1f ;  /* 0x001c1f0e412e7589 */ /* 0x000ee200000e0000 */
[----:B0-----:R-:W-:-:S02]  /*bf80*/  SEL R4, R29, R10, P0 ;  /* 0x0000000a1d047207 */ /* 0x001fc40000000000 */
[----:B------:R-:W-:Y:S01]  /*bf90*/  SEL R6, R10, R29, P0 ;  /* 0x0000001d0a067207 */ /* 0x000fe20000000000 */
[----:B------:R-:W-:Y:S04]  /*bfa0*/  SHFL.IDX PT, R37, R37, R44, 0x1c1f ;  /* 0x001c1f2c25257589 */ /* 0x000fe800000e0000 */
[----:B------:R-:W-:Y:S01]  /*bfb0*/  SHFL.IDX PT, R39, R39, R44, 0x1c1f ;  /* 0x001c1f2c27277589 */ /* 0x000fe200000e0000 */
[----:B-1----:R-:W-:Y:S02]  /*bfc0*/  SEL R5, R67, R24, P0 ;  /* 0x0000001843057207 */ /* 0x002fe40000000000 */
[----:B------:R-:W-:Y:S01]  /*bfd0*/  SEL R7, R24, R67, P0 ;  /* 0x0000004318077207 */ /* 0x000fe20000000000 */
[----:B------:R-:W-:Y:S04]  /*bfe0*/  SHFL.IDX PT, R71, R71, R44, 0x1c1f ;  /* 0x001c1f2c47477589 */ /* 0x000fe800000e0000 */
[----:B------:R-:W0:Y:S04]  /*bff0*/  SHFL.IDX PT, R20, R91, R14, 0x1c1f ;  /* 0x001c1f0e5b147589 */ /* 0x000e2800000e0000 */
[----:B------:R-:W1:Y:S01]  /*c000*/  SHFL.IDX PT, R32, R49, R14, 0x1c1f ;  /* 0x001c1f0e31207589 */ /* 0x000e6200000e0000 */
[----:B--2---:R-:W-:-:S02]  /*c010*/  SEL R24, R31, R12, P0 ;  /* 0x0000000c1f187207 */ /* 0x004fc40000000000 */
[----:B------:R-:W-:Y:S01]  /*c020*/  SEL R26, R12, R31, P0 ;  /* 0x0000001f0c1a7207 */ /* 0x000fe20000000000 */
[----:B------:R-:W2:Y:S01]  /*c030*/  SHFL.IDX PT, R48, R57, R14, 0x1c1f ;  /* 0x001c1f0e39307589 */ /* 0x000ea200000e0000 */
[----:B---3--:R-:W-:Y:S02]  /*c040*/  SEL R25, R69, R46, P0 ;  /* 0x0000002e45197207 */ /* 0x008fe40000000000 */
[----:B------:R-:W-:Y:S01]  /*c050*/  SEL R27, R46, R69, P0 ;  /* 0x000000452e1b7207 */ /* 0x000fe20000000000 */
[----:B------:R-:W-:Y:S04]  /*c060*/  SHFL.IDX PT, R51, R51, R44, 0x1c1f ;  /* 0x001c1f2c33337589 */ /* 0x000fe800000e0000 */
[----:B------:R-:W-:Y:S04]  /*c070*/  SHFL.IDX PT, R53, R53, R44, 0x1c1f ;  /* 0x001c1f2c35357589 */ /* 0x000fe800000e0000 */
[----:B------:R-:W-:Y:S04]  /*c080*/  SHFL.IDX PT, R55, R55, R44, 0x1c1f ;  /* 0x001c1f2c37377589 */ /* 0x000fe800000e0000 */
[----:B------:R-:W-:Y:S01]  /*c090*/  SHFL.IDX PT, R61, R61, R44, 0x1c1f ;  /* 0x001c1f2c3d3d7589 */ /* 0x000fe200000e0000 */
[----:B0-----:R-:W-:-:S02]  /*c0a0*/  SEL R28, R37, R20, P0 ;  /* 0x00000014251c7207 */ /* 0x001fc40000000000 */
[----:B------:R-:W-:Y:S01]  /*c0b0*/  SEL R30, R20, R37, P0 ;  /* 0x00000025141e7207 */ /* 0x000fe20000000000 */
[----:B------:R-:W-:Y:S01]  /*c0c0*/  SHFL.IDX PT, R75, R75, R44, 0x1c1f ;  /* 0x001c1f2c4b4b7589 */ /* 0x000fe200000e0000 */
[----:B-1----:R-:W-:Y:S02]  /*c0d0*/  SEL R36, R39, R32, P0 ;  /* 0x0000002027247207 */ /* 0x002fe40000000000 */
[----:B------:R-:W-:Y:S01]  /*c0e0*/  SEL R38, R32, R39, P0 ;  /* 0x0000002720267207 */ /* 0x000fe20000000000 */
[----:B------:R-:W-:Y:S01]  /*c0f0*/  SHFL.IDX PT, R77, R77, R44, 0x1c1f ;  /* 0x001c1f2c4d4d7589 */ /* 0x000fe200000e0000 */
[----:B--2---:R-:W-:Y:S02]  /*c100*/  SEL R29, R71, R48, P0 ;  /* 0x00000030471d7207 */ /* 0x004fe40000000000 */
[----:B------:R-:W-:Y:S01]  /*c110*/  SEL R31, R48, R71, P0 ;  /* 0x00000047301f7207 */ /* 0x000fe20000000000 */
[----:B------:R-:W-:Y:S04]  /*c120*/  SHFL.IDX PT, R79, R79, R44, 0x1c1f ;  /* 0x001c1f2c4f4f7589 */ /* 0x000fe800000e0000 */
[----:B------:R-:W-:Y:S04]  /*c130*/  SHFL.IDX PT, R83, R83, R44, 0x1c1f ;  /* 0x001c1f2c53537589 */ /* 0x000fe800000e0000 */
[----:B------:R-:W-:Y:S04]  /*c140*/  SHFL.IDX PT, R89, R89, R44, 0x1c1f ;  /* 0x001c1f2c59597589 */ /* 0x000fe800000e0000 */
[----:B------:R-:W0:Y:S04]  /*c150*/  SHFL.IDX PT, R50, R43, R14, 0x1c1f ;  /* 0x001c1f0e2b327589 */ /* 0x000e2800000e0000 */
[----:B------:R-:W1:Y:S04]  /*c160*/  SHFL.IDX PT, R10, R41, R14, 0x1c1f ;  /* 0x001c1f0e290a7589 */ /* 0x000e6800000e0000 */
[----:B------:R-:W2:Y:S04]  /*c170*/  SHFL.IDX PT, R34, R33, R14, 0x1c1f ;  /* 0x001c1f0e21227589 */ /* 0x000ea800000e0000 */
[----:B------:R-:W3:Y:S04]  /*c180*/  SHFL.IDX PT, R44, R35, R14, 0x1c1f ;  /* 0x001c1f0e232c7589 */ /* 0x000ee800000e0000 */
[----:B------:R-:W4:Y:S04]  /*c190*/  SHFL.IDX PT, R40, R59, R14, 0x1c1f ;  /* 0x001c1f0e3b287589 */ /* 0x000f2800000e0000 */
[----:B------:R-:W4:Y:S01]  /*c1a0*/  SHFL.IDX PT, R52, R81, R14, 0x1c1f ;  /* 0x001c1f0e51347589 */ /* 0x000f2200000e0000 */
[----:B------:R-:W-:Y:S01]  /*c1b0*/  BAR.SYNC.DEFER_BLOCKING 0x1, 0x100 ;  /* 0x0044000000007b1d */ /* 0x000fe20000010000 */
[----:B0-----:R-:W-:-:S02]  /*c1c0*/  SEL R37, R75, R50, P0 ;  /* 0x000000324b257207 */ /* 0x001fc40000000000 */
[----:B------:R-:W-:Y:S02]  /*c1d0*/  SEL R39, R50, R75, P0 ;  /* 0x0000004b32277207 */ /* 0x000fe40000000000 */
[----:B-1----:R-:W-:Y:S01]  /*c1e0*/  SEL R12, R51, R10, P0 ;  /* 0x0000000a330c7207 */ /* 0x002fe20000000000 */
[----:B------:R-:W0:Y:S01]  /*c1f0*/  SHFL.IDX PT, R42, R63, R14, 0x1c1f ;  /* 0x001c1f0e3f2a7589 */ /* 0x000e2200000e0000 */
[----:B--2---:R-:W-:Y:S02]  /*c200*/  SEL R32, R53, R34, P0 ;  /* 0x0000002235207207 */ /* 0x004fe40000000000 */
[----:B------:R-:W-:Y:S01]  /*c210*/  SEL R34, R34, R53, P0 ;  /* 0x0000003522227207 */ /* 0x000fe20000000000 */
[----:B------:R-:W1:Y:S01]  /*c220*/  SHFL.IDX PT, R54, R85, R14, 0x1c1f ;  /* 0x001c1f0e55367589 */ /* 0x000e6200000e0000 */
[----:B---3--:R-:W-:Y:S02]  /*c230*/  SEL R13, R77, R44, P0 ;  /* 0x0000002c4d0d7207 */ /* 0x008fe40000000000 */
[----:B------:R-:W-:Y:S01]  /*c240*/  SEL R15, R44, R77, P0 ;  /* 0x0000004d2c0f7207 */ /* 0x000fe20000000000 */
[----:B------:R2:W3:Y:S01]  /*c250*/  SHFL.IDX PT, R56, R87, R14, 0x1c1f ;  /* 0x001c1f0e57387589 */ /* 0x0004e200000e0000 */
[----:B----4-:R-:W-:-:S02]  /*c260*/  SEL R48, R55, R40, P0 ;  /* 0x0000002837307207 */ /* 0x010fc40000000000 */
[----:B------:R-:W-:Y:S02]  /*c270*/  SEL R50, R40, R55, P0 ;  /* 0x0000003728327207 */ /* 0x000fe40000000000 */
[----:B------:R-:W-:Y:S02]  /*c280*/  SEL R33, R79, R52, P0 ;  /* 0x000000344f217207 */ /* 0x000fe40000000000 */
[----:B------:R-:W-:Y:S01]  /*c290*/  SEL R35, R52, R79, P0 ;  /* 0x0000004f34237207 */ /* 0x000fe20000000000 */
[----:B------:R4:W-:Y:S01]  /*c2a0*/  STSM.16.M88.4 [R68], R4 ;  /* 0x0000000444007844 */ /* 0x0009e20000000200 */
[----:B--2---:R-:W-:-:S03]  /*c2b0*/  SEL R14, R10, R51, P0 ;  /* 0x000000330a0e7207 */ /* 0x004fc60000000000 */
[----:B------:R-:W-:Y:S01]  /*c2c0*/  STSM.16.M88.4 [R66], R24 ;  /* 0x0000001842007844 */ /* 0x000fe20000000200 */
[----:B0-----:R-:W-:-:S03]  /*c2d0*/  SEL R40, R61, R42, P0 ;  /* 0x0000002a3d287207 */ /* 0x001fc60000000000 */
[----:B------:R0:W-:Y:S01]  /*c2e0*/  STSM.16.M88.4 [R64], R28 ;  /* 0x0000001c40007844 */ /* 0x0001e20000000200 */
[----:B------:R-:W-:Y:S02]  /*c2f0*/  SEL R42, R42, R61, P0 ;  /* 0x0000003d2a2a7207 */ /* 0x000fe40000000000 */
[----:B-1----:R-:W-:Y:S01]  /*c300*/  SEL R49, R83, R54, P0 ;  /* 0x0000003653317207 */ /* 0x002fe20000000000 */
[----:B------:R1:W-:Y:S01]  /*c310*/  STSM.16.M88.4 [R62], R36 ;  /* 0x000000243e007844 */ /* 0x0003e20000000200 */
[----:B------:R-:W-:Y:S02]  /*c320*/  SEL R51, R54, R83, P0 ;  /* 0x0000005336337207 */ /* 0x000fe40000000000 */
[----:B---3--:R-:W-:Y:S01]  /*c330*/  SEL R41, R89, R56, P0 ;  /* 0x0000003859297207 */ /* 0x008fe20000000000 */
[----:B------:R1:W-:Y:S01]  /*c340*/  STSM.16.M88.4 [R60], R12 ;  /* 0x0000000c3c007844 */ /* 0x0003e20000000200 */
[----:B------:R-:W-:Y:S01]  /*c350*/  SEL R43, R56, R89, P0 ;  /* 0x00000059382b7207 */ /* 0x000fe20000000000 */
[----:B----4-:R-:W-:-:S02]  /*c360*/  IMAD.U32 R4, RZ, RZ, UR4 ;  /* 0x00000004ff047e24 */ /* 0x010fc4000f8e00ff */
[----:B------:R1:W-:Y:S01]  /*c370*/  STSM.16.M88.4 [R58], R32 ;  /* 0x000000203a007844 */ /* 0x0003e20000000200 */
[----:B------:R-:W-:Y:S01]  /*c380*/  IMAD.U32 R5, RZ, RZ, UR5 ;  /* 0x00000005ff057e24 */ /* 0x000fe2000f8e00ff */
[----:B------:R-:W-:Y:S02]  /*c390*/  ULDC.64 UR4, c[0x0][0xbe0] ;  /* 0x0002f80000047ab9 */ /* 0x000fe40000000a00 */
[----:B------:R1:W-:Y:S04]  /*c3a0*/  STSM.16.M88.4 [R21], R48 ;  /* 0x0000003015007844 */ /* 0x0003e80000000200 */
[----:B------:R1:W-:Y:S01]  /*c3b0*/  STSM.16.M88.4 [R11], R40 ;  /* 0x000000280b007844 */ /* 0x0003e20000000200 */
[----:B------:R-:W-:Y:S06]  /*c3c0*/  BAR.SYNC.DEFER_BLOCKING 0x1, 0x100 ;  /* 0x0044000000007b1d */ /* 0x000fec0000010000 */
[----:B------:R-:W2:Y:S01]  /*c3d0*/  @P2 LDG.E R6, desc[UR50][R4.64] ;  /* 0x0000003204062981 */ /* 0x000ea2000c1e1900 */
[----:B------:R-:W-:Y:S01]  /*c3e0*/  UISETP.NE.U32.AND UP1, UPT, UR4, URZ, UPT ;  /* 0x0000003f0400728c */ /* 0x000fe2000bf25070 */
[----:B------:R-:W3:Y:S01]  /*c3f0*/  LDC R44, c[0x0][0xa88] ;  /* 0x0002a200ff2c7b82 */ /* 0x000ee20000000800 */
[----:B------:R-:W-:Y:S01]  /*c400*/  IMAD R7, R18, 0x40, R16 ;  /* 0x0000004012077824 */ /* 0x000fe200078e0210 */
[----:B------:R-:W-:Y:S01]  /*c410*/  UMOV UR4, URZ ;  /* 0x0000003f00047c82 */ /* 0x000fe20008000000 */
[----:B------:R-:W-:-:S02]  /*c420*/  UISETP.NE.AND.EX UP1, UPT, UR5, URZ, UPT, UP1 ;  /* 0x0000003f0500728c */ /* 0x000fc4000bf25310 */
[----:B------:R-:W-:-:S04]  /*c430*/  IMAD.WIDE R8, R7, 0x2, R8 ;  /* 0x0000000207087825 */ /* 0x000fc800078e0208 */
[----:B------:R-:W-:Y:S02]  /*c440*/  PLOP3.LUT P0, PT, PT, PT, UP1, 0x80, 0x0 ;  /* 0x000000000000781c */ /* 0x000fe40003f0f018 */
[----:B0-----:R-:W-:-:S03]  /*c450*/  IADD3 R29, P1, R8, 0x1000, RZ ;  /* 0x00001000081d7810 */ /* 0x001fc60007f3e0ff */
[----:B------:R-:W-:Y:S02]  /*c460*/  @UP1 ULDC.64 UR8, c[0x0][0xbe0] ;  /* 0x0002f80000081ab9 */ /* 0x000fe40000000a00 */
[----:B------:R-:W-:-:S06]  /*c470*/  @UP1 UIMAD.WIDE UR8, UR36, 0x4, UR8 ;  /* 0x00000004240818a5 */ /* 0x000fcc000f8e0208 */
[----:B------:R-:W-:Y:S01]  /*c480*/  IMAD.U32 R7, RZ, RZ, UR9 ;  /* 0x00000009ff077e24 */ /* 0x000fe2000f8e00ff */
[----:B--2---:R-:W-:Y:S01]  /*c490*/  @P2 R2UR UR4, R6 ;  /* 0x00000000060422ca */ /* 0x004fe200000e0000 */
[----:B------:R-:W-:-:S05]  /*c4a0*/  IMAD.U32 R6, RZ, RZ, UR8 ;  /* 0x00000008ff067e24 */ /* 0x000fca000f8e00ff */
[----:B---3--:R1:W5:Y:S01]  /*c4b0*/  @P0 LDG.E R44, desc[UR50][R6.64] ;  /* 0x00000032062c0981 */ /* 0x008362000c1e1900 */
[----:B------:R-:W-:Y:S08]  /*c4c0*/  @P0 BRA `(.L_x_146) ;  /* 0x0000000000100947 */ /* 0x000ff00003800000 */
[----:B------:R-:W-:Y:S05]  /*c4d0*/  @!P2 BRA `(.L_x_146) ;  /* 0x00000000000ca947 */ /* 0x000fea0003800000 */
[----:B-1----:R-:W2:Y:S04]  /*c4e0*/  LDG.E R7, desc[UR50][R4.64] ;  /* 0x0000003204077981 */ /* 0x002ea8000c1e1900 */
[----:B-----5:R-:W2:Y:S02]  /*c4f0*/  LDG.E R44, desc[UR50][R4.64+0x4] ;  /* 0x00000432042c7981 */ /* 0x020ea4000c1e1900 */
[----:B--2---:R-:W-:-:S07]  /*c500*/  IMAD.IADD R44, R44, 0x1, -R7 ;  /* 0x000000012c2c7824 */ /* 0x004fce00078e0a07 */
.L_x_146:
[----:B------:R-:W-:Y:S01]  /*c510*/  USHF.R.S32.HI UR12, URZ, 0x1f, UR39 ;  /* 0x0000001f3f0c7899 */ /* 0x000fe20008011427 */
[----:B-1----:R-:W-:Y:S01]  /*c520*/  IMAD R11, R17, 0x80, R230 ;  /* 0x00000080110b7824 */ /* 0x002fe200078e02e6 */
[----:B------:R-:W-:Y:S01]  /*c530*/  ULDC.64 UR10, c[0x0][0xb70] ;  /* 0x0002dc00000a7ab9 */ /* 0x000fe20000000a00 */
[----:B------:R-:W-:Y:S01]  /*c540*/  USHF.R.S32.HI UR5, URZ, 0x1f, UR4 ;  /* 0x0000001f3f057899 */ /* 0x000fe20008011404 */
[C---:B------:R-:W-:Y:S01]  /*c550*/  IADD3 R13, P2, R8.reuse, 0x2000, RZ ;  /* 0x00002000080d7810 */ /* 0x040fe20007f5e0ff */
[----:B------:R-:W-:Y:S01]  /*c560*/  UIMAD UR7, UR12, UR10, URZ ;  /* 0x0000000a0c0772a4 */ /* 0x000fe2000f8e023f */
[----:B------:R-:W-:Y:S01]  /*c570*/  IADD3 R7, P6, R8, 0x3000, RZ ;  /* 0x0000300008077810 */ /* 0x000fe20007fde0ff */
[----:B------:R-:W-:Y:S01]  /*c580*/  UIMAD.WIDE.U32 UR8, UR39, UR10, UR4 ;  /* 0x0000000a270872a5 */ /* 0x000fe2000f8e0004 */
[----:B------:R-:W-:Y:S01]  /*c590*/  SHF.R.S32.HI R5, RZ, 0x1f, R11 ;  /* 0x0000001fff057819 */ /* 0x000fe2000001140b */
[----:B------:R-:W-:Y:S01]  /*c5a0*/  UIMAD UR7, UR39, UR11, UR7 ;  /* 0x0000000b270772a4 */ /* 0x000fe2000f8e0207 */
[----:B------:R-:W-:Y:S01]  /*c5b0*/  LOP3.LUT R12, R13, 0x380, RZ, 0xc0, !PT ;  /* 0x000003800d0c7812 */ /* 0x000fe200078ec0ff */
[----:B------:R-:W-:Y:S01]  /*c5c0*/  USEL UR37, UR37, URZ, !UP0 ;  /* 0x0000003f25257287 */ /* 0x000fe2000c000000 */
[----:B------:R-:W-:Y:S01]  /*c5d0*/  LOP3.LUT R4, R7, 0x380, RZ, 0xc0, !PT ;  /* 0x0000038007047812 */ /* 0x000fe200078ec0ff */
[----:B------:R-:W-:Y:S01]  /*c5e0*/  ULDC.64 UR10, c[0x0][0xb78] ;  /* 0x0002de00000a7ab9 */ /* 0x000fe20000000a00 */
[----:B------:R-:W-:Y:S01]  /*c5f0*/  UIADD3 UR9, UR9, UR7, URZ ;  /* 0x0000000709097290 */ /* 0x000fe2000fffe03f */
[----:B------:R-:W-:Y:S01]  /*c600*/  LOP3.LUT R28, R29, 0x380, RZ, 0xc0, !PT ;  /* 0x000003801d1c7812 */ /* 0x000fe200078ec0ff */
[----:B------:R-:W-:Y:S01]  /*c610*/  USEL UR36, UR36, URZ, !UP0 ;  /* 0x0000003f24247287 */ /* 0x000fe2000c000000 */
[----:B------:R-:W-:Y:S01]  /*c620*/  SHF.R.U64 R12, R12, 0x3, RZ ;  /* 0x000000030c0c7819 */ /* 0x000fe200000012ff */
[----:B------:R-:W-:Y:S01]  /*c630*/  UIMAD UR7, UR37, UR10, URZ ;  /* 0x0000000a250772a4 */ /* 0x000fe2000f8e023f */
[----:B------:R-:W-:Y:S01]  /*c640*/  SHF.R.U64 R4, R4, 0x3, RZ ;  /* 0x0000000304047819 */ /* 0x000fe200000012ff */
[----:B------:R-:W-:Y:S01]  /*c650*/  UIMAD.WIDE.U32 UR8, UR36, UR10, UR8 ;  /* 0x0000000a240872a5 */ /* 0x000fe2000f8e0008 */
[----:B------:R-:W-:Y:S01]  /*c660*/  SHF.R.U64 R28, R28, 0x3, RZ ;  /* 0x000000031c1c7819 */ /* 0x000fe200000012ff */
[----:B------:R-:W-:Y:S01]  /*c670*/  UIMAD UR7, UR36, UR11, UR7 ;  /* 0x0000000b240772a4 */ /* 0x000fe2000f8e0207 */
[----:B------:R-:W-:Y:S01]  /*c680*/  LOP3.LUT R12, R12, R13, RZ, 0x3c, !PT ;  /* 0x0000000d0c0c7212 */ /* 0x000fe200078e3cff */
[----:B------:R-:W-:Y:S01]  /*c690*/  IMAD.X R13, RZ, RZ, R9, P2 ;  /* 0x000000ffff0d7224 */ /* 0x000fe200010e0609 */
[----:B------:R-:W-:-:S02]  /*c6a0*/  IADD3 R37, P5, R8, 0x4000, RZ ;  /* 0x0000400008257810 */ /* 0x000fc40007fbe0ff */
[----:B------:R-:W-:Y:S01]  /*c6b0*/  IADD3 R6, P0, R11, UR8, RZ ;  /* 0x000000080b067c10 */ /* 0x000fe2000ff1e0ff */
[----:B------:R-:W-:Y:S01]  /*c6c0*/  IMAD.U32 R10, RZ, RZ, UR7 ;  /* 0x00000007ff0a7e24 */ /* 0x000fe2000f8e00ff */
[----:B------:R-:W-:Y:S02]  /*c6d0*/  LOP3.LUT R4, R4, R7, RZ, 0x3c, !PT ;  /* 0x0000000704047212 */ /* 0x000fe400078e3cff */
[C---:B------:R-:W-:Y:S02]  /*c6e0*/  IADD3 R41, P4, R8.reuse, 0x5000, RZ ;  /* 0x0000500008297810 */ /* 0x040fe40007f9e0ff */
[----:B------:R-:W-:Y:S01]  /*c6f0*/  IADD3.X R5, R5, UR9, R10, P0, !PT ;  /* 0x0000000905057c10 */ /* 0x000fe200087fe40a */
[----:B------:R-:W-:Y:S01]  /*c700*/  ULDC.64 UR8, c[0x0][0xb40] ;  /* 0x0002d00000087ab9 */ /* 0x000fe20000000a00 */
[----:B------:R-:W-:Y:S02]  /*c710*/  IADD3 R25, P3, R8, 0x6000, RZ ;  /* 0x0000600008197810 */ /* 0x000fe40007f7e0ff */
[----:B------:R-:W-:-:S02]  /*c720*/  LEA R48, P0, R6, UR8, 0x2 ;  /* 0x0000000806307c11 */ /* 0x000fc4000f8010ff */
[----:B------:R-:W-:Y:S02]  /*c730*/  IADD3 R7, P2, R8, 0x7000, RZ ;  /* 0x0000700008077810 */ /* 0x000fe40007f5e0ff */
[----:B------:R-:W-:Y:S01]  /*c740*/  LEA.HI.X R49, R6, UR9, R5, 0x2, P0 ;  /* 0x0000000906317c11 */ /* 0x000fe200080f1405 */
[----:B------:R-:W-:Y:S01]  /*c750*/  VIADD R5, R11, 0x8 ;  /* 0x000000080b057836 */ /* 0x000fe20000000000 */
[----:B------:R-:W-:Y:S01]  /*c760*/  LOP3.LUT P0, RZ, R22, 0x3, RZ, 0xc0, !PT ;  /* 0x0000000316ff7812 */ /* 0x000fe2000780c0ff */
[----:B------:R-:W-:Y:S01]  /*c770*/  ULDC.64 UR8, c[0x0][0xaa0] ;  /* 0x0002a80000087ab9 */ /* 0x000fe20000000a00 */
[----:B------:R-:W-:Y:S01]  /*c780*/  LOP3.LUT R28, R28, R29, RZ, 0x3c, !PT ;  /* 0x0000001d1c1c7212 */ /* 0x000fe200078e3cff */
[----:B------:R-:W-:Y:S01]  /*c790*/  IMAD.X R29, RZ, RZ, R9, P1 ;  /* 0x000000ffff1d7224 */ /* 0x000fe200008e0609 */
[----:B------:R-:W-:Y:S02]  /*c7a0*/  LOP3.LUT R36, R37, 0x380, RZ, 0xc0, !PT ;  /* 0x0000038025247812 */ /* 0x000fe400078ec0ff */
[----:B------:R-:W-:-:S02]  /*c7b0*/  LOP3.LUT R40, R41, 0x380, RZ, 0xc0, !PT ;  /* 0x0000038029287812 */ /* 0x000fc400078ec0ff */
[----:B------:R-:W-:Y:S02]  /*c7c0*/  LOP3.LUT R24, R25, 0x380, RZ, 0xc0, !PT ;  /* 0x0000038019187812 */ /* 0x000fe400078ec0ff */
[-C--:B-----5:R-:W-:Y:S01]  /*c7d0*/  ISETP.GE.OR P1, PT, R11, R44.reuse, P0 ;  /* 0x0000002c0b00720c */ /* 0x0a0fe20000726670 */
[--C-:B------:R-:W-:Y:S01]  /*c7e0*/  IMAD.X R11, RZ, RZ, R9.reuse, P2 ;  /* 0x000000ffff0b7224 */ /* 0x100fe200010e0609 */
[----:B------:R-:W-:Y:S02]  /*c7f0*/  LOP3.LUT R33, R8, 0x380, RZ, 0xc0, !PT ;  /* 0x0000038008217812 */ /* 0x000fe400078ec0ff */
[----:B------:R-:W-:Y:S01]  /*c800*/  ISETP.GE.OR P0, PT, R5, R44, P0 ;  /* 0x0000002c0500720c */ /* 0x000fe20000706670 */
[----:B------:R-:W-:Y:S01]  /*c810*/  IMAD.X R5, RZ, RZ, R9, P6 ;  /* 0x000000ffff057224 */ /* 0x000fe200030e0609 */
[----:B------:R-:W-:Y:S02]  /*c820*/  LOP3.LUT R6, R7, 0x380, RZ, 0xc0, !PT ;  /* 0x0000038007067812 */ /* 0x000fe400078ec0ff */
[----:B------:R-:W-:-:S02]  /*c830*/  SHF.R.U64 R36, R36, 0x3, RZ ;  /* 0x0000000324247819 */ /* 0x000fc400000012ff */
[----:B------:R-:W-:Y:S02]  /*c840*/  SHF.R.U64 R40, R40, 0x3, RZ ;  /* 0x0000000328287819 */ /* 0x000fe400000012ff */
[----:B------:R-:W-:Y:S01]  /*c850*/  SHF.R.U64 R24, R24, 0x3, RZ ;  /* 0x0000000318187819 */ /* 0x000fe200000012ff */
[----:B------:R-:W-:Y:S01]  /*c860*/  UIMAD UR5, UR5, UR8, URZ ;  /* 0x00000008050572a4 */ /* 0x000fe2000f8e023f */
[----:B------:R-:W-:Y:S01]  /*c870*/  SHF.R.U64 R33, R33, 0x3, RZ ;  /* 0x0000000321217819 */ /* 0x000fe200000012ff */
[--C-:B------:R-:W-:Y:S01]  /*c880*/  IMAD.MOV.U32 R20, RZ, RZ, R16.reuse ;  /* 0x000000ffff147224 */ /* 0x100fe200078e0010 */
[----:B------:R-:W-:Y:S01]  /*c890*/  SHF.R.U64 R6, R6, 0x3, RZ ;  /* 0x0000000306067819 */ /* 0x000fe200000012ff */
[----:B------:R-:W-:Y:S01]  /*c8a0*/  @!P1 STG.E desc[UR50][R48.64], R2 ;  /* 0x0000000230009986 */ /* 0x000fe2000c101932 */
[----:B------:R-:W-:Y:S01]  /*c8b0*/  LOP3.LUT R36, R36, R37, RZ, 0x3c, !PT ;  /* 0x0000002524247212 */ /* 0x000fe200078e3cff */
[--C-:B------:R-:W-:Y:S01]  /*c8c0*/  IMAD.X R37, RZ, RZ, R9.reuse, P5 ;  /* 0x000000ffff257224 */ /* 0x100fe200028e0609 */
[----:B------:R-:W-:Y:S01]  /*c8d0*/  LOP3.LUT R40, R40, R41, RZ, 0x3c, !PT ;  /* 0x0000002928287212 */ /* 0x000fe200078e3cff */
[--C-:B------:R-:W-:Y:S01]  /*c8e0*/  IMAD.X R41, RZ, RZ, R9.reuse, P4 ;  /* 0x000000ffff297224 */ /* 0x100fe200020e0609 */
[----:B------:R-:W-:Y:S01]  /*c8f0*/  LOP3.LUT R24, R24, R25, RZ, 0x3c, !PT ;  /* 0x0000001918187212 */ /* 0x000fe200078e3cff */
[--C-:B------:R-:W-:Y:S01]  /*c900*/  IMAD.X R25, RZ, RZ, R9.reuse, P3 ;  /* 0x000000ffff197224 */ /* 0x100fe200018e0609 */
[----:B------:R-:W-:Y:S01]  /*c910*/  LOP3.LUT R32, R33, R8, RZ, 0x3c, !PT ;  /* 0x0000000821207212 */ /* 0x000fe200078e3cff */
[----:B------:R-:W-:Y:S01]  /*c920*/  IMAD.MOV.U32 R33, RZ, RZ, R9 ;  /* 0x000000ffff217224 */ /* 0x000fe200078e0009 */
[----:B------:R-:W-:Y:S01]  /*c930*/  LOP3.LUT R10, R6, R7, RZ, 0x3c, !PT ;  /* 0x00000007060a7212 */ /* 0x000fe200078e3cff */
[----:B------:R0:W-:Y:S01]  /*c940*/  @!P0 STG.E desc[UR50][R48.64+0x20], R0 ;  /* 0x0000200030008986 */ /* 0x0001e2000c101932 */
[----:B------:R-:W-:-:S02]  /*c950*/  SHF.R.S32.HI R21, RZ, 0x1f, R16 ;  /* 0x0000001fff157819 */ /* 0x000fc40000011410 */
[----:B------:R-:W-:Y:S01]  /*c960*/  MOV R19, UR8 ;  /* 0x0000000800137c02 */ /* 0x000fe20008000f00 */
[----:B------:R-:W5:Y:S01]  /*c970*/  LD.E.128 R32, desc[UR50][R32.64] ;  /* 0x0000003220207980 */ /* 0x000f62000c101d00 */
[----:B------:R-:W-:-:S03]  /*c980*/  UIMAD UR5, UR4, UR9, UR5 ;  /* 0x00000009040572a4 */ /* 0x000fc6000f8e0205 */
[----:B------:R-:W5:Y:S01]  /*c990*/  LD.E.128 R28, desc[UR50][R28.64] ;  /* 0x000000321c1c7980 */ /* 0x000f62000c101d00 */
[----:B------:R-:W-:Y:S01]  /*c9a0*/  IMAD.WIDE.U32 R20, R19, UR4, R20 ;  /* 0x0000000413147c25 */ /* 0x000fe2000f8e0014 */
[----:B------:R-:W-:Y:S02]  /*c9b0*/  ULDC.64 UR8, c[0x0][0xae0] ;  /* 0x0002b80000087ab9 */ /* 0x000fe40000000a00 */
[----:B------:R-:W5:Y:S04]  /*c9c0*/  LD.E.128 R12, desc[UR50][R12.64] ;  /* 0x000000320c0c7980 */ /* 0x000f68000c101d00 */
[----:B------:R-:W5:Y:S04]  /*c9d0*/  LD.E.128 R4, desc[UR50][R4.64] ;  /* 0x0000003204047980 */ /* 0x000f68000c101d00 */
[----:B------:R-:W5:Y:S04]  /*c9e0*/  LD.E.128 R36, desc[UR50][R36.64] ;  /* 0x0000003224247980 */ /* 0x000f68000c101d00 */
[----:B------:R-:W5:Y:S04]  /*c9f0*/  LD.E.128 R40, desc[UR50][R40.64] ;  /* 0x0000003228287980 */ /* 0x000f68000c101d00 */
[----:B------:R-:W5:Y:S04]  /*ca00*/  LD.E.128 R24, desc[UR50][R24.64] ;  /* 0x0000003218187980 */ /* 0x000f68000c101d00 */
[----:B------:R-:W5:Y:S01]  /*ca10*/  LD.E.128 R8, desc[UR50][R10.64] ;  /* 0x000000320a087980 */ /* 0x000f62000c101d00 */
[----:B------:R-:W-:Y:S01]  /*ca20*/  UIMAD UR4, UR12, UR8, URZ ;  /* 0x000000080c0472a4 */ /* 0x000fe2000f8e023f */
[----:B------:R-:W-:Y:S01]  /*ca30*/  VIADD R21, R21, UR5 ;  /* 0x0000000515157c36 */ /* 0x000fe20008000000 */
[----:B------:R-:W-:Y:S01]  /*ca40*/  BSSY B1, `(.L_x_147) ;  /* 0x000002f000017945 */ /* 0x000fe20003800000 */
[----:B------:R-:W-:Y:S01]  /*ca50*/  @!PT LDS RZ, [RZ] ;  /* 0x00000000fffff984 */ /* 0x000fe20000000800 */
[----:B------:R-:W-:Y:S01]  /*ca60*/  @!PT LDS RZ, [RZ] ;  /* 0x00000000fffff984 */ /* 0x000fe20000000800 */
[----:B------:R-:W-:Y:S01]  /*ca70*/  @!PT LDS RZ, [RZ] ;  /* 0x00000000fffff984 */ /* 0x000fe20000000800 */
[----:B------:R-:W-:Y:S01]  /*ca80*/  @!PT LDS RZ, [RZ] ;  /* 0x00000000fffff984 */ /* 0x000fe20000000800 */
[----:B------:R1:W-:Y:S06]  /*ca90*/  MEMBAR.ALL.CTA ;  /* 0x0000000000007992 */ /* 0x0003ec0000008000 */
[----:B-1----:R-:W1:Y:S01]  /*caa0*/  FENCE.VIEW.ASYNC.S ;  /* 0x00000000000073c6 */ /* 0x002e620000000000 */
[----:B0-----:R-:W-:Y:S01]  /*cab0*/  IMAD.U32 R49, RZ, RZ, UR8 ;  /* 0x00000008ff317e24 */ /* 0x001fe2000f8e00ff */
[----:B------:R-:W-:Y:S01]  /*cac0*/  UIMAD UR4, UR39, UR9, UR4 ;  /* 0x00000009270472a4 */ /* 0x000fe2000f8e0204 */
[----:B------:R-:W-:-:S02]  /*cad0*/  IMAD R19, R17, -0x80, R44 ;  /* 0xffffff8011137824 */ /* 0x000fc400078e022c */
[----:B------:R-:W-:Y:S01]  /*cae0*/  IMAD.WIDE.U32 R20, R49, UR39, R20 ;  /* 0x0000002731147c25 */ /* 0x000fe2000f8e0014 */
[----:B------:R-:W-:Y:S02]  /*caf0*/  ULDC.64 UR8, c[0x0][0xae8] ;  /* 0x0002ba0000087ab9 */ /* 0x000fe40000000a00 */
[CC--:B------:R-:W-:Y:S01]  /*cb00*/  ISETP.GE.AND P2, PT, R18.reuse, R19.reuse, PT ;  /* 0x000000131200720c */ /* 0x0c0fe20003f46270 */
[----:B------:R-:W-:Y:S02]  /*cb10*/  VIADD R0, R18, 0x20 ;  /* 0x0000002012007836 */ /* 0x000fe40000000000 */
[----:B------:R-:W-:Y:S01]  /*cb20*/  VIADD R21, R21, UR4 ;  /* 0x0000000415157c36 */ /* 0x000fe20008000000 */
[----:B------:R-:W-:Y:S01]  /*cb30*/  UIMAD UR4, UR37, UR8, URZ ;  /* 0x00000008250472a4 */ /* 0x000fe2000f8e023f */
[----:B------:R-:W-:Y:S01]  /*cb40*/  VIADD R3, R3, 0x2e820 ;  /* 0x0002e82003037836 */ /* 0x000fe20000000000 */
[-C--:B------:R-:W-:Y:S01]  /*cb50*/  ISETP.GE.AND P4, PT, R0, R19.reuse, PT ;  /* 0x000000130000720c */ /* 0x080fe20003f86270 */
[C---:B------:R-:W-:Y:S01]  /*cb60*/  VIADD R0, R18.reuse, 0x40 ;  /* 0x0000004012007836 */ /* 0x040fe20000000000 */
[----:B------:R-:W-:Y:S01]  /*cb70*/  UIMAD UR4, UR36, UR9, UR4 ;  /* 0x00000009240472a4 */ /* 0x000fe2000f8e0204 */
[----:B------:R-:W-:Y:S01]  /*cb80*/  VIADD R2, R18, 0x60 ;  /* 0x0000006012027836 */ /* 0x000fe20000000000 */
[----:B------:R-:W-:Y:S01]  /*cb90*/  PRMT R3, RZ, 0x654, R3 ;  /* 0x00000654ff037816 */ /* 0x000fe20000000003 */
[----:B------:R-:W-:Y:S01]  /*cba0*/  IMAD.U32 R49, RZ, RZ, UR8 ;  /* 0x00000008ff317e24 */ /* 0x000fe2000f8e00ff */
[----:B------:R-:W-:-:S02]  /*cbb0*/  ISETP.GE.AND P0, PT, R0, R19, PT ;  /* 0x000000130000720c */ /* 0x000fc40003f06270 */
[----:B------:R-:W-:Y:S01]  /*cbc0*/  ISETP.GE.AND P1, PT, R2, R19, PT ;  /* 0x000000130200720c */ /* 0x000fe20003f26270 */
[----:B------:R-:W-:Y:S01]  /*cbd0*/  IMAD.WIDE.U32 R48, R49, UR36, R20 ;  /* 0x0000002431307c25 */ /* 0x000fe2000f8e0014 */
[--C-:B------:R-:W-:Y:S01]  /*cbe0*/  SHF.R.S32.HI R19, RZ, 0x1f, R18.reuse ;  /* 0x0000001fff137819 */ /* 0x100fe20000011412 */
[----:B-1----:R0:W-:Y:S02]  /*cbf0*/  SYNCS.ARRIVE.TRANS64.RED.A1T0 RZ, [R3+URZ], RZ ;  /* 0x000000ff03ff79a7 */ /* 0x0021e4000810043f */
[----:B------:R-:W-:Y:S02]  /*cc00*/  VIADD R53, R49, UR4 ;  /* 0x0000000431357c36 */ /* 0x000fe40008000000 */
[----:B------:R-:W-:Y:S01]  /*cc10*/  IMAD.WIDE R20, R17, 0x80, R18 ;  /* 0x0000008011147825 */ /* 0x000fe200078e0212 */
[----:B------:R-:W-:Y:S06]  /*cc20*/  @P2 BRA `(.L_x_148) ;  /* 0x0000000000402947 */ /* 0x000fec0003800000 */
[----:B------:R-:W-:Y:S01]  /*cc30*/  ULDC.64 UR4, c[0x0][0xad8] ;  /* 0x0002b60000047ab9 */ /* 0x000fe20000000a00 */
[----:B------:R-:W-:Y:S01]  /*cc40*/  IMAD.MOV.U32 R2, RZ, RZ, R48 ;  /* 0x000000ffff027224 */ /* 0x000fe200078e0030 */
[----:B------:R-:W-:Y:S01]  /*cc50*/  ULDC.64 UR8, c[0x0][0xa80] ;  /* 0x0002a00000087ab9 */ /* 0x000fe20000000a00 */
[----:B0-----:R-:W-:Y:S02]  /*cc60*/  IMAD.MOV.U32 R3, RZ, RZ, R53 ;  /* 0x000000ffff037224 */ /* 0x001fe400078e0035 */
[----:B------:R-:W-:Y:S02]  /*cc70*/  IMAD R17, R21, UR4, RZ ;  /* 0x0000000415117c24 */ /* 0x000fe4000f8e02ff */
[----:B------:R-:W-:Y:S02]  /*cc80*/  VIADD R0, R16, 0x40 ;  /* 0x0000004010007836 */ /* 0x000fe40000000000 */
[----:B------:R-:W-:Y:S01]  /*cc90*/  IMAD.WIDE.U32 R2, R20, UR4, R2 ;  /* 0x0000000414027c25 */ /* 0x000fe2000f8e0002 */
[----:B------:R-:W-:-:S02]  /*cca0*/  ULDC UR4, c[0x0][0xa8c] ;  /* 0x0002a30000047ab9 */ /* 0x000fc40000000800 */
[----:B------:R-:W-:Y:S01]  /*ccb0*/  ISETP.GE.AND P2, PT, R16, UR4, PT ;  /* 0x0000000410007c0c */ /* 0x000fe2000bf46270 */
[----:B------:R-:W-:Y:S01]  /*ccc0*/  IMAD R17, R20, UR5, R17 ;  /* 0x0000000514117c24 */ /* 0x000fe2000f8e0211 */
[----:B------:R-:W-:Y:S02]  /*ccd0*/  ISETP.GE.AND P3, PT, R0, UR4, PT ;  /* 0x0000000400007c0c */ /* 0x000fe4000bf66270 */
[----:B------:R-:W-:Y:S01]  /*cce0*/  LEA R50, P5, R2, UR8, 0x1 ;  /* 0x0000000802327c11 */ /* 0x000fe2000f8a08ff */
[----:B------:R-:W-:-:S05]  /*ccf0*/  IMAD.IADD R3, R3, 0x1, R17 ;  /* 0x0000000103037824 */ /* 0x000fca00078e0211 */
[----:B------:R-:W-:-:S05]  /*cd00*/  LEA.HI.X R51, R2, UR9, R3, 0x1, P5 ;  /* 0x0000000902337c11 */ /* 0x000fca000a8f0c03 */
[----:B-----5:R1:W-:Y:S04]  /*cd10*/  @!P2 STG.E.128 desc[UR50][R50.64], R32 ;  /* 0x000000203200a986 */ /* 0x0203e8000c101d32 */
[----:B------:R1:W-:Y:S02]  /*cd20*/  @!P3 STG.E.128 desc[UR50][R50.64+0x80], R36 ;  /* 0x000080243200b986 */ /* 0x0003e4000c101d32 */
.L_x_148:
[----:B------:R-:W-:Y:S05]  /*cd30*/  BSYNC B1 ;  /* 0x0000000000017941 */ /* 0x000fea0003800000 */
.L_x_147:
[----:B------:R-:W-:Y:S04]  /*cd40*/  BSSY B1, `(.L_x_149) ;  /* 0x0000014000017945 */ /* 0x000fe80003800000 */
[----:B------:R-:W-:Y:S05]  /*cd50*/  @P4 BRA `(.L_x_150) ;  /* 0x0000000000484947 */ /* 0x000fea0003800000 */
[----:B------:R-:W-:Y:S01]  /*cd60*/  IADD3 R17, P2, R20, 0x20, RZ ;  /* 0x0000002014117810 */ /* 0x000fe20007f5e0ff */
[----:B------:R-:W-:Y:S01]  /*cd70*/  ULDC.64 UR4, c[0x0][0xad8] ;  /* 0x0002b60000047ab9 */ /* 0x000fe20000000a00 */
[----:B0-----:R-:W-:Y:S01]  /*cd80*/  MOV R3, R53 ;  /* 0x0000003500037202 */ /* 0x001fe20000000f00 */
[----:B------:R-:W-:Y:S01]  /*cd90*/  IMAD.MOV.U32 R2, RZ, RZ, R48 ;  /* 0x000000ffff027224 */ /* 0x000fe200078e0030 */
[----:B------:R-:W-:Y:S01]  /*cda0*/  ULDC.64 UR8, c[0x0][0xa80] ;  /* 0x0002a00000087ab9 */ /* 0x000fe20000000a00 */
[----:B------:R-:W-:Y:S02]  /*cdb0*/  IMAD.X R0, RZ, RZ, R21, P2 ;  /* 0x000000ffff007224 */ /* 0x000fe400010e0615 */
[----:B-1---5:R-:W-:Y:S02]  /*cdc0*/  VIADD R32, R16, 0x40 ;  /* 0x0000004010207836 */ /* 0x022fe40000000000 */
[----:B------:R-:W-:Y:S02]  /*cdd0*/  IMAD R0, R0, UR4, RZ ;  /* 0x0000000400007c24 */ /* 0x000fe4000f8e02ff */
        /* <DEDUP_REMOVED lines=8> */
[----:B------:R2:W-:Y:S04]  /*ce60*/  @!P3 STG.E.128 desc[UR50][R32.64], R28 ;  /* 0x0000001c2000b986 */ /* 0x0005e8000c101d32 */
[----:B------:R2:W-:Y:S02]  /*ce70*/  @!P4 STG.E.128 desc[UR50][R32.64+0x80], R40 ;  /* 0x000080282000c986 */ /* 0x0005e4000c101d32 */
.L_x_150:
[----:B------:R-:W-:Y:S05]  /*ce80*/  BSYNC B1 ;  /* 0x0000000000017941 */ /* 0x000fea0003800000 */
.L_x_149:
[----:B------:R-:W-:Y:S04]  /*ce90*/  BSSY B1, `(.L_x_151) ;  /* 0x0000014000017945 */ /* 0x000fe80003800000 */
[----:B------:R-:W-:Y:S05]  /*cea0*/  @P0 BRA `(.L_x_152) ;  /* 0x0000000000480947 */ /* 0x000fea0003800000 */
[----:B------:R-:W-:Y:S01]  /*ceb0*/  IADD3 R17, P0, R20, 0x40, RZ ;  /* 0x0000004014117810 */ /* 0x000fe20007f1e0ff */
[----:B------:R-:W-:Y:S01]  /*cec0*/  ULDC.64 UR4, c[0x0][0xad8] ;  /* 0x0002b60000047ab9 */ /* 0x000fe20000000a00 */
[----:B------:R-:W-:Y:S01]  /*ced0*/  IMAD.MOV.U32 R2, RZ, RZ, R48 ;  /* 0x000000ffff027224 */ /* 0x000fe200078e0030 */
[----:B------:R-:W-:Y:S01]  /*cee0*/  ULDC.64 UR8, c[0x0][0xa80] ;  /* 0x0002a00000087ab9 */ /* 0x000fe20000000a00 */
[----:B0-----:R-:W-:Y:S02]  /*cef0*/  IMAD.MOV.U32 R3, RZ, RZ, R53 ;  /* 0x000000ffff037224 */ /* 0x001fe400078e0035 */
[----:B------:R-:W-:Y:S02]  /*cf00*/  IMAD.X R0, RZ, RZ, R21, P0 ;  /* 0x000000ffff007224 */ /* 0x000fe400000e0615 */
[----:B--2--5:R-:W-:Y:S02]  /*cf10*/  VIADD R28, R16, 0x40 ;  /* 0x00000040101c7836 */ /* 0x024fe40000000000 */
[----:B------:R-:W-:-:S02]  /*cf20*/  IMAD R0, R0, UR4, RZ ;  /* 0x0000000400007c24 */ /* 0x000fc4000f8e02ff */
[C---:B------:R-:W-:Y:S01]  /*cf30*/  IMAD.WIDE.U32 R2, R17.reuse, UR4, R2 ;  /* 0x0000000411027c25 */ /* 0x040fe2000f8e0002 */
[----:B------:R-:W-:Y:S02]  /*cf40*/  ULDC UR4, c[0x0][0xa8c] ;  /* 0x0002a30000047ab9 */ /* 0x000fe40000000800 */
        /* <DEDUP_REMOVED lines=8> */
.L_x_152:
[----:B------:R-:W-:Y:S05]  /*cfd0*/  BSYNC B1 ;  /* 0x0000000000017941 */ /* 0x000fea0003800000 */
.L_x_151:
[----:B------:R-:W-:Y:S05]  /*cfe0*/  @P1 BRA `(.L_x_153) ;  /* 0x0000000800f01947 */ /* 0x000fea0003800000 */
[----:B---3-5:R-:W-:Y:S01]  /*cff0*/  IADD3 R13, P0, R20, 0x60, RZ ;  /* 0x00000060140d7810 */ /* 0x028fe20007f1e0ff */
[----:B------:R-:W-:Y:S01]  /*d000*/  ULDC.64 UR8, c[0x0][0xad8] ;  /* 0x0002b60000087ab9 */ /* 0x000fe20000000a00 */
[----:B------:R-:W-:Y:S01]  /*d010*/  IMAD.MOV.U32 R2, RZ, RZ, R48 ;  /* 0x000000ffff027224 */ /* 0x000fe200078e0030 */
[----:B------:R-:W-:Y:S01]  /*d020*/  ULDC UR4, c[0x0][0xa8c] ;  /* 0x0002a30000047ab9 */ /* 0x000fe20000000800 */
[----:B0-----:R-:W-:Y:S01]  /*d030*/  IMAD.MOV.U32 R3, RZ, RZ, R53 ;  /* 0x000000ffff037224 */ /* 0x001fe200078e0035 */
[----:B------:R-:W-:Y:S01]  /*d040*/  ISETP.GE.AND P1, PT, R16, UR4, PT ;  /* 0x0000000410007c0c */ /* 0x000fe2000bf26270 */
[----:B------:R-:W-:Y:S02]  /*d050*/  IMAD.X R20, RZ, RZ, R21, P0 ;  /* 0x000000ffff147224 */ /* 0x000fe400000e0615 */
[----:B------:R-:W-:-:S04]  /*d060*/  IMAD.WIDE.U32 R2, R13, UR8, R2 ;  /* 0x000000080d027c25 */ /* 0x000fc8000f8e0002 */
[----:B------:R-:W-:Y:S02]  /*d070*/  IMAD R20, R20, UR8, RZ ;  /* 0x0000000814147c24 */ /* 0x000fe4000f8e02ff */
[----:B------:R-:W-:Y:S02]  /*d080*/  VIADD R0, R16, 0x40 ;  /* 0x0000004010007836 */ /* 0x000fe40000000000 */
[----:B------:R-:W-:Y:S01]  /*d090*/  IMAD R13, R13, UR9, R20 ;  /* 0x000000090d0d7c24 */ /* 0x000fe2000f8e0214 */
[----:B------:R-:W-:Y:S02]  /*d0a0*/  ULDC.64 UR8, c[0x0][0xa80] ;  /* 0x0002a00000087ab9 */ /* 0x000fe40000000a00 */
[----:B------:R-:W-:Y:S01]  /*d0b0*/  LEA R12, P0, R2, UR8, 0x1 ;  /* 0x00000008020c7c11 */ /* 0x000fe2000f8008ff */
[----:B------:R-:W-:-:S05]  /*d0c0*/  IMAD.IADD R3, R3, 0x1, R13 ;  /* 0x0000000103037824 */ /* 0x000fca00078e020d */
[----:B------:R-:W-:Y:S02]  /*d0d0*/  LEA.HI.X R13, R2, UR9, R3, 0x1, P0 ;  /* 0x00000009020d7c11 */ /* 0x000fe400080f0c03 */
[----:B------:R-:W-:-:S03]  /*d0e0*/  ISETP.GE.AND P0, PT, R0, UR4, PT ;  /* 0x0000000400007c0c */ /* 0x000fc6000bf06270 */
[----:B------:R4:W-:Y:S10]  /*d0f0*/  @!P1 STG.E.128 desc[UR50][R12.64], R4 ;  /* 0x000000040c009986 */ /* 0x0009f4000c101d32 */
[----:B------:R-:W-:Y:S05]  /*d100*/  @P0 BRA `(.L_x_153) ;  /* 0x0000000800a80947 */ /* 0x000fea0003800000 */
[----:B------:R0:W-:Y:S01]  /*d110*/  STG.E.128 desc[UR50][R12.64+0x80], R8 ;  /* 0x000080080c007986 */ /* 0x0001e2000c101d32 */
[----:B------:R-:W-:Y:S05]  /*d120*/  BRA `(.L_x_153) ;  /* 0x0000000800a07947 */ /* 0x000fea0003800000 */
.L_x_145:
[----:B------:R-:W-:Y:S01]  /*d130*/  ULDC.64 UR4, c[0x0][0xbd8] ;  /* 0x0002f60000047ab9 */ /* 0x000fe20000000a00 */
[----:B------:R-:W-:Y:S01]  /*d140*/  IMAD.MOV.U32 R7, RZ, RZ, RZ ;  /* 0x000000ffff077224 */ /* 0x000fe200078e00ff */
[----:B------:R-:W-:Y:S02]  /*d150*/  UISETP.NE.U32.AND UP0, UPT, UR4, URZ, UPT ;  /* 0x0000003f0400728c */ /* 0x000fe4000bf05070 */
[----:B------:R-:W-:Y:S02]  /*d160*/  ULEA UR4, UP1, UR36, UR4, 0x2 ;  /* 0x0000000424047291 */ /* 0x000fe4000f82103f */
[----:B------:R-:W-:Y:S02]  /*d170*/  UISETP.NE.AND.EX UP0, UPT, UR5, URZ, UPT, UP0 ;  /* 0x0000003f0500728c */ /* 0x000fe4000bf05300 */
[----:B------:R-:W-:Y:S02]  /*d180*/  ULEA.HI.X UR5, UR36, UR5, UR37, 0x2, UP1 ;  /* 0x0000000524057291 */ /* 0x000fe400088f1425 */
[----:B------:R-:W-:Y:S01]  /*d190*/  IMAD.U32 R2, RZ, RZ, UR4 ;  /* 0x00000004ff027e24 */ /* 0x000fe2000f8e00ff */
[----:B------:R-:W0:Y:S01]  /*d1a0*/  LDC R0, c[0x0][0xa88] ;  /* 0x0002a200ff007b82 */ /* 0x000e220000000800 */
[----:B------:R-:W-:-:S02]  /*d1b0*/  PLOP3.LUT P1, PT, PT, PT, UP0, 0x80, 0x0 ;  /* 0x000000000000781c */ /* 0x000fc40003f2f008 */
[----:B------:R-:W-:Y:S01]  /*d1c0*/  IMAD.U32 R3, RZ, RZ, UR5 ;  /* 0x00000005ff037e24 */ /* 0x000fe2000f8e00ff */
[----:B------:R-:W-:Y:S02]  /*d1d0*/  ULDC.64 UR4, c[0x0][0xbe0] ;  /* 0x0002f80000047ab9 */ /* 0x000fe40000000a00 */
[----:B------:R-:W-:-:S04]  /*d1e0*/  UISETP.NE.U32.AND UP1, UPT, UR4, URZ, UPT ;  /* 0x0000003f0400728c */ /* 0x000fc8000bf25070 */
[----:B------:R-:W-:-:S04]  /*d1f0*/  UISETP.NE.AND.EX UP1, UPT, UR5, URZ, UPT, UP1 ;  /* 0x0000003f0500728c */ /* 0x000fc8000bf25310 */
[----:B------:R1:W5:Y:S02]  /*d200*/  @P1 LDG.E R7, desc[UR50][R2.64] ;  /* 0x0000003202071981 */ /* 0x000364000c1e1900 */
[----:B------:R-:W-:-:S05]  /*d210*/  PLOP3.LUT P2, PT, PT, PT, UP1, 0x80, 0x0 ;  /* 0x000000000000781c */ /* 0x000fca0003f4f018 */
[----:B------:R-:W-:Y:S02]  /*d220*/  @UP1 ULDC.64 UR4, c[0x0][0xbe0] ;  /* 0x0002f80000041ab9 */ /* 0x000fe40000000a00 */
[----:B------:R-:W-:-:S06]  /*d230*/  @UP1 UIMAD.WIDE UR4, UR36, 0x4, UR4 ;  /* 0x00000004240418a5 */ /* 0x000fcc000f8e0204 */
[----:B------:R-:W-:Y:S02]  /*d240*/  IMAD.U32 R4, RZ, RZ, UR4 ;  /* 0x00000004ff047e24 */ /* 0x000fe4000f8e00ff */
[----:B------:R-:W-:-:S05]  /*d250*/  IMAD.U32 R5, RZ, RZ, UR5 ;  /* 0x00000005ff057e24 */ /* 0x000fca000f8e00ff */
[----:B0-----:R1:W5:Y:S01]  /*d260*/  @P2 LDG.E R0, desc[UR50][R4.64] ;  /* 0x0000003204002981 */ /* 0x001362000c1e1900 */
[----:B------:R-:W-:Y:S01]  /*d270*/  ISETP.GE.AND P0, PT, R232, 0x80, PT ;  /* 0x00000080e800780c */ /* 0x000fe20003f06270 */
[----:B------:R-:W-:-:S12]  /*d280*/  @P2 BRA `(.L_x_154) ;  /* 0x0000000000102947 */ /* 0x000fd80003800000 */
[----:B------:R-:W-:Y:S05]  /*d290*/  @!P1 BRA `(.L_x_154) ;  /* 0x00000000000c9947 */ /* 0x000fea0003800000 */
[----:B-1----:R-:W2:Y:S04]  /*d2a0*/  LDG.E R5, desc[UR50][R2.64] ;  /* 0x0000003202057981 */ /* 0x002ea8000c1e1900 */
[----:B-----5:R-:W2:Y:S02]  /*d2b0*/  LDG.E R0, desc[UR50][R2.64+0x4] ;  /* 0x0000043202007981 */ /* 0x020ea4000c1e1900 */
[----:B--2---:R-:W-:-:S07]  /*d2c0*/  IMAD.IADD R0, R0, 0x1, -R5 ;  /* 0x0000000100007824 */ /* 0x004fce00078e0a05 */
.L_x_154:
[----:B------:R-:W-:Y:S01]  /*d2d0*/  USHF.R.S32.HI UR7, URZ, 0x1f, UR39 ;  /* 0x0000001f3f077899 */ /* 0x000fe20008011427 */
[----:B------:R-:W-:Y:S01]  /*d2e0*/  BSSY B1, `(.L_x_155) ;  /* 0x000001e000017945 */ /* 0x000fe20003800000 */
[----:B------:R-:W-:Y:S01]  /*d2f0*/  USEL UR36, UR36, URZ, !UP0 ;  /* 0x0000003f24247287 */ /* 0x000fe2000c000000 */
[----:B------:R-:W-:Y:S01]  /*d300*/  SHF.R.S32.HI R9, RZ, 0x1f, R16 ;  /* 0x0000001fff097819 */ /* 0x000fe20000011410 */
[----:B------:R-:W-:Y:S01]  /*d310*/  USEL UR37, UR37, URZ, !UP0 ;  /* 0x0000003f25257287 */ /* 0x000fe2000c000000 */
[----:B-----5:R-:W-:Y:S01]  /*d320*/  SHF.R.S32.HI R6, RZ, 0x1f, R7 ;  /* 0x0000001fff067819 */ /* 0x020fe20000011407 */
[----:B------:R-:W-:Y:S10]  /*d330*/  @P0 BRA `(.L_x_156) ;  /* 0x0000000000600947 */ /* 0x000ff40003800000 */
[----:B-1----:R-:W0:Y:S02]  /*d340*/  S2R R2, SR_TID.X ;  /* 0x0000000000027919 */ /* 0x002e240000002100 */
[----:B0-----:R-:W-:-:S05]  /*d350*/  LEA R2, R17, R2, 0x7 ;  /* 0x0000000211027211 */ /* 0x001fca00078e38ff */
[----:B------:R-:W-:-:S05]  /*d360*/  VIADD R3, R2, 0xffffff80 ;  /* 0xffffff8002037836 */ /* 0x000fca0000000000 */
[----:B------:R-:W-:-:S13]  /*d370*/  ISETP.GE.AND P0, PT, R3, R0, PT ;  /* 0x000000000300720c */ /* 0x000fda0003f06270 */
[----:B------:R-:W-:Y:S05]  /*d380*/  @P0 BRA `(.L_x_156) ;  /* 0x00000000004c0947 */ /* 0x000fea0003800000 */
[C---:B------:R-:W-:Y:S01]  /*d390*/  IADD3 R2, P0, R3.reuse, R7, RZ ;  /* 0x0000000703027210 */ /* 0x040fe20007f1e0ff */
[----:B------:R-:W-:Y:S02]  /*d3a0*/  ULDC.64 UR8, c[0x0][0xb70] ;  /* 0x0002dc0000087ab9 */ /* 0x000fe40000000a00 */
[----:B------:R-:W-:Y:S01]  /*d3b0*/  UIMAD UR4, UR7, UR8, URZ ;  /* 0x00000008070472a4 */ /* 0x000fe2000f8e023f */
[----:B------:R-:W-:Y:S01]  /*d3c0*/  LEA.HI.X.SX32 R3, R3, R6, 0x1, P0 ;  /* 0x0000000603037211 */ /* 0x000fe200000f0eff */
[----:B------:R-:W-:Y:S02]  /*d3d0*/  IMAD.U32 R5, RZ, RZ, UR8 ;  /* 0x00000008ff057e24 */ /* 0x000fe4000f8e00ff */
[----:B------:R-:W-:Y:S02]  /*d3e0*/  UIMAD UR4, UR39, UR9, UR4 ;  /* 0x00000009270472a4 */ /* 0x000fe4000f8e0204 */
[----:B------:R-:W-:Y:S01]  /*d3f0*/  IMAD.WIDE.U32 R2, R5, UR39, R2 ;  /* 0x0000002705027c25 */ /* 0x000fe2000f8e0002 */
[----:B------:R-:W-:-:S02]  /*d400*/  ULDC.64 UR8, c[0x0][0xb78] ;  /* 0x0002de0000087ab9 */ /* 0x000fc40000000a00 */
[----:B------:R-:W-:Y:S01]  /*d410*/  UIMAD UR5, UR37, UR8, URZ ;  /* 0x00000008250572a4 */ /* 0x000fe2000f8e023f */
[----:B------:R-:W-:Y:S02]  /*d420*/  VIADD R3, R3, UR4 ;  /* 0x0000000403037c36 */ /* 0x000fe40008000000 */
[----:B------:R-:W-:Y:S01]  /*d430*/  IMAD.U32 R5, RZ, RZ, UR8 ;  /* 0x00000008ff057e24 */ /* 0x000fe2000f8e00ff */
[----:B------:R-:W-:-:S03]  /*d440*/  UIMAD UR5, UR36, UR9, UR5 ;  /* 0x00000009240572a4 */ /* 0x000fc6000f8e0205 */
[----:B------:R-:W-:Y:S01]  /*d450*/  IMAD.WIDE.U32 R2, R5, UR36, R2 ;  /* 0x0000002405027c25 */ /* 0x000fe2000f8e0002 */
[----:B------:R-:W-:-:S03]  /*d460*/  ULDC.64 UR8, c[0x0][0xb40] ;  /* 0x0002d00000087ab9 */ /* 0x000fc60000000a00 */
[----:B------:R-:W-:Y:S01]  /*d470*/  VIADD R3, R3, UR5 ;  /* 0x0000000503037c36 */ /* 0x000fe20008000000 */
[----:B------:R-:W-:-:S04]  /*d480*/  LEA R4, P0, R2, UR8, 0x2 ;  /* 0x0000000802047c11 */ /* 0x000fc8000f8010ff */
[----:B------:R-:W-:Y:S01]  /*d490*/  LEA.HI.X R5, R2, UR9, R3, 0x2, P0 ;  /* 0x0000000902057c11 */ /* 0x000fe200080f1403 */
[----:B------:R-:W-:-:S05]  /*d4a0*/  IMAD.MOV.U32 R3, RZ, RZ, -0x800000 ;  /* 0xff800000ff037424 */ /* 0x000fca00078e00ff */
[----:B------:R0:W-:Y:S03]  /*d4b0*/  STG.E desc[UR50][R4.64], R3 ;  /* 0x0000000304007986 */ /* 0x0001e6000c101932 */
.L_x_156:
[----:B------:R-:W-:Y:S05]  /*d4c0*/  BSYNC B1 ;  /* 0x0000000000017941 */ /* 0x000fea0003800000 */
.L_x_155:
[----:B------:R-:W-:Y:S01]  /*d4d0*/  ULDC.64 UR4, c[0x0][0xaa0] ;  /* 0x0002a80000047ab9 */ /* 0x000fe20000000a00 */
[----:B-1----:R-:W-:Y:S01]  /*d4e0*/  IMAD.MOV.U32 R2, RZ, RZ, R16 ;  /* 0x000000ffff027224 */ /* 0x002fe200078e0010 */
[----:B------:R-:W-:Y:S01]  /*d4f0*/  ULDC.64 UR8, c[0x0][0xae0] ;  /* 0x0002b80000087ab9 */ /* 0x000fe20000000a00 */
[----:B0-----:R-:W-:Y:S01]  /*d500*/  IMAD.MOV.U32 R3, RZ, RZ, R9 ;  /* 0x000000ffff037224 */ /* 0x001fe200078e0009 */
[----:B------:R-:W-:Y:S01]  /*d510*/  BSSY B1, `(.L_x_157) ;  /* 0x000002c000017945 */ /* 0x000fe20003800000 */
[----:B------:R-:W-:Y:S02]  /*d520*/  IMAD R4, R6, UR4, RZ ;  /* 0x0000000406047c24 */ /* 0x000fe4000f8e02ff */
[----:B------:R-:W-:Y:S01]  /*d530*/  IMAD.WIDE.U32 R2, R7, UR4, R2 ;  /* 0x0000000407027c25 */ /* 0x000fe2000f8e0002 */
[----:B------:R-:W-:-:S03]  /*d540*/  UIMAD UR4, UR7, UR8, URZ ;  /* 0x00000008070472a4 */ /* 0x000fc6000f8e023f */
[----:B------:R-:W-:Y:S01]  /*d550*/  IMAD R7, R7, UR5, R4 ;  /* 0x0000000507077c24 */ /* 0x000fe2000f8e0204 */
[----:B------:R-:W-:Y:S01]  /*d560*/  UIMAD UR4, UR39, UR9, UR4 ;  /* 0x00000009270472a4 */ /* 0x000fe2000f8e0204 */
[----:B------:R-:W-:Y:S02]  /*d570*/  IMAD R5, R17, -0x80, R0 ;  /* 0xffffff8011057824 */ /* 0x000fe400078e0200 */
[----:B------:R-:W-:Y:S02]  /*d580*/  IMAD.IADD R3, R3, 0x1, R7 ;  /* 0x0000000103037824 */ /* 0x000fe400078e0207 */
[----:B------:R-:W-:Y:S01]  /*d590*/  IMAD.U32 R7, RZ, RZ, UR8 ;  /* 0x00000008ff077e24 */ /* 0x000fe2000f8e00ff */
[----:B------:R-:W-:Y:S01]  /*d5a0*/  ULDC.64 UR8, c[0x0][0xae8] ;  /* 0x0002ba0000087ab9 */ /* 0x000fe20000000a00 */
[C---:B------:R-:W-:Y:S01]  /*d5b0*/  VIADD R0, R18.reuse, 0x20 ;  /* 0x0000002012007836 */ /* 0x040fe20000000000 */
[----:B------:R-:W-:Y:S01]  /*d5c0*/  ISETP.GE.AND P2, PT, R18, R5, PT ;  /* 0x000000051200720c */ /* 0x000fe20003f46270 */
[----:B------:R-:W-:Y:S01]  /*d5d0*/  IMAD.WIDE.U32 R2, R7, UR39, R2 ;  /* 0x0000002707027c25 */ /* 0x000fe2000f8e0002 */
[----:B------:R-:W-:-:S02]  /*d5e0*/  SHF.R.S32.HI R7, RZ, 0x1f, R18 ;  /* 0x0000001fff077819 */ /* 0x000fc40000011412 */
[-C--:B------:R-:W-:Y:S01]  /*d5f0*/  ISETP.GE.AND P3, PT, R0, R5.reuse, PT ;  /* 0x000000050000720c */ /* 0x080fe20003f66270 */
[----:B------:R-:W-:Y:S01]  /*d600*/  VIADD R3, R3, UR4 ;  /* 0x0000000403037c36 */ /* 0x000fe20008000000 */
[----:B------:R-:W-:Y:S01]  /*d610*/  UIMAD UR4, UR37, UR8, URZ ;  /* 0x00000008250472a4 */ /* 0x000fe2000f8e023f */
[C---:B------:R-:W-:Y:S02]  /*d620*/  VIADD R4, R18.reuse, 0x40 ;  /* 0x0000004012047836 */ /* 0x040fe40000000000 */
[----:B------:R-:W-:Y:S01]  /*d630*/  VIADD R0, R18, 0x60 ;  /* 0x0000006012007836 */ /* 0x000fe20000000000 */
[----:B------:R-:W-:Y:S01]  /*d640*/  UIMAD UR4, UR36, UR9, UR4 ;  /* 0x00000009240472a4 */ /* 0x000fe2000f8e0204 */
[----:B------:R-:W-:Y:S01]  /*d650*/  IMAD.U32 R9, RZ, RZ, UR8 ;  /* 0x00000008ff097e24 */ /* 0x000fe2000f8e00ff */
[-C--:B------:R-:W-:Y:S01]  /*d660*/  ISETP.GE.AND P1, PT, R4, R5.reuse, PT ;  /* 0x000000050400720c */ /* 0x080fe20003f26270 */
[----:B------:R-:W-:Y:S01]  /*d670*/  IMAD.MOV.U32 R6, RZ, RZ, R18 ;  /* 0x000000ffff067224 */ /* 0x000fe200078e0012 */
[----:B------:R-:W-:Y:S01]  /*d680*/  ISETP.GE.AND P0, PT, R0, R5, PT ;  /* 0x000000050000720c */ /* 0x000fe20003f06270 */
[----:B------:R-:W-:-:S04]  /*d690*/  IMAD.WIDE.U32 R4, R9, UR36, R2 ;  /* 0x0000002409047c25 */ /* 0x000fc8000f8e0002 */
[----:B------:R-:W-:Y:S02]  /*d6a0*/  VIADD R11, R5, UR4 ;  /* 0x00000004050b7c36 */ /* 0x000fe40008000000 */
[----:B------:R-:W-:Y:S01]  /*d6b0*/  IMAD.WIDE R6, R17, 0x80, R6 ;  /* 0x0000008011067825 */ /* 0x000fe200078e0206 */
[----:B------:R-:W-:Y:S06]  /*d6c0*/  @P2 BRA `(.L_x_158) ;  /* 0x0000000000402947 */ /* 0x000fec0003800000 */
[----:B------:R-:W-:Y:S01]  /*d6d0*/  ULDC.64 UR4, c[0x0][0xad8] ;  /* 0x0002b60000047ab9 */ /* 0x000fe20000000a00 */
[----:B------:R-:W-:Y:S01]  /*d6e0*/  IMAD.MOV.U32 R2, RZ, RZ, R4 ;  /* 0x000000ffff027224 */ /* 0x000fe200078e0004 */
[----:B------:R-:W-:Y:S01]  /*d6f0*/  IADD3 R0, R16, 0x40, RZ ;  /* 0x0000004010007810 */ /* 0x000fe20007ffe0ff */
[----:B------:R-:W-:Y:S01]  /*d700*/  IMAD.MOV.U32 R3, RZ, RZ, R11 ;  /* 0x000000ffff037224 */ /* 0x000fe200078e000b */
[----:B------:R-:W-:Y:S01]  /*d710*/  ULDC.64 UR8, c[0x0][0xa80] ;  /* 0x0002a00000087ab9 */ /* 0x000fe20000000a00 */
[----:B------:R-:W-:Y:S02]  /*d720*/  IMAD R9, R7, UR4, RZ ;  /* 0x0000000407097c24 */ /* 0x000fe4000f8e02ff */
[----:B------:R-:W-:Y:S01]  /*d730*/  IMAD.WIDE.U32 R2, R6, UR4, R2 ;  /* 0x0000000406027c25 */ /* 0x000fe2000f8e0002 */
[----:B------:R-:W-:Y:S02]  /*d740*/  ULDC UR4, c[0x0][0xa8c] ;  /* 0x0002a30000047ab9 */ /* 0x000fe40000000800 */
[----:B------:R-:W-:Y:S01]  /*d750*/  ISETP.GE.AND P4, PT, R16, UR4, PT ;  /* 0x0000000410007c0c */ /* 0x000fe2000bf86270 */
[----:B------:R-:W-:Y:S01]  /*d760*/  IMAD R9, R6, UR5, R9 ;  /* 0x0000000506097c24 */ /* 0x000fe2000f8e0209 */
[----:B------:R-:W-:-:S02]  /*d770*/  ISETP.GE.AND P5, PT, R0, UR4, PT ;  /* 0x0000000400007c0c */ /* 0x000fc4000bfa6270 */
[----:B------:R-:W-:Y:S01]  /*d780*/  LEA R8, P2, R2, UR8, 0x1 ;  /* 0x0000000802087c11 */ /* 0x000fe2000f8408ff */
[----:B------:R-:W-:-:S05]  /*d790*/  IMAD.IADD R3, R3, 0x1, R9 ;  /* 0x0000000103037824 */ /* 0x000fca00078e0209 */
[----:B------:R-:W-:-:S05]  /*d7a0*/  LEA.HI.X R9, R2, UR9, R3, 0x1, P2 ;  /* 0x0000000902097c11 */ /* 0x000fca00090f0c03 */
[----:B------:R0:W-:Y:S04]  /*d7b0*/  @!P4 STG.E.128 desc[UR50][R8.64], RZ ;  /* 0x000000ff0800c986 */ /* 0x0001e8000c101d32 */
[----:B------:R0:W-:Y:S02]  /*d7c0*/  @!P5 STG.E.128 desc[UR50][R8.64+0x80], RZ ;  /* 0x000080ff0800d986 */ /* 0x0001e4000c101d32 */
.L_x_158:
[----:B------:R-:W-:Y:S05]  /*d7d0*/  BSYNC B1 ;  /* 0x0000000000017941 */ /* 0x000fea0003800000 */
.L_x_157:
[----:B------:R-:W-:Y:S04]  /*d7e0*/  BSSY B1, `(.L_x_159) ;  /* 0x0000014000017945 */ /* 0x000fe80003800000 */
[----:B------:R-:W-:Y:S05]  /*d7f0*/  @P3 BRA `(.L_x_160) ;  /* 0x0000000000483947 */ /* 0x000fea0003800000 */
[----:B0-----:R-:W-:Y:S01]  /*d800*/  IADD3 R9, P2, R6, 0x20, RZ ;  /* 0x0000002006097810 */ /* 0x001fe20007f5e0ff */
[----:B------:R-:W-:Y:S01]  /*d810*/  ULDC.64 UR4, c[0x0][0xad8] ;  /* 0x0002b60000047ab9 */ /* 0x000fe20000000a00 */
[----:B------:R-:W-:Y:S01]  /*d820*/  IMAD.MOV.U32 R2, RZ, RZ, R4 ;  /* 0x000000ffff027224 */ /* 0x000fe200078e0004 */
[----:B------:R-:W-:Y:S01]  /*d830*/  ULDC.64 UR8, c[0x0][0xa80] ;  /* 0x0002a00000087ab9 */ /* 0x000fe20000000a00 */
[----:B------:R-:W-:Y:S02]  /*d840*/  IMAD.MOV.U32 R3, RZ, RZ, R11 ;  /* 0x000000ffff037224 */ /* 0x000fe400078e000b */
[----:B------:R-:W-:Y:S02]  /*d850*/  IMAD.X R0, RZ, RZ, R7, P2 ;  /* 0x000000ffff007224 */ /* 0x000fe400010e0607 */
[----:B------:R-:W-:Y:S02]  /*d860*/  VIADD R8, R16, 0x40 ;  /* 0x0000004010087836 */ /* 0x000fe40000000000 */
        /* <DEDUP_REMOVED lines=9> */
[----:B------:R1:W-:Y:S04]  /*d900*/  @!P3 STG.E.128 desc[UR50][R8.64], RZ ;  /* 0x000000ff0800b986 */ /* 0x0003e8000c101d32 */
[----:B------:R1:W-:Y:S02]  /*d910*/  @!P4 STG.E.128 desc[UR50][R8.64+0x80], RZ ;  /* 0x000080ff0800c986 */ /* 0x0003e4000c101d32 */
.L_x_160:
[----:B------:R-:W-:Y:S05]  /*d920*/  BSYNC B1 ;  /* 0x0000000000017941 */ /* 0x000fea0003800000 */
.L_x_159:
[----:B------:R-:W-:Y:S04]  /*d930*/  BSSY B1, `(.L_x_161) ;  /* 0x0000014000017945 */ /* 0x000fe80003800000 */
[----:B------:R-:W-:Y:S05]  /*d940*/  @P1 BRA `(.L_x_162) ;  /* 0x0000000000481947 */ /* 0x000fea0003800000 */
[----:B01----:R-:W-:Y:S01]  /*d950*/  IADD3 R9, P1, R6, 0x40, RZ ;  /* 0x0000004006097810 */ /* 0x003fe20007f3e0ff */
        /* <DEDUP_REMOVED lines=17> */
.L_x_162:
[----:B------:R-:W-:Y:S05]  /*da70*/  BSYNC B1 ;  /* 0x0000000000017941 */ /* 0x000fea0003800000 */
.L_x_161:
[----:B------:R-:W-:Y:S05]  /*da80*/  @P0 BRA `(.L_x_153) ;  /* 0x0000000000480947 */ /* 0x000fea0003800000 */
[----:B------:R-:W-:Y:S01]  /*da90*/  IADD3 R5, P0, R6, 0x60, RZ ;  /* 0x0000006006057810 */ /* 0x000fe20007f1e0ff */
        /* <DEDUP_REMOVED lines=12> */
[----:B------:R-:W-:Y:S02]  /*db60*/  LEA R4, P0, R2, UR8, 0x1 ;  /* 0x0000000802047c11 */ /* 0x000fe4000f8008ff */
[----:B------:R-:W-:-:S04]  /*db70*/  IADD3 R3, R3, R5, RZ ;  /* 0x0000000503037210 */ /* 0x000fc80007ffe0ff */
[----:B------:R-:W-:-:S05]  /*db80*/  LEA.HI.X R5, R2, UR9, R3, 0x1, P0 ;  /* 0x0000000902057c11 */ /* 0x000fca00080f0c03 */
[----:B------:R3:W-:Y:S04]  /*db90*/  @!P1 STG.E.128 desc[UR50][R4.64], RZ ;  /* 0x000000ff04009986 */ /* 0x0007e8000c101d32 */
[----:B------:R3:W-:Y:S02]  /*dba0*/  @!P2 STG.E.128 desc[UR50][R4.64+0x80], RZ ;  /* 0x000080ff0400a986 */ /* 0x0007e4000c101d32 */
.L_x_153:
[----:B------:R-:W-:Y:S05]  /*dbb0*/  BSYNC B0 ;  /* 0x0000000000007941 */ /* 0x000fea0003800000 */
.L_x_144:
[----:B------:R-:W-:Y:S02]  /*dbc0*/  ULDC UR4, c[0x0][0xc14] ;  /* 0x0003050000047ab9 */ /* 0x000fe40000000800 */
[----:B------:R-:W-:-:S13]  /*dbd0*/  ISETP.GE.AND P0, PT, R47, UR4, PT ;  /* 0x000000042f007c0c */ /* 0x000fda000bf06270 */
[----:B------:R-:W-:Y:S05]  /*dbe0*/  @!P0 BRA `(.L_x_163) ;  /* 0xffffff30006c8947 */ /* 0x000fea000383ffff */
[----:B------:R-:W-:Y:S05]  /*dbf0*/  EXIT ;  /* 0x000000000000794d */ /* 0x000fea0003800000 */
.L_x_118:
[----:B------:R-:W-:-:S08]  /*dc00*/  NOP ;  /* 0x0000000000007918 */ /* 0x000fd00000000000 */
[----:B------:R-:W0:-:S00]  /*dc10*/  USETMAXREG.DEALLOC.CTAPOOL 0x18 ;  /* 0x00000018000079c8 */ /* 0x000e0000080e0500 */
[----:B0-----:R-:W-:-:S06]  /*dc20*/  LOP3.LUT R0, R0, 0x3, RZ, 0xc0, !PT ;  /* 0x0000000300007812 */ /* 0x001fcc00078ec0ff */
[----:B------:R-:W0:Y:S02]  /*dc30*/  SHFL.IDX PT, R0, R0, RZ, 0x1f ;  /* 0x00001fff00007589 */ /* 0x000e2400000e0000 */
[----:B0-----:R-:W-:Y:S01]  /*dc40*/  ISETP.NE.AND P0, PT, R0, RZ, PT ;  /* 0x000000ff0000720c */ /* 0x001fe20003f05270 */
[----:B------:R-:W-:-:S03]  /*dc50*/  IMAD.MOV.U32 R0, RZ, RZ, RZ ;  /* 0x000000ffff007224 */ /* 0x000fc600078e00ff */
[----:B------:R-:W-:-:S05]  /*dc60*/  P2R R2, PR, RZ, 0x1 ;  /* 0x00000001ff027803 */ /* 0x000fca0000000000 */
[----:B------:R0:W-:Y:S04]  /*dc70*/  STL [R1+0x30], R2 ;  /* 0x0000300201007387 */ /* 0x0001e80000100800 */
[----:B------:R-:W-:Y:S05]  /*dc80*/  @!P0 BRA `(.L_x_164) ;  /* 0x00000000002c8947 */ /* 0x000fea0003800000 */
[----:B------:R-:W1:Y:S08]  /*dc90*/  S2UR UR5, SR_CgaCtaId ;  /* 0x00000000000579c3 */ /* 0x000e700000008800 */
[----:B------:R-:W-:Y:S06]  /*dca0*/  BAR.SYNC.DEFER_BLOCKING 0x5, 0x180 ;  /* 0x0146000000007b1d */ /* 0x000fec0000010000 */
[----:B------:R-:W-:-:S02]  /*dcb0*/  UMOV UR4, 0x400 ;  /* 0x0000040000047882 */ /* 0x000fc40000000000 */
[----:B-1----:R-:W-:-:S09]  /*dcc0*/  ULEA UR4, UR5, UR4, 0x18 ;  /* 0x0000000405047291 */ /* 0x002fd2000f8ec03f */
[----:B------:R-:W1:Y:S04]  /*dcd0*/  LDS.128 R4, [UR4+0x2e8d0] ;  /* 0x02e8d004ff047984 */ /* 0x000e680008000c00 */
[----:B-1----:R1:W-:Y:S01]  /*dce0*/  STL [R1+0x24], R5 ;  /* 0x0000240501007387 */ /* 0x0023e20000100800 */
[----:B------:R-:W-:Y:S02]  /*dcf0*/  R2UR UR52, R7 ;  /* 0x00000000073472ca */ /* 0x000fe400000e0000 */
[----:B------:R-:W-:Y:S01]  /*dd00*/  R2UR UR38, R6 ;  /* 0x00000000062672ca */ /* 0x000fe200000e0000 */
[----:B------:R1:W-:Y:S01]  /*dd10*/  STL [R1+0x20], R4 ;  /* 0x0000200401007387 */ /* 0x0003e20000100800 */
[----:B------:R-:W-:Y:S06]  /*dd20*/  BAR.ARV 0x4, 0x180 ;  /* 0x0106000000007b1d */ /* 0x000fec0000002000 */
[----:B------:R-:W-:Y:S07]  /*dd30*/  BRA `(.L_x_165) ;  /* 0x0000000800247947 */ /* 0x000fee0003800000 */
.L_x_164:
[----:B0-----:R-:W0:Y:S01]  /*dd40*/  S2R R2, SR_TID.X ;  /* 0x0000000000027919 */ /* 0x001e220000002100 */
[----:B------:R-:W-:Y:S01]  /*dd50*/  ULDC UR4, c[0x0][0xc14] ;  /* 0x0003050000047ab9 */ /* 0x000fe20000000800 */
[----:B------:R-:W1:Y:S01]  /*dd60*/  LDC R9, c[0x0][0xc10] ;  /* 0x00030400ff097b82 */ /* 0x000e620000000800 */
[----:B0-----:R-:W-:-:S04]  /*dd70*/  LOP3.LUT R5, R2, 0x1f, RZ, 0xc0, !PT ;  /* 0x0000001f02057812 */ /* 0x001fc800078ec0ff */
[----:B------:R-:W-:-:S04]  /*dd80*/  ISETP.NE.AND P0, PT, R5, 0x1f, PT ;  /* 0x0000001f0500780c */ /* 0x000fc80003f05270 */
[----:B------:R-:W-:-:S13]  /*dd90*/  ISETP.GE.OR P1, PT, R5, UR4, !P0 ;  /* 0x0000000405007c0c */ /* 0x000fda000c726670 */
[----:B------:R-:W0:Y:S02]  /*dda0*/  @!P1 LDC.64 R2, c[0x0][0xc58] ;  /* 0x00031600ff029b82 */ /* 0x000e240000000a00 */
[----:B0-----:R-:W-:-:S05]  /*ddb0*/  @!P1 IMAD.WIDE.U32 R2, R5, 0x4, R2 ;  /* 0x0000000405029825 */ /* 0x001fca00078e0002 */
[----:B------:R-:W2:Y:S01]  /*ddc0*/  @!P1 LDG.E R0, desc[UR50][R2.64] ;  /* 0x0000003202009981 */ /* 0x000ea2000c1e1900 */
[C---:B------:R-:W-:Y:S01]  /*ddd0*/  ISETP.NE.AND P1, PT, R5.reuse, RZ, PT ;  /* 0x000000ff0500720c */ /* 0x040fe20003f25270 */
[----:B------:R-:W-:Y:S01]  /*dde0*/  UMOV UR52, URZ ;  /* 0x0000003f00347c82 */ /* 0x000fe20008000000 */
[C---:B------:R-:W-:Y:S02]  /*ddf0*/  ISETP.GE.U32.AND P2, PT, R5.reuse, 0x2, PT ;  /* 0x000000020500780c */ /* 0x040fe40003f46070 */
[C---:B------:R-:W-:Y:S02]  /*de00*/  ISETP.GE.U32.AND P3, PT, R5.reuse, 0x4, PT ;  /* 0x000000040500780c */ /* 0x040fe40003f66070 */
[C---:B------:R-:W-:Y:S02]  /*de10*/  ISETP.GE.U32.AND P4, PT, R5.reuse, 0x8, PT ;  /* 0x000000080500780c */ /* 0x040fe40003f86070 */
[----:B------:R-:W-:Y:S01]  /*de20*/  ISETP.GE.U32.AND P5, PT, R5, 0x10, PT ;  /* 0x000000100500780c */ /* 0x000fe20003fa6070 */
[----:B--2---:R-:W0:Y:S02]  /*de30*/  SHFL.UP PT, R4, R0, 0x1, RZ ;  /* 0x0420000000047989 */ /* 0x004e2400000e00ff */
[----:B0-----:R-:W-:-:S05]  /*de40*/  SEL R7, R4, RZ, P1 ;  /* 0x000000ff04077207 */ /* 0x001fca0000800000 */
[----:B------:R-:W-:-:S05]  /*de50*/  IMAD.IADD R7, R0, 0x1, R7 ;  /* 0x0000000100077824 */ /* 0x000fca00078e0207 */
[----:B------:R-:W0:Y:S02]  /*de60*/  SHFL.UP PT, R4, R7, 0x2, RZ ;  /* 0x0440000007047989 */ /* 0x000e2400000e00ff */
[----:B0-----:R-:W-:-:S05]  /*de70*/  SEL R4, R4, RZ, P2 ;  /* 0x000000ff04047207 */ /* 0x001fca0001000000 */
[----:B------:R-:W-:-:S05]  /*de80*/  IMAD.IADD R4, R7, 0x1, R4 ;  /* 0x0000000107047824 */ /* 0x000fca00078e0204 */
[----:B------:R-:W0:Y:S02]  /*de90*/  SHFL.UP PT, R6, R4, 0x4, RZ ;  /* 0x0480000004067989 */ /* 0x000e2400000e00ff */
[----:B0-----:R-:W-:-:S05]  /*dea0*/  SEL R3, R6, RZ, P3 ;  /* 0x000000ff06037207 */ /* 0x001fca0001800000 */
[----:B------:R-:W-:Y:S02]  /*deb0*/  IMAD.IADD R3, R4, 0x1, R3 ;  /* 0x0000000104037824 */ /* 0x000fe400078e0203 */
[----:B------:R-:W0:Y:S03]  /*dec0*/  S2R R4, SR_CTAID.X ;  /* 0x0000000000047919 */ /* 0x000e260000002500 */
[----:B------:R-:W2:Y:S02]  /*ded0*/  SHFL.UP PT, R2, R3, 0x8, RZ ;  /* 0x0500000003027989 */ /* 0x000ea400000e00ff */
[----:B--2---:R-:W-:-:S05]  /*dee0*/  SEL R2, R2, RZ, P4 ;  /* 0x000000ff02027207 */ /* 0x004fca0002000000 */
[----:B------:R-:W-:-:S05]  /*def0*/  IMAD.IADD R8, R3, 0x1, R2 ;  /* 0x0000000103087824 */ /* 0x000fca00078e0202 */
[----:B------:R-:W2:Y:S02]  /*df00*/  SHFL.UP PT, R2, R8, 0x10, RZ ;  /* 0x0600000008027989 */ /* 0x000ea400000e00ff */
[----:B--2---:R-:W-:-:S05]  /*df10*/  SEL R7, R2, RZ, P5 ;  /* 0x000000ff02077207 */ /* 0x004fca0002800000 */
[----:B------:R-:W-:-:S05]  /*df20*/  IMAD.IADD R2, R8, 0x1, R7 ;  /* 0x0000000108027824 */ /* 0x000fca00078e0207 */
[----:B------:R-:W1:Y:S02]  /*df30*/  SHFL.IDX PT, R6, R2, 0x1f, 0x1f ;  /* 0x03e01f0002067f89 */ /* 0x000e6400000e0000 */
[----:B-1----:R-:W-:Y:S02]  /*df40*/  IMAD R7, R6, R9, RZ ;  /* 0x0000000906077224 */ /* 0x002fe400078e02ff */
[----:B------:R-:W-:Y:S02]  /*df50*/  IMAD.MOV.U32 R6, RZ, RZ, RZ ;  /* 0x000000ffff067224 */ /* 0x000fe400078e00ff */
[----:B------:R-:W-:Y:S01]  /*df60*/  IMAD.MOV.U32 R10, RZ, RZ, R7 ;  /* 0x000000ffff0a7224 */ /* 0x000fe200078e0007 */
[----:B0-----:R-:W-:-:S13]  /*df70*/  ISETP.GT.AND P6, PT, R7, R4, PT ;  /* 0x000000040700720c */ /* 0x001fda0003fc4270 */
[----:B------:R-:W-:Y:S05]  /*df80*/  @P6 BRA `(.L_x_166) ;  /* 0x0000000000a46947 */ /* 0x000fea0003800000 */
[----:B------:R-:W-:Y:S01]  /*df90*/  IMAD.MOV.U32 R7, RZ, RZ, R10 ;  /* 0x000000ffff077224 */ /* 0x000fe200078e000a */
[----:B------:R-:W-:Y:S01]  /*dfa0*/  UMOV UR52, URZ ;  /* 0x0000003f00347c82 */ /* 0x000fe20008000000 */
[----:B------:R-:W-:Y:S01]  /*dfb0*/  ULDC UR6, c[0x0][0xc14] ;  /* 0x0003050000067ab9 */ /* 0x000fe20000000800 */
[----:B------:R-:W-:-:S05]  /*dfc0*/  ULDC UR5, c[0x0][0xc14] ;  /* 0x0003050000057ab9 */ /* 0x000fca0000000800 */
.L_x_170:
[----:B------:R-:W-:-:S03]  /*dfd0*/  UIADD3 UR4, UR52, 0x1f, URZ ;  /* 0x0000001f34047890 */ /* 0x000fc6000fffe03f */
[----:B------:R-:W-:Y:S01]  /*dfe0*/  UMOV UR52, UR5 ;  /* 0x0000000500347c82 */ /* 0x000fe20008000000 */
[----:B------:R-:W-:-:S06]  /*dff0*/  UISETP.GE.AND UP0, UPT, UR4, UR6, UPT ;  /* 0x000000060400728c */ /* 0x000fcc000bf06270 */
[----:B------:R-:W-:-:S13]  /*e000*/  PLOP3.LUT P6, PT, PT, PT, UP0, 0x40, 0x0 ;  /* 0x000000000000781c */ /* 0x000fda0003fce808 */
[----:B------:R-:W-:Y:S05]  /*e010*/  @!P6 BRA `(.L_x_167) ;  /* 0x000000040034e947 */ /* 0x000fea0003800000 */
[----:B------:R-:W-:Y:S01]  /*e020*/  UMOV UR52, UR4 ;  /* 0x0000000400347c82 */ /* 0x000fe20008000000 */
[----:B------:R-:W-:Y:S01]  /*e030*/  BSSY B0, `(.L_x_168) ;  /* 0x0000008000007945 */ /* 0x000fe20003800000 */
[----:B------:R-:W-:Y:S02]  /*e040*/  VIADD R9, R5, UR52 ;  /* 0x0000003405097c36 */ /* 0x000fe40008000000 */
[----:B------:R-:W-:-:S03]  /*e050*/  IMAD.MOV.U32 R0, RZ, RZ, RZ ;  /* 0x000000ffff007224 */ /* 0x000fc600078e00ff */
[----:B------:R-:W-:-:S13]  /*e060*/  ISETP.GE.OR P6, PT, R9, UR6, !P0 ;  /* 0x0000000609007c0c */ /* 0x000fda000c7c6670 */
[----:B------:R-:W-:Y:S05]  /*e070*/  @P6 BRA `(.L_x_169) ;  /* 0x00000000000c6947 */ /* 0x000fea0003800000 */
[----:B------:R-:W0:Y:S02]  /*e080*/  LDC.64 R2, c[0x0][0xc58] ;  /* 0x00031600ff027b82 */ /* 0x000e240000000a00 */
[----:B0-----:R-:W-:-:S05]  /*e090*/  IMAD.WIDE R2, R9, 0x4, R2 ;  /* 0x0000000409027825 */ /* 0x001fca00078e0202 */
[----:B------:R0:W5:Y:S02]  /*e0a0*/  LDG.E R0, desc[UR50][R2.64] ;  /* 0x0000003202007981 */ /* 0x000164000c1e1900 */
.L_x_169:
[----:B------:R-:W-:Y:S05]  /*e0b0*/  BSYNC B0 ;  /* 0x0000000000007941 */ /* 0x000fea0003800000 */
.L_x_168:
[----:B0----5:R-:W0:Y:S02]  /*e0c0*/  SHFL.UP PT, R2, R0, 0x1, RZ ;  /* 0x0420000000027989 */ /* 0x021e2400000e00ff */
[----:B0-----:R-:W-:-:S05]  /*e0d0*/  SEL R3, R2, RZ, P1 ;  /* 0x000000ff02037207 */ /* 0x001fca0000800000 */
[----:B------:R-:W-:-:S05]  /*e0e0*/  IMAD.IADD R3, R0, 0x1, R3 ;  /* 0x0000000100037824 */ /* 0x000fca00078e0203 */
[----:B------:R-:W0:Y:S02]  /*e0f0*/  SHFL.UP PT, R2, R3, 0x2, RZ ;  /* 0x0440000003027989 */ /* 0x000e2400000e00ff */
        /* <DEDUP_REMOVED lines=11> */
[----:B------:R-:W0:Y:S03]  /*e1b0*/  LDC R9, c[0x0][0xc10] ;  /* 0x00030400ff097b82 */ /* 0x000e260000000800 */
[----:B------:R-:W0:Y:S02]  /*e1c0*/  SHFL.IDX PT, R12, R2, 0x1f, 0x1f ;  /* 0x03e01f00020c7f89 */ /* 0x000e2400000e0000 */
[----:B0-----:R-:W-:-:S04]  /*e1d0*/  IMAD R12, R12, R9, RZ ;  /* 0x000000090c0c7224 */ /* 0x001fc800078e02ff */
[----:B------:R-:W-:-:S05]  /*e1e0*/  IMAD.IADD R7, R12, 0x1, R7 ;  /* 0x000000010c077824 */ /* 0x000fca00078e0207 */
[----:B------:R-:W-:-:S13]  /*e1f0*/  ISETP.GT.AND P6, PT, R7, R4, PT ;  /* 0x000000040700720c */ /* 0x000fda0003fc4270 */
[----:B------:R-:W-:Y:S05]  /*e200*/  @!P6 BRA `(.L_x_170) ;  /* 0xfffffffc0070e947 */ /* 0x000fea000383ffff */
[----:B------:R-:W-:-:S07]  /*e210*/  MOV R10, R12 ;  /* 0x0000000c000a7202 */ /* 0x000fce0000000f00 */
.L_x_166:
[----:B------:R-:W-:-:S04]  /*e220*/  IMAD.IADD R8, R7, 0x1, -R10 ;  /* 0x0000000107087824 */ /* 0x000fc800078e0a0a */
[----:B------:R-:W-:-:S05]  /*e230*/  IMAD R3, R2, R9, R8 ;  /* 0x0000000902037224 */ /* 0x000fca00078e0208 */
[----:B------:R-:W-:-:S13]  /*e240*/  ISETP.GT.AND P0, PT, R3, R4, PT ;  /* 0x000000040300720c */ /* 0x000fda0003f04270 */
[----:B------:R-:W-:Y:S02]  /*e250*/  VOTEU.ANY UR5, UPT, !P0 ;  /* 0x0000000000057886 */ /* 0x000fe400040e0100 */
[----:B------:R-:W-:Y:S02]  /*e260*/  UPOPC UR4, UR5 ;  /* 0x00000005000472bf */ /* 0x000fe40008000000 */
[----:B------:R-:W-:-:S04]  /*e270*/  ISETP.NE.AND P0, PT, RZ, UR5, PT ;  /* 0x00000005ff007c0c */ /* 0x000fc8000bf05270 */
[----:B------:R-:W-:-:S05]  /*e280*/  IMAD.U32 R11, RZ, RZ, UR4 ;  /* 0x00000004ff0b7e24 */ /* 0x000fca000f8e00ff */
[----:B------:R-:W0:Y:S02]  /*e290*/  SHFL.IDX PT, R0, R0, R11, 0x1f ;  /* 0x00001f0b00007589 */ /* 0x000e2400000e0000 */
[----:B0-----:R-:W-:-:S04]  /*e2a0*/  IABS R7, R0 ;  /* 0x0000000000077213 */ /* 0x001fc80000000000 */
[----:B------:R-:W0:Y:S08]  /*e2b0*/  I2F.RP R10, R7 ;  /* 0x00000007000a7306 */ /* 0x000e300000209400 */
[----:B0-----:R-:W0:Y:S02]  /*e2c0*/  MUFU.RCP R10, R10 ;  /* 0x0000000a000a7308 */ /* 0x001e240000001000 */
[----:B0-----:R-:W-:-:S06]  /*e2d0*/  VIADD R3, R10, 0xffffffe ;  /* 0x0ffffffe0a037836 */ /* 0x001fcc0000000000 */
[----:B------:R-:W0:Y:S01]  /*e2e0*/  F2I.FTZ.U32.TRUNC.NTZ R3, R3 ;  /* 0x0000000300037305 */ /* 0x000e22000021f000 */
[----:B------:R-:W-:Y:S05]  /*e2f0*/  @!P0 BRA `(.L_x_171) ;  /* 0x00000000000c8947 */ /* 0x000fea0003800000 */
[----:B------:R-:W-:-:S06]  /*e300*/  UIADD3 UR5, UR4, -0x1, URZ ;  /* 0xffffffff04057890 */ /* 0x000fcc000fffe03f */
[----:B------:R-:W-:-:S05]  /*e310*/  IMAD.U32 R11, RZ, RZ, UR5 ;  /* 0x00000005ff0b7e24 */ /* 0x000fca000f8e00ff */
[----:B------:R1:W2:Y:S02]  /*e320*/  SHFL.IDX PT, R6, R2, R11, 0x1f ;  /* 0x00001f0b02067589 */ /* 0x0002a400000e0000 */
.L_x_171:
[--C-:B01----:R-:W-:Y:S01]  /*e330*/  IMAD.MOV R2, RZ, RZ, -R3.reuse ;  /* 0x000000ffff027224 */ /* 0x103fe200078e0a03 */
[----:B------:R-:W-:Y:S01]  /*e340*/  UIADD3 UR52, UR4, UR52, URZ ;  /* 0x0000003404347290 */ /* 0x000fe2000fffe03f */
[----:B--2---:R-:W-:Y:S02]  /*e350*/  IMAD R6, R6, R9, R8 ;  /* 0x0000000906067224 */ /* 0x004fe400078e0208 */
[----:B------:R-:W-:Y:S02]  /*e360*/  IMAD R9, R2, R7, RZ ;  /* 0x0000000702097224 */ /* 0x000fe400078e02ff */
[----:B------:R-:W-:Y:S01]  /*e370*/  IMAD.MOV.U32 R2, RZ, RZ, RZ ;  /* 0x000000ffff027224 */ /* 0x000fe200078e00ff */
[----:B------:R1:W-:Y:S03]  /*e380*/  STL [R1+0x20], R6 ;  /* 0x0000200601007387 */ /* 0x0003e60000100800 */
[----:B------:R-:W-:-:S04]  /*e390*/  IMAD.HI.U32 R2, R3, R9, R2 ;  /* 0x0000000903027227 */ /* 0x000fc800078e0002 */
[----:B------:R-:W-:Y:S01]  /*e3a0*/  IMAD.IADD R9, R4, 0x1, -R6 ;  /* 0x0000000104097824 */ /* 0x000fe200078e0a06 */
[----:B------:R-:W-:-:S04]  /*e3b0*/  IABS R4, R0 ;  /* 0x0000000000047213 */ /* 0x000fc80000000000 */
[----:B------:R-:W-:Y:S01]  /*e3c0*/  IABS R3, R9 ;  /* 0x0000000900037213 */ /* 0x000fe20000000000 */
[----:B------:R-:W-:-:S04]  /*e3d0*/  IMAD.MOV R4, RZ, RZ, -R4 ;  /* 0x000000ffff047224 */ /* 0x000fc800078e0a04 */
[----:B------:R-:W-:-:S04]  /*e3e0*/  IMAD.HI.U32 R2, R2, R3, RZ ;  /* 0x0000000302027227 */ /* 0x000fc800078e00ff */
[----:B------:R-:W-:Y:S01]  /*e3f0*/  IMAD R4, R2, R4, R3 ;  /* 0x0000000402047224 */ /* 0x000fe200078e0203 */
[----:B------:R-:W-:-:S04]  /*e400*/  LOP3.LUT R3, R9, R0, RZ, 0x3c, !PT ;  /* 0x0000000009037212 */ /* 0x000fc800078e3cff */
[----:B------:R-:W-:Y:S02]  /*e410*/  ISETP.GT.U32.AND P1, PT, R7, R4, PT ;  /* 0x000000040700720c */ /* 0x000fe40003f24070 */
[----:B------:R-:W-:-:S11]  /*e420*/  ISETP.GE.AND P2, PT, R3, RZ, PT ;  /* 0x000000ff0300720c */ /* 0x000fd60003f46270 */
[----:B------:R-:W-:Y:S02]  /*e430*/  @!P1 IMAD.IADD R4, R4, 0x1, -R7 ;  /* 0x0000000104049824 */ /* 0x000fe400078e0a07 */
[----:B------:R-:W-:Y:S01]  /*e440*/  @!P1 VIADD R2, R2, 0x1 ;  /* 0x0000000102029836 */ /* 0x000fe20000000000 */
[----:B------:R-:W-:Y:S02]  /*e450*/  ISETP.NE.AND P1, PT, R0, RZ, PT ;  /* 0x000000ff0000720c */ /* 0x000fe40003f25270 */
[----:B------:R-:W-:-:S13]  /*e460*/  ISETP.GE.U32.AND P0, PT, R4, R7, PT ;  /* 0x000000070400720c */ /* 0x000fda0003f06070 */
[----:B------:R-:W-:-:S04]  /*e470*/  @P0 VIADD R2, R2, 0x1 ;  /* 0x0000000102020836 */ /* 0x000fc80000000000 */
[----:B------:R-:W-:Y:S01]  /*e480*/  @!P2 IMAD.MOV R2, RZ, RZ, -R2 ;  /* 0x000000ffff02a224 */ /* 0x000fe200078e0a02 */
[----:B------:R-:W-:-:S04]  /*e490*/  @!P1 LOP3.LUT R2, RZ, R0, RZ, 0x33, !PT ;  /* 0x00000000ff029212 */ /* 0x000fc800078e33ff */
[----:B------:R-:W-:Y:S01]  /*e4a0*/  R2UR UR38, R2 ;  /* 0x00000000022672ca */ /* 0x000fe200000e0000 */
[----:B------:R-:W-:-:S04]  /*e4b0*/  IMAD.MOV R3, RZ, RZ, -R2 ;  /* 0x000000ffff037224 */ /* 0x000fc800078e0a02 */
[----:B------:R-:W-:-:S05]  /*e4c0*/  IMAD R0, R0, R3, R9 ;  /* 0x0000000300007224 */ /* 0x000fca00078e0209 */
[----:B------:R1:W-:Y:S01]  /*e4d0*/  STL [R1+0x24], R0 ;  /* 0x0000240001007387 */ /* 0x0003e20000100800 */
[----:B------:R-:W-:Y:S05]  /*e4e0*/  BRA `(.L_x_172) ;  /* 0x00000000000c7947 */ /* 0x000fea0003800000 */
.L_x_167:
[----:B------:R0:W-:Y:S01]  /*e4f0*/  STL [R1+0x20], R4 ;  /* 0x0000200401007387 */ /* 0x0001e20000100800 */
[----:B------:R-:W-:-:S03]  /*e500*/  UMOV UR38, URZ ;  /* 0x0000003f00267c82 */ /* 0x000fc60008000000 */
[----:B------:R0:W-:Y:S02]  /*e510*/  STL [R1+0x24], RZ ;  /* 0x000024ff01007387 */ /* 0x0001e40000100800 */
.L_x_172:
[----:B------:R-:W2:Y:S04]  /*e520*/  LDL R2, [R1+0x24] ;  /* 0x0000240001027983 */ /* 0x000ea80000100800 */
[----:B0-----:R-:W3:Y:S01]  /*e530*/  LDL R4, [R1+0x20] ;  /* 0x0000200001047983 */ /* 0x001ee20000100800 */
[----:B------:R-:W-:-:S13]  /*e540*/  ISETP.NE.AND P0, PT, R5, RZ, PT ;  /* 0x000000ff0500720c */ /* 0x000fda0003f05270 */
[----:B------:R-:W0:Y:S01]  /*e550*/  @!P0 S2R R3, SR_CgaCtaId ;  /* 0x0000000000038919 */ /* 0x000e220000008800 */
[----:B-1----:R-:W-:Y:S01]  /*e560*/  @!P0 MOV R0, 0x400 ;  /* 0x0000040000008802 */ /* 0x002fe20000000f00 */
[----:B------:R-:W-:Y:S02]  /*e570*/  IMAD.U32 R6, RZ, RZ, UR38 ;  /* 0x00000026ff067e24 */ /* 0x000fe4000f8e00ff */
[----:B------:R-:W-:Y:S01]  /*e580*/  IMAD.U32 R7, RZ, RZ, UR52 ;  /* 0x00000034ff077e24 */ /* 0x000fe2000f8e00ff */
[----:B0-----:R-:W-:Y:S01]  /*e590*/  @!P0 LEA R0, R3, R0, 0x18 ;  /* 0x0000000003008211 */ /* 0x001fe200078ec0ff */
[----:B--2---:R-:W-:-:S05]  /*e5a0*/  IMAD.MOV.U32 R5, RZ, RZ, R2 ;  /* 0x000000ffff057224 */ /* 0x004fca00078e0002 */
[----:B---3--:R2:W-:Y:S01]  /*e5b0*/  @!P0 STS.128 [R0+0x2e8d0], R4 ;  /* 0x02e8d00400008388 */ /* 0x0085e20000000c00 */
[----:B------:R-:W-:Y:S06]  /*e5c0*/  BAR.ARV 0x5, 0x180 ;  /* 0x0146000000007b1d */ /* 0x000fec0000002000 */
.L_x_165:
[----:B--2---:R-:W-:Y:S01]  /*e5d0*/  IMAD.MOV.U32 R0, RZ, RZ, 0x1 ;  /* 0x00000001ff007424 */ /* 0x004fe200078e00ff */
[----:B------:R-:W-:Y:S01]  /*e5e0*/  ULDC UR4, c[0x0][0xc14] ;  /* 0x0003050000047ab9 */ /* 0x000fe20000000800 */
[----:B------:R2:W-:Y:S01]  /*e5f0*/  STL [R1+0x2c], RZ ;  /* 0x00002cff01007387 */ /* 0x0005e20000100800 */
[----:B------:R-:W-:-:S03]  /*e600*/  UISETP.GE.AND UP0, UPT, UR52, UR4, UPT ;  /* 0x000000043400728c */ /* 0x000fc6000bf06270 */
[----:B------:R2:W-:Y:S03]  /*e610*/  STL [R1+0x8], R0 ;  /* 0x0000080001007387 */ /* 0x0005e60000100800 */
[----:B------:R-:W-:Y:S01]  /*e620*/  PLOP3.LUT P0, PT, PT, PT, UP0, 0x80, 0x0 ;  /* 0x000000000000781c */ /* 0x000fe20003f0f008 */
[----:B------:R2:W-:-:S12]  /*e630*/  STL [R1+0x4], RZ ;  /* 0x000004ff01007387 */ /* 0x0005d80000100800 */
[----:B--2---:R-:W-:Y:S05]  /*e640*/  @P0 BRA `(.L_x_173) ;  /* 0x0000003800bc0947 */ /* 0x004fea0003800000 */
[----:B------:R-:W0:Y:S01]  /*e650*/  S2R R0, SR_TID.X ;  /* 0x0000000000007919 */ /* 0x000e220000002100 */
[----:B------:R-:W-:Y:S01]  /*e660*/  ULDC UR48, c[0x0][0xc] ;  /* 0x0000030000307ab9 */ /* 0x000fe20000000800 */
[----:B------:R-:W-:Y:S01]  /*e670*/  ULOP3.LUT UR42, UR40, 0x1, URZ, 0xfc, !UPT ;  /* 0x00000001282a7892 */ /* 0x000fe2000f8efc3f */
[----:B------:R-:W1:Y:S01]  /*e680*/  S2R R7, SR_TID.X ;  /* 0x0000000000077919 */ /* 0x000e620000002100 */
[----:B------:R-:W-:Y:S01]  /*e690*/  ULOP3.LUT UR49, UR40, 0x2, URZ, 0xfc, !UPT ;  /* 0x0000000228317892 */ /* 0x000fe2000f8efc3f */
[----:B------:R-:W-:Y:S01]  /*e6a0*/  ULDC.64 UR54, c[0x0][0x198] ;  /* 0x0000660000367ab9 */ /* 0x000fe20000000a00 */
[----:B0-----:R-:W-:Y:S01]  /*e6b0*/  LOP3.LUT R2, R0, 0x7f, RZ, 0xc0, !PT ;  /* 0x0000007f00027812 */ /* 0x001fe200078ec0ff */
[C---:B-1----:R-:W-:Y:S01]  /*e6c0*/  IMAD.SHL.U32 R4, R7.reuse, 0x20, RZ ;  /* 0x0000002007047824 */ /* 0x042fe200078e00ff */
[C---:B------:R-:W-:Y:S01]  /*e6d0*/  SHF.L.U32 R0, R7.reuse, 0x7, RZ ;  /* 0x0000000707007819 */ /* 0x040fe200000006ff */
[----:B------:R-:W-:Y:S01]  /*e6e0*/  IMAD.SHL.U32 R5, R7, 0x4, RZ ;  /* 0x0000000407057824 */ /* 0x000fe200078e00ff */
[----:B------:R-:W-:-:S02]  /*e6f0*/  SHF.R.U32.HI R3, RZ, 0x5, R2 ;  /* 0x00000005ff037819 */ /* 0x000fc40000011602 */
[----:B------:R-:W-:Y:S02]  /*e700*/  LOP3.LUT R2, R0, 0x380, RZ, 0xc0, !PT ;  /* 0x0000038000027812 */ /* 0x000fe400078ec0ff */
[----:B------:R-:W-:Y:S02]  /*e710*/  LOP3.LUT R6, R4, 0x60, RZ, 0xc0, !PT ;  /* 0x0000006004067812 */ /* 0x000fe400078ec0ff */
[----:B------:R-:W-:Y:S01]  /*e720*/  LOP3.LUT P0, RZ, R7, 0x4, RZ, 0xc0, !PT ;  /* 0x0000000407ff7812 */ /* 0x000fe2000780c0ff */
[C---:B------:R-:W-:Y:S02]  /*e730*/  IMAD R2, R3.reuse, 0x10, R2 ;  /* 0x0000001003027824 */ /* 0x040fe400078e0202 */
[----:B------:R-:W-:Y:S02]  /*e740*/  IMAD R6, R3, 0x200, R6 ;  /* 0x0000020003067824 */ /* 0x000fe400078e0206 */
        /* <DEDUP_REMOVED lines=11> */
[----:B0-----:R-:W-:-:S05]  /*e800*/  IMAD.MOV.U32 R0, RZ, RZ, 0x40 ;  /* 0x00000040ff007424 */ /* 0x001fca00078e00ff */
[----:B------:R-:W-:Y:S01]  /*e810*/  SEL R2, R0, 0xffffffc0, !P0 ;  /* 0xffffffc000027807 */ /* 0x000fe20004000000 */
[----:B------:R-:W-:-:S05]  /*e820*/  IMAD.MOV.U32 R0, RZ, RZ, 0x1 ;  /* 0x00000001ff007424 */ /* 0x000fca00078e00ff */
[----:B------:R1:W-:Y:S04]  /*e830*/  STL [R1+0x8], R0 ;  /* 0x0000080001007387 */ /* 0x0003e80000100800 */
[----:B------:R1:W-:Y:S02]  /*e840*/  STL [R1+0x2c], RZ ;  /* 0x00002cff01007387 */ /* 0x0003e40000100800 */
.L_x_231:
[----:B------:R-:W-:Y:S01]  /*e850*/  ULDC.64 UR4, c[0x0][0xc60] ;  /* 0x0003180000047ab9 */ /* 0x000fe20000000a00 */
[----:B------:R-:W-:Y:S01]  /*e860*/  ULDC.64 UR6, c[0x0][0xa28] ;  /* 0x00028a0000067ab9 */ /* 0x000fe20000000a00 */
[----:B------:R-:W-:Y:S01]  /*e870*/  UIMAD.WIDE UR4, UR52, 0x4, UR4 ;  /* 0x00000004340478a5 */ /* 0x000fe2000f8e0204 */
[----:B------:R-:W-:Y:S01]  /*e880*/  ULDC.64 UR10, c[0x0][0xa20] ;  /* 0x00028800000a7ab9 */ /* 0x000fe20000000a00 */
[----:B------:R-:W-:Y:S01]  /*e890*/  IMAD.MOV.U32 R17, RZ, RZ, RZ ;  /* 0x000000ffff117224 */ /* 0x000fe200078e00ff */
[----:B------:R-:W-:-:S03]  /*e8a0*/  ULDC UR44, c[0x0][0x2e0] ;  /* 0x0000b800002c7ab9 */ /* 0x000fc60000000800 */
[----:B------:R-:W-:Y:S02]  /*e8b0*/  IMAD.U32 R2, RZ, RZ, UR4 ;  /* 0x00000004ff027e24 */ /* 0x000fe4000f8e00ff */
[----:B------:R-:W-:Y:S01]  /*e8c0*/  IMAD.U32 R3, RZ, RZ, UR5 ;  /* 0x00000005ff037e24 */ /* 0x000fe2000f8e00ff */
[----:B------:R-:W-:-:S04]  /*e8d0*/  ULDC.64 UR4, c[0x0][0xa00] ;  /* 0x0002800000047ab9 */ /* 0x000fc80000000a00 */
[----:B------:R-:W2:Y:S01]  /*e8e0*/  LDG.E R2, desc[UR50][R2.64] ;  /* 0x0000003202027981 */ /* 0x000ea2000c1e1900 */
[----:B------:R-:W-:Y:S02]  /*e8f0*/  UISETP.NE.U32.AND UP0, UPT, UR4, URZ, UPT ;  /* 0x0000003f0400728c */ /* 0x000fe4000bf05070 */
[----:B------:R-:W-:Y:S02]  /*e900*/  UISETP.NE.U32.AND UP1, UPT, UR6, URZ, UPT ;  /* 0x0000003f0600728c */ /* 0x000fe4000bf25070 */
[----:B------:R-:W-:-:S06]  /*e910*/  UISETP.NE.AND.EX UP0, UPT, UR5, URZ, UPT, UP0 ;  /* 0x0000003f0500728c */ /* 0x000fcc000bf05300 */
[----:B------:R-:W-:Y:S01]  /*e920*/  PLOP3.LUT P0, PT, PT, PT, UP0, 0x80, 0x0 ;  /* 0x000000000000781c */ /* 0x000fe20003f0f008 */
[----:B01----:R-:W-:Y:S01]  /*e930*/  IMAD.MOV.U32 R4, RZ, RZ, RZ ;  /* 0x000000ffff047224 */ /* 0x003fe200078e00ff */
[----:B--2---:R-:W-:-:S13]  /*e940*/  R2UR UR47, R2 ;  /* 0x00000000022f72ca */ /* 0x004fda00000e0000 */
[----:B------:R-:W-:Y:S02]  /*e950*/  USHF.R.S32.HI UR8, URZ, 0x1f, UR47 ;  /* 0x0000001f3f087899 */ /* 0x000fe4000801142f */
[----:B------:R-:W-:-:S04]  /*e960*/  @UP0 ULEA UR4, UP2, UR47, UR4, 0x2 ;  /* 0x000000042f040291 */ /* 0x000fc8000f84103f */
[----:B------:R-:W-:Y:S02]  /*e970*/  @UP0 ULEA.HI.X UR5, UR47, UR5, UR8, 0x2, UP2 ;  /* 0x000000052f050291 */ /* 0x000fe400090f1408 */
[----:B------:R-:W-:Y:S01]  /*e980*/  UISETP.NE.AND.EX UP0, UPT, UR7, URZ, UPT, UP1 ;  /* 0x0000003f0700728c */ /* 0x000fe2000bf05310 */
[----:B------:R-:W-:Y:S01]  /*e990*/  IMAD.U32 R2, RZ, RZ, UR4 ;  /* 0x00000004ff027e24 */ /* 0x000fe2000f8e00ff */
[----:B------:R-:W-:Y:S02]  /*e9a0*/  UISETP.NE.U32.AND UP2, UPT, UR10, URZ, UPT ;  /* 0x0000003f0a00728c */ /* 0x000fe4000bf45070 */
[----:B------:R-:W-:Y:S01]  /*e9b0*/  USHF.L.U32 UR45, UR47, 0x2, URZ ;  /* 0x000000022f2d7899 */ /* 0x000fe2000800063f */
[----:B------:R-:W-:Y:S01]  /*e9c0*/  IMAD.U32 R3, RZ, RZ, UR5 ;  /* 0x00000005ff037e24 */ /* 0x000fe2000f8e00ff */
[----:B------:R-:W-:Y:S01]  /*e9d0*/  UISETP.NE.AND.EX UP2, UPT, UR11, URZ, UPT, UP2 ;  /* 0x0000003f0b00728c */ /* 0x000fe2000bf45320 */
[----:B------:R-:W-:Y:S01]  /*e9e0*/  PLOP3.LUT P1, PT, PT, PT, UP0, 0x80, 0x0 ;  /* 0x000000000000781c */ /* 0x000fe20003f2f008 */
[----:B------:R-:W-:-:S02]  /*e9f0*/  USHF.L.U64.HI UR46, UR47, 0x2, UR8 ;  /* 0x000000022f2e7899 */ /* 0x000fc40008010208 */
[----:B------:R0:W5:Y:S01]  /*ea00*/  @P0 LDG.E R17, desc[UR50][R2.64] ;  /* 0x0000003202110981 */ /* 0x000162000c1e1900 */
[----:B------:R-:W-:Y:S01]  /*ea10*/  @UP0 ULEA UR4, UP1, UR47, UR6, 0x2 ;  /* 0x000000062f040291 */ /* 0x000fe2000f82103f */
[----:B------:R-:W-:-:S03]  /*ea20*/  PLOP3.LUT P2, PT, PT, PT, UP2, 0x80, 0x0 ;  /* 0x000000000000781c */ /* 0x000fc60003f4f028 */
[----:B------:R-:W-:Y:S02]  /*ea30*/  @UP0 ULEA.HI.X UR5, UR47, UR7, UR8, 0x2, UP1 ;  /* 0x000000072f050291 */ /* 0x000fe400088f1408 */
[----:B------:R-:W-:Y:S01]  /*ea40*/  @UP2 UIADD3 UR6, UP3, UR45, UR10, URZ ;  /* 0x0000000a2d062290 */ /* 0x000fe2000ff7e03f */
[----:B------:R-:W-:Y:S01]  /*ea50*/  ULDC.64 UR8, c[0x0][0xa08] ;  /* 0x0002820000087ab9 */ /* 0x000fe20000000a00 */
[----:B0-----:R-:W-:Y:S02]  /*ea60*/  IMAD.U32 R2, RZ, RZ, UR4 ;  /* 0x00000004ff027e24 */ /* 0x001fe4000f8e00ff */
[----:B------:R-:W-:Y:S01]  /*ea70*/  @UP2 UIADD3.X UR7, UR46, UR11, URZ, UP3, !UPT ;  /* 0x0000000b2e072290 */ /* 0x000fe20009ffe43f */
[----:B------:R-:W-:Y:S01]  /*ea80*/  IMAD.U32 R3, RZ, RZ, UR5 ;  /* 0x00000005ff037e24 */ /* 0x000fe2000f8e00ff */
[----:B------:R-:W-:Y:S01]  /*ea90*/  ISETP.NE.U32.AND P0, PT, RZ, UR8, PT ;  /* 0x00000008ff007c0c */ /* 0x000fe2000bf05070 */
[----:B------:R-:W-:-:S03]  /*eaa0*/  UIADD3 UR8, UP0, UR45, UR8, URZ ;  /* 0x000000082d087290 */ /* 0x000fc6000ff1e03f */
[----:B-1----:R0:W2:Y:S01]  /*eab0*/  @P1 LDG.E R0, desc[UR50][R2.64] ;  /* 0x0000003202001981 */ /* 0x0020a2000c1e1900 */
[----:B------:R-:W-:Y:S01]  /*eac0*/  ISETP.NE.AND.EX P0, PT, RZ, UR9, PT, P0 ;  /* 0x00000009ff007c0c */ /* 0x000fe2000bf05300 */
[----:B------:R-:W-:Y:S01]  /*ead0*/  UIADD3.X UR4, UR46, UR9, URZ, UP0, !UPT ;  /* 0x000000092e047290 */ /* 0x000fe200087fe43f */
[----:B0-----:R-:W-:Y:S02]  /*eae0*/  IMAD.U32 R2, RZ, RZ, UR6 ;  /* 0x00000006ff027e24 */ /* 0x001fe4000f8e00ff */
[----:B------:R-:W-:-:S05]  /*eaf0*/  IMAD.U32 R3, RZ, RZ, UR7 ;  /* 0x00000007ff037e24 */ /* 0x000fca000f8e00ff */
[----:B------:R0:W3:Y:S02]  /*eb00*/  @P2 LDG.E R5, desc[UR50][R2.64] ;  /* 0x0000003202052981 */ /* 0x0000e4000c1e1900 */
[----:B0-----:R-:W-:Y:S01]  /*eb10*/  IMAD.U32 R2, RZ, RZ, UR8 ;  /* 0x00000008ff027e24 */ /* 0x001fe2000f8e00ff */
[----:B------:R-:W-:Y:S01]  /*eb20*/  MOV R3, UR4 ;  /* 0x0000000400037c02 */ /* 0x000fe20008000f00 */
[----:B------:R-:W-:-:S04]  /*eb30*/  ULDC.64 UR4, c[0x0][0x3f8] ;  /* 0x0000fe0000047ab9 */ /* 0x000fc80000000a00 */
[----:B------:R0:W5:Y:S01]  /*eb40*/  @P0 LDG.E R4, desc[UR50][R2.64] ;  /* 0x0000003202040981 */ /* 0x000162000c1e1900 */
[----:B------:R-:W-:-:S03]  /*eb50*/  UISETP.NE.U32.AND UP0, UPT, UR4, URZ, UPT ;  /* 0x0000003f0400728c */ /* 0x000fc6000bf05070 */
[----:B------:R-:W-:Y:S01]  /*eb60*/  UMOV UR4, URZ ;  /* 0x0000003f00047c82 */ /* 0x000fe20008000000 */
[----:B------:R-:W-:-:S03]  /*eb70*/  UISETP.NE.AND.EX UP0, UPT, UR5, URZ, UPT, UP0 ;  /* 0x0000003f0500728c */ /* 0x000fc6000bf05300 */
[----:B------:R-:W-:Y:S02]  /*eb80*/  ULDC UR5, c[0x0][0x404] ;  /* 0x0001010000057ab9 */ /* 0x000fe40000000800 */
[----:B------:R-:W-:-:S04]  /*eb90*/  USEL UR5, UR5, 0x1, UP0 ;  /* 0x0000000105057887 */ /* 0x000fc80008000000 */
[----:B------:R-:W-:Y:S01]  /*eba0*/  UIMAD UR44, UR5, UR44, URZ ;  /* 0x0000002c052c72a4 */ /* 0x000fe2000f8e023f */
[----:B--2---:R-:W-:-:S06]  /*ebb0*/  @P1 R2UR UR4, R0 ;  /* 0x00000000000412ca */ /* 0x004fcc00000e0000 */
[----:B---3--:R-:W-:Y:S01]  /*ebc0*/  @P2 R2UR UR44, R5 ;  /* 0x00000000052c22ca */ /* 0x008fe200000e0000 */
[----:B0-----:R-:W-:-:S14]  /*ebd0*/  @P2 BRA `(.L_x_174) ;  /* 0x0000000000182947 */ /* 0x001fdc0003800000 */
[----:B------:R-:W-:Y:S05]  /*ebe0*/  @!P0 BRA `(.L_x_174) ;  /* 0x0000000000148947 */ /* 0x000fea0003800000 */
[----:B------:R-:W2:Y:S04]  /*ebf0*/  LDG.E R5, desc[UR50][R2.64] ;  /* 0x0000003202057981 */ /* 0x000ea8000c1e1900 */
[----:B------:R-:W3:Y:S01]  /*ec00*/  LDG.E R0, desc[UR50][R2.64+0x4] ;  /* 0x0000043202007981 */ /* 0x000ee2000c1e1900 */
[----:B--2---:R-:W-:Y:S02]  /*ec10*/  R2UR UR5, R5 ;  /* 0x00000000050572ca */ /* 0x004fe400000e0000 */
[----:B---3--:R-:W-:-:S13]  /*ec20*/  R2UR UR44, R0 ;  /* 0x00000000002c72ca */ /* 0x008fda00000e0000 */
[----:B------:R-:W-:-:S12]  /*ec30*/  UIADD3 UR44, -UR5, UR44, URZ ;  /* 0x0000002c052c7290 */ /* 0x000fd8000fffe13f */
.L_x_174:
[----:B-----5:R-:W-:Y:S01]  /*ec40*/  VIADD R0, R4, UR4 ;  /* 0x0000000404007c36 */ /* 0x020fe20008000000 */
[----:B------:R-:W-:Y:S01]  /*ec50*/  UIADD3 UR44, -UR4, UR44, URZ ;  /* 0x0000002c042c7290 */ /* 0x000fe2000fffe13f */
[----:B------:R-:W-:Y:S01]  /*ec60*/  BSSY B6, `(.L_x_175) ;  /* 0x00002ab000067945 */ /* 0x000fe20003800000 */
[----:B------:R-:W-:Y:S02]  /*ec70*/  UMOV UR6, URZ ;  /* 0x0000003f00067c82 */ /* 0x000fe40008000000 */
[----:B------:R0:W-:Y:S01]  /*ec80*/  STL [R1+0x18], R0 ;  /* 0x0000180001007387 */ /* 0x0001e20000100800 */
[----:B------:R-:W-:Y:S02]  /*ec90*/  UIADD3 UR7, UR44, 0xdf, URZ ;  /* 0x000000df2c077890 */ /* 0x000fe4000fffe03f */
[----:B------:R-:W-:Y:S02]  /*eca0*/  ISETP.LT.AND P0, PT, RZ, UR44, PT ;  /* 0x0000002cff007c0c */ /* 0x000fe4000bf01270 */
[----:B------:R-:W-:-:S04]  /*ecb0*/  UIMAD.WIDE UR6, UR7, -0x6db6db6d, UR6 ;  /* 0x92492493070678a5 */ /* 0x000fc8000f8e0206 */
[----:B------:R-:W-:-:S04]  /*ecc0*/  USHF.R.U32.HI UR43, URZ, 0x1f, UR7 ;  /* 0x0000001f3f2b7899 */ /* 0x000fc80008011607 */
[----:B------:R-:W-:-:S03]  /*ecd0*/  ULEA.HI.SX32 UR43, UR7, UR43, 0x19 ;  /* 0x0000002b072b7291 */ /* 0x000fc6000f8fca3f */
[----:B0-----:R-:W-:Y:S09]  /*ece0*/  @P0 BRA `(.L_x_176) ;  /* 0x0000000000480947 */ /* 0x001ff20003800000 */
[----:B------:R-:W0:Y:S02]  /*ecf0*/  S2R R0, SR_TID.X ;  /* 0x0000000000007919 */ /* 0x000e240000002100 */
[----:B0-----:R-:W-:-:S04]  /*ed00*/  LOP3.LUT R0, R0, 0x7f, RZ, 0xc0, !PT ;  /* 0x0000007f00007812 */ /* 0x001fc800078ec0ff */
[----:B------:R-:W-:-:S13]  /*ed10*/  ISETP.NE.AND P0, PT, R0, RZ, PT ;  /* 0x000000ff0000720c */ /* 0x000fda0003f05270 */
[----:B------:R-:W-:Y:S05]  /*ed20*/  @P0 BRA `(.L_x_177) ;  /* 0x0000002800780947 */ /* 0x000fea0003800000 */
[----:B------:R-:W0:Y:S01]  /*ed30*/  S2R R5, SR_LANEID ;  /* 0x0000000000057919 */ /* 0x000e220000000000 */
[----:B------:R-:W-:Y:S01]  /*ed40*/  VOTEU.ANY UR4, UPT, PT ;  /* 0x0000000000047886 */ /* 0x000fe200038e0100 */
[----:B------:R-:W1:Y:S01]  /*ed50*/  LDC.64 R2, c[0x0][0xc38] ;  /* 0x00030e00ff027b82 */ /* 0x000e620000000a00 */
[----:B------:R-:W0:Y:S02]  /*ed60*/  FLO.U32 R0, UR4 ;  /* 0x0000000400007d00 */ /* 0x000e2400080e0000 */
[----:B0-----:R-:W-:-:S06]  /*ed70*/  ISETP.EQ.U32.AND P0, PT, R0, R5, PT ;  /* 0x000000050000720c */ /* 0x001fcc0003f02070 */
[----:B------:R-:W1:Y:S07]  /*ed80*/  POPC R5, UR4 ;  /* 0x0000000400057d09 */ /* 0x000e6e0008000000 */
[----:B-1----:R-:W2:Y:S01]  /*ed90*/  @P0 ATOMG.E.ADD.STRONG.GPU PT, R3, desc[UR50][R2.64], R5 ;  /* 0x00000005020309a8 */ /* 0x002ea200081ee1f2 */
[----:B------:R-:W0:Y:S02]  /*eda0*/  S2R R4, SR_LTMASK ;  /* 0x0000000000047919 */ /* 0x000e240000003900 */
[----:B0-----:R-:W-:-:S04]  /*edb0*/  LOP3.LUT R4, R4, UR4, RZ, 0xc0, !PT ;  /* 0x0000000404047c12 */ /* 0x001fc8000f8ec0ff */
[----:B------:R-:W0:Y:S01]  /*edc0*/  POPC R7, R4 ;  /* 0x0000000400077309 */ /* 0x000e220000000000 */
[----:B--2---:R-:W0:Y:S02]  /*edd0*/  SHFL.IDX PT, R0, R3, R0, 0x1f ;  /* 0x00001f0003007589 */ /* 0x004e2400000e0000 */
[----:B0-----:R-:W-:-:S05]  /*ede0*/  IADD3 R0, R0, UR48, R7 ;  /* 0x0000003000007c10 */ /* 0x001fca000fffe007 */
[----:B------:R1:W-:Y:S01]  /*edf0*/  STL [R1+0x20], R0 ;  /* 0x0000200001007387 */ /* 0x0003e20000100800 */
[----:B------:R-:W-:Y:S05]  /*ee00*/  BRA `(.L_x_177) ;  /* 0x0000002800407947 */ /* 0x000fea0003800000 */
.L_x_176:
[----:B------:R-:W0:Y:S01]  /*ee10*/  S2UR UR4, SR_CgaCtaId ;  /* 0x00000000000479c3 */ /* 0x000e220000008800 */
[----:B------:R-:W-:Y:S02]  /*ee20*/  UMOV UR41, 0x400 ;  /* 0x0000040000297882 */ /* 0x000fe40000000000 */
[----:B0-----:R-:W-:-:S04]  /*ee30*/  ULEA UR41, UR4, UR41, 0x18 ;  /* 0x0000002904297291 */ /* 0x001fc8000f8ec03f */
        /* <DEDUP_REMOVED lines=8> */
[----:B------:R-:W-:Y:S02]  /*eec0*/  IMAD.U32 R4, RZ, RZ, UR6 ;  /* 0x00000006ff047e24 */ /* 0x000fe4000f8e00ff */
[----:B------:R-:W0:Y:S01]  /*eed0*/  LDC.64 R2, c[0x4][R2] ;  /* 0x0100000002027b82 */ /* 0x000e220000000a00 */
[----:B------:R-:W-:Y:S02]  /*eee0*/  IMAD.U32 R5, RZ, RZ, UR7 ;  /* 0x00000007ff057e24 */ /* 0x000fe4000f8e00ff */
[----:B------:R-:W-:Y:S02]  /*eef0*/  IMAD.U32 R6, RZ, RZ, UR8 ;  /* 0x00000008ff067e24 */ /* 0x000fe4000f8e00ff */
[----:B------:R-:W-:-:S02]  /*ef00*/  IMAD.U32 R7, RZ, RZ, UR9 ;  /* 0x00000009ff077e24 */ /* 0x000fc4000f8e00ff */
[----:B------:R-:W-:Y:S02]  /*ef10*/  IMAD.U32 R10, RZ, RZ, UR4 ;  /* 0x00000004ff0a7e24 */ /* 0x000fe4000f8e00ff */
[----:B------:R-:W-:Y:S02]  /*ef20*/  IMAD.U32 R11, RZ, RZ, UR5 ;  /* 0x00000005ff0b7e24 */ /* 0x000fe4000f8e00ff */
[----:B------:R-:W-:Y:S02]  /*ef30*/  IMAD.MOV.U32 R8, RZ, RZ, 0x70 ;  /* 0x00000070ff087424 */ /* 0x000fe400078e00ff */
[----:B------:R-:W-:Y:S02]  /*ef40*/  IMAD.MOV.U32 R12, RZ, RZ, 0x1 ;  /* 0x00000001ff0c7424 */ /* 0x000fe400078e00ff */
[----:B------:R-:W-:-:S07]  /*ef50*/  IMAD.MOV.U32 R13, RZ, RZ, RZ ;  /* 0x000000ffff0d7224 */ /* 0x000fce00078e00ff */
[----:B------:R-:W-:-:S07]  /*ef60*/  LEPC R20, `(.L_x_178) ;  /* 0x000000001014794e */ /* 0x000fce0000000000 */
[----:B0-----:R-:W-:Y:S05]  /*ef70*/  CALL.ABS.NOINC R2 ;  /* 0x0000000002007343 */ /* 0x001fea0003c00000 */
.L_x_178:
        /* <DEDUP_REMOVED lines=10> */
[----:B------:R-:W0:Y:S01]  /*f020*/  LDC.64 R2, c[0x4][R2] ;  /* 0x0100000002027b82 */ /* 0x000e220000000a00 */
        /* <DEDUP_REMOVED lines=8> */
[----:B0-----:R-:W-:Y:S05]  /*f0b0*/  CALL.ABS.NOINC R2 ;  /* 0x0000000002007343 */ /* 0x001fea0003c00000 */
.L_x_179:
        /* <DEDUP_REMOVED lines=20> */
.L_x_180:
        /* <DEDUP_REMOVED lines=18> */
.L_x_181:
[----:B------:R-:W0:Y:S01]  /*f320*/  LDC R0, c[0x0][0x428] ;  /* 0x00010a00ff007b82 */ /* 0x000e220000000800 */
[----:B------:R-:W-:Y:S01]  /*f330*/  ULDC.64 UR4, c[0x0][0x9f8] ;  /* 0x00027e0000047ab9 */ /* 0x000fe20000000a00 */
[----:B------:R-:W-:Y:S01]  /*f340*/  IMAD.U32 R2, RZ, RZ, UR38 ;  /* 0x00000026ff027e24 */ /* 0x000fe2000f8e00ff */
[----:B------:R-:W2:Y:S01]  /*f350*/  LDL.LU R18, [R1+0x24] ;  /* 0x0000240001127983 */ /* 0x000ea20000300800 */
[----:B------:R-:W-:Y:S01]  /*f360*/  UISETP.NE.U32.AND UP0, UPT, UR4, URZ, UPT ;  /* 0x0000003f0400728c */ /* 0x000fe2000bf05070 */
[----:B------:R-:W-:Y:S01]  /*f370*/  IMAD.U32 R10, RZ, RZ, UR47 ;  /* 0x0000002fff0a7e24 */ /* 0x000fe2000f8e00ff */
[----:B------:R-:W-:Y:S01]  /*f380*/  ULDC.64 UR6, c[0x0][0xa08] ;  /* 0x0002820000067ab9 */ /* 0x000fe20000000a00 */
[----:B------:R-:W1:Y:S01]  /*f390*/  S2R R19, SR_TID.X ;  /* 0x0000000000137919 */ /* 0x000e620000002100 */
[----:B------:R-:W-:-:S06]  /*f3a0*/  UISETP.NE.AND.EX UP0, UPT, UR5, URZ, UPT, UP0 ;  /* 0x0000003f0500728c */ /* 0x000fcc000bf05300 */
[----:B------:R-:W-:-:S05]  /*f3b0*/  PLOP3.LUT P1, PT, PT, PT, UP0, 0x80, 0x0 ;  /* 0x000000000000781c */ /* 0x000fca0003f2f008 */
[----:B------:R-:W-:-:S04]  /*f3c0*/  @UP0 UIADD3 UR4, UP1, UR45, UR4, URZ ;  /* 0x000000042d040290 */ /* 0x000fc8000ff3e03f */
[----:B------:R-:W-:Y:S01]  /*f3d0*/  @UP0 UIADD3.X UR5, UR46, UR5, URZ, UP1, !UPT ;  /* 0x000000052e050290 */ /* 0x000fe20008ffe43f */
[----:B0-----:R-:W-:-:S13]  /*f3e0*/  ISETP.NE.AND P0, PT, R0, 0x1, PT ;  /* 0x000000010000780c */ /* 0x001fda0003f05270 */
[----:B------:R-:W0:Y:S01]  /*f3f0*/  @P0 LDC R0, c[0x0][0x42c] ;  /* 0x00010b00ff000b82 */ /* 0x000e220000000800 */
[----:B-1----:R-:W-:-:S07]  /*f400*/  LOP3.LUT R16, R19, 0x7f, RZ, 0xc0, !PT ;  /* 0x0000007f13107812 */ /* 0x002fce00078ec0ff */
[----:B------:R-:W1:Y:S01]  /*f410*/  @P0 LDC R3, c[0x0][0x430] ;  /* 0x00010c00ff030b82 */ /* 0x000e620000000800 */
[----:B0-----:R-:W-:-:S05]  /*f420*/  @P0 IMAD.HI.U32 R0, R0, UR38, RZ ;  /* 0x0000002600000c27 */ /* 0x001fca000f8e00ff */
[----:B-1----:R-:W-:Y:S01]  /*f430*/  @P0 SHF.R.U32.HI R2, RZ, R3, R0 ;  /* 0x00000003ff020219 */ /* 0x002fe20000011600 */
[----:B------:R-:W-:-:S04]  /*f440*/  IMAD.U32 R3, RZ, RZ, UR5 ;  /* 0x00000005ff037e24 */ /* 0x000fc8000f8e00ff */
[----:B------:R0:W-:Y:S02]  /*f450*/  STL [R1+0x10], R2 ;  /* 0x0000100201007387 */ /* 0x0001e40000100800 */
[----:B0-----:R-:W-:Y:S01]  /*f460*/  IMAD.U32 R2, RZ, RZ, UR4 ;  /* 0x00000004ff027e24 */ /* 0x001fe2000f8e00ff */
[----:B------:R-:W-:-:S04]  /*f470*/  ULDC.64 UR4, c[0x0][0xa00] ;  /* 0x0002800000047ab9 */ /* 0x000fc80000000a00 */
[----:B------:R0:W3:Y:S01]  /*f480*/  @P1 LDG.E R10, desc[UR50][R2.64] ;  /* 0x00000032020a1981 */ /* 0x0000e2000c1e1900 */
[----:B------:R-:W-:Y:S01]  /*f490*/  ISETP.NE.AND P1, PT, R16, RZ, PT ;  /* 0x000000ff1000720c */ /* 0x000fe20003f25270 */
[----:B------:R-:W-:Y:S01]  /*f4a0*/  UMOV UR36, URZ ;  /* 0x0000003f00247c82 */ /* 0x000fe20008000000 */
[----:B------:R-:W-:Y:S02]  /*f4b0*/  ISETP.NE.U32.AND P0, PT, RZ, UR4, PT ;  /* 0x00000004ff007c0c */ /* 0x000fe4000bf05070 */
[----:B------:R-:W-:Y:S02]  /*f4c0*/  SHF.R.U32.HI R4, RZ, 0x5, R19 ;  /* 0x00000005ff047819 */ /* 0x000fe40000011613 */
[----:B------:R-:W-:Y:S02]  /*f4d0*/  ISETP.NE.AND.EX P0, PT, RZ, UR5, PT, P0 ;  /* 0x00000005ff007c0c */ /* 0x000fe4000bf05300 */
[----:B------:R-:W-:Y:S01]  /*f4e0*/  LOP3.LUT R4, R4, 0x3, RZ, 0xc0, !PT ;  /* 0x0000000304047812 */ /* 0x000fe200078ec0ff */
[----:B0-----:R-:W0:Y:S01]  /*f4f0*/  LDC.64 R2, c[0x0][0x3f8] ;  /* 0x0000fe00ff027b82 */ /* 0x001e220000000a00 */
[----:B------:R-:W-:-:S03]  /*f500*/  SEL R8, RZ, UR47, P0 ;  /* 0x0000002fff087c07 */ /* 0x000fc60008000000 */
[----:B------:R-:W-:Y:S01]  /*f510*/  VOTEU.ALL UP1, P1 ;  /* 0x00000000003f7886 */ /* 0x000fe20000820000 */
[----:B------:R-:W-:-:S04]  /*f520*/  R2UR UR39, R8 ;  /* 0x00000000082772ca */ /* 0x000fc800000e0000 */
[----:B------:R-:W-:-:S04]  /*f530*/  @!UP1 UIADD3 UR4, UP0, UR54, 0x270, URZ ;  /* 0x0000027036049890 */ /* 0x000fc8000ff1e03f */
[----:B------:R-:W-:Y:S01]  /*f540*/  @!UP1 UIADD3.X UR5, URZ, UR55, URZ, UP0, !UPT ;  /* 0x000000373f059290 */ /* 0x000fe200087fe43f */
[----:B0-----:R-:W-:Y:S01]  /*f550*/  LOP3.LUT P0, RZ, R2, UR6, RZ, 0xfc, !PT ;  /* 0x0000000602ff7c12 */ /* 0x001fe2000f80fcff */
[----:B------:R-:W-:-:S03]  /*f560*/  UMOV UR6, 0xffffffff ;  /* 0xffffffff00067882 */ /* 0x000fc60000000000 */
[----:B------:R-:W-:Y:S01]  /*f570*/  LOP3.LUT P0, RZ, R3, UR7, RZ, 0xfc, P0 ;  /* 0x0000000703ff7c12 */ /* 0x000fe2000800fcff */
[----:B--2---:R-:W-:-:S05]  /*f580*/  IMAD R7, R18, 0x80, R17 ;  /* 0x0000008012077824 */ /* 0x004fca00078e0211 */
[----:B------:R-:W-:-:S13]  /*f590*/  R2UR UR37, R7 ;  /* 0x00000000072572ca */ /* 0x000fda00000e0000 */
[----:B------:R0:W-:Y:S01]  /*f5a0*/  @!UP1 UTMAPF.L2.4D [UR36], [UR4] ;  /* 0x00000024040095b8 */ /* 0x0001e20008018000 */
[----:B---3--:R-:W-:Y:S01]  /*f5b0*/  SHF.R.S32.HI R18, RZ, 0x1f, R10 ;  /* 0x0000001fff127819 */ /* 0x008fe2000001140a */
[----:B------:R0:W-:Y:S01]  /*f5c0*/  STL [R1+0xc], R10 ;  /* 0x00000c0a01007387 */ /* 0x0001e20000100800 */
[----:B------:R-:W-:-:S03]  /*f5d0*/  SEL R0, R10, RZ, !P0 ;  /* 0x000000ff0a007207 */ /* 0x000fc60004000000 */
[----:B------:R0:W-:Y:S01]  /*f5e0*/  STL [R1+0x14], R18 ;  /* 0x0000141201007387 */ /* 0x0001e20000100800 */
[----:B------:R-:W-:Y:S05]  /*f5f0*/  BRA.DIV UR6, `(.L_x_182) ;  /* 0x00000032064c7947 */ /* 0x000fea000b800000 */
[----:B------:R1:W2:Y:S02]  /*f600*/  SHFL.IDX PT, R14, R4, RZ, 0x1f ;  /* 0x00001fff040e7589 */ /* 0x0002a400000e0000 */
.L_x_250:
[----:B--2---:R-:W-:Y:S02]  /*f610*/  ISETP.NE.AND P0, PT, R14, RZ, PT ;  /* 0x000000ff0e00720c */ /* 0x004fe40003f05270 */
[----:B------:R-:W-:-:S11]  /*f620*/  PLOP3.LUT P6, PT, PT, PT, PT, 0x8, 0x0 ;  /* 0x000000000000781c */ /* 0x000fd60003fce170 */
[----:B------:R-:W-:Y:S05]  /*f630*/  @P0 BRA `(.L_x_183) ;  /* 0x0000000400980947 */ /* 0x000fea0003800000 */
[----:B0-----:R-:W-:-:S06]  /*f640*/  UIADD3 UR4, UR43, -0x1, URZ ;  /* 0xffffffff2b047890 */ /* 0x001fcc000fffe03f */
[----:B------:R-:W-:Y:S01]  /*f650*/  IMAD.U32 R6, RZ, RZ, UR4 ;  /* 0x00000004ff067e24 */ /* 0x000fe2000f8e00ff */
[----:B------:R-:W-:-:S03]  /*f660*/  UMOV UR4, 0xffffffff ;  /* 0xffffffff00047882 */ /* 0x000fc60000000000 */
[----:B------:R-:W-:Y:S05]  /*f670*/  BRA.DIV UR4, `(.L_x_184) ;  /* 0x00000032044c7947 */ /* 0x000fea000b800000 */
[----:B------:R-:W-:-:S13]  /*f680*/  ELECT P6, URZ, PT ;  /* 0x00000000003f782f */ /* 0x000fda00038c0000 */
.L_x_253:
[----:B------:R-:W-:Y:S05]  /*f690*/  @!P6 BRA `(.L_x_185) ;  /* 0x00000004003ce947 */ /* 0x000fea0003800000 */
[----:B------:R-:W-:-:S04]  /*f6a0*/  ISETP.NE.U32.AND P0, PT, R2, RZ, PT ;  /* 0x000000ff0200720c */ /* 0x000fc80003f05070 */
[----:B------:R-:W-:-:S13]  /*f6b0*/  ISETP.NE.AND.EX P0, PT, R3, RZ, PT, P0 ;  /* 0x000000ff0300720c */ /* 0x000fda0003f05300 */
[----:B------:R-:W-:Y:S05]  /*f6c0*/  @!P0 BRA `(.L_x_186) ;  /* 0x0000000000448947 */ /* 0x000fea0003800000 */
[----:B------:R-:W0:Y:S01]  /*f6d0*/  LDC R9, c[0x0][0x41c] ;  /* 0x00010700ff097b82 */ /* 0x000e220000000800 */
[----:B------:R-:W-:Y:S01]  /*f6e0*/  ULDC.64 UR4, c[0x0][0x408] ;  /* 0x0001020000047ab9 */ /* 0x000fe20000000a00 */
[----:B0-----:R-:W-:-:S13]  /*f6f0*/  ISETP.NE.AND P0, PT, R9, 0x1, PT ;  /* 0x000000010900780c */ /* 0x001fda0003f05270 */
[----:B-1----:R-:W0:Y:S02]  /*f700*/  @P0 LDC.64 R4, c[0x0][0x420] ;  /* 0x00010800ff040b82 */ /* 0x002e240000000a00 */
[----:B0-----:R-:W-:-:S04]  /*f710*/  @P0 IMAD.HI.U32 R0, R6, R4, RZ ;  /* 0x0000000406000227 */ /* 0x001fc800078e00ff */
        /* <DEDUP_REMOVED lines=12> */
.L_x_186:
[----:B0-----:R-:W1:Y:S04]  /*f7e0*/  LDL R3, [R1+0x4] ;  /* 0x0000040001037983 */ /* 0x001e680000100800 */
[----:B------:R-:W2:Y:S01]  /*f7f0*/  LDL R2, [R1+0x8] ;  /* 0x0000080001027983 */ /* 0x000ea20000100800 */
[----:B------:R-:W-:Y:S02]  /*f800*/  ISETP.NE.AND P0, PT, R16, RZ, PT ;  /* 0x000000ff1000720c */ /* 0x000fe40003f05270 */
[----:B-1----:R-:W-:Y:S02]  /*f810*/  LEA R4, R3, UR41, 0x3 ;  /* 0x0000002903047c11 */ /* 0x002fe4000f8e18ff */
[----:B--2---:R-:W-:-:S04]  /*f820*/  SHF.L.U32 R3, R2, 0x1f, RZ ;  /* 0x0000001f02037819 */ /* 0x004fc800000006ff */
[----:B------:R-:W0:Y:S02]  /*f830*/  SYNCS.PHASECHK.TRANS64.TRYWAIT P2, [R4+URZ+0x2e880], R3 ;  /* 0x02e88003040075a7 */ /* 0x000e24000804017f */
[----:B0-----:R-:W-:Y:S05]  /*f840*/  @!P2 BRA `(.L_x_187) ;  /* 0x0000002c00f8a947 */ /* 0x001fea0003800000 */
.L_x_254:
[----:B------:R-:W-:Y:S05]  /*f850*/  @P0 BRA `(.L_x_188) ;  /* 0x00000000001c0947 */ /* 0x000fea0003800000 */
[----:B------:R-:W1:Y:S01]  /*f860*/  S2R R2, SR_TID.X ;  /* 0x0000000000027919 */ /* 0x000e620000002100 */
[----:B------:R-:W-:-:S04]  /*f870*/  IMAD.MOV.U32 R5, RZ, RZ, 0x7000 ;  /* 0x00007000ff057424 */ /* 0x000fc800078e00ff */
[----:B------:R2:W-:Y:S01]  /*f880*/  SYNCS.ARRIVE.TRANS64 RZ, [R4+URZ+0x2e870], R5 ;  /* 0x02e8700504ff79a7 */ /* 0x0005e2000800003f */
[----:B-1----:R-:W-:-:S04]  /*f890*/  LOP3.LUT R2, R2, 0x1f, RZ, 0xc0, !PT ;  /* 0x0000001f02027812 */ /* 0x002fc800078ec0ff */
[----:B------:R-:W-:-:S13]  /*f8a0*/  ISETP.NE.AND P2, PT, R2, RZ, PT ;  /* 0x000000ff0200720c */ /* 0x000fda0003f45270 */
[----:B--2---:R-:W-:Y:S05]  /*f8b0*/  @!P2 BRA `(.L_x_188) ;  /* 0x000000000004a947 */ /* 0x004fea0003800000 */
[----:B------:R-:W-:Y:S01]  /*f8c0*/  BPT.TRAP 0x1 ;  /* 0x000000040000795c */ /* 0x000fe20000300000 */
.L_x_188:
[----:B------:R-:W2:Y:S04]  /*f8d0*/  LDL R10, [R1+0x4] ;  /* 0x00000400010a7983 */ /* 0x000ea80000100800 */
[----:B------:R-:W3:Y:S04]  /*f8e0*/  LDL R9, [R1+0x18] ;  /* 0x0000180001097983 */ /* 0x000ee80000100800 */
[----:B------:R-:W4:Y:S01]  /*f8f0*/  LDL R5, [R1+0x10] ;  /* 0x0000100001057983 */ /* 0x000f220000100800 */
[----:B------:R-:W-:Y:S01]  /*f900*/  IMAD.U32 R2, RZ, RZ, UR41 ;  /* 0x00000029ff027e24 */ /* 0x000fe2000f8e00ff */
[----:B------:R-:W-:Y:S01]  /*f910*/  R2UR UR9, R4 ;  /* 0x00000000040972ca */ /* 0x000fe200000e0000 */
[----:B------:R-:W-:Y:S01]  /*f920*/  UIADD3 UR4, UP0, UR54, 0x470, URZ ;  /* 0x0000047036047890 */ /* 0x000fe2000ff1e03f */
[----:B-----5:R-:W-:Y:S01]  /*f930*/  R2UR UR13, R0 ;  /* 0x00000000000d72ca */ /* 0x020fe200000e0000 */
[----:B------:R-:W-:Y:S01]  /*f940*/  UMOV UR6, 0x0 ;  /* 0x0000000000067882 */ /* 0x000fe20000000000 */
[----:B------:R-:W-:Y:S01]  /*f950*/  UMOV UR7, 0x14f00000 ;  /* 0x14f0000000077882 */ /* 0x000fe20000000000 */
[----:B------:R-:W-:Y:S01]  /*f960*/  UIADD3.X UR5, URZ, UR55, URZ, UP0, !UPT ;  /* 0x000000373f057290 */ /* 0x000fe200087fe43f */
[----:B------:R-:W-:-:S07]  /*f970*/  UMOV UR10, URZ ;  /* 0x0000003f000a7c82 */ /* 0x000fce0008000000 */
[----:B------:R-:W-:Y:S01]  /*f980*/  UIADD3 UR9, UR9, 0x2e870, URZ ;  /* 0x0002e87009097890 */ /* 0x000fe2000fffe03f */
[----:B--2---:R-:W-:Y:S02]  /*f990*/  IMAD R2, R10, 0x7000, R2 ;  /* 0x000070000a027824 */ /* 0x004fe400078e0202 */
[----:B---3--:R-:W-:-:S03]  /*f9a0*/  IMAD R6, R6, 0xe0, R9 ;  /* 0x000000e006067824 */ /* 0x008fc600078e0209 */
[----:B------:R-:W-:Y:S02]  /*f9b0*/  R2UR UR8, R2 ;  /* 0x00000000020872ca */ /* 0x000fe400000e0000 */
[----:B----4-:R-:W-:Y:S02]  /*f9c0*/  R2UR UR12, R5 ;  /* 0x00000000050c72ca */ /* 0x010fe400000e0000 */
[----:B------:R-:W-:-:S09]  /*f9d0*/  R2UR UR11, R6 ;  /* 0x00000000060b72ca */ /* 0x000fd200000e0000 */
[----:B------:R-:W-:-:S09]  /*f9e0*/  UIADD3 UR8, UR8, 0xe400, URZ ;  /* 0x0000e40008087890 */ /* 0x000fd2000fffe03f */
[----:B------:R1:W-:Y:S01]  /*f9f0*/  UTMALDG.4D [UR8], [UR4], desc[UR6] ;  /* 0x00000608040075b4 */ /* 0x0003e20008019000 */
[----:B------:R-:W2:Y:S02]  /*fa00*/  SYNCS.PHASECHK.TRANS64.TRYWAIT P2, [R4+URZ+0x2e840], R3 ;  /* 0x02e84003040075a7 */ /* 0x000ea4000804017f */
[----:B-12---:R-:W-:Y:S05]  /*fa10*/  @!P2 BRA `(.L_x_189) ;  /* 0x0000002c0098a947 */ /* 0x006fea0003800000 */
.L_x_255:
[----:B------:R-:W-:Y:S05]  /*fa20*/  @P0 BRA `(.L_x_190) ;  /* 0x00000000001c0947 */ /* 0x000fea0003800000 */
[----:B------:R-:W2:Y:S01]  /*fa30*/  S2R R5, SR_TID.X ;  /* 0x0000000000057919 */ /* 0x000ea20000002100 */
[----:B01----:R-:W-:-:S04]  /*fa40*/  IMAD.MOV.U32 R3, RZ, RZ, 0x7000 ;  /* 0x00007000ff037424 */ /* 0x003fc800078e00ff */
[----:B------:R3:W-:Y:S01]  /*fa50*/  SYNCS.ARRIVE.TRANS64 RZ, [R4+URZ+0x2e830], R3 ;  /* 0x02e8300304ff79a7 */ /* 0x0007e2000800003f */
[----:B--2---:R-:W-:-:S04]  /*fa60*/  LOP3.LUT R5, R5, 0x1f, RZ, 0xc0, !PT ;  /* 0x0000001f05057812 */ /* 0x004fc800078ec0ff */
[----:B------:R-:W-:-:S13]  /*fa70*/  ISETP.NE.AND P0, PT, R5, RZ, PT ;  /* 0x000000ff0500720c */ /* 0x000fda0003f05270 */
[----:B---3--:R-:W-:Y:S05]  /*fa80*/  @!P0 BRA `(.L_x_190) ;  /* 0x0000000000048947 */ /* 0x008fea0003800000 */
[----:B------:R-:W-:Y:S01]  /*fa90*/  BPT.TRAP 0x1 ;  /* 0x000000040000795c */ /* 0x000fe20000300000 */
.L_x_190:
[----:B01----:R-:W2:Y:S01]  /*faa0*/  LDL R3, [R1+0x10] ;  /* 0x0000100001037983 */ /* 0x003ea20000100800 */
        /* <DEDUP_REMOVED lines=11> */
[----:B--2---:R-:W-:-:S13]  /*fb60*/  R2UR UR12, R3 ;  /* 0x00000000030c72ca */ /* 0x004fda00000e0000 */
[----:B------:R0:W-:Y:S02]  /*fb70*/  UTMALDG.4D [UR8], [UR4], desc[UR6] ;  /* 0x00000608040075b4 */ /* 0x0001e40008019000 */
[----:B0-----:R-:W-:Y:S01]  /*fb80*/  NOP ;  /* 0x0000000000007918 */ /* 0x001fe20000000000 */
.L_x_185:
        /* <DEDUP_REMOVED lines=11> */
[----:B------:R-:W-:Y:S01]  /*fc40*/  @P0 IMAD.MOV.U32 R2, RZ, RZ, 0x4000 ;  /* 0x00004000ff020424 */ /* 0x000fe200078e00ff */
[----:B------:R-:W-:Y:S01]  /*fc50*/  @P0 R2UR UR13, R8 ;  /* 0x00000000080d02ca */ /* 0x000fe200000e0000 */
[----:B------:R-:W-:Y:S02]  /*fc60*/  UMOV UR12, UR38 ;  /* 0x00000026000c7c82 */ /* 0x000fe40008000000 */
[----:B------:R2:W-:Y:S10]  /*fc70*/  @P0 SYNCS.ARRIVE.TRANS64 RZ, [UR41+0x2e800], R2 ;  /* 0x02e80002ffff09a7 */ /* 0x0005f40008000029 */
[----:B------:R2:W-:Y:S02]  /*fc80*/  UTMALDG.4D [UR8], [UR4], desc[UR6] ;  /* 0x00000608040075b4 */ /* 0x0005e40008019000 */
[----:B--2---:R-:W-:Y:S01]  /*fc90*/  NOP ;  /* 0x0000000000007918 */ /* 0x004fe20000000000 */
.L_x_183:
[----:B------:R-:W2:Y:S01]  /*fca0*/  LDL.LU R3, [R1+0x2c] ;  /* 0x00002c0001037983 */ /* 0x000ea20000300800 */
[----:B------:R-:W-:Y:S01]  /*fcb0*/  BSSY B0, `(.L_x_191) ;  /* 0x0000009000007945 */ /* 0x000fe20003800000 */
[----:B--2---:R-:W-:-:S05]  /*fcc0*/  VIADD R3, R3, 0x1 ;  /* 0x0000000103037836 */ /* 0x004fca0000000000 */
[----:B------:R-:W-:Y:S01]  /*fcd0*/  LEA.HI R2, R3, R3, RZ, 0x1 ;  /* 0x0000000303027211 */ /* 0x000fe200078f08ff */
[----:B------:R2:W-:Y:S03]  /*fce0*/  STL [R1+0x2c], R3 ;  /* 0x00002c0301007387 */ /* 0x0005e60000100800 */
[----:B------:R-:W-:-:S04]  /*fcf0*/  LOP3.LUT R2, R2, 0xfffffffe, RZ, 0xc0, !PT ;  /* 0xfffffffe02027812 */ /* 0x000fc800078ec0ff */
[----:B------:R-:W-:-:S04]  /*fd00*/  IADD3 R2, R3, -R2, RZ ;  /* 0x8000000203027210 */ /* 0x000fc80007ffe0ff */
[----:B------:R-:W-:-:S04]  /*fd10*/  SHF.L.U32 R2, R2, 0x1f, RZ ;  /* 0x0000001f02027819 */ /* 0x000fc800000006ff */
[----:B------:R-:W3:Y:S02]  /*fd20*/  SYNCS.PHASECHK.TRANS64.TRYWAIT P0, [UR41+0x2e820], R2 ;  /* 0x02e82002ff0075a7 */ /* 0x000ee40008000169 */
[----:B--23--:R-:W-:Y:S05]  /*fd30*/  @!P0 BRA `(.L_x_192) ;  /* 0x0000002800e48947 */ /* 0x00cfea0003800000 */
.L_x_256:
[----:B0-----:R-:W-:Y:S05]  /*fd40*/  BSYNC B0 ;  /* 0x0000000000007941 */ /* 0x001fea0003800000 */
.L_x_191:
[----:B------:R-:W-:-:S06]  /*fd50*/  UISETP.GE.AND UP0, UPT, UR44, 0xe1, UPT ;  /* 0x000000e12c00788c */ /* 0x000fcc000bf06270 */
[----:B------:R-:W-:-:S13]  /*fd60*/  PLOP3.LUT P0, PT, PT, PT, UP0, 0x80, 0x0 ;  /* 0x000000000000781c */ /* 0x000fda0003f0f008 */
[----:B------:R-:W-:Y:S05]  /*fd70*/  @!P0 BRA `(.L_x_193) ;  /* 0x0000000c00f48947 */ /* 0x000fea0003800000 */
[----:B------:R0:W5:Y:S01]  /*fd80*/  LDL.LU R6, [R1+0x8] ;  /* 0x0000080001067983 */ /* 0x0001620000300800 */
[----:B------:R-:W-:-:S03]  /*fd90*/  UIADD3 UR4, UR43, -0x2, URZ ;  /* 0xfffffffe2b047890 */ /* 0x000fc6000fffe03f */
[----:B------:R0:W5:Y:S03]  /*fda0*/  LDL.LU R7, [R1+0x4] ;  /* 0x0000040001077983 */ /* 0x0001660000300800 */
[----:B------:R-:W-:-:S07]  /*fdb0*/  IMAD.U32 R21, RZ, RZ, UR4 ;  /* 0x00000004ff157e24 */ /* 0x000fce000f8e00ff */
.L_x_213:
[----:B--23-5:R-:W-:Y:S01]  /*fdc0*/  VIADD R2, R7, 0x1 ;  /* 0x0000000107027836 */ /* 0x02cfe20000000000 */
[----:B------:R-:W-:Y:S05]  /*fdd0*/  YIELD ;  /* 0x0000000000007946 */ /* 0x000fea0003800000 */
[----:B------:R-:W-:Y:S01]  /*fde0*/  ISETP.NE.AND P0, PT, R2, 0x2, PT ;  /* 0x000000020200780c */ /* 0x000fe20003f05270 */
[----:B------:R-:W-:Y:S03]  /*fdf0*/  BSSY B0, `(.L_x_194) ;  /* 0x000006e000007945 */ /* 0x000fe60003800000 */
[----:B------:R-:W-:-:S02]  /*fe00*/  SEL R3, RZ, 0x1, P0 ;  /* 0x00000001ff037807 */ /* 0x000fc40000000000 */
[----:B------:R-:W-:Y:S02]  /*fe10*/  SEL R10, R2, RZ, P0 ;  /* 0x000000ff020a7207 */ /* 0x000fe40000000000 */
[----:B------:R-:W-:-:S05]  /*fe20*/  LOP3.LUT R9, R6, R3, RZ, 0x3c, !PT ;  /* 0x0000000306097212 */ /* 0x000fca00078e3cff */
[----:B------:R2:W-:Y:S04]  /*fe30*/  STL [R1+0x8], R9 ;  /* 0x0000080901007387 */ /* 0x0005e80000100800 */
[----:B------:R2:W-:Y:S01]  /*fe40*/  STL [R1+0x4], R10 ;  /* 0x0000040a01007387 */ /* 0x0005e20000100800 */
[----:B------:R-:W-:Y:S05]  /*fe50*/  @!P6 BRA `(.L_x_195) ;  /* 0x00000004009ce947 */ /* 0x000fea0003800000 */
[----:B------:R-:W-:Y:S01]  /*fe60*/  ULDC.64 UR4, c[0x0][0x3f8] ;  /* 0x0000fe0000047ab9 */ /* 0x000fe20000000a00 */
[----:B------:R-:W-:Y:S01]  /*fe70*/  IMAD.MOV.U32 R8, RZ, RZ, R21 ;  /* 0x000000ffff087224 */ /* 0x000fe200078e0015 */
[----:B------:R-:W-:-:S04]  /*fe80*/  ISETP.NE.U32.AND P0, PT, RZ, UR4, PT ;  /* 0x00000004ff007c0c */ /* 0x000fc8000bf05070 */
[----:B------:R-:W-:-:S13]  /*fe90*/  ISETP.NE.AND.EX P0, PT, RZ, UR5, PT, P0 ;  /* 0x00000005ff007c0c */ /* 0x000fda000bf05300 */
[----:B------:R-:W-:Y:S05]  /*fea0*/  @!P0 BRA `(.L_x_196) ;  /* 0x00000000004c8947 */ /* 0x000fea0003800000 */
[----:B------:R-:W3:Y:S01]  /*feb0*/  LDL R5, [R1+0x14] ;  /* 0x0000140001057983 */ /* 0x000ee20000100800 */
[----:B------:R-:W4:Y:S01]  /*fec0*/  LDC R8, c[0x0][0x41c] ;  /* 0x00010700ff087b82 */ /* 0x000f220000000800 */
[----:B------:R-:W-:Y:S02]  /*fed0*/  ULDC.64 UR6, c[0x0][0x408] ;  /* 0x0001020000067ab9 */ /* 0x000fe40000000a00 */
[----:B-1----:R-:W2:Y:S01]  /*fee0*/  LDL R4, [R1+0xc] ;  /* 0x00000c0001047983 */ /* 0x002ea20000100800 */
[----:B----4-:R-:W-:-:S13]  /*fef0*/  ISETP.NE.AND P0, PT, R8, 0x1, PT ;  /* 0x000000010800780c */ /* 0x010fda0003f05270 */
[----:B------:R-:W1:Y:S02]  /*ff00*/  @P0 LDC.64 R2, c[0x0][0x420] ;  /* 0x00010800ff020b82 */ /* 0x000e640000000a00 */
[----:B-1----:R-:W-:-:S04]  /*ff10*/  @P0 IMAD.HI.U32 R0, R21, R2, RZ ;  /* 0x0000000215000227 */ /* 0x002fc800078e00ff */
[----:B------:R-:W-:Y:S01]  /*ff20*/  IMAD.MOV.U32 R2, RZ, RZ, R21 ;  /* 0x000000ffff027224 */ /* 0x000fe200078e0015 */
[----:B------:R-:W-:-:S04]  /*ff30*/  @P0 SHF.R.U32.HI R2, RZ, R3, R0 ;  /* 0x00000003ff020219 */ /* 0x000fc80000011600 */
[--C-:B------:R-:W-:Y:S01]  /*ff40*/  SHF.R.S32.HI R3, RZ, 0x1f, R2.reuse ;  /* 0x0000001fff037819 */ /* 0x100fe20000011402 */
[----:B------:R-:W-:-:S04]  /*ff50*/  IMAD.MOV R0, RZ, RZ, -R2 ;  /* 0x000000ffff007224 */ /* 0x000fc800078e0a02 */
[----:B------:R-:W-:Y:S02]  /*ff60*/  IMAD R8, R8, R0, R21 ;  /* 0x0000000008087224 */ /* 0x000fe400078e0215 */
[----:B---3--:R-:W-:-:S04]  /*ff70*/  IMAD R0, R5, UR6, RZ ;  /* 0x0000000605007c24 */ /* 0x008fc8000f8e02ff */
[C---:B--2---:R-:W-:Y:S02]  /*ff80*/  IMAD R0, R4.reuse, UR7, R0 ;  /* 0x0000000704007c24 */ /* 0x044fe4000f8e0200 */
[----:B------:R-:W-:-:S04]  /*ff90*/  IMAD.WIDE.U32 R2, R4, UR6, R2 ;  /* 0x0000000604027c25 */ /* 0x000fc8000f8e0002 */
[----:B------:R-:W-:Y:S01]  /*ffa0*/  IMAD.IADD R0, R0, 0x1, R3 ;  /* 0x0000000100007824 */ /* 0x000fe200078e0203 */
[----:B------:R-:W-:-:S04]  /*ffb0*/  LEA R4, P0, R2, UR4, 0x2 ;  /* 0x0000000402047c11 */ /* 0x000fc8000f8010ff */
[----:B------:R-:W-:-:S05]  /*ffc0*/  LEA.HI.X R5, R2, UR5, R0, 0x2, P0 ;  /* 0x0000000502057c11 */ /* 0x000fca00080f1400 */
[----:B------:R3:W5:Y:S04]  /*ffd0*/  LDG.E R0, desc[UR50][R4.64] ;  /* 0x0000003204007981 */ /* 0x000768000c1e1900 */
.L_x_196:
[----:B-1-3--:R-:W-:Y:S01]  /*ffe0*/  LEA R4, R10, UR41, 0x3 ;  /* 0x000000290a047c11 */ /* 0x00afe2000f8e18ff */
[----:B------:R-:W1:Y:S01]  /*fff0*/  S2R R2, SR_TID.X ;  /* 0x0000000000027919 */ /* 0x000e620000002100 */
[----:B------:R-:W-:Y:S01]  /*10000*/  SHF.L.U32 R3, R9, 0x1f, RZ ;  /* 0x0000001f09037819 */ /* 0x000fe200000006ff */
[----:B------:R-:W-:Y:S03]  /*10010*/  BSSY B1, `(.L_x_197) ;  /* 0x0000005000017945 */ /* 0x000fe60003800000 */
[----:B------:R-:W3:Y:S01]  /*10020*/  SYNCS.PHASECHK.TRANS64.TRYWAIT P0, [R4+URZ+0x2e880], R3 ;  /* 0x02e88003040075a7 */ /* 0x000ee2000800017f */
[----:B-1----:R-:W-:-:S04]  /*10030*/  LOP3.LUT R2, R2, 0x7f, RZ, 0xc0, !PT ;  /* 0x0000007f02027812 */ /* 0x002fc800078ec0ff */
[----:B------:R-:W-:Y:S01]  /*10040*/  ISETP.NE.AND P2, PT, R2, RZ, PT ;  /* 0x000000ff0200720c */ /* 0x000fe20003f45270 */
[----:B---3--:R-:W-:-:S12]  /*10050*/  @!P0 BRA `(.L_x_198) ;  /* 0x0000002800348947 */ /* 0x008fd80003800000 */
.L_x_257:
[----:B------:R-:W-:Y:S05]  /*10060*/  BSYNC B1 ;  /* 0x0000000000017941 */ /* 0x000fea0003800000 */
.L_x_197:
[----:B------:R-:W-:Y:S04]  /*10070*/  BSSY B1, `(.L_x_199) ;  /* 0x0000009000017945 */ /* 0x000fe80003800000 */
        /* <DEDUP_REMOVED lines=8> */
.L_x_200:
[----:B------:R-:W-:Y:S05]  /*10100*/  BSYNC B1 ;  /* 0x0000000000017941 */ /* 0x000fea0003800000 */
.L_x_199:
[----:B------:R-:W3:Y:S04]  /*10110*/  LDL R2, [R1+0x10] ;  /* 0x0000100001027983 */ /* 0x000ee80000100800 */
[----:B--2---:R-:W2:Y:S04]  /*10120*/  LDL R9, [R1+0x4] ;  /* 0x0000040001097983 */ /* 0x004ea80000100800 */
[----:B------:R-:W4:Y:S01]  /*10130*/  LDL R5, [R1+0x18] ;  /* 0x0000180001057983 */ /* 0x000f220000100800 */
[----:B------:R-:W-:Y:S01]  /*10140*/  IMAD.MOV.U32 R10, RZ, RZ, RZ ;  /* 0x000000ffff0a7224 */ /* 0x000fe200078e00ff */
[----:B------:R-:W-:Y:S01]  /*10150*/  UIADD3 UR4, UP0, UR54, 0x470, URZ ;  /* 0x0000047036047890 */ /* 0x000fe2000ff1e03f */
[----:B------:R-:W-:Y:S01]  /*10160*/  PLOP3.LUT P0, PT, PT, PT, PT, 0x80, 0x0 ;  /* 0x000000000000781c */ /* 0x000fe20003f0f070 */
[----:B------:R-:W-:Y:S01]  /*10170*/  UMOV UR6, 0x0 ;  /* 0x0000000000067882 */ /* 0x000fe20000000000 */
[----:B------:R-:W-:Y:S01]  /*10180*/  UMOV UR7, 0x14f00000 ;  /* 0x14f0000000077882 */ /* 0x000fe20000000000 */
[----:B------:R-:W-:Y:S01]  /*10190*/  R2UR UR10, R10 ;  /* 0x000000000a0a72ca */ /* 0x000fe200000e0000 */
[----:B------:R-:W-:Y:S01]  /*101a0*/  UIADD3.X UR5, URZ, UR55, URZ, UP0, !UPT ;  /* 0x000000373f057290 */ /* 0x000fe200087fe43f */
[----:B---3--:R-:W-:Y:S01]  /*101b0*/  R2UR UR12, R2 ;  /* 0x00000000020c72ca */ /* 0x008fe200000e0000 */
[----:B------:R-:W-:-:S04]  /*101c0*/  IMAD.U32 R2, RZ, RZ, UR41 ;  /* 0x00000029ff027e24 */ /* 0x000fc8000f8e00ff */
[----:B--2---:R-:W-:Y:S02]  /*101d0*/  IMAD R2, R9, 0x7000, R2 ;  /* 0x0000700009027824 */ /* 0x004fe400078e0202 */
[----:B----4-:R-:W-:Y:S02]  /*101e0*/  IMAD R5, R8, 0xe0, R5 ;  /* 0x000000e008057824 */ /* 0x010fe400078e0205 */
[----:B------:R-:W-:Y:S02]  /*101f0*/  VIADD R8, R4, 0x2e870 ;  /* 0x0002e87004087836 */ /* 0x000fe40000000000 */
[----:B------:R-:W-:-:S07]  /*10200*/  VIADD R9, R2, 0xe400 ;  /* 0x0000e40002097836 */ /* 0x000fce0000000000 */
.L_x_201:
        /* <DEDUP_REMOVED lines=12> */
.L_x_258:
[----:B------:R-:W-:Y:S05]  /*102d0*/  BSYNC B1 ;  /* 0x0000000000017941 */ /* 0x000fea0003800000 */
.L_x_202:
[----:B------:R-:W-:Y:S01]  /*102e0*/  BSSY B1, `(.L_x_204) ;  /* 0x000000b000017945 */ /* 0x000fe20003800000 */
[----:B------:R-:W-:Y:S02]  /*102f0*/  IMAD.MOV.U32 R8, RZ, RZ, 0x0 ;  /* 0x00000000ff087424 */ /* 0x000fe400078e00ff */
[----:B------:R-:W-:Y:S01]  /*10300*/  IMAD.MOV.U32 R9, RZ, RZ, 0x14f00000 ;  /* 0x14f00000ff097424 */ /* 0x000fe200078e00ff */
[----:B------:R-:W-:Y:S06]  /*10310*/  @P2 BRA `(.L_x_205) ;  /* 0x00000000001c2947 */ /* 0x000fec0003800000 */
[----:B------:R-:W3:Y:S01]  /*10320*/  S2R R11, SR_TID.X ;  /* 0x00000000000b7919 */ /* 0x000ee20000002100 */
[----:B-12---:R-:W-:-:S04]  /*10330*/  IMAD.MOV.U32 R3, RZ, RZ, 0x7000 ;  /* 0x00007000ff037424 */ /* 0x006fc800078e00ff */
[----:B------:R4:W-:Y:S01]  /*10340*/  SYNCS.ARRIVE.TRANS64 RZ, [R4+URZ+0x2e830], R3 ;  /* 0x02e8300304ff79a7 */ /* 0x0009e2000800003f */
[----:B---3--:R-:W-:-:S04]  /*10350*/  LOP3.LUT R11, R11, 0x1f, RZ, 0xc0, !PT ;  /* 0x0000001f0b0b7812 */ /* 0x008fc800078ec0ff */
[----:B------:R-:W-:-:S13]  /*10360*/  ISETP.NE.AND P0, PT, R11, RZ, PT ;  /* 0x000000ff0b00720c */ /* 0x000fda0003f05270 */
[----:B----4-:R-:W-:Y:S05]  /*10370*/  @!P0 BRA `(.L_x_205) ;  /* 0x0000000000048947 */ /* 0x010fea0003800000 */
[----:B------:R-:W-:Y:S01]  /*10380*/  BPT.TRAP 0x1 ;  /* 0x000000040000795c */ /* 0x000fe20000300000 */
.L_x_205:
[----:B------:R-:W-:Y:S05]  /*10390*/  BSYNC B1 ;  /* 0x0000000000017941 */ /* 0x000fea0003800000 */
.L_x_204:
[----:B-12---:R-:W2:Y:S01]  /*103a0*/  LDL R3, [R1+0x10] ;  /* 0x0000100001037983 */ /* 0x006ea20000100800 */
        /* <DEDUP_REMOVED lines=9> */
.L_x_206:
        /* <DEDUP_REMOVED lines=8> */
[----:B---3--:R-:W-:Y:S05]  /*104c0*/  @P0 BRA.U.ANY `(.L_x_206) ;  /* 0xfffffffd00dc0947 */ /* 0x008fea000393ffff */
.L_x_195:
[----:B------:R-:W-:Y:S05]  /*104d0*/  BSYNC B0 ;  /* 0x0000000000007941 */ /* 0x000fea0003800000 */
.L_x_194:
[----:B------:R-:W-:-:S06]  /*104e0*/  UISETP.NE.AND UP0, UPT, UR42, 0x3, UPT ;  /* 0x000000032a00788c */ /* 0x000fcc000bf05270 */
[----:B------:R-:W-:-:S13]  /*104f0*/  PLOP3.LUT P0, PT, PT, PT, UP0, 0x80, 0x0 ;  /* 0x000000000000781c */ /* 0x000fda0003f0f008 */
[----:B------:R-:W-:Y:S05]  /*10500*/  @!P0 BRA `(.L_x_207) ;  /* 0x0000000000048947 */ /* 0x000fea0003800000 */
[----:B------:R-:W-:Y:S01]  /*10510*/  BPT.TRAP 0x1 ;  /* 0x000000040000795c */ /* 0x000fe20000300000 */
.L_x_207:
[----:B------:R-:W-:Y:S01]  /*10520*/  IMAD.U32 R2, RZ, RZ, UR49 ;  /* 0x00000031ff027e24 */ /* 0x000fe2000f8e00ff */
[----:B------:R-:W-:Y:S01]  /*10530*/  LEA R3, R7, UR41, 0x3 ;  /* 0x0000002907037c11 */ /* 0x000fe2000f8e18ff */
[----:B------:R-:W-:Y:S03]  /*10540*/  BSSY B0, `(.L_x_208) ;  /* 0x0000007000007945 */ /* 0x000fe60003800000 */
[----:B------:R-:W-:Y:S01]  /*10550*/  ISETP.NE.AND P0, PT, R2, 0x3, PT ;  /* 0x000000030200780c */ /* 0x000fe20003f05270 */
[----:B------:R3:W-:Y:S01]  /*10560*/  STL [R1], R3 ;  /* 0x0000000301007387 */ /* 0x0007e20000100800 */
[----:B------:R-:W-:-:S04]  /*10570*/  LOP3.LUT R2, R6, 0x1, RZ, 0x3c, !PT ;  /* 0x0000000106027812 */ /* 0x000fc800078e3cff */
[----:B------:R-:W-:-:S04]  /*10580*/  SHF.L.U32 R2, R2, 0x1f, RZ ;  /* 0x0000001f02027819 */ /* 0x000fc800000006ff */
[----:B------:R-:W4:Y:S02]  /*10590*/  SYNCS.PHASECHK.TRANS64.TRYWAIT P2, [R3+URZ+0x2e870], R2 ;  /* 0x02e87002030075a7 */ /* 0x000f24000804017f */
[----:B---34-:R-:W-:Y:S05]  /*105a0*/  @!P2 BRA `(.L_x_209) ;  /* 0x000000240008a947 */ /* 0x018fea0003800000 */
.L_x_259:
[----:B------:R-:W-:Y:S05]  /*105b0*/  BSYNC B0 ;  /* 0x0000000000007941 */ /* 0x000fea0003800000 */
.L_x_208:
[----:B------:R-:W-:Y:S05]  /*105c0*/  @!P0 BRA `(.L_x_210) ;  /* 0x0000000000048947 */ /* 0x000fea0003800000 */
[----:B------:R-:W-:Y:S01]  /*105d0*/  BPT.TRAP 0x1 ;  /* 0x000000040000795c */ /* 0x000fe20000300000 */
.L_x_210:
[----:B---3--:R-:W3:Y:S01]  /*105e0*/  LDL R2, [R1] ;  /* 0x0000000001027983 */ /* 0x008ee20000100800 */
[----:B------:R-:W-:-:S04]  /*105f0*/  SHF.L.U32 R3, R6, 0x1f, RZ ;  /* 0x0000001f06037819 */ /* 0x000fc800000006ff */
[----:B---3--:R3:W4:Y:S02]  /*10600*/  SYNCS.PHASECHK.TRANS64.TRYWAIT P2, [R2+URZ+0x2e860], R3 ;  /* 0x02e86003020075a7 */ /* 0x008724000804017f */
[----:B---3--:R-:W-:Y:S01]  /*10610*/  IMAD R2, R7, 0x7000, RZ ;  /* 0x0000700007027824 */ /* 0x008fe200078e02ff */
[----:B----4-:R-:W-:Y:S06]  /*10620*/  @!P2 BRA `(.L_x_211) ;  /* 0x000000240000a947 */ /* 0x010fec0003800000 */
.L_x_260:
[----:B-1----:R-:W3:Y:S04]  /*10630*/  LDL R4, [R1+0x28] ;  /* 0x0000280001047983 */ /* 0x002ee80000100800 */
[----:B------:R-:W4:Y:S01]  /*10640*/  LDL R12, [R1+0x1c] ;  /* 0x00001c00010c7983 */ /* 0x000f220000100800 */
[----:B------:R-:W-:Y:S05]  /*10650*/  WARPSYNC.ALL ;  /* 0x0000000000007948 */ /* 0x000fea0003800000 */
[----:B------:R-:W1:Y:S01]  /*10660*/  S2R R8, SR_TID.X ;  /* 0x0000000000087919 */ /* 0x000e620000002100 */
[----:B--2---:R-:W-:-:S02]  /*10670*/  MOV R10, 0x40 ;  /* 0x00000040000a7802 */ /* 0x004fc40000000f00 */
[----:B-1----:R-:W-:-:S04]  /*10680*/  LOP3.LUT P2, RZ, R8, 0x4, RZ, 0xc0, !PT ;  /* 0x0000000408ff7812 */ /* 0x002fc8000784c0ff */
[----:B------:R-:W-:Y:S02]  /*10690*/  SEL R10, R10, 0xffffffc0, !P2 ;  /* 0xffffffc00a0a7807 */ /* 0x000fe40005000000 */
[C---:B---3--:R-:W-:Y:S02]  /*106a0*/  LOP3.LUT R3, R2.reuse, R4, RZ, 0xfc, !PT ;  /* 0x0000000402037212 */ /* 0x048fe400078efcff */
[----:B----4-:R-:W-:-:S03]  /*106b0*/  IADD3 R2, R2, UR41, R12 ;  /* 0x0000002902027c10 */ /* 0x010fc6000fffe00c */
[----:B------:R-:W1:Y:S01]  /*106c0*/  LDSM.16.MT88.4 R4, [R3+UR41+0xe400] ;  /* 0x00e400290304783b */ /* 0x000e620008004200 */
[----:B------:R-:W-:-:S04]  /*106d0*/  VIADD R20, R3, UR41 ;  /* 0x0000002903147c36 */ /* 0x000fc80008000000 */
[----:B------:R-:W-:Y:S01]  /*106e0*/  IMAD.IADD R20, R10, 0x1, R20 ;  /* 0x000000010a147824 */ /* 0x000fe200078e0214 */
[C-C-:B-1----:R-:W-:Y:S02]  /*106f0*/  PRMT R8, R4.reuse, 0x6420, R5.reuse ;  /* 0x0000642004087816 */ /* 0x142fe40000000005 */
[----:B------:R-:W-:Y:S02]  /*10700*/  PRMT R9, R4, 0x7531, R5 ;  /* 0x0000753104097816 */ /* 0x000fe40000000005 */
[C-C-:B------:R-:W-:Y:S02]  /*10710*/  PRMT R10, R6.reuse, 0x6420, R7.reuse ;  /* 0x00006420060a7816 */ /* 0x140fe40000000007 */
[----:B------:R-:W-:Y:S02]  /*10720*/  PRMT R11, R6, 0x7531, R7 ;  /* 0x00007531060b7816 */ /* 0x000fe40000000007 */
[----:B------:R-:W1:Y:S04]  /*10730*/  LDSM.16.MT88.4 R4, [R20+0xe400] ;  /* 0x00e400001404783b */ /* 0x000e680000004200 */
[----:B------:R-:W-:Y:S01]  /*10740*/  STSM.16.M88.4 [R2+0x400], R8 ;  /* 0x0004000802007844 */ /* 0x000fe20000000200 */
        /* <DEDUP_REMOVED lines=71> */
[----:B------:R1:W-:Y:S02]  /*10bc0*/  STSM.16.M88.4 [R2+0x6400], R4 ;  /* 0x0064000402007844 */ /* 0x0003e40000000200 */
[C-C-:B-1----:R-:W-:Y:S02]  /*10bd0*/  PRMT R4, R8.reuse, 0x6420, R9.reuse ;  /* 0x0000642008047816 */ /* 0x142fe40000000009 */
[----:B------:R-:W-:-:S02]  /*10be0*/  PRMT R5, R8, 0x7531, R9 ;  /* 0x0000753108057816 */ /* 0x000fc40000000009 */
[C-C-:B------:R-:W-:Y:S02]  /*10bf0*/  PRMT R6, R10.reuse, 0x6420, R11.reuse ;  /* 0x000064200a067816 */ /* 0x140fe4000000000b */
[----:B------:R-:W-:-:S05]  /*10c00*/  PRMT R7, R10, 0x7531, R11 ;  /* 0x000075310a077816 */ /* 0x000fca000000000b */
[----:B------:R1:W-:Y:S01]  /*10c10*/  STSM.16.M88.4 [R2+0x6c00], R4 ;  /* 0x006c000402007844 */ /* 0x0003e20000000200 */
[----:B------:R-:W-:Y:S01]  /*10c20*/  @!PT LDS RZ, [RZ] ;  /* 0x00000000fffff984 */ /* 0x000fe20000000800 */
[----:B------:R-:W-:Y:S01]  /*10c30*/  @!PT LDS RZ, [RZ] ;  /* 0x00000000fffff984 */ /* 0x000fe20000000800 */
[----:B------:R-:W-:Y:S01]  /*10c40*/  @!PT LDS RZ, [RZ] ;  /* 0x00000000fffff984 */ /* 0x000fe20000000800 */
[----:B------:R-:W-:Y:S01]  /*10c50*/  @!PT LDS RZ, [RZ] ;  /* 0x00000000fffff984 */ /* 0x000fe20000000800 */
[----:B------:R2:W-:Y:S06]  /*10c60*/  MEMBAR.ALL.CTA ;  /* 0x0000000000007992 */ /* 0x0005ec0000008000 */
[----:B--2---:R-:W2:Y:S01]  /*10c70*/  FENCE.VIEW.ASYNC.S ;  /* 0x00000000000073c6 */ /* 0x004ea20000000000 */
[----:B------:R-:W-:Y:S05]  /*10c80*/  @!P0 BRA `(.L_x_212) ;  /* 0x0000000000048947 */ /* 0x000fea0003800000 */
[----:B------:R-:W-:Y:S01]  /*10c90*/  BPT.TRAP 0x1 ;  /* 0x000000040000795c */ /* 0x000fe20000300000 */
.L_x_212:
[----:B------:R-:W2:Y:S01]  /*10ca0*/  LDL.LU R3, [R1] ;  /* 0x0000000001037983 */ /* 0x000ea20000300800 */
[C---:B------:R-:W-:Y:S01]  /*10cb0*/  ISETP.GT.AND P0, PT, R21.reuse, RZ, PT ;  /* 0x000000ff1500720c */ /* 0x040fe20003f04270 */
[----:B------:R-:W-:Y:S02]  /*10cc0*/  VIADD R21, R21, 0xffffffff ;  /* 0xffffffff15157836 */ /* 0x000fe40000000000 */
[----:B-1----:R3:W5:Y:S04]  /*10cd0*/  LDL R6, [R1+0x8] ;  /* 0x0000080001067983 */ /* 0x0027680000100800 */
[----:B------:R3:W5:Y:S01]  /*10ce0*/  LDL R7, [R1+0x4] ;  /* 0x0000040001077983 */ /* 0x0007620000100800 */
[----:B--2---:R3:W-:Y:S01]  /*10cf0*/  SYNCS.ARRIVE.TRANS64.A1T0 RZ, [R3+URZ+0x2e850], RZ ;  /* 0x02e850ff03ff79a7 */ /* 0x0047e2000810003f */
[----:B------:R-:W-:-:S05]  /*10d00*/  @!P1 VIADD R2, R3, 0x2e880 ;  /* 0x0002e88003029836 */ /* 0x000fca0000000000 */
[----:B------:R-:W-:Y:S01]  /*10d10*/  @!P1 PRMT R2, RZ, 0x654, R2 ;  /* 0x00000654ff029816 */ /* 0x000fe20000000002 */
[----:B------:R-:W-:Y:S06]  /*10d20*/  BAR.SYNC.DEFER_BLOCKING 0x2, 0x80 ;  /* 0x0082000000007b1d */ /* 0x000fec0000010000 */
[----:B------:R3:W-:Y:S01]  /*10d30*/  @!P1 SYNCS.ARRIVE.TRANS64.RED.A1T0 RZ, [R2+URZ], RZ ;  /* 0x000000ff02ff99a7 */ /* 0x0007e2000810043f */
[----:B------:R-:W-:Y:S05]  /*10d40*/  @P0 BRA `(.L_x_213) ;  /* 0xfffffff0001c0947 */ /* 0x000fea000383ffff */
.L_x_193:
[----:B------:R-:W-:Y:S04]  /*10d50*/  BSSY B0, `(.L_x_214) ;  /* 0x000000f000007945 */ /* 0x000fe80003800000 */
[----:B------:R-:W-:Y:S05]  /*10d60*/  @P1 BRA `(.L_x_215) ;  /* 0x0000000000341947 */ /* 0x000fea0003800000 */
[----:B------:R-:W4:Y:S01]  /*10d70*/  S2R R5, SR_LANEID ;  /* 0x0000000000057919 */ /* 0x000f220000000000 */
[----:B------:R-:W-:Y:S01]  /*10d80*/  VOTEU.ANY UR4, UPT, PT ;  /* 0x0000000000047886 */ /* 0x000fe200038e0100 */
[----:B--23--:R-:W2:Y:S01]  /*10d90*/  LDC.64 R2, c[0x0][0xc38] ;  /* 0x00030e00ff027b82 */ /* 0x00cea20000000a00 */
[----:B------:R-:W4:Y:S02]  /*10da0*/  FLO.U32 R0, UR4 ;  /* 0x0000000400007d00 */ /* 0x000f2400080e0000 */
[----:B----4-:R-:W-:-:S06]  /*10db0*/  ISETP.EQ.U32.AND P0, PT, R0, R5, PT ;  /* 0x000000050000720c */ /* 0x010fcc0003f02070 */
[----:B------:R-:W2:Y:S07]  /*10dc0*/  POPC R5, UR4 ;  /* 0x0000000400057d09 */ /* 0x000eae0008000000 */
[----:B--2---:R-:W2:Y:S01]  /*10dd0*/  @P0 ATOMG.E.ADD.STRONG.GPU PT, R3, desc[UR50][R2.64], R5 ;  /* 0x00000005020309a8 */ /* 0x004ea200081ee1f2 */
[----:B-1----:R-:W1:Y:S02]  /*10de0*/  S2R R4, SR_LTMASK ;  /* 0x0000000000047919 */ /* 0x002e640000003900 */
[----:B-1----:R-:W-:-:S04]  /*10df0*/  LOP3.LUT R4, R4, UR4, RZ, 0xc0, !PT ;  /* 0x0000000404047c12 */ /* 0x002fc8000f8ec0ff */
[----:B-----5:R-:W1:Y:S01]  /*10e00*/  POPC R7, R4 ;  /* 0x0000000400077309 */ /* 0x020e620000000000 */
[----:B--2---:R-:W1:Y:S02]  /*10e10*/  SHFL.IDX PT, R0, R3, R0, 0x1f ;  /* 0x00001f0003007589 */ /* 0x004e6400000e0000 */
[----:B-1----:R-:W-:-:S05]  /*10e20*/  IADD3 R0, R0, UR48, R7 ;  /* 0x0000003000007c10 */ /* 0x002fca000fffe007 */
[----:B------:R4:W-:Y:S02]  /*10e30*/  STL [R1+0x20], R0 ;  /* 0x0000200001007387 */ /* 0x0009e40000100800 */
.L_x_215:
[----:B------:R-:W-:Y:S05]  /*10e40*/  BSYNC B0 ;  /* 0x0000000000007941 */ /* 0x000fea0003800000 */
.L_x_214:
[----:B------:R-:W-:-:S06]  /*10e50*/  UISETP.NE.AND UP0, UPT, UR42, 0x3, UPT ;  /* 0x000000032a00788c */ /* 0x000fcc000bf05270 */
[----:B------:R-:W-:-:S13]  /*10e60*/  PLOP3.LUT P0, PT, PT, PT, UP0, 0x80, 0x0 ;  /* 0x000000000000781c */ /* 0x000fda0003f0f008 */
[----:B------:R-:W-:Y:S05]  /*10e70*/  @!P0 BRA `(.L_x_216) ;  /* 0x0000000000048947 */ /* 0x000fea0003800000 */
[----:B------:R-:W-:Y:S01]  /*10e80*/  BPT.TRAP 0x1 ;  /* 0x000000040000795c */ /* 0x000fe20000300000 */
.L_x_216:
[----:B--23--:R-:W2:Y:S04]  /*10e90*/  LDL R2, [R1+0x8] ;  /* 0x0000080001027983 */ /* 0x00cea80000100800 */
[----:B----4-:R-:W3:Y:S01]  /*10ea0*/  LDL R0, [R1+0x4] ;  /* 0x0000040001007983 */ /* 0x010ee20000100800 */
[----:B------:R-:W-:Y:S01]  /*10eb0*/  BSSY B0, `(.L_x_217) ;  /* 0x0000008000007945 */ /* 0x000fe20003800000 */
[----:B--2---:R-:W-:-:S04]  /*10ec0*/  LOP3.LUT R3, R2, 0x1, RZ, 0x3c, !PT ;  /* 0x0000000102037812 */ /* 0x004fc800078e3cff */
[----:B------:R-:W-:Y:S02]  /*10ed0*/  SHF.L.U32 R3, R3, 0x1f, RZ ;  /* 0x0000001f03037819 */ /* 0x000fe400000006ff */
[----:B---3--:R-:W-:-:S04]  /*10ee0*/  LEA R20, R0, UR41, 0x3 ;  /* 0x0000002900147c11 */ /* 0x008fc8000f8e18ff */
[----:B------:R-:W2:Y:S01]  /*10ef0*/  SYNCS.PHASECHK.TRANS64.TRYWAIT P0, [R20+URZ+0x2e870], R3 ;  /* 0x02e87003140075a7 */ /* 0x000ea2000800017f */
[----:B------:R-:W-:-:S05]  /*10f00*/  IMAD.U32 R0, RZ, RZ, UR49 ;  /* 0x00000031ff007e24 */ /* 0x000fca000f8e00ff */
[----:B------:R-:W-:Y:S01]  /*10f10*/  ISETP.NE.AND P2, PT, R0, 0x3, PT ;  /* 0x000000030000780c */ /* 0x000fe20003f45270 */
[----:B--2---:R-:W-:-:S12]  /*10f20*/  @!P0 BRA `(.L_x_218) ;  /* 0x0000001800d88947 */ /* 0x004fd80003800000 */
.L_x_261:
[----:B------:R-:W-:Y:S05]  /*10f30*/  BSYNC B0 ;  /* 0x0000000000007941 */ /* 0x000fea0003800000 */
.L_x_217:
[----:B------:R-:W-:Y:S05]  /*10f40*/  @!P2 BRA `(.L_x_219) ;  /* 0x000000000004a947 */ /* 0x000fea0003800000 */
[----:B------:R-:W-:Y:S01]  /*10f50*/  BPT.TRAP 0x1 ;  /* 0x000000040000795c */ /* 0x000fe20000300000 */
.L_x_219:
[----:B------:R-:W2:Y:S02]  /*10f60*/  LDL R0, [R1+0x8] ;  /* 0x0000080001007983 */ /* 0x000ea40000100800 */
[----:B--2---:R-:W-:-:S04]  /*10f70*/  SHF.L.U32 R3, R0, 0x1f, RZ ;  /* 0x0000001f00037819 */ /* 0x004fc800000006ff */
[----:B------:R-:W2:Y:S02]  /*10f80*/  SYNCS.PHASECHK.TRANS64.TRYWAIT P0, [R20+URZ+0x2e860], R3 ;  /* 0x02e86003140075a7 */ /* 0x000ea4000800017f */
[----:B--2---:R-:W-:Y:S05]  /*10f90*/  @!P0 BRA `(.L_x_220) ;  /* 0x0000001800d08947 */ /* 0x004fea0003800000 */
.L_x_262:
[----:B------:R-:W3:Y:S04]  /*10fa0*/  LDL R0, [R1+0x4] ;  /* 0x0000040001007983 */ /* 0x000ee80000100800 */
[----:B------:R-:W4:Y:S04]  /*10fb0*/  LDL R2, [R1+0x28] ;  /* 0x0000280001027983 */ /* 0x000f280000100800 */
[----:B------:R-:W2:Y:S01]  /*10fc0*/  LDL R12, [R1+0x1c] ;  /* 0x00001c00010c7983 */ /* 0x000ea20000100800 */
[----:B------:R-:W-:Y:S05]  /*10fd0*/  WARPSYNC.ALL ;  /* 0x0000000000007948 */ /* 0x000fea0003800000 */
[----:B------:R-:W0:Y:S01]  /*10fe0*/  S2R R8, SR_TID.X ;  /* 0x0000000000087919 */ /* 0x000e220000002100 */
[----:B------:R-:W-:Y:S01]  /*10ff0*/  IMAD.MOV.U32 R10, RZ, RZ, 0x40 ;  /* 0x00000040ff0a7424 */ /* 0x000fe200078e00ff */
[----:B0-----:R-:W-:-:S04]  /*11000*/  LOP3.LUT P0, RZ, R8, 0x4, RZ, 0xc0, !PT ;  /* 0x0000000408ff7812 */ /* 0x001fc8000780c0ff */
[----:B------:R-:W-:Y:S01]  /*11010*/  SEL R10, R10, 0xffffffc0, !P0 ;  /* 0xffffffc00a0a7807 */ /* 0x000fe20004000000 */
[----:B---3--:R-:W-:-:S05]  /*11020*/  IMAD R0, R0, 0x7000, RZ ;  /* 0x0000700000007824 */ /* 0x008fca00078e02ff */
[C---:B----4-:R-:W-:Y:S02]  /*11030*/  LOP3.LUT R2, R0.reuse, R2, RZ, 0xfc, !PT ;  /* 0x0000000200027212 */ /* 0x050fe400078efcff */
[----:B--2---:R-:W-:-:S03]  /*11040*/  IADD3 R0, R0, UR41, R12 ;  /* 0x0000002900007c10 */ /* 0x004fc6000fffe00c */
[----:B-1---5:R-:W0:Y:S01]  /*11050*/  LDSM.16.MT88.4 R4, [R2+UR41+0xe400] ;  /* 0x00e400290204783b */ /* 0x022e220008004200 */
[----:B------:R-:W-:-:S04]  /*11060*/  VIADD R3, R2, UR41 ;  /* 0x0000002902037c36 */ /* 0x000fc80008000000 */
[----:B------:R-:W-:Y:S01]  /*11070*/  IMAD.IADD R3, R10, 0x1, R3 ;  /* 0x000000010a037824 */ /* 0x000fe200078e0203 */
[C-C-:B0-----:R-:W-:Y:S02]  /*11080*/  PRMT R8, R4.reuse, 0x6420, R5.reuse ;  /* 0x0000642004087816 */ /* 0x141fe40000000005 */
[----:B------:R-:W-:Y:S02]  /*11090*/  PRMT R9, R4, 0x7531, R5 ;  /* 0x0000753104097816 */ /* 0x000fe40000000005 */
[C-C-:B------:R-:W-:Y:S02]  /*110a0*/  PRMT R10, R6.reuse, 0x6420, R7.reuse ;  /* 0x00006420060a7816 */ /* 0x140fe40000000007 */
[----:B------:R-:W-:Y:S02]  /*110b0*/  PRMT R11, R6, 0x7531, R7 ;  /* 0x00007531060b7816 */ /* 0x000fe40000000007 */
[----:B------:R-:W0:Y:S04]  /*110c0*/  LDSM.16.MT88.4 R4, [R3+0xe400] ;  /* 0x00e400000304783b */ /* 0x000e280000004200 */
[----:B------:R0:W-:Y:S02]  /*110d0*/  STSM.16.M88.4 [R0+0x400], R8 ;  /* 0x0004000800007844 */ /* 0x0001e40000000200 */
[----:B0-----:R-:W-:-:S02]  /*110e0*/  PRMT R8, R4, 0x6420, R5 ;  /* 0x0000642004087816 */ /* 0x001fc40000000005 */
[----:B------:R-:W-:Y:S02]  /*110f0*/  PRMT R9, R4, 0x7531, R5 ;  /* 0x0000753104097816 */ /* 0x000fe40000000005 */
[C-C-:B------:R-:W-:Y:S02]  /*11100*/  PRMT R10, R6.reuse, 0x6420, R7.reuse ;  /* 0x00006420060a7816 */ /* 0x140fe40000000007 */
[----:B------:R-:W-:-:S05]  /*11110*/  PRMT R11, R6, 0x7531, R7 ;  /* 0x00007531060b7816 */ /* 0x000fca0000000007 */
[----:B------:R-:W-:Y:S04]  /*11120*/  STSM.16.M88.4 [R0+0xc00], R8 ;  /* 0x000c000800007844 */ /* 0x000fe80000000200 */
[----:B------:R-:W0:Y:S02]  /*11130*/  LDSM.16.MT88.4 R4, [R2+UR41+0xf400] ;  /* 0x00f400290204783b */ /* 0x000e240008004200 */
[C-C-:B0-----:R-:W-:Y:S02]  /*11140*/  PRMT R16, R4.reuse, 0x6420, R5.reuse ;  /* 0x0000642004107816 */ /* 0x141fe40000000005 */
[----:B------:R-:W-:Y:S02]  /*11150*/  PRMT R17, R4, 0x7531, R5 ;  /* 0x0000753104117816 */ /* 0x000fe40000000005 */
[----:B------:R-:W-:-:S02]  /*11160*/  PRMT R18, R6, 0x6420, R7 ;  /* 0x0000642006127816 */ /* 0x000fc40000000007 */
[----:B------:R-:W-:Y:S02]  /*11170*/  PRMT R19, R6, 0x7531, R7 ;  /* 0x0000753106137816 */ /* 0x000fe40000000007 */
[----:B------:R-:W0:Y:S04]  /*11180*/  LDSM.16.MT88.4 R4, [R3+0xf400] ;  /* 0x00f400000304783b */ /* 0x000e280000004200 */
[----:B------:R-:W-:Y:S01]  /*11190*/  STSM.16.M88.4 [R0+0x1400], R16 ;  /* 0x0014001000007844 */ /* 0x000fe20000000200 */
[C-C-:B0-----:R-:W-:Y:S02]  /*111a0*/  PRMT R8, R4.reuse, 0x6420, R5.reuse ;  /* 0x0000642004087816 */ /* 0x141fe40000000005 */
[----:B------:R-:W-:Y:S02]  /*111b0*/  PRMT R9, R4, 0x7531, R5 ;  /* 0x0000753104097816 */ /* 0x000fe40000000005 */
[----:B------:R-:W-:-:S02]  /*111c0*/  PRMT R10, R6, 0x6420, R7 ;  /* 0x00006420060a7816 */ /* 0x000fc40000000007 */
        /* <DEDUP_REMOVED lines=56> */
[----:B------:R1:W-:Y:S01]  /*11550*/  STSM.16.M88.4 [R0+0x6400], R12 ;  /* 0x0064000c00007844 */ /* 0x0003e20000000200 */
[C-C-:B0-----:R-:W-:Y:S02]  /*11560*/  PRMT R8, R4.reuse, 0x6420, R5.reuse ;  /* 0x0000642004087816 */ /* 0x141fe40000000005 */
        /* <DEDUP_REMOVED lines=9> */
[----:B0-----:R-:W0:Y:S01]  /*11600*/  FENCE.VIEW.ASYNC.S ;  /* 0x00000000000073c6 */ /* 0x001e220000000000 */
[----:B------:R-:W-:Y:S05]  /*11610*/  @!P2 BRA `(.L_x_221) ;  /* 0x000000000004a947 */ /* 0x000fea0003800000 */
[----:B------:R-:W-:Y:S01]  /*11620*/  BPT.TRAP 0x1 ;  /* 0x000000040000795c */ /* 0x000fe20000300000 */
.L_x_221:
[----:B------:R-:W2:Y:S01]  /*11630*/  LDL.LU R2, [R1+0x4] ;  /* 0x0000040001027983 */ /* 0x000ea20000300800 */
[----:B0-----:R-:W-:Y:S03]  /*11640*/  SYNCS.ARRIVE.TRANS64.A1T0 RZ, [R20+URZ+0x2e850], RZ ;  /* 0x02e850ff14ff79a7 */ /* 0x001fe6000810003f */
[----:B------:R-:W3:Y:S01]  /*11650*/  LDL.LU R3, [R1+0x8] ;  /* 0x0000080001037983 */ /* 0x000ee20000300800 */
[----:B-1----:R-:W-:-:S05]  /*11660*/  @!P1 VIADD R0, R20, 0x2e880 ;  /* 0x0002e88014009836 */ /* 0x002fca0000000000 */
[----:B------:R-:W-:Y:S01]  /*11670*/  @!P1 PRMT R0, RZ, 0x654, R0 ;  /* 0x00000654ff009816 */ /* 0x000fe20000000000 */
[----:B------:R-:W-:Y:S06]  /*11680*/  BAR.SYNC.DEFER_BLOCKING 0x2, 0x80 ;  /* 0x0082000000007b1d */ /* 0x000fec0000010000 */
[----:B------:R2:W-:Y:S02]  /*11690*/  @!P1 SYNCS.ARRIVE.TRANS64.RED.A1T0 RZ, [R0+URZ], RZ ;  /* 0x000000ff00ff99a7 */ /* 0x0005e4000810043f */
[----:B--2---:R-:W-:-:S05]  /*116a0*/  VIADD R0, R2, 0x1 ;  /* 0x0000000102007836 */ /* 0x004fca0000000000 */
[----:B------:R-:W-:-:S04]  /*116b0*/  ISETP.NE.AND P0, PT, R0, 0x2, PT ;  /* 0x000000020000780c */ /* 0x000fc80003f05270 */
[----:B------:R-:W-:Y:S02]  /*116c0*/  SEL R2, RZ, 0x1, P0 ;  /* 0x00000001ff027807 */ /* 0x000fe40000000000 */
[----:B------:R-:W-:Y:S02]  /*116d0*/  SEL R0, R0, RZ, P0 ;  /* 0x000000ff00007207 */ /* 0x000fe40000000000 */
[----:B---3--:R-:W-:-:S03]  /*116e0*/  LOP3.LUT R3, R3, R2, RZ, 0x3c, !PT ;  /* 0x0000000203037212 */ /* 0x008fc600078e3cff */
[----:B------:R0:W-:Y:S04]  /*116f0*/  STL [R1+0x4], R0 ;  /* 0x0000040001007387 */ /* 0x0001e80000100800 */
[----:B------:R0:W-:Y:S02]  /*11700*/  STL [R1+0x8], R3 ;  /* 0x0000080301007387 */ /* 0x0001e40000100800 */
.L_x_177:
[----:B------:R-:W-:Y:S05]  /*11710*/  BSYNC B6 ;  /* 0x0000000000067941 */ /* 0x000fea0003800000 */
.L_x_175:
[----:B01----:R-:W2:Y:S02]  /*11720*/  LDL R0, [R1+0x30] ;  /* 0x0000300001007983 */ /* 0x003ea40000100800 */
[----:B--2---:R-:W-:-:S13]  /*11730*/  ISETP.NE.AND P0, PT, R0, RZ, PT ;  /* 0x000000ff0000720c */ /* 0x004fda0003f05270 */
[----:B------:R-:W-:Y:S05]  /*11740*/  @!P0 BRA `(.L_x_222) ;  /* 0x0000000000308947 */ /* 0x000fea0003800000 */
[----:B------:R-:W0:Y:S08]  /*11750*/  S2UR UR5, SR_CgaCtaId ;  /* 0x00000000000579c3 */ /* 0x000e300000008800 */
[----:B------:R-:W-:Y:S06]  /*11760*/  BAR.SYNC.DEFER_BLOCKING 0x5, 0x180 ;  /* 0x0146000000007b1d */ /* 0x000fec0000010000 */
[----:B------:R-:W-:-:S02]  /*11770*/  UMOV UR4, 0x400 ;  /* 0x0000040000047882 */ /* 0x000fc40000000000 */
[----:B0-----:R-:W-:-:S09]  /*11780*/  ULEA UR4, UR5, UR4, 0x18 ;  /* 0x0000000405047291 */ /* 0x001fd2000f8ec03f */
[----:B------:R-:W0:Y:S04]  /*11790*/  LDS.128 R4, [UR4+0x2e8d0] ;  /* 0x02e8d004ff047984 */ /* 0x000e280008000c00 */
[----:B0-----:R0:W-:Y:S01]  /*117a0*/  STL.64 [R1+0x20], R4 ;  /* 0x0000200401007387 */ /* 0x0011e20000100a00 */
[----:B------:R-:W-:Y:S02]  /*117b0*/  IMAD.MOV.U32 R2, RZ, RZ, R7 ;  /* 0x000000ffff027224 */ /* 0x000fe400078e0007 */
[----:B------:R-:W-:-:S03]  /*117c0*/  IMAD.MOV.U32 R0, RZ, RZ, R6 ;  /* 0x000000ffff007224 */ /* 0x000fc600078e0006 */
[----:B------:R-:W-:Y:S02]  /*117d0*/  R2UR UR52, R2 ;  /* 0x00000000023472ca */ /* 0x000fe400000e0000 */
[----:B------:R-:W-:Y:S01]  /*117e0*/  R2UR UR38, R0 ;  /* 0x00000000002672ca */ /* 0x000fe200000e0000 */
[----:B------:R-:W-:Y:S06]  /*117f0*/  BAR.ARV 0x4, 0x180 ;  /* 0x0106000000007b1d */ /* 0x000fec0000002000 */
[----:B------:R-:W-:Y:S08]  /*11800*/  BRA `(.L_x_223) ;  /* 0x00000008003c7947 */ /* 0x000ff00003800000 */
.L_x_222:
[----:B------:R-:W0:Y:S01]  /*11810*/  S2R R2, SR_TID.X ;  /* 0x0000000000027919 */ /* 0x000e220000002100 */
[----:B------:R-:W-:Y:S01]  /*11820*/  ULDC UR4, c[0x0][0xc14] ;  /* 0x0003050000047ab9 */ /* 0x000fe20000000800 */
[----:B------:R-:W2:Y:S01]  /*11830*/  LDL.LU R0, [R1+0x20] ;  /* 0x0000200001007983 */ /* 0x000ea20000300800 */
[----:B------:R-:W-:Y:S01]  /*11840*/  IMAD.MOV.U32 R4, RZ, RZ, RZ ;  /* 0x000000ffff047224 */ /* 0x000fe200078e00ff */
[----:B0-----:R-:W-:-:S04]  /*11850*/  LOP3.LUT R9, R2, 0x1f, RZ, 0xc0, !PT ;  /* 0x0000001f02097812 */ /* 0x001fc800078ec0ff */
[C---:B------:R-:W-:Y:S01]  /*11860*/  ISETP.NE.AND P0, PT, R9.reuse, 0x1f, PT ;  /* 0x0000001f0900780c */ /* 0x040fe20003f05270 */
[----:B------:R-:W-:-:S05]  /*11870*/  VIADD R5, R9, UR52 ;  /* 0x0000003409057c36 */ /* 0x000fca0008000000 */
[----:B------:R-:W-:Y:S01]  /*11880*/  ISETP.GE.OR P1, PT, R5, UR4, !P0 ;  /* 0x0000000405007c0c */ /* 0x000fe2000c726670 */
[----:B------:R-:W-:-:S12]  /*11890*/  ULDC UR4, c[0x0][0xc14] ;  /* 0x0003050000047ab9 */ /* 0x000fd80000000800 */
[----:B------:R-:W0:Y:S02]  /*118a0*/  @!P1 LDC.64 R2, c[0x0][0xc58] ;  /* 0x00031600ff029b82 */ /* 0x000e240000000a00 */
[----:B0-----:R-:W-:-:S05]  /*118b0*/  @!P1 IMAD.WIDE R2, R5, 0x4, R2 ;  /* 0x0000000405029825 */ /* 0x001fca00078e0202 */
[----:B------:R-:W3:Y:S01]  /*118c0*/  @!P1 LDG.E R4, desc[UR50][R2.64] ;  /* 0x0000003202049981 */ /* 0x000ee2000c1e1900 */
[C---:B------:R-:W-:Y:S02]  /*118d0*/  ISETP.NE.AND P1, PT, R9.reuse, RZ, PT ;  /* 0x000000ff0900720c */ /* 0x040fe40003f25270 */
[C---:B------:R-:W-:Y:S02]  /*118e0*/  ISETP.GE.U32.AND P2, PT, R9.reuse, 0x2, PT ;  /* 0x000000020900780c */ /* 0x040fe40003f46070 */
[C---:B------:R-:W-:Y:S02]  /*118f0*/  ISETP.GE.U32.AND P3, PT, R9.reuse, 0x4, PT ;  /* 0x000000040900780c */ /* 0x040fe40003f66070 */
[C---:B------:R-:W-:Y:S02]  /*11900*/  ISETP.GE.U32.AND P4, PT, R9.reuse, 0x8, PT ;  /* 0x000000080900780c */ /* 0x040fe40003f86070 */
[----:B------:R-:W-:Y:S01]  /*11910*/  ISETP.GE.U32.AND P5, PT, R9, 0x10, PT ;  /* 0x000000100900780c */ /* 0x000fe20003fa6070 */
[----:B--2---:R-:W-:-:S02]  /*11920*/  IMAD.MOV.U32 R8, RZ, RZ, R0 ;  /* 0x000000ffff087224 */ /* 0x004fc400078e0000 */
[----:B---3--:R-:W0:Y:S02]  /*11930*/  SHFL.UP PT, R0, R4, 0x1, RZ ;  /* 0x0420000004007989 */ /* 0x008e2400000e00ff */
[----:B0-----:R-:W-:-:S05]  /*11940*/  SEL R5, R0, RZ, P1 ;  /* 0x000000ff00057207 */ /* 0x001fca0000800000 */
[----:B------:R-:W-:-:S05]  /*11950*/  IMAD.IADD R5, R4, 0x1, R5 ;  /* 0x0000000104057824 */ /* 0x000fca00078e0205 */
[----:B------:R-:W0:Y:S02]  /*11960*/  SHFL.UP PT, R0, R5, 0x2, RZ ;  /* 0x0440000005007989 */ /* 0x000e2400000e00ff */
[----:B0-----:R-:W-:-:S05]  /*11970*/  SEL R0, R0, RZ, P2 ;  /* 0x000000ff00007207 */ /* 0x001fca0001000000 */
[----:B------:R-:W-:-:S05]  /*11980*/  IMAD.IADD R0, R5, 0x1, R0 ;  /* 0x0000000105007824 */ /* 0x000fca00078e0200 */
[----:B------:R-:W0:Y:S02]  /*11990*/  SHFL.UP PT, R6, R0, 0x4, RZ ;  /* 0x0480000000067989 */ /* 0x000e2400000e00ff */
[----:B0-----:R-:W-:-:S04]  /*119a0*/  SEL R3, R6, RZ, P3 ;  /* 0x000000ff06037207 */ /* 0x001fc80001800000 */
[----:B------:R-:W-:-:S05]  /*119b0*/  IADD3 R6, R0, R3, RZ ;  /* 0x0000000300067210 */ /* 0x000fca0007ffe0ff */
[----:B------:R-:W0:Y:S02]  /*119c0*/  SHFL.UP PT, R2, R6, 0x8, RZ ;  /* 0x0500000006027989 */ /* 0x000e2400000e00ff */
[----:B0-----:R-:W-:-:S05]  /*119d0*/  SEL R3, R2, RZ, P4 ;  /* 0x000000ff02037207 */ /* 0x001fca0002000000 */
[----:B------:R-:W-:-:S05]  /*119e0*/  IMAD.IADD R7, R6, 0x1, R3 ;  /* 0x0000000106077824 */ /* 0x000fca00078e0203 */
[----:B------:R-:W0:Y:S04]  /*119f0*/  SHFL.UP PT, R2, R7, 0x10, RZ ;  /* 0x0600000007027989 */ /* 0x000e2800000e00ff */
[----:B------:R-:W-:Y:S01]  /*11a00*/  SHFL.IDX PT, R9, R8, 0x1, 0x1f ;  /* 0x00201f0008097f89 */ /* 0x000fe200000e0000 */
[----:B0-----:R-:W-:-:S05]  /*11a10*/  SEL R2, R2, RZ, P5 ;  /* 0x000000ff02027207 */ /* 0x001fca0002800000 */
[----:B------:R-:W-:Y:S02]  /*11a20*/  IMAD.IADD R3, R7, 0x1, R2 ;  /* 0x0000000107037824 */ /* 0x000fe400078e0202 */
[----:B------:R-:W0:Y:S03]  /*11a30*/  LDC R2, c[0x0][0xc10] ;  /* 0x00030400ff027b82 */ /* 0x000e260000000800 */
[----:B------:R-:W0:Y:S04]  /*11a40*/  SHFL.IDX PT, R5, R3, 0x1f, 0x1f ;  /* 0x03e01f0003057f89 */ /* 0x000e2800000e0000 */
[----:B------:R-:W1:Y:S01]  /*11a50*/  SHFL.IDX PT, R0, R8, RZ, 0x1f ;  /* 0x00001fff08007589 */ /* 0x000e6200000e0000 */
[----:B0-----:R-:W-:-:S04]  /*11a60*/  IMAD R6, R5, R2, RZ ;  /* 0x0000000205067224 */ /* 0x001fc800078e02ff */
[----:B------:R-:W-:-:S05]  /*11a70*/  IMAD.IADD R5, R9, 0x1, R6 ;  /* 0x0000000109057824 */ /* 0x000fca00078e0206 */
[----:B-1----:R-:W-:-:S13]  /*11a80*/  ISETP.GT.AND P6, PT, R5, R0, PT ;  /* 0x000000000500720c */ /* 0x002fda0003fc4270 */
[----:B------:R-:W-:Y:S05]  /*11a90*/  @P6 BRA `(.L_x_224) ;  /* 0x0000000000906947 */ /* 0x000fea0003800000 */
.L_x_228:
[----:B------:R-:W-:-:S04]  /*11aa0*/  UIADD3 UR52, UR52, 0x1f, URZ ;  /* 0x0000001f34347890 */ /* 0x000fc8000fffe03f */
[----:B------:R-:W-:-:S06]  /*11ab0*/  UISETP.GE.AND UP0, UPT, UR52, UR4, UPT ;  /* 0x000000043400728c */ /* 0x000fcc000bf06270 */
[----:B------:R-:W-:-:S13]  /*11ac0*/  PLOP3.LUT P6, PT, PT, PT, UP0, 0x40, 0x0 ;  /* 0x000000000000781c */ /* 0x000fda0003fce808 */
[----:B------:R-:W-:Y:S05]  /*11ad0*/  @!P6 BRA `(.L_x_225) ;  /* 0x00000004003ce947 */ /* 0x000fea0003800000 */
[----:B------:R-:W0:Y:S01]  /*11ae0*/  S2R R2, SR_TID.X ;  /* 0x0000000000027919 */ /* 0x000e220000002100 */
[----:B------:R-:W-:Y:S01]  /*11af0*/  BSSY B0, `(.L_x_226) ;  /* 0x0000009000007945 */ /* 0x000fe20003800000 */
[----:B------:R-:W-:Y:S01]  /*11b00*/  IMAD.MOV.U32 R4, RZ, RZ, RZ ;  /* 0x000000ffff047224 */ /* 0x000fe200078e00ff */
[----:B0-----:R-:W-:-:S05]  /*11b10*/  LOP3.LUT R2, R2, 0x1f, RZ, 0xc0, !PT ;  /* 0x0000001f02027812 */ /* 0x001fca00078ec0ff */
[----:B------:R-:W-:-:S05]  /*11b20*/  VIADD R7, R2, UR52 ;  /* 0x0000003402077c36 */ /* 0x000fca0008000000 */
[----:B------:R-:W-:-:S13]  /*11b30*/  ISETP.GE.OR P6, PT, R7, UR4, !P0 ;  /* 0x0000000407007c0c */ /* 0x000fda000c7c6670 */
[----:B------:R-:W-:Y:S05]  /*11b40*/  @P6 BRA `(.L_x_227) ;  /* 0x00000000000c6947 */ /* 0x000fea0003800000 */
[----:B------:R-:W0:Y:S02]  /*11b50*/  LDC.64 R2, c[0x0][0xc58] ;  /* 0x00031600ff027b82 */ /* 0x000e240000000a00 */
[----:B0-----:R-:W-:-:S05]  /*11b60*/  IMAD.WIDE R2, R7, 0x4, R2 ;  /* 0x0000000407027825 */ /* 0x001fca00078e0202 */
[----:B------:R0:W5:Y:S02]  /*11b70*/  LDG.E R4, desc[UR50][R2.64] ;  /* 0x0000003202047981 */ /* 0x000164000c1e1900 */
.L_x_227:
[----:B------:R-:W-:Y:S05]  /*11b80*/  BSYNC B0 ;  /* 0x0000000000007941 */ /* 0x000fea0003800000 */
.L_x_226:
        /* <DEDUP_REMOVED lines=13> */
[----:B0-----:R-:W-:Y:S02]  /*11c60*/  SEL R9, R2, RZ, P5 ;  /* 0x000000ff02097207 */ /* 0x001fe40002800000 */
[----:B------:R-:W0:Y:S03]  /*11c70*/  LDC R2, c[0x0][0xc10] ;  /* 0x00030400ff027b82 */ /* 0x000e260000000800 */
[----:B------:R-:W-:-:S05]  /*11c80*/  IMAD.IADD R3, R8, 0x1, R9 ;  /* 0x0000000108037824 */ /* 0x000fca00078e0209 */
[----:B------:R-:W0:Y:S02]  /*11c90*/  SHFL.IDX PT, R9, R3, 0x1f, 0x1f ;  /* 0x03e01f0003097f89 */ /* 0x000e2400000e0000 */
[----:B0-----:R-:W-:-:S04]  /*11ca0*/  IMAD R6, R9, R2, RZ ;  /* 0x0000000209067224 */ /* 0x001fc800078e02ff */
[----:B------:R-:W-:-:S05]  /*11cb0*/  IMAD.IADD R5, R6, 0x1, R5 ;  /* 0x0000000106057824 */ /* 0x000fca00078e0205 */
[----:B------:R-:W-:-:S13]  /*11cc0*/  ISETP.GT.AND P6, PT, R5, R0, PT ;  /* 0x000000000500720c */ /* 0x000fda0003fc4270 */
[----:B------:R-:W-:Y:S05]  /*11cd0*/  @!P6 BRA `(.L_x_228) ;  /* 0xfffffffc0070e947 */ /* 0x000fea000383ffff */
.L_x_224:
[----:B------:R-:W-:Y:S02]  /*11ce0*/  IMAD.IADD R7, R5, 0x1, -R6 ;  /* 0x0000000105077824 */ /* 0x000fe400078e0a06 */
[----:B------:R-:W-:Y:S02]  /*11cf0*/  IMAD.MOV.U32 R6, RZ, RZ, RZ ;  /* 0x000000ffff067224 */ /* 0x000fe400078e00ff */
        /* <DEDUP_REMOVED lines=14> */
[----:B------:R-:W-:-:S06]  /*11de0*/  IMAD.U32 R6, RZ, RZ, UR5 ;  /* 0x00000005ff067e24 */ /* 0x000fcc000f8e00ff */
[----:B------:R1:W2:Y:S02]  /*11df0*/  SHFL.IDX PT, R6, R3, R6, 0x1f ;  /* 0x00001f0603067589 */ /* 0x0002a400000e0000 */
.L_x_229:
[----:B--2---:R-:W-:Y:S01]  /*11e00*/  IMAD R7, R6, R2, R7 ;  /* 0x0000000206077224 */ /* 0x004fe200078e0207 */
[----:B------:R-:W-:Y:S01]  /*11e10*/  MOV R2, RZ ;  /* 0x000000ff00027202 */ /* 0x000fe20000000f00 */
[--C-:B0-----:R-:W-:Y:S01]  /*11e20*/  IMAD.MOV R6, RZ, RZ, -R9.reuse ;  /* 0x000000ffff067224 */ /* 0x101fe200078e0a09 */
[----:B------:R-:W-:Y:S01]  /*11e30*/  UIADD3 UR52, UR4, UR52, URZ ;  /* 0x0000003404347290 */ /* 0x000fe2000fffe03f */
[----:B-1----:R-:W-:Y:S01]  /*11e40*/  IMAD.MOV.U32 R3, RZ, RZ, R9 ;  /* 0x000000ffff037224 */ /* 0x002fe200078e0009 */
[----:B------:R0:W-:Y:S01]  /*11e50*/  STL [R1+0x20], R7 ;  /* 0x0000200701007387 */ /* 0x0001e20000100800 */
[----:B------:R-:W-:-:S04]  /*11e60*/  IMAD R6, R6, R5, RZ ;  /* 0x0000000506067224 */ /* 0x000fc800078e02ff */
[----:B------:R-:W-:Y:S01]  /*11e70*/  IMAD.HI.U32 R9, R9, R6, R2 ;  /* 0x0000000609097227 */ /* 0x000fe200078e0002 */
[----:B------:R-:W-:-:S03]  /*11e80*/  IABS R2, R4 ;  /* 0x0000000400027213 */ /* 0x000fc60000000000 */
[----:B------:R-:W-:Y:S02]  /*11e90*/  IMAD.IADD R3, R0, 0x1, -R7 ;  /* 0x0000000100037824 */ /* 0x000fe400078e0a07 */
[----:B------:R-:W-:-:S03]  /*11ea0*/  IMAD.MOV R2, RZ, RZ, -R2 ;  /* 0x000000ffff027224 */ /* 0x000fc600078e0a02 */
[----:B------:R-:W-:-:S05]  /*11eb0*/  IABS R0, R3 ;  /* 0x0000000300007213 */ /* 0x000fca0000000000 */
[----:B------:R-:W-:-:S04]  /*11ec0*/  IMAD.HI.U32 R9, R9, R0, RZ ;  /* 0x0000000009097227 */ /* 0x000fc800078e00ff */
[----:B------:R-:W-:-:S05]  /*11ed0*/  IMAD R0, R9, R2, R0 ;  /* 0x0000000209007224 */ /* 0x000fca00078e0200 */
[----:B------:R-:W-:-:S13]  /*11ee0*/  ISETP.GT.U32.AND P1, PT, R5, R0, PT ;  /* 0x000000000500720c */ /* 0x000fda0003f24070 */
[----:B------:R-:W-:Y:S02]  /*11ef0*/  @!P1 IMAD.IADD R0, R0, 0x1, -R5 ;  /* 0x0000000100009824 */ /* 0x000fe400078e0a05 */
[----:B------:R-:W-:Y:S01]  /*11f00*/  @!P1 VIADD R9, R9, 0x1 ;  /* 0x0000000109099836 */ /* 0x000fe20000000000 */
[----:B------:R-:W-:Y:S02]  /*11f10*/  ISETP.NE.AND P1, PT, R4, RZ, PT ;  /* 0x000000ff0400720c */ /* 0x000fe40003f25270 */
[----:B------:R-:W-:Y:S02]  /*11f20*/  ISETP.GE.U32.AND P0, PT, R0, R5, PT ;  /* 0x000000050000720c */ /* 0x000fe40003f06070 */
[----:B------:R-:W-:-:S04]  /*11f30*/  LOP3.LUT R0, R3, R4, RZ, 0x3c, !PT ;  /* 0x0000000403007212 */ /* 0x000fc800078e3cff */
[----:B------:R-:W-:-:S07]  /*11f40*/  ISETP.GE.AND P2, PT, R0, RZ, PT ;  /* 0x000000ff0000720c */ /* 0x000fce0003f46270 */
[----:B------:R-:W-:-:S06]  /*11f50*/  @P0 VIADD R9, R9, 0x1 ;  /* 0x0000000109090836 */ /* 0x000fcc0000000000 */
[----:B------:R-:W-:Y:S01]  /*11f60*/  @!P2 IMAD.MOV R9, RZ, RZ, -R9 ;  /* 0x000000ffff09a224 */ /* 0x000fe200078e0a09 */
[----:B------:R-:W-:-:S04]  /*11f70*/  @!P1 LOP3.LUT R9, RZ, R4, RZ, 0x33, !PT ;  /* 0x00000004ff099212 */ /* 0x000fc800078e33ff */
[----:B------:R-:W-:Y:S01]  /*11f80*/  R2UR UR38, R9 ;  /* 0x00000000092672ca */ /* 0x000fe200000e0000 */
[----:B------:R-:W-:-:S04]  /*11f90*/  IMAD.MOV R9, RZ, RZ, -R9 ;  /* 0x000000ffff097224 */ /* 0x000fc800078e0a09 */
[----:B------:R-:W-:-:S05]  /*11fa0*/  IMAD R0, R4, R9, R3 ;  /* 0x0000000904007224 */ /* 0x000fca00078e0203 */
[----:B------:R0:W-:Y:S01]  /*11fb0*/  STL [R1+0x24], R0 ;  /* 0x0000240001007387 */ /* 0x0001e20000100800 */
[----:B------:R-:W-:Y:S05]  /*11fc0*/  BRA `(.L_x_230) ;  /* 0x0000000000107947 */ /* 0x000fea0003800000 */
.L_x_225:
[----:B------:R1:W-:Y:S01]  /*11fd0*/  STL [R1+0x20], R0 ;  /* 0x0000200001007387 */ /* 0x0003e20000100800 */
[----:B------:R-:W-:Y:S01]  /*11fe0*/  ULDC UR52, c[0x0][0xc14] ;  /* 0x0003050000347ab9 */ /* 0x000fe20000000800 */
[----:B------:R-:W-:Y:S02]  /*11ff0*/  UMOV UR38, URZ ;  /* 0x0000003f00267c82 */ /* 0x000fe40008000000 */
[----:B------:R1:W-:Y:S03]  /*12000*/  STL [R1+0x24], RZ ;  /* 0x000024ff01007387 */ /* 0x0003e60000100800 */
.L_x_230:
[----:B------:R-:W2:Y:S04]  /*12010*/  LDL R3, [R1+0x20] ;  /* 0x0000200001037983 */ /* 0x000ea80000100800 */
[----:B------:R-:W3:Y:S01]  /*12020*/  LDL R2, [R1+0x24] ;  /* 0x0000240001027983 */ /* 0x000ee20000100800 */
[----:B------:R-:W-:Y:S02]  /*12030*/  IMAD.U32 R6, RZ, RZ, UR38 ;  /* 0x00000026ff067e24 */ /* 0x000fe4000f8e00ff */
[----:B0-----:R-:W-:Y:S01]  /*12040*/  IMAD.U32 R7, RZ, RZ, UR52 ;  /* 0x00000034ff077e24 */ /* 0x001fe2000f8e00ff */
[----:B-1----:R-:W0:Y:S02]  /*12050*/  S2R R0, SR_TID.X ;  /* 0x0000000000007919 */ /* 0x002e240000002100 */
[----:B0-----:R-:W-:Y:S01]  /*12060*/  LOP3.LUT R0, R0, 0x1f, RZ, 0xc0, !PT ;  /* 0x0000001f00007812 */ /* 0x001fe200078ec0ff */
[----:B------:R-:W-:Y:S03]  /*12070*/  BAR.SYNC.DEFER_BLOCKING 0x4, 0x180 ;  /* 0x0106000000007b1d */ /* 0x000fe60000010000 */
[----:B------:R-:W-:-:S13]  /*12080*/  ISETP.NE.AND P0, PT, R0, RZ, PT ;  /* 0x000000ff0000720c */ /* 0x000fda0003f05270 */
[----:B------:R-:W-:Y:S01]  /*12090*/  @!P0 MOV R0, 0x400 ;  /* 0x0000040000008802 */ /* 0x000fe20000000f00 */
[----:B--2---:R-:W-:Y:S02]  /*120a0*/  IMAD.MOV.U32 R4, RZ, RZ, R3 ;  /* 0x000000ffff047224 */ /* 0x004fe400078e0003 */
[----:B------:R-:W0:Y:S01]  /*120b0*/  @!P0 S2R R3, SR_CgaCtaId ;  /* 0x0000000000038919 */ /* 0x000e220000008800 */
[----:B---3--:R-:W-:Y:S01]  /*120c0*/  IMAD.MOV.U32 R5, RZ, RZ, R2 ;  /* 0x000000ffff057224 */ /* 0x008fe200078e0002 */
[----:B0-----:R-:W-:-:S05]  /*120d0*/  @!P0 LEA R0, R3, R0, 0x18 ;  /* 0x0000000003008211 */ /* 0x001fca00078ec0ff */
[----:B------:R1:W-:Y:S01]  /*120e0*/  @!P0 STS.128 [R0+0x2e8d0], R4 ;  /* 0x02e8d00400008388 */ /* 0x0003e20000000c00 */
[----:B------:R-:W-:Y:S06]  /*120f0*/  BAR.ARV 0x5, 0x180 ;  /* 0x0146000000007b1d */ /* 0x000fec0000002000 */
.L_x_223:
[----:B------:R-:W-:Y:S02]  /*12100*/  ULDC UR4, c[0x0][0xc14] ;  /* 0x0003050000047ab9 */ /* 0x000fe40000000800 */
[----:B------:R-:W-:-:S06]  /*12110*/  UISETP.GE.AND UP0, UPT, UR52, UR4, UPT ;  /* 0x000000043400728c */ /* 0x000fcc000bf06270 */
[----:B------:R-:W-:-:S13]  /*12120*/  PLOP3.LUT P0, PT, PT, PT, UP0, 0x80, 0x0 ;  /* 0x000000000000781c */ /* 0x000fda0003f0f008 */
[----:B------:R-:W-:Y:S05]  /*12130*/  @!P0 BRA `(.L_x_231) ;  /* 0xffffffc400c48947 */ /* 0x000fea000383ffff */
.L_x_173:
[----:B-1----:R-:W2:Y:S01]  /*12140*/  LDL.LU R0, [R1+0x2c] ;  /* 0x00002c0001007983 */ /* 0x002ea20000300800 */
[----:B------:R-:W-:Y:S01]  /*12150*/  BSSY B0, `(.L_x_232) ;  /* 0x000000b000007945 */ /* 0x000fe20003800000 */
[----:B0-----:R-:W0:Y:S01]  /*12160*/  S2R R5, SR_CgaCtaId ;  /* 0x0000000000057919 */ /* 0x001e220000008800 */
[----:B--2---:R-:W-:-:S05]  /*12170*/  VIADD R0, R0, 0x1 ;  /* 0x0000000100007836 */ /* 0x004fca0000000000 */
[----:B------:R-:W-:-:S04]  /*12180*/  LEA.HI R2, R0, R0, RZ, 0x1 ;  /* 0x0000000000027211 */ /* 0x000fc800078f08ff */
[----:B------:R-:W-:-:S05]  /*12190*/  LOP3.LUT R3, R2, 0xfffffffe, RZ, 0xc0, !PT ;  /* 0xfffffffe02037812 */ /* 0x000fca00078ec0ff */
[----:B------:R-:W-:Y:S01]  /*121a0*/  IMAD.IADD R3, R0, 0x1, -R3 ;  /* 0x0000000100037824 */ /* 0x000fe200078e0a03 */
[----:B------:R-:W-:-:S04]  /*121b0*/  MOV R0, 0x400 ;  /* 0x0000040000007802 */ /* 0x000fc80000000f00 */
[----:B0-----:R-:W-:Y:S02]  /*121c0*/  LEA R0, R5, R0, 0x18 ;  /* 0x0000000005007211 */ /* 0x001fe400078ec0ff */
[----:B------:R-:W-:-:S04]  /*121d0*/  SHF.L.U32 R3, R3, 0x1f, RZ ;  /* 0x0000001f03037819 */ /* 0x000fc800000006ff */
[----:B------:R-:W0:Y:S02]  /*121e0*/  SYNCS.PHASECHK.TRANS64.TRYWAIT P0, [R0+URZ+0x2e820], R3 ;  /* 0x02e82003000075a7 */ /* 0x000e24000800017f */
[----:B0-----:R-:W-:Y:S05]  /*121f0*/  @!P0 BRA `(.L_x_233) ;  /* 0x00000008004c8947 */ /* 0x001fea0003800000 */
.L_x_263:
[----:B------:R-:W-:Y:S05]  /*12200*/  BSYNC B0 ;  /* 0x0000000000007941 */ /* 0x000fea0003800000 */
.L_x_232:
[----:B------:R-:W-:-:S03]  /*12210*/  UMOV UR4, 0xffffffff ;  /* 0xffffffff00047882 */ /* 0x000fc60000000000 */
[----:B------:R-:W-:Y:S05]  /*12220*/  BRA.DIV UR4, `(.L_x_234) ;  /* 0x0000000a04547947 */ /* 0x000fea000b800000 */
[----:B------:R-:W1:Y:S02]  /*12230*/  S2R R2, SR_TID.X ;  /* 0x0000000000027919 */ /* 0x000e640000002100 */
[----:B-1----:R-:W-:-:S04]  /*12240*/  SHF.R.U32.HI R2, RZ, 0x5, R2 ;  /* 0x00000005ff027819 */ /* 0x002fc80000011602 */
[----:B------:R-:W-:-:S05]  /*12250*/  LOP3.LUT R2, R2, 0x3, RZ, 0xc0, !PT ;  /* 0x0000000302027812 */ /* 0x000fca00078ec0ff */
[----:B------:R1:W2:Y:S02]  /*12260*/  SHFL.IDX PT, R14, R2, RZ, 0x1f ;  /* 0x00001fff020e7589 */ /* 0x0002a400000e0000 */
.L_x_266:
[----:B--2---:R-:W-:Y:S01]  /*12270*/  ISETP.NE.AND P0, PT, R14, RZ, PT ;  /* 0x000000ff0e00720c */ /* 0x004fe20003f05270 */
[----:B------:R-:W-:-:S12]  /*12280*/  BSSY B0, `(.L_x_235) ;  /* 0x000002e000007945 */ /* 0x000fd80003800000 */
[----:B------:R-:W-:Y:S05]  /*12290*/  @P0 BRA `(.L_x_236) ;  /* 0x0000000000b00947 */ /* 0x000fea0003800000 */
[----:B------:R-:W-:-:S03]  /*122a0*/  UMOV UR4, 0xffffffff ;  /* 0xffffffff00047882 */ /* 0x000fc60000000000 */
[----:B------:R-:W-:Y:S05]  /*122b0*/  BRA.DIV UR4, `(.L_x_237) ;  /* 0x0000000a04647947 */ /* 0x000fea000b800000 */
[----:B------:R-:W-:-:S13]  /*122c0*/  ELECT P6, URZ, PT ;  /* 0x00000000003f782f */ /* 0x000fda00038c0000 */
.L_x_269:
[----:B------:R-:W-:Y:S05]  /*122d0*/  @!P6 BRA `(.L_x_236) ;  /* 0x0000000000a0e947 */ /* 0x000fea0003800000 */
[----:B------:R-:W-:-:S06]  /*122e0*/  ULOP3.LUT UR4, UR40, 0x2, URZ, 0xfc, !UPT ;  /* 0x0000000228047892 */ /* 0x000fcc000f8efc3f */
[----:B-1----:R-:W-:-:S05]  /*122f0*/  IMAD.U32 R2, RZ, RZ, UR4 ;  /* 0x00000004ff027e24 */ /* 0x002fca000f8e00ff */
[----:B------:R-:W-:-:S13]  /*12300*/  ISETP.NE.AND P0, PT, R2, 0x3, PT ;  /* 0x000000030200780c */ /* 0x000fda0003f05270 */
[----:B------:R-:W-:Y:S05]  /*12310*/  @!P0 BRA `(.L_x_238) ;  /* 0x0000000000048947 */ /* 0x000fea0003800000 */
[----:B------:R-:W-:Y:S01]  /*12320*/  BPT.TRAP 0x1 ;  /* 0x000000040000795c */ /* 0x000fe20000300000 */
.L_x_238:
[----:B0-----:R-:W2:Y:S04]  /*12330*/  LDL R3, [R1+0x4] ;  /* 0x0000040001037983 */ /* 0x001ea80000100800 */
[----:B------:R-:W3:Y:S01]  /*12340*/  LDL.LU R7, [R1+0x8] ;  /* 0x0000080001077983 */ /* 0x000ee20000300800 */
[----:B------:R-:W-:-:S04]  /*12350*/  VIADD R2, R0, 0x2e840 ;  /* 0x0002e84000027836 */ /* 0x000fc80000000000 */
[C---:B--2---:R-:W-:Y:S01]  /*12360*/  IMAD R6, R3.reuse, 0x8, R2 ;  /* 0x0000000803067824 */ /* 0x044fe200078e0202 */
[----:B------:R-:W-:Y:S02]  /*12370*/  IADD3 R3, R3, 0x1, RZ ;  /* 0x0000000103037810 */ /* 0x000fe40007ffe0ff */
[----:B---3--:R-:W-:Y:S02]  /*12380*/  SHF.L.U32 R5, R7, 0x1f, RZ ;  /* 0x0000001f07057819 */ /* 0x008fe400000006ff */
[C---:B------:R-:W-:Y:S02]  /*12390*/  ISETP.NE.AND P2, PT, R3.reuse, 0x2, PT ;  /* 0x000000020300780c */ /* 0x040fe40003f45270 */
[----:B------:R-:W0:Y:S02]  /*123a0*/  SYNCS.PHASECHK.TRANS64.TRYWAIT P1, [R6+URZ], R5 ;  /* 0x00000005060075a7 */ /* 0x000e24000802017f */
[----:B------:R-:W-:Y:S02]  /*123b0*/  SEL R4, RZ, 0x1, P2 ;  /* 0x00000001ff047807 */ /* 0x000fe40001000000 */
[----:B------:R-:W-:-:S02]  /*123c0*/  SEL R3, R3, RZ, P2 ;  /* 0x000000ff03037207 */ /* 0x000fc40001000000 */
[----:B------:R-:W-:-:S03]  /*123d0*/  LOP3.LUT R4, R7, R4, RZ, 0x3c, !PT ;  /* 0x0000000407047212 */ /* 0x000fc600078e3cff */
[----:B------:R-:W-:Y:S01]  /*123e0*/  IMAD R7, R3, 0x8, R2 ;  /* 0x0000000803077824 */ /* 0x000fe200078e0202 */
[----:B------:R-:W-:Y:S01]  /*123f0*/  SHF.L.U32 R2, R4, 0x1f, RZ ;  /* 0x0000001f04027819 */ /* 0x000fe200000006ff */
[----:B0-----:R-:W-:Y:S06]  /*12400*/  @!P1 BRA `(.L_x_239) ;  /* 0x0000000800309947 */ /* 0x001fec0003800000 */
.L_x_270:
[----:B------:R-:W1:Y:S02]  /*12410*/  SYNCS.PHASECHK.TRANS64.TRYWAIT P1, [R7+URZ], R2 ;  /* 0x00000002070075a7 */ /* 0x000e64000802017f */
[----:B-1----:R-:W-:Y:S05]  /*12420*/  @!P1 BRA `(.L_x_240) ;  /* 0x00000008003c9947 */ /* 0x002fea0003800000 */
.L_x_271:
[----:B------:R-:W-:Y:S05]  /*12430*/  @!P0 BRA `(.L_x_241) ;  /* 0x0000000000048947 */ /* 0x000fea0003800000 */
[----:B------:R-:W-:Y:S01]  /*12440*/  BPT.TRAP 0x1 ;  /* 0x000000040000795c */ /* 0x000fe20000300000 */
.L_x_241:
[----:B------:R-:W2:Y:S02]  /*12450*/  LDL.LU R4, [R1+0x4] ;  /* 0x0000040001047983 */ /* 0x000ea40000300800 */
[----:B--2---:R-:W-:-:S04]  /*12460*/  IMAD R4, R4, 0x8, R0 ;  /* 0x0000000804047824 */ /* 0x004fc800078e0200 */
[----:B------:R-:W2:Y:S02]  /*12470*/  SYNCS.PHASECHK.TRANS64.TRYWAIT P1, [R4+URZ+0x2e860], R5 ;  /* 0x02e86005040075a7 */ /* 0x000ea4000802017f */
[----:B--2---:R-:W-:Y:S05]  /*12480*/  @!P1 BRA `(.L_x_242) ;  /* 0x0000000800389947 */ /* 0x004fea0003800000 */
.L_x_272:
[----:B------:R-:W-:Y:S05]  /*12490*/  @!P0 BRA `(.L_x_243) ;  /* 0x0000000000048947 */ /* 0x000fea0003800000 */
[----:B------:R-:W-:Y:S01]  /*124a0*/  BPT.TRAP 0x1 ;  /* 0x000000040000795c */ /* 0x000fe20000300000 */
.L_x_243:
[----:B------:R-:W-:-:S04]  /*124b0*/  IMAD R3, R3, 0x8, R0 ;  /* 0x0000000803037824 */ /* 0x000fc800078e0200 */
[----:B------:R-:W3:Y:S02]  /*124c0*/  SYNCS.PHASECHK.TRANS64.TRYWAIT P1, [R3+URZ+0x2e860], R2 ;  /* 0x02e86002030075a7 */ /* 0x000ee4000802017f */
[----:B---3--:R-:W-:Y:S05]  /*124d0*/  @!P1 BRA `(.L_x_244) ;  /* 0x0000000800389947 */ /* 0x008fea0003800000 */
.L_x_273:
[----:B------:R-:W-:Y:S05]  /*124e0*/  @!P0 BRA `(.L_x_245) ;  /* 0x0000000000048947 */ /* 0x000fea0003800000 */
[----:B------:R-:W-:Y:S01]  /*124f0*/  BPT.TRAP 0x1 ;  /* 0x000000040000795c */ /* 0x000fe20000300000 */
.L_x_245:
[----:B------:R-:W4:Y:S02]  /*12500*/  SYNCS.PHASECHK.TRANS64.TRYWAIT P0, [R4+URZ+0x2e880], R5 ;  /* 0x02e88005040075a7 */ /* 0x000f24000800017f */
[----:B----4-:R-:W-:Y:S05]  /*12510*/  @!P0 BRA `(.L_x_246) ;  /* 0x00000008003c8947 */ /* 0x010fea0003800000 */
.L_x_247:
[----:B------:R0:W0:Y:S02]  /*12520*/  SYNCS.PHASECHK.TRANS64.TRYWAIT P0, [R3+URZ+0x2e880], R2 ;  /* 0x02e88002030075a7 */ /* 0x000024000800017f */
[----:B0-----:R-:W-:Y:S05]  /*12530*/  @!P0 NANOSLEEP.SYNCS 0x989680 ;  /* 0x009896800000895d */ /* 0x001fea0003900000 */
[----:B------:R-:W0:Y:S02]  /*12540*/  @!P0 SYNCS.PHASECHK.TRANS64 P0, [R3+URZ+0x2e880], R2 ;  /* 0x02e88002030085a7 */ /* 0x000e24000800007f */
[----:B0-----:R-:W-:Y:S05]  /*12550*/  @!P0 BRA `(.L_x_247) ;  /* 0xfffffffc00f08947 */ /* 0x001fea000383ffff */
.L_x_236:
[----:B------:R-:W-:Y:S05]  /*12560*/  BSYNC B0 ;  /* 0x0000000000007941 */ /* 0x000fea0003800000 */
.L_x_235:
[----:B------:R-:W-:Y:S05]  /*12570*/  EXIT ;  /* 0x000000000000794d */ /* 0x000fea0003800000 */
.L_x_123:
[----:B0-----:R0:W1:Y:S02]  /*12580*/  SYNCS.PHASECHK.TRANS64.TRYWAIT P1, [R2+URZ+0x2e800], R11 ;  /* 0x02e8000b020075a7 */ /* 0x001064000802017f */
[----:B-1----:R-:W-:Y:S05]  /*12590*/  @!P1 NANOSLEEP.SYNCS 0x989680 ;  /* 0x009896800000995d */ /* 0x002fea0003900000 */
[----:B------:R-:W1:Y:S02]  /*125a0*/  @!P1 SYNCS.PHASECHK.TRANS64 P1, [R2+URZ+0x2e800], R11 ;  /* 0x02e8000b020095a7 */ /* 0x000e64000802007f */
[----:B-1----:R-:W-:Y:S05]  /*125b0*/  @!P1 BRA `(.L_x_123) ;  /* 0xfffffffc00f09947 */ /* 0x002fea000383ffff */
[----:B------:R-:W-:Y:S05]  /*125c0*/  BRA `(.L_x_248) ;  /* 0xfffffef000ec7947 */ /* 0x000fea000383ffff */
.L_x_127:
[----:B--2---:R2:W3:Y:S02]  /*125d0*/  SYNCS.PHASECHK.TRANS64.TRYWAIT P1, [R5+URZ+0x2e830], R6 ;  /* 0x02e83006050075a7 */ /* 0x0044e4000802017f */
[----:B---3--:R-:W-:Y:S05]  /*125e0*/  @!P1 NANOSLEEP.SYNCS 0x989680 ;  /* 0x009896800000995d */ /* 0x008fea0003900000 */
[----:B------:R-:W3:Y:S02]  /*125f0*/  @!P1 SYNCS.PHASECHK.TRANS64 P1, [R5+URZ+0x2e830], R6 ;  /* 0x02e83006050095a7 */ /* 0x000ee4000802007f */
[----:B---3--:R-:W-:Y:S05]  /*12600*/  @!P1 BRA `(.L_x_127) ;  /* 0xfffffffc00f09947 */ /* 0x008fea000383ffff */
[----:B------:R-:W-:Y:S05]  /*12610*/  BRA `(.L_x_126) ;  /* 0xfffffef4001c7947 */ /* 0x000fea000383ffff */
.L_x_132:
[----:B-1----:R-:W-:-:S04]  /*12620*/  IMAD.U32 R3, RZ, RZ, UR6 ;  /* 0x00000006ff037e24 */ /* 0x002fc8000f8e00ff */
[----:B------:R1:W2:Y:S03]  /*12630*/  SYNCS.PHASECHK.TRANS64.TRYWAIT P1, [R3+URZ+0x2e830], R2 ;  /* 0x02e83002030075a7 */ /* 0x0002a6000802017f */
[----:B--2---:R-:W-:Y:S05]  /*12640*/  @!P1 NANOSLEEP.SYNCS 0x989680 ;  /* 0x009896800000995d */ /* 0x004fea0003900000 */
[----:B------:R-:W2:Y:S02]  /*12650*/  @!P1 SYNCS.PHASECHK.TRANS64 P1, [R3+URZ+0x2e830], R2 ;  /* 0x02e83002030095a7 */ /* 0x000ea4000802007f */
[----:B--2---:R-:W-:Y:S05]  /*12660*/  @!P1 BRA `(.L_x_132) ;  /* 0xfffffffc00ec9947 */ /* 0x004fea000383ffff */
[----:B------:R-:W-:Y:S05]  /*12670*/  BRA `(.L_x_129) ;  /* 0xffffff4000047947 */ /* 0x000fea000383ffff */
.L_x_136:
[----:B-1----:R-:W-:-:S04]  /*12680*/  IMAD.U32 R3, RZ, RZ, UR6 ;  /* 0x00000006ff037e24 */ /* 0x002fc8000f8e00ff */
[----:B------:R1:W2:Y:S03]  /*12690*/  SYNCS.PHASECHK.TRANS64.TRYWAIT P1, [R3+URZ+0x2e850], R2 ;  /* 0x02e85002030075a7 */ /* 0x0002a6000802017f */
[----:B--2---:R-:W-:Y:S05]  /*126a0*/  @!P1 NANOSLEEP.SYNCS 0x989680 ;  /* 0x009896800000995d */ /* 0x004fea0003900000 */
[----:B------:R-:W2:Y:S02]  /*126b0*/  @!P1 SYNCS.PHASECHK.TRANS64 P1, [R3+URZ+0x2e850], R2 ;  /* 0x02e85002030095a7 */ /* 0x000ea4000802007f */
[----:B--2---:R-:W-:Y:S05]  /*126c0*/  @!P1 BRA `(.L_x_136) ;  /* 0xfffffffc00ec9947 */ /* 0x004fea000383ffff */
[----:B------:R-:W-:Y:S05]  /*126d0*/  BRA `(.L_x_133) ;  /* 0xffffff4c00047947 */ /* 0x000fea000383ffff */
.L_x_142:
[----:B-1----:R1:W2:Y:S02]  /*126e0*/  SYNCS.PHASECHK.TRANS64.TRYWAIT P1, [R13+URZ+0x2e850], R0 ;  /* 0x02e850000d0075a7 */ /* 0x0022a4000802017f */
[----:B--2---:R-:W-:Y:S05]  /*126f0*/  @!P1 NANOSLEEP.SYNCS 0x989680 ;  /* 0x009896800000995d */ /* 0x004fea0003900000 */
[----:B------:R-:W2:Y:S02]  /*12700*/  @!P1 SYNCS.PHASECHK.TRANS64 P1, [R13+URZ+0x2e850], R0 ;  /* 0x02e850000d0095a7 */ /* 0x000ea4000802007f */
[----:B--2---:R-:W-:Y:S05]  /*12710*/  @!P1 BRA `(.L_x_142) ;  /* 0xfffffffc00f09947 */ /* 0x004fea000383ffff */
[----:B------:R-:W-:Y:S05]  /*12720*/  BRA `(.L_x_141) ;  /* 0xffffff8000f87947 */ /* 0x000fea000383ffff */
.L_x_182:
[----:B------:R-:W-:Y:S02]  /*12730*/  IMAD.MOV.U32 R13, RZ, RZ, R4 ;  /* 0x000000ffff0d7224 */ /* 0x000fe400078e0004 */
[----:B------:R-:W-:Y:S02]  /*12740*/  IMAD.MOV.U32 R12, RZ, RZ, RZ ;  /* 0x000000ffff0c7224 */ /* 0x000fe400078e00ff */
[----:B------:R-:W-:Y:S02]  /*12750*/  IMAD.MOV.U32 R11, RZ, RZ, 0x1f ;  /* 0x0000001fff0b7424 */ /* 0x000fe400078e00ff */
[----:B------:R-:W-:-:S07]  /*12760*/  IMAD.MOV.U32 R15, RZ, RZ, -0x1 ;  /* 0xffffffffff0f7424 */ /* 0x000fce00078e00ff */
[----:B0-----:R-:W-:Y:S05]  /*12770*/  WARPSYNC.COLLECTIVE R15, `(.L_x_249) ;  /* 0x000000000f087348 */ /* 0x001fea0003c00000 */
[----:B------:R1:W2:Y:S02]  /*12780*/  SHFL.IDX P6, R14, R13, R12, R11 ;  /* 0x0000000c0d0e7389 */ /* 0x0002a400000c000b */
[----:B012---:R-:W-:Y:S01]  /*12790*/  ENDCOLLECTIVE ;  /* 0x000000000000791b */ /* 0x007fe20003800000 */
.L_x_249:
[----:B------:R-:W-:Y:S05]  /*127a0*/  BRA `(.L_x_250) ;  /* 0xffffffcc00987947 */ /* 0x000fea000383ffff */
.L_x_184:
[----:B------:R-:W-:Y:S01]  /*127b0*/  BSSY B0, `(.L_x_251) ;  /* 0x0000006000007945 */ /* 0x000fe20003800000 */
[----:B------:R-:W-:-:S07]  /*127c0*/  IMAD.MOV.U32 R15, RZ, RZ, -0x1 ;  /* 0xffffffffff0f7424 */ /* 0x000fce00078e00ff */
[----:B-1----:R-:W-:Y:S05]  /*127d0*/  WARPSYNC.COLLECTIVE R15, `(.L_x_252) ;  /* 0x000000000f0c7348 */ /* 0x002fea0003c00000 */
[----:B------:R-:W-:Y:S02]  /*127e0*/  ELECT P6, UR62, PT ;  /* 0x00000000003e782f */ /* 0x000fe400038c0000 */
[----:B------:R-:W-:Y:S01]  /*127f0*/  MOV R14, UR62 ;  /* 0x0000003e000e7c02 */ /* 0x000fe20008000f00 */
[----:B-1----:R-:W-:Y:S10]  /*12800*/  ENDCOLLECTIVE ;  /* 0x000000000000791b */ /* 0x002ff40003800000 */
.L_x_252:
[----:B------:R-:W-:Y:S05]  /*12810*/  BSYNC B0 ;  /* 0x0000000000007941 */ /* 0x000fea0003800000 */
.L_x_251:
[----:B------:R-:W-:Y:S05]  /*12820*/  BRA `(.L_x_253) ;  /* 0xffffffcc00987947 */ /* 0x000fea000383ffff */
.L_x_187:
[----:B0-----:R0:W1:Y:S02]  /*12830*/  SYNCS.PHASECHK.TRANS64.TRYWAIT P2, [R4+URZ+0x2e880], R3 ;  /* 0x02e88003040075a7 */ /* 0x001064000804017f */
[----:B-1----:R-:W-:Y:S05]  /*12840*/  @!P2 NANOSLEEP.SYNCS 0x989680 ;  /* 0x009896800000a95d */ /* 0x002fea0003900000 */
[----:B------:R-:W1:Y:S02]  /*12850*/  @!P2 SYNCS.PHASECHK.TRANS64 P2, [R4+URZ+0x2e880], R3 ;  /* 0x02e880030400a5a7 */ /* 0x000e64000804007f */
[----:B-1----:R-:W-:Y:S05]  /*12860*/  @!P2 BRA `(.L_x_187) ;  /* 0xfffffffc00f0a947 */ /* 0x002fea000383ffff */
[----:B------:R-:W-:Y:S05]  /*12870*/  BRA `(.L_x_254) ;  /* 0xffffffcc00f47947 */ /* 0x000fea000383ffff */
.L_x_189:
[----:B-1----:R1:W2:Y:S02]  /*12880*/  SYNCS.PHASECHK.TRANS64.TRYWAIT P2, [R4+URZ+0x2e840], R3 ;  /* 0x02e84003040075a7 */ /* 0x0022a4000804017f */
[----:B--2---:R-:W-:Y:S05]  /*12890*/  @!P2 NANOSLEEP.SYNCS 0x989680 ;  /* 0x009896800000a95d */ /* 0x004fea0003900000 */
[----:B------:R-:W2:Y:S02]  /*128a0*/  @!P2 SYNCS.PHASECHK.TRANS64 P2, [R4+URZ+0x2e840], R3 ;  /* 0x02e840030400a5a7 */ /* 0x000ea4000804007f */
[----:B--2---:R-:W-:Y:S05]  /*128b0*/  @!P2 BRA `(.L_x_189) ;  /* 0xfffffffc00f0a947 */ /* 0x004fea000383ffff */
[----:B------:R-:W-:Y:S05]  /*128c0*/  BRA `(.L_x_255) ;  /* 0xffffffd000547947 */ /* 0x000fea000383ffff */
.L_x_192:
[----:B--2---:R-:W-:-:S04]  /*128d0*/  IMAD.U32 R3, RZ, RZ, UR41 ;  /* 0x00000029ff037e24 */ /* 0x004fc8000f8e00ff */
[----:B------:R2:W3:Y:S03]  /*128e0*/  SYNCS.PHASECHK.TRANS64.TRYWAIT P0, [R3+URZ+0x2e820], R2 ;  /* 0x02e82002030075a7 */ /* 0x0004e6000800017f */
[----:B---3--:R-:W-:Y:S05]  /*128f0*/  @!P0 NANOSLEEP.SYNCS 0x989680 ;  /* 0x009896800000895d */ /* 0x008fea0003900000 */
[----:B------:R-:W3:Y:S02]  /*12900*/  @!P0 SYNCS.PHASECHK.TRANS64 P0, [R3+URZ+0x2e820], R2 ;  /* 0x02e82002030085a7 */ /* 0x000ee4000800007f */
[----:B---3--:R-:W-:Y:S05]  /*12910*/  @!P0 BRA `(.L_x_192) ;  /* 0xfffffffc00ec8947 */ /* 0x008fea000383ffff */
[----:B------:R-:W-:Y:S05]  /*12920*/  BRA `(.L_x_256) ;  /* 0xffffffd400047947 */ /* 0x000fea000383ffff */
.L_x_198:
[----:B-1----:R1:W3:Y:S02]  /*12930*/  SYNCS.PHASECHK.TRANS64.TRYWAIT P0, [R4+URZ+0x2e880], R3 ;  /* 0x02e88003040075a7 */ /* 0x0022e4000800017f */
[----:B---3--:R-:W-:Y:S05]  /*12940*/  @!P0 NANOSLEEP.SYNCS 0x989680 ;  /* 0x009896800000895d */ /* 0x008fea0003900000 */
[----:B------:R-:W3:Y:S02]  /*12950*/  @!P0 SYNCS.PHASECHK.TRANS64 P0, [R4+URZ+0x2e880], R3 ;  /* 0x02e88003040085a7 */ /* 0x000ee4000800007f */
[----:B---3--:R-:W-:Y:S05]  /*12960*/  @!P0 BRA `(.L_x_198) ;  /* 0xfffffffc00f08947 */ /* 0x008fea000383ffff */
[----:B------:R-:W-:Y:S05]  /*12970*/  BRA `(.L_x_257) ;  /* 0xffffffd400b87947 */ /* 0x000fea000383ffff */
.L_x_203:
[----:B--2---:R2:W3:Y:S02]  /*12980*/  SYNCS.PHASECHK.TRANS64.TRYWAIT P0, [R4+URZ+0x2e840], R3 ;  /* 0x02e84003040075a7 */ /* 0x0044e4000800017f */
[----:B---3--:R-:W-:Y:S05]  /*12990*/  @!P0 NANOSLEEP.SYNCS 0x989680 ;  /* 0x009896800000895d */ /* 0x008fea0003900000 */
[----:B------:R-:W3:Y:S02]  /*129a0*/  @!P0 SYNCS.PHASECHK.TRANS64 P0, [R4+URZ+0x2e840], R3 ;  /* 0x02e84003040085a7 */ /* 0x000ee4000800007f */
[----:B---3--:R-:W-:Y:S05]  /*129b0*/  @!P0 BRA `(.L_x_203) ;  /* 0xfffffffc00f08947 */ /* 0x008fea000383ffff */
[----:B------:R-:W-:Y:S05]  /*129c0*/  BRA `(.L_x_258) ;  /* 0xffffffd800407947 */ /* 0x000fea000383ffff */
.L_x_209:
[----:B---3--:R-:W3:Y:S02]  /*129d0*/  LDL R3, [R1] ;  /* 0x0000000001037983 */ /* 0x008ee40000100800 */
[----:B---3--:R3:W4:Y:S02]  /*129e0*/  SYNCS.PHASECHK.TRANS64.TRYWAIT P2, [R3+URZ+0x2e870], R2 ;  /* 0x02e87002030075a7 */ /* 0x008724000804017f */
[----:B----4-:R-:W-:Y:S05]  /*129f0*/  @!P2 NANOSLEEP.SYNCS 0x989680 ;  /* 0x009896800000a95d */ /* 0x010fea0003900000 */
[----:B------:R-:W4:Y:S02]  /*12a00*/  @!P2 SYNCS.PHASECHK.TRANS64 P2, [R3+URZ+0x2e870], R2 ;  /* 0x02e870020300a5a7 */ /* 0x000f24000804007f */
[----:B----4-:R-:W-:Y:S05]  /*12a10*/  @!P2 BRA `(.L_x_209) ;  /* 0xfffffffc00eca947 */ /* 0x010fea000383ffff */
[----:B------:R-:W-:Y:S05]  /*12a20*/  BRA `(.L_x_259) ;  /* 0xffffffd800e07947 */ /* 0x000fea000383ffff */
.L_x_211:
[----:B-1----:R-:W3:Y:S02]  /*12a30*/  LDL R4, [R1] ;  /* 0x0000000001047983 */ /* 0x002ee40000100800 */
[----:B---3--:R1:W3:Y:S02]  /*12a40*/  SYNCS.PHASECHK.TRANS64.TRYWAIT P2, [R4+URZ+0x2e860], R3 ;  /* 0x02e86003040075a7 */ /* 0x0082e4000804017f */
[----:B---3--:R-:W-:Y:S05]  /*12a50*/  @!P2 NANOSLEEP.SYNCS 0x989680 ;  /* 0x009896800000a95d */ /* 0x008fea0003900000 */
[----:B------:R-:W3:Y:S02]  /*12a60*/  @!P2 SYNCS.PHASECHK.TRANS64 P2, [R4+URZ+0x2e860], R3 ;  /* 0x02e860030400a5a7 */ /* 0x000ee4000804007f */
[----:B---3--:R-:W-:Y:S05]  /*12a70*/  @!P2 BRA `(.L_x_211) ;  /* 0xfffffffc00eca947 */ /* 0x008fea000383ffff */
[----:B------:R-:W-:Y:S05]  /*12a80*/  BRA `(.L_x_260) ;  /* 0xffffffd800e87947 */ /* 0x000fea000383ffff */
.L_x_218:
[----:B--2---:R2:W3:Y:S02]  /*12a90*/  SYNCS.PHASECHK.TRANS64.TRYWAIT P0, [R20+URZ+0x2e870], R3 ;  /* 0x02e87003140075a7 */ /* 0x0044e4000800017f */
[----:B---3--:R-:W-:Y:S05]  /*12aa0*/  @!P0 NANOSLEEP.SYNCS 0x989680 ;  /* 0x009896800000895d */ /* 0x008fea0003900000 */
[----:B------:R-:W3:Y:S02]  /*12ab0*/  @!P0 SYNCS.PHASECHK.TRANS64 P0, [R20+URZ+0x2e870], R3 ;  /* 0x02e87003140085a7 */ /* 0x000ee4000800007f */
[----:B---3--:R-:W-:Y:S05]  /*12ac0*/  @!P0 BRA `(.L_x_218) ;  /* 0xfffffffc00f08947 */ /* 0x008fea000383ffff */
[----:B------:R-:W-:Y:S05]  /*12ad0*/  BRA `(.L_x_261) ;  /* 0xffffffe400147947 */ /* 0x000fea000383ffff */
.L_x_220:
[----:B--2---:R2:W3:Y:S02]  /*12ae0*/  SYNCS.PHASECHK.TRANS64.TRYWAIT P0, [R20+URZ+0x2e860], R3 ;  /* 0x02e86003140075a7 */ /* 0x0044e4000800017f */
[----:B---3--:R-:W-:Y:S05]  /*12af0*/  @!P0 NANOSLEEP.SYNCS 0x989680 ;  /* 0x009896800000895d */ /* 0x008fea0003900000 */
[----:B------:R-:W3:Y:S02]  /*12b00*/  @!P0 SYNCS.PHASECHK.TRANS64 P0, [R20+URZ+0x2e860], R3 ;  /* 0x02e86003140085a7 */ /* 0x000ee4000800007f */
[----:B---3--:R-:W-:Y:S05]  /*12b10*/  @!P0 BRA `(.L_x_220) ;  /* 0xfffffffc00f08947 */ /* 0x008fea000383ffff */
[----:B------:R-:W-:Y:S05]  /*12b20*/  BRA `(.L_x_262) ;  /* 0xffffffe4001c7947 */ /* 0x000fea000383ffff */
.L_x_233:
[----:B0-----:R0:W1:Y:S02]  /*12b30*/  SYNCS.PHASECHK.TRANS64.TRYWAIT P0, [R0+URZ+0x2e820], R3 ;  /* 0x02e82003000075a7 */ /* 0x001064000800017f */
[----:B-1----:R-:W-:Y:S05]  /*12b40*/  @!P0 NANOSLEEP.SYNCS 0x989680 ;  /* 0x009896800000895d */ /* 0x002fea0003900000 */
[----:B------:R-:W1:Y:S02]  /*12b50*/  @!P0 SYNCS.PHASECHK.TRANS64 P0, [R0+URZ+0x2e820], R3 ;  /* 0x02e82003000085a7 */ /* 0x000e64000800007f */
[----:B-1----:R-:W-:Y:S05]  /*12b60*/  @!P0 BRA `(.L_x_233) ;  /* 0xfffffffc00f08947 */ /* 0x002fea000383ffff */
[----:B------:R-:W-:Y:S05]  /*12b70*/  BRA `(.L_x_263) ;  /* 0xfffffff400a07947 */ /* 0x000fea000383ffff */
.L_x_234:
[----:B------:R-:W1:Y:S01]  /*12b80*/  S2R R2, SR_TID.X ;  /* 0x0000000000027919 */ /* 0x000e620000002100 */
[----:B------:R-:W-:Y:S01]  /*12b90*/  BSSY B0, `(.L_x_264) ;  /* 0x000000a000007945 */ /* 0x000fe20003800000 */
[----:B------:R-:W-:Y:S02]  /*12ba0*/  IMAD.MOV.U32 R12, RZ, RZ, RZ ;  /* 0x000000ffff0c7224 */ /* 0x000fe400078e00ff */
[----:B------:R-:W-:Y:S02]  /*12bb0*/  IMAD.MOV.U32 R11, RZ, RZ, 0x1f ;  /* 0x0000001fff0b7424 */ /* 0x000fe400078e00ff */
[----:B------:R-:W-:Y:S01]  /*12bc0*/  IMAD.MOV.U32 R15, RZ, RZ, -0x1 ;  /* 0xffffffffff0f7424 */ /* 0x000fe200078e00ff */
[----:B-1----:R-:W-:-:S04]  /*12bd0*/  SHF.R.U32.HI R2, RZ, 0x5, R2 ;  /* 0x00000005ff027819 */ /* 0x002fc80000011602 */
[----:B------:R-:W-:-:S05]  /*12be0*/  LOP3.LUT R2, R2, 0x3, RZ, 0xc0, !PT ;  /* 0x0000000302027812 */ /* 0x000fca00078ec0ff */
[----:B------:R-:W-:-:S07]  /*12bf0*/  IMAD.MOV.U32 R13, RZ, RZ, R2 ;  /* 0x000000ffff0d7224 */ /* 0x000fce00078e0002 */
[----:B0-----:R-:W-:Y:S05]  /*12c00*/  WARPSYNC.COLLECTIVE R15, `(.L_x_265) ;  /* 0x000000000f087348 */ /* 0x001fea0003c00000 */
[----:B------:R1:W2:Y:S02]  /*12c10*/  SHFL.IDX P6, R14, R13, R12, R11 ;  /* 0x0000000c0d0e7389 */ /* 0x0002a400000c000b */
[----:B012---:R-:W-:Y:S01]  /*12c20*/  ENDCOLLECTIVE ;  /* 0x000000000000791b */ /* 0x007fe20003800000 */
.L_x_265:
[----:B------:R-:W-:Y:S05]  /*12c30*/  BSYNC B0 ;  /* 0x0000000000007941 */ /* 0x000fea0003800000 */
.L_x_264:
[----:B------:R-:W-:Y:S05]  /*12c40*/  BRA `(.L_x_266) ;  /* 0xfffffff400887947 */ /* 0x000fea000383ffff */
.L_x_237:
[----:B------:R-:W-:Y:S01]  /*12c50*/  BSSY B1, `(.L_x_267) ;  /* 0x0000006000017945 */ /* 0x000fe20003800000 */
[----:B------:R-:W-:-:S07]  /*12c60*/  IMAD.MOV.U32 R15, RZ, RZ, -0x1 ;  /* 0xffffffffff0f7424 */ /* 0x000fce00078e00ff */
[----:B01----:R-:W-:Y:S05]  /*12c70*/  WARPSYNC.COLLECTIVE R15, `(.L_x_268) ;  /* 0x000000000f0c7348 */ /* 0x003fea0003c00000 */
[----:B------:R-:W-:Y:S02]  /*12c80*/  ELECT P6, UR62, PT ;  /* 0x00000000003e782f */ /* 0x000fe400038c0000 */
[----:B------:R-:W-:Y:S01]  /*12c90*/  MOV R14, UR62 ;  /* 0x0000003e000e7c02 */ /* 0x000fe20008000f00 */
[----:B01----:R-:W-:Y:S10]  /*12ca0*/  ENDCOLLECTIVE ;  /* 0x000000000000791b */ /* 0x003ff40003800000 */
.L_x_268:
[----:B------:R-:W-:Y:S05]  /*12cb0*/  BSYNC B1 ;  /* 0x0000000000017941 */ /* 0x000fea0003800000 */
.L_x_267:
[----:B------:R-:W-:Y:S05]  /*12cc0*/  BRA `(.L_x_269) ;  /* 0xfffffff400807947 */ /* 0x000fea000383ffff */
.L_x_239:
[----:B0-----:R0:W1:Y:S02]  /*12cd0*/  SYNCS.PHASECHK.TRANS64.TRYWAIT P1, [R6+URZ], R5 ;  /* 0x00000005060075a7 */ /* 0x001064000802017f */
[----:B-1----:R-:W-:Y:S05]  /*12ce0*/  @!P1 NANOSLEEP.SYNCS 0x989680 ;  /* 0x009896800000995d */ /* 0x002fea0003900000 */
[----:B------:R-:W1:Y:S02]  /*12cf0*/  @!P1 SYNCS.PHASECHK.TRANS64 P1, [R6+URZ], R5 ;  /* 0x00000005060095a7 */ /* 0x000e64000802007f */
[----:B-1----:R-:W-:Y:S05]  /*12d00*/  @!P1 BRA `(.L_x_239) ;  /* 0xfffffffc00f09947 */ /* 0x002fea000383ffff */
[----:B------:R-:W-:Y:S05]  /*12d10*/  BRA `(.L_x_270) ;  /* 0xfffffff400bc7947 */ /* 0x000fea000383ffff */
.L_x_240:
[----:B-1----:R1:W2:Y:S02]  /*12d20*/  SYNCS.PHASECHK.TRANS64.TRYWAIT P1, [R7+URZ], R2 ;  /* 0x00000002070075a7 */ /* 0x0022a4000802017f */
[----:B--2---:R-:W-:Y:S05]  /*12d30*/  @!P1 NANOSLEEP.SYNCS 0x989680 ;  /* 0x009896800000995d */ /* 0x004fea0003900000 */
[----:B------:R-:W2:Y:S02]  /*12d40*/  @!P1 SYNCS.PHASECHK.TRANS64 P1, [R7+URZ], R2 ;  /* 0x00000002070095a7 */ /* 0x000ea4000802007f */
[----:B--2---:R-:W-:Y:S05]  /*12d50*/  @!P1 BRA `(.L_x_240) ;  /* 0xfffffffc00f09947 */ /* 0x004fea000383ffff */
[----:B------:R-:W-:Y:S05]  /*12d60*/  BRA `(.L_x_271) ;  /* 0xfffffff400b07947 */ /* 0x000fea000383ffff */
.L_x_242:
[----:B--2---:R2:W3:Y:S02]  /*12d70*/  SYNCS.PHASECHK.TRANS64.TRYWAIT P1, [R4+URZ+0x2e860], R5 ;  /* 0x02e86005040075a7 */ /* 0x0044e4000802017f */
[----:B---3--:R-:W-:Y:S05]  /*12d80*/  @!P1 NANOSLEEP.SYNCS 0x989680 ;  /* 0x009896800000995d */ /* 0x008fea0003900000 */
[----:B------:R-:W3:Y:S02]  /*12d90*/  @!P1 SYNCS.PHASECHK.TRANS64 P1, [R4+URZ+0x2e860], R5 ;  /* 0x02e86005040095a7 */ /* 0x000ee4000802007f */
[----:B---3--:R-:W-:Y:S05]  /*12da0*/  @!P1 BRA `(.L_x_242) ;  /* 0xfffffffc00f09947 */ /* 0x008fea000383ffff */
[----:B------:R-:W-:Y:S05]  /*12db0*/  BRA `(.L_x_272) ;  /* 0xfffffff400b47947 */ /* 0x000fea000383ffff */
.L_x_244:
[----:B---3--:R3:W4:Y:S02]  /*12dc0*/  SYNCS.PHASECHK.TRANS64.TRYWAIT P1, [R3+URZ+0x2e860], R2 ;  /* 0x02e86002030075a7 */ /* 0x008724000802017f */
[----:B----4-:R-:W-:Y:S05]  /*12dd0*/  @!P1 NANOSLEEP.SYNCS 0x989680 ;  /* 0x009896800000995d */ /* 0x010fea0003900000 */
[----:B------:R-:W4:Y:S02]  /*12de0*/  @!P1 SYNCS.PHASECHK.TRANS64 P1, [R3+URZ+0x2e860], R2 ;  /* 0x02e86002030095a7 */ /* 0x000f24000802007f */
[----:B----4-:R-:W-:Y:S05]  /*12df0*/  @!P1 BRA `(.L_x_244) ;  /* 0xfffffffc00f09947 */ /* 0x010fea000383ffff */
[----:B------:R-:W-:Y:S05]  /*12e00*/  BRA `(.L_x_273) ;  /* 0xfffffff400b47947 */ /* 0x000fea000383ffff */
.L_x_246:
[----:B----4-:R4:W0:Y:S02]  /*12e10*/  SYNCS.PHASECHK.TRANS64.TRYWAIT P0, [R4+URZ+0x2e880], R5 ;  /* 0x02e88005040075a7 */ /* 0x010824000800017f */
[----:B0-----:R-:W-:Y:S05]  /*12e20*/  @!P0 NANOSLEEP.SYNCS 0x989680 ;  /* 0x009896800000895d */ /* 0x001fea0003900000 */
[----:B------:R-:W0:Y:S02]  /*12e30*/  @!P0 SYNCS.PHASECHK.TRANS64 P0, [R4+URZ+0x2e880], R5 ;  /* 0x02e88005040085a7 */ /* 0x000e24000800007f */
[----:B0-----:R-:W-:Y:S05]  /*12e40*/  @!P0 BRA `(.L_x_246) ;  /* 0xfffffffc00f08947 */ /* 0x001fea000383ffff */
[----:B------:R-:W-:Y:S05]  /*12e50*/  BRA `(.L_x_247) ;  /* 0xfffffff400b07947 */ /* 0x000fea000383ffff */
.L_x_274:
        /* <DEDUP_REMOVED lines=10> */
.L_x_2488:


//--------------------- .text._ZN7cutlass13device_kernelIN5flash11enable_sm90INS1_16FlashAttnFwdSm90INS1_25CollectiveMainloopFwdSm90ILi2EN4cute5tupleIJNS5_1CILi1EEES8_S8_EEENS6_IJNS7_ILi128EEENS7_ILi224EEESA_EEELi128ENS_12float_e4m3_tEfNS_4arch4Sm90ELb0ELb0ELb1ELb1ELb0ELb1ELb0ELb1ELb1ELb0ELb0ELb0EEENS1_21CollectiveEpilogueFwdINS6_IJSA_SA_SB_EEES9_NS_10bfloat16_tESF_Li256ELb1ELb0ELb0ELb1EEENS1_36VarlenDynamicPersistentTileSchedulerILi128ELi224ELi256ELi128ELb0ELb0ELb1ELb0ELb1ELb1EEEEEEEEEvNT_6ParamsE --------------------------
	.section	.text._ZN7cutlass13device_kernelIN5flash11enable_sm90INS1_16FlashAttnFwdSm90INS1_25CollectiveMainloopFwdSm90ILi2EN4cute5tupleIJNS5_1CILi1EEES8_S8_EEENS6_IJNS7_ILi128EEENS7_ILi224EEESA_EEELi128ENS_12float_e4m3_tEfNS_4arch4Sm90ELb0ELb0ELb1ELb1ELb0ELb1ELb0ELb1ELb1ELb0ELb0ELb0EEENS1_21CollectiveEpilogueFwdINS6_IJSA_SA_SB_EEES9_NS_10bfloat16_tESF_Li256ELb1ELb0ELb0ELb1EEENS1_36VarlenDynamicPersistentTileSchedulerILi128ELi224ELi256ELi128ELb0ELb0ELb1ELb0ELb1ELb1EEEEEEEEEvNT_6ParamsE,"ax",@progbits
	.align	128
.text._ZN7cutlass13device_kernelIN5flash11enable_sm90INS1_16FlashAttnFwdSm90INS1_25CollectiveMainloopFwdSm90ILi2EN4cute5tupleIJNS5_1CILi1EEES8_S8_EEENS6_IJNS7_ILi128EEENS7_ILi224EEESA_EEELi128ENS_12float_e4m3_tEfNS_4arch4Sm90ELb0ELb0ELb1ELb1ELb0ELb1ELb0ELb1ELb1ELb0ELb0ELb0EEENS1_21CollectiveEpilogueFwdINS6_IJSA_SA_SB_EEES9_NS_10bfloat16_tESF_Li256ELb1ELb0ELb0ELb1EEENS1_36VarlenDynamicPersistentTileSchedulerILi128ELi224ELi256ELi128ELb0ELb0ELb1ELb0ELb1ELb1EEEEEEEEEvNT_6ParamsE:
        .type           _ZN7cutlass13device_kernelIN5flash11enable_sm90INS1_16FlashAttnFwdSm90INS1_25CollectiveMainloopFwdSm90ILi2EN4cute5tupleIJNS5_1CILi1EEES8_S8_EEENS6_IJNS7_ILi128EEENS7_ILi224EEESA_EEELi128ENS_12float_e4m3_tEfNS_4arch4Sm90ELb0ELb0ELb1ELb1ELb0ELb1ELb0ELb1ELb1ELb0ELb0ELb0EEENS1_21CollectiveEpilogueFwdINS6_IJSA_SA_SB_EEES9_NS_10bfloat16_tESF_Li256ELb1ELb0ELb0ELb1EEENS1_36VarlenDynamicPersistentTileSchedulerILi128ELi224ELi256ELi128ELb0ELb0ELb1ELb0ELb1ELb1EEEEEEEEEvNT_6ParamsE,@function
        .size           _ZN7cutlass13device_kernelIN5flash11enable_sm90INS1_16FlashAttnFwdSm90INS1_25CollectiveMainloopFwdSm90ILi2EN4cute5tupleIJNS5_1CILi1EEES8_S8_EEENS6_IJNS7_ILi128EEENS7_ILi224EEESA_EEELi128ENS_12float_e4m3_tEfNS_4arch4Sm90ELb0ELb0ELb1ELb1ELb0ELb1ELb0ELb1ELb1ELb0ELb0ELb0EEENS1_21CollectiveEpilogueFwdINS6_IJSA_SA_SB_EEES9_NS_10bfloat16_tESF_Li256ELb1ELb0ELb0ELb1EEENS1_36VarlenDynamicPersistentTileSchedulerILi128ELi224ELi256ELi128ELb0ELb0ELb1ELb0ELb1ELb1EEEEEEEEEvNT_6ParamsE,(.L_x_2489 - _ZN7cutlass13device_kernelIN5flash11enable_sm90INS1_16FlashAttnFwdSm90INS1_25CollectiveMainloopFwdSm90ILi2EN4cute5tupleIJNS5_1CILi1EEES8_S8_EEENS6_IJNS7_ILi128EEENS7_ILi224EEESA_EEELi128ENS_12float_e4m3_tEfNS_4arch4Sm90ELb0ELb0ELb1ELb1ELb0ELb1ELb0ELb1ELb1ELb0ELb0ELb0EEENS1_21CollectiveEpilogueFwdINS6_IJSA_SA_SB_EEES9_NS_10bfloat16_tESF_Li256ELb1ELb0ELb0ELb1EEENS1_36VarlenDynamicPersistentTileSchedulerILi128ELi224ELi256ELi128ELb0ELb0ELb1ELb0ELb1ELb1EEEEEEEEEvNT_6ParamsE)
        .other          _ZN7cutlass13device_kernelIN5flash11enable_sm90INS1_16FlashAttnFwdSm90INS1_25CollectiveMainloopFwdSm90ILi2EN4cute5tupleIJNS5_1CILi1EEES8_S8_EEENS6_IJNS7_ILi128EEENS7_ILi224EEESA_EEELi128ENS_12float_e4m3_tEfNS_4arch4Sm90ELb0ELb0ELb1ELb1ELb0ELb1ELb0ELb1ELb1ELb0ELb0ELb0EEENS1_21CollectiveEpilogueFwdINS6_IJSA_SA_SB_EEES9_NS_10bfloat16_tESF_Li256ELb1ELb0ELb0ELb1EEENS1_36VarlenDynamicPersistentTileSchedulerILi128ELi224ELi256ELi128ELb0ELb0ELb1ELb0ELb1ELb1EEEEEEEEEvNT_6ParamsE,@"STO_CUDA_ENTRY STV_DEFAULT"
_ZN7cutlass13device_kernelIN5flash11enable_sm90INS1_16FlashAttnFwdSm90INS1_25CollectiveMainloopFwdSm90ILi2EN4cute5tupleIJNS5_1CILi1EEES8_S8_EEENS6_IJNS7_ILi128EEENS7_ILi224EEESA_EEELi128ENS_12float_e4m3_tEfNS_4arch4Sm90ELb0ELb0ELb1ELb1ELb0ELb1ELb0ELb1ELb1ELb0ELb0ELb0EEENS1_21CollectiveEpilogueFwdINS6_IJSA_SA_SB_EEES9_NS_10bfloat16_tESF_Li256ELb1ELb0ELb0ELb1EEENS1_36VarlenDynamicPersistentTileSchedulerILi128ELi224ELi256ELi128ELb0ELb0ELb1ELb0ELb1ELb1EEEEEEEEEvNT_6ParamsE:
        /* <DEDUP_REMOVED lines=14> */
[----:B------:R-:W-:Y:S02]  /*00e0*/  UIADD3 UR12, UP3, UR4, 0x570, URZ ;  /* 0x00000570040c7890 */ /* 0x000fe4000ff7e03f */
[----:B------:R-:W-:-:S02]  /*00f0*/  UIADD3 UR4, UP4, UR4, 0x670, URZ ;  /* 0x0000067004047890 */ /* 0x000fc4000ff9e03f */
[----:B------:R-:W-:Y:S02]  /*0100*/  UIADD3.X UR7, URZ, UR5, URZ, UP0, !UPT ;  /* 0x000000053f077290 */ /* 0x000fe400087fe43f */
[----:B------:R-:W-:Y:S02]  /*0110*/  UIADD3.X UR9, URZ, UR5, URZ, UP1, !UPT ;  /* 0x000000053f097290 */ /* 0x000fe40008ffe43f */
[----:B------:R-:W-:Y:S02]  /*0120*/  UIADD3.X UR11, URZ, UR5, URZ, UP2, !UPT ;  /* 0x000000053f0b7290 */ /* 0x000fe400097fe43f */
[----:B------:R-:W-:Y:S02]  /*0130*/  UIADD3.X UR13, URZ, UR5, URZ, UP3, !UPT ;  /* 0x000000053f0d7290 */ /* 0x000fe40009ffe43f */
[----:B------:R-:W-:Y:S01]  /*0140*/  UIADD3.X UR5, URZ, UR5, URZ, UP4, !UPT ;  /* 0x000000053f057290 */ /* 0x000fe2000a7fe43f */
[----:B------:R0:W-:Y:S02]  /*0150*/  UTMACCTL.PF [UR6] ;  /* 0x00000000060079b9 */ /* 0x0001e40008040000 */
[----:B------:R0:W-:Y:S02]  /*0160*/  UTMACCTL.PF [UR8] ;  /* 0x00000000080079b9 */ /* 0x0001e40008040000 */
[----:B------:R0:W-:Y:S02]  /*0170*/  UTMACCTL.PF [UR10] ;  /* 0x000000000a0079b9 */ /* 0x0001e40008040000 */
[----:B------:R0:W-:Y:S02]  /*0180*/  UTMACCTL.PF [UR12] ;  /* 0x000000000c0079b9 */ /* 0x0001e40008040000 */
[----:B------:R0:W-:Y:S02]  /*0190*/  UTMACCTL.PF [UR4] ;  /* 0x00000000040079b9 */ /* 0x0001e40008040000 */
[----:B0-----:R-:W-:Y:S01]  /*01a0*/  NOP ;  /* 0x0000000000007918 */ /* 0x001fe20000000000 */
.L_x_276:
[----:B------:R-:W-:Y:S05]  /*01b0*/  BSYNC B0 ;  /* 0x0000000000007941 */ /* 0x000fea0003800000 */
.L_x_275:
        /* <DEDUP_REMOVED lines=41> */
.L_x_277:
        /* <DEDUP_REMOVED lines=22> */
.L_x_278:
        /* <DEDUP_REMOVED lines=18> */
.L_x_279:
        /* <DEDUP_REMOVED lines=22> */
.L_x_280:
        /* <DEDUP_REMOVED lines=22> */
.L_x_281:
[----:B0-----:R-:W-:Y:S01]  /*0990*/  UMOV UR4, 0x1 ;  /* 0x0000000100047882 */ /* 0x001fe20000000000 */
[----:B------:R-:W-:Y:S01]  /*09a0*/  PLOP3.LUT P0, PT, PT, PT, UP0, 0x80, 0x0 ;  /* 0x000000000000781c */ /* 0x000fe20003f0f008 */
[----:B------:R-:W-:Y:S01]  /*09b0*/  USEL UR4, UR4, 0x2, !UP0 ;  /* 0x0000000204047887 */ /* 0x000fe2000c000000 */
[----:B------:R-:W-:Y:S01]  /*09c0*/  NOP ;  /* 0x0000000000007918 */ /* 0x000fe20000000000 */
[----:B------:R-:W-:Y:S01]  /*09d0*/  ULDC.64 UR60, c[0x0][0x208] ;  /* 0x00008200003c7ab9 */ /* 0x000fe20000000a00 */
[----:B------:R-:W-:Y:S03]  /*09e0*/  BSSY B8, `(.L_x_282) ;  /* 0x0002351000087945 */ /* 0x000fe60003800000 */
[----:B------:R-:W-:-:S05]  /*09f0*/  IMAD.U32 R2, RZ, RZ, UR4 ;  /* 0x00000004ff027e24 */ /* 0x000fca000f8e00ff */
[----:B------:R0:W-:Y:S01]  /*0a00*/  STL [R1+0x98], R2 ;  /* 0x0000980201007387 */ /* 0x0001e20000100800 */
[----:B-12-4-:R-:W-:Y:S06]  /*0a10*/  BAR.SYNC.DEFER_BLOCKING 0x0 ;  /* 0x0000000000007b1d */ /* 0x016fec0000010000 */
[----:B------:R-:W-:Y:S05]  /*0a20*/  @!P0 BRA `(.L_x_283) ;  /* 0x000001d400f08947 */ /* 0x000fea0003800000 */
.L_x_284:
[----:B------:R-:W-:-:S08]  /*0a30*/  NOP ;  /* 0x0000000000007918 */ /* 0x000fd00000000000 */
[----:B------:R-:W1:Y:S02]  /*0a40*/  USETMAXREG.TRY_ALLOC.CTAPOOL UP0, 0xf0 ;  /* 0x000000f0000079c8 */ /* 0x000e640008000600 */
[----:B-1----:R-:W-:-:S13]  /*0a50*/  PLOP3.LUT P0, PT, PT, PT, UP0, 0x80, 0x0 ;  /* 0x000000000000781c */ /* 0x002fda0003f0f008 */
[----:B------:R-:W-:Y:S05]  /*0a60*/  @!P0 BRA `(.L_x_284) ;  /* 0xfffffffc00f08947 */ /* 0x000fea000383ffff */
[----:B------:R-:W1:Y:S01]  /*0a70*/  S2R R0, SR_TID.X ;  /* 0x0000000000007919 */ /* 0x000e620000002100 */
[----:B------:R-:W2:Y:S01]  /*0a80*/  S2UR UR5, SR_CgaCtaId ;  /* 0x00000000000579c3 */ /* 0x000ea20000008800 */
[----:B------:R-:W-:-:S07]  /*0a90*/  UMOV UR4, 0x400 ;  /* 0x0000040000047882 */ /* 0x000fce0000000000 */
[----:B------:R-:W-:Y:S06]  /*0aa0*/  BAR.ARV 0x8, 0x120 ;  /* 0x0204800000007b1d */ /* 0x000fec0000002000 */
[----:B--2---:R-:W-:-:S06]  /*0ab0*/  ULEA UR4, UR5, UR4, 0x18 ;  /* 0x0000000405047291 */ /* 0x004fcc000f8ec03f */
[----:B------:R-:W-:Y:S01]  /*0ac0*/  MOV R16, UR4 ;  /* 0x0000000400107c02 */ /* 0x000fe20008000f00 */
[----:B------:R-:W-:Y:S01]  /*0ad0*/  ULDC UR4, c[0x0][0xc14] ;  /* 0x0003050000047ab9 */ /* 0x000fe20000000800 */
[----:B-1----:R-:W-:-:S04]  /*0ae0*/  SHF.R.U32.HI R0, RZ, 0x7, R0 ;  /* 0x00000007ff007819 */ /* 0x002fc80000011600 */
[----:B------:R-:W-:Y:S01]  /*0af0*/  ISETP.NE.AND P0, PT, R0, 0x1, PT ;  /* 0x000000010000780c */ /* 0x000fe20003f05270 */
[----:B------:R-:W-:-:S05]  /*0b00*/  IMAD.U32 R0, RZ, RZ, UR5 ;  /* 0x00000005ff007e24 */ /* 0x000fca000f8e00ff */
[----:B------:R-:W-:Y:S07]  /*0b10*/  STL [R1+0x68], R0 ;  /* 0x0000680001007387 */ /* 0x000fee0000100800 */
[----:B------:R-:W-:Y:S08]  /*0b20*/  @!P0 BAR.ARV 0x9, 0x100 ;  /* 0x0244000000008b1d */ /* 0x000ff00000002000 */
[----:B------:R-:W-:Y:S06]  /*0b30*/  BAR.SYNC.DEFER_BLOCKING 0x5, 0x180 ;  /* 0x0146000000007b1d */ /* 0x000fec0000010000 */
[----:B------:R-:W1:Y:S02]  /*0b40*/  LDS.128 R124, [R16+0x2e8d0] ;  /* 0x02e8d000107c7984 */ /* 0x000e640000000c00 */
[----:B------:R-:W-:Y:S06]  /*0b50*/  BAR.ARV 0x4, 0x180 ;  /* 0x0106000000007b1d */ /* 0x000fec0000002000 */
[----:B-1----:R-:W-:-:S13]  /*0b60*/  ISETP.GE.AND P0, PT, R127, UR4, PT ;  /* 0x000000047f007c0c */ /* 0x002fda000bf06270 */
[----:B------:R-:W-:Y:S05]  /*0b70*/  @P0 BRA `(.L_x_285) ;  /* 0x0000023000dc0947 */ /* 0x000fea0003800000 */
[----:B0-----:R-:W2:Y:S01]  /*0b80*/  LDL R2, [R1+0x98] ;  /* 0x0000980001027983 */ /* 0x001ea20000100800 */
[----:B------:R-:W-:Y:S02]  /*0b90*/  IMAD.MOV.U32 R231, RZ, RZ, RZ ;  /* 0x000000ffffe77224 */ /* 0x000fe400078e00ff */
[----:B------:R-:W-:Y:S01]  /*0ba0*/  IMAD.MOV.U32 R17, RZ, RZ, RZ ;  /* 0x000000ffff117224 */ /* 0x000fe200078e00ff */
[----:B------:R-:W0:Y:S01]  /*0bb0*/  S2R R0, SR_TID.X ;  /* 0x0000000000007919 */ /* 0x000e220000002100 */
[----:B------:R-:W-:Y:S02]  /*0bc0*/  IMAD.MOV.U32 R235, RZ, RZ, RZ ;  /* 0x000000ffffeb7224 */ /* 0x000fe400078e00ff */
[----:B------:R-:W-:Y:S02]  /*0bd0*/  IMAD.MOV.U32 R233, RZ, RZ, RZ ;  /* 0x000000ffffe97224 */ /* 0x000fe400078e00ff */
[----:B0-----:R-:W-:-:S05]  /*0be0*/  VIADD R11, R0, 0xffffff80 ;  /* 0xffffff80000b7836 */ /* 0x001fca0000000000 */
[----:B------:R-:W-:Y:S02]  /*0bf0*/  SHF.R.S32.HI R0, RZ, 0x1f, R11 ;  /* 0x0000001fff007819 */ /* 0x000fe4000001140b */
[----:B--2---:R-:W-:Y:S02]  /*0c00*/  R2UR UR4, R2 ;  /* 0x00000000020472ca */ /* 0x004fe400000e0000 */
[----:B------:R-:W-:-:S04]  /*0c10*/  LEA.HI R2, R0, R11, RZ, 0x7 ;  /* 0x0000000b00027211 */ /* 0x000fc800078f38ff */
[----:B------:R-:W-:Y:S02]  /*0c20*/  LOP3.LUT R3, R2, 0xffffff80, RZ, 0xc0, !PT ;  /* 0xffffff8002037812 */ /* 0x000fe400078ec0ff */
[----:B------:R-:W-:-:S03]  /*0c30*/  SHF.R.S32.HI R12, RZ, 0x7, R2 ;  /* 0x00000007ff0c7819 */ /* 0x000fc60000011402 */
[----:B------:R-:W-:Y:S01]  /*0c40*/  IMAD.IADD R13, R11, 0x1, -R3 ;  /* 0x000000010b0d7824 */ /* 0x000fe200078e0a03 */
[----:B------:R-:W-:Y:S01]  /*0c50*/  LEA.HI R3, R0, R11, RZ, 0x4 ;  /* 0x0000000b00037211 */ /* 0x000fe200078f20ff */
[----:B------:R-:W-:Y:S01]  /*0c60*/  ULOP3.LUT UR4, UR4, 0x1, URZ, 0xfc, !UPT ;  /* 0x0000000104047892 */ /* 0x000fe2000f8efc3f */
[----:B------:R-:W-:Y:S02]  /*0c70*/  LEA.HI R2, R2, R12, RZ, 0x1 ;  /* 0x0000000c02027211 */ /* 0x000fe400078f08ff */
[----:B------:R-:W-:Y:S02]  /*0c80*/  SHF.R.S32.HI R7, RZ, 0x1f, R13 ;  /* 0x0000001fff077819 */ /* 0x000fe4000001140d */
[----:B------:R-:W-:Y:S02]  /*0c90*/  SHF.R.S32.HI R6, RZ, 0x4, R3 ;  /* 0x00000004ff067819 */ /* 0x000fe40000011403 */
[----:B------:R-:W-:Y:S02]  /*0ca0*/  LEA.HI R8, R7, R13, RZ, 0x2 ;  /* 0x0000000d07087211 */ /* 0x000fe400078f10ff */
[----:B------:R-:W-:-:S02]  /*0cb0*/  LEA.HI R4, R3, R6, RZ, 0x1 ;  /* 0x0000000603047211 */ /* 0x000fc400078f08ff */
[--C-:B------:R-:W-:Y:S02]  /*0cc0*/  SHF.R.S32.HI R9, RZ, 0x2, R8.reuse ;  /* 0x00000002ff097819 */ /* 0x100fe40000011408 */
[----:B------:R-:W-:Y:S02]  /*0cd0*/  SHF.R.S32.HI R10, RZ, 0x1f, R8 ;  /* 0x0000001fff0a7819 */ /* 0x000fe40000011408 */
[----:B------:R-:W-:Y:S02]  /*0ce0*/  LOP3.LUT R5, R4, 0x1ffffffe, RZ, 0xc0, !PT ;  /* 0x1ffffffe04057812 */ /* 0x000fe400078ec0ff */
[----:B------:R-:W-:Y:S02]  /*0cf0*/  LEA.HI R4, R0, R11, RZ, 0x5 ;  /* 0x0000000b00047211 */ /* 0x000fe400078f28ff */
[----:B------:R-:W-:Y:S01]  /*0d00*/  LEA.HI R10, R10, R9, RZ, 0x3 ;  /* 0x000000090a0a7211 */ /* 0x000fe200078f18ff */
[----:B------:R-:W-:Y:S01]  /*0d10*/  IMAD.IADD R5, R6, 0x1, -R5 ;  /* 0x0000000106057824 */ /* 0x000fe200078e0a05 */
[----:B------:R-:W-:Y:S01]  /*0d20*/  LOP3.LUT R3, R3, 0x3fffff0, RZ, 0xc0, !PT ;  /* 0x03fffff003037812 */ /* 0x000fe200078ec0ff */
[----:B------:R-:W-:Y:S01]  /*0d30*/  IMAD.SHL.U32 R4, R4, 0x20, RZ ;  /* 0x0000002004047824 */ /* 0x000fe200078e00ff */
[----:B------:R-:W-:-:S02]  /*0d40*/  LOP3.LUT R10, R10, 0xfffffff8, RZ, 0xc0, !PT ;  /* 0xfffffff80a0a7812 */ /* 0x000fc400078ec0ff */
[----:B------:R-:W-:Y:S01]  /*0d50*/  LEA.HI R7, R7, R13, RZ, 0x5 ;  /* 0x0000000d07077211 */ /* 0x000fe200078f28ff */
[----:B------:R-:W-:Y:S01]  /*0d60*/  IMAD.IADD R3, R11, 0x1, -R3 ;  /* 0x000000010b037824 */ /* 0x000fe200078e0a03 */
[----:B------:R-:W-:Y:S02]  /*0d70*/  LOP3.LUT R14, R4, 0xfffffc00, RZ, 0xc0, !PT ;  /* 0xfffffc00040e7812 */ /* 0x000fe400078ec0ff */
[----:B------:R-:W-:Y:S02]  /*0d80*/  LOP3.LUT R8, R8, 0x7ffffffc, RZ, 0xc0, !PT ;  /* 0x7ffffffc08087812 */ /* 0x000fe400078ec0ff */
[----:B------:R-:W-:Y:S01]  /*0d90*/  IADD3 R10, R9, -R10, RZ ;  /* 0x8000000a090a7210 */ /* 0x000fe20007ffe0ff */
[----:B------:R-:W-:Y:S01]  /*0da0*/  IMAD.MOV.U32 R9, RZ, RZ, -0x2 ;  /* 0xfffffffeff097424 */ /* 0x000fe200078e00ff */
[----:B------:R-:W-:Y:S01]  /*0db0*/  SHF.R.S32.HI R7, RZ, 0x5, R7 ;  /* 0x00000005ff077819 */ /* 0x000fe20000011407 */
[----:B------:R-:W-:Y:S01]  /*0dc0*/  IMAD.IADD R8, R13, 0x1, -R8 ;  /* 0x000000010d087824 */ /* 0x000fe200078e0a08 */
[----:B------:R-:W-:-:S02]  /*0dd0*/  LOP3.LUT R4, R2, 0x3fffffe, RZ, 0xc0, !PT ;  /* 0x03fffffe02047812 */ /* 0x000fc400078ec0ff */
[----:B------:R-:W-:Y:S01]  /*0de0*/  LEA R2, R3, R14, 0x6 ;  /* 0x0000000e03027211 */ /* 0x000fe200078e30ff */
[----:B------:R-:W-:Y:S02]  /*0df0*/  IMAD R7, R7, 0x10, R10 ;  /* 0x0000001007077824 */ /* 0x000fe400078e020a */
[----:B------:R-:W-:Y:S01]  /*0e00*/  IMAD.IADD R4, R12, 0x1, -R4 ;  /* 0x000000010c047824 */ /* 0x000fe200078e0a04 */
[----:B------:R-:W-:Y:S01]  /*0e10*/  LEA R5, R5, R2, 0x3 ;  /* 0x0000000205057211 */ /* 0x000fe200078e18ff */
[----:B------:R-:W-:Y:S02]  /*0e20*/  IMAD R3, R8, R9, 0xe0 ;  /* 0x000000e008037424 */ /* 0x000fe400078e0209 */
[----:B------:R-:W-:Y:S01]  /*0e30*/  IMAD R2, R4, 0x40, R7 ;  /* 0x0000004004027824 */ /* 0x000fe200078e0207 */
[----:B------:R-:W-:Y:S01]  /*0e40*/  MOV R4, UR4 ;  /* 0x0000000400047c02 */ /* 0x000fe20008000f00 */
[----:B------:R-:W-:Y:S01]  /*0e50*/  STL [R1+0x94], R5 ;  /* 0x0000940501007387 */ /* 0x000fe20000100800 */
[----:B------:R-:W-:-:S03]  /*0e60*/  UMOV UR4, URZ ;  /* 0x0000003f00047c82 */ /* 0x000fc60008000000 */
[----:B------:R0:W-:Y:S04]  /*0e70*/  STL [R1+0x8c], R3 ;  /* 0x00008c0301007387 */ /* 0x0001e80000100800 */
[----:B------:R1:W-:Y:S04]  /*0e80*/  STL [R1+0x90], R2 ;  /* 0x0000900201007387 */ /* 0x0003e80000100800 */
[----:B------:R2:W-:Y:S01]  /*0e90*/  STL [R1+0x40], R4 ;  /* 0x0000400401007387 */ /* 0x0005e20000100800 */
[CC--:B0-----:R-:W-:Y:S02]  /*0ea0*/  LEA.HI R3, R0.reuse, R11.reuse, RZ, 0x2 ;  /* 0x0000000b00037211 */ /* 0x0c1fe400078f10ff */
[----:B-1----:R-:W-:-:S02]  /*0eb0*/  LEA.HI R2, R0, R11, RZ, 0x3 ;  /* 0x0000000b00027211 */ /* 0x002fc400078f18ff */
[--C-:B------:R-:W-:Y:S02]  /*0ec0*/  SHF.R.S32.HI R228, RZ, 0x2, R3.reuse ;  /* 0x00000002ffe47819 */ /* 0x100fe40000011403 */
[----:B------:R-:W-:Y:S02]  /*0ed0*/  LOP3.LUT R0, R2, 0x1ffffff8, RZ, 0xc0, !PT ;  /* 0x1ffffff802007812 */ /* 0x000fe400078ec0ff */
[----:B--2---:R-:W-:Y:S01]  /*0ee0*/  LOP3.LUT R4, R3, 0xfffffffc, RZ, 0xc0, !PT ;  /* 0xfffffffc03047812 */ /* 0x004fe200078ec0ff */
[C---:B------:R-:W-:Y:S01]  /*0ef0*/  VIADD R10, R228.reuse, 0x40 ;  /* 0x00000040e40a7836 */ /* 0x040fe20000000000 */
[----:B------:R-:W-:Y:S01]  /*0f00*/  SHF.R.S32.HI R6, RZ, 0x3, R2 ;  /* 0x00000003ff067819 */ /* 0x000fe20000011402 */
[----:B------:R-:W-:Y:S01]  /*0f10*/  IMAD.IADD R0, R11, 0x1, -R0 ;  /* 0x000000010b007824 */ /* 0x000fe200078e0a00 */
[----:B------:R-:W-:Y:S01]  /*0f20*/  SHF.R.S32.HI R3, RZ, 0x1f, R3 ;  /* 0x0000001fff037819 */ /* 0x000fe20000011403 */
[C---:B------:R-:W-:Y:S01]  /*0f30*/  VIADD R8, R228.reuse, 0xc0 ;  /* 0x000000c0e4087836 */ /* 0x040fe20000000000 */
[----:B------:R-:W-:Y:S01]  /*0f40*/  SHF.R.S32.HI R2, RZ, 0x1f, R228 ;  /* 0x0000001fff027819 */ /* 0x000fe200000114e4 */
[----:B------:R-:W-:Y:S01]  /*0f50*/  VIADD R9, R228, 0x80 ;  /* 0x00000080e4097836 */ /* 0x000fe20000000000 */
[----:B------:R-:W-:Y:S01]  /*0f60*/  SHF.L.U32 R0, R0, 0x3, RZ ;  /* 0x0000000300007819 */ /* 0x000fe200000006ff */
[----:B------:R-:W-:Y:S01]  /*0f70*/  STL [R1+0x50], R6 ;  /* 0x0000500601007387 */ /* 0x000fe20000100800 */
[----:B------:R-:W-:-:S02]  /*0f80*/  SHF.R.S32.HI R2, RZ, 0x1f, R10 ;  /* 0x0000001fff027819 */ /* 0x000fc4000001140a */
[----:B------:R-:W-:Y:S01]  /*0f90*/  IADD3 R4, R11, -R4, RZ ;  /* 0x800000040b047210 */ /* 0x000fe20007ffe0ff */
[----:B------:R0:W-:Y:S01]  /*0fa0*/  STL [R1+0x4c], R0 ;  /* 0x00004c0001007387 */ /* 0x0001e20000100800 */
[----:B------:R-:W-:Y:S02]  /*0fb0*/  LEA.HI R3, R3, R228, RZ, 0x3 ;  /* 0x000000e403037211 */ /* 0x000fe400078f18ff */
[----:B------:R-:W-:Y:S01]  /*0fc0*/  LEA.HI R2, R2, R10, RZ, 0x3 ;  /* 0x0000000a02027211 */ /* 0x000fe200078f18ff */
[C---:B------:R-:W-:Y:S01]  /*0fd0*/  IMAD.SHL.U32 R18, R4.reuse, 0x10, RZ ;  /* 0x0000001004127824 */ /* 0x040fe200078e00ff */
[----:B------:R-:W-:Y:S01]  /*0fe0*/  SHF.R.S32.HI R7, RZ, 0x1f, R8 ;  /* 0x0000001fff077819 */ /* 0x000fe20000011408 */
[----:B------:R-:W-:Y:S01]  /*0ff0*/  IMAD.SHL.U32 R22, R4, 0x8, RZ ;  /* 0x0000000804167824 */ /* 0x000fe200078e00ff */
[----:B------:R-:W-:Y:S01]  /*1000*/  LOP3.LUT R3, R3, 0xfffffff8, RZ, 0xc0, !PT ;  /* 0xfffffff803037812 */ /* 0x000fe200078ec0ff */
[----:B------:R-:W-:Y:S01]  /*1010*/  IMAD.SHL.U32 R2, R2, 0x80, RZ ;  /* 0x0000008002027824 */ /* 0x000fe200078e00ff */
[----:B------:R-:W-:Y:S01]  /*1020*/  SHF.R.S32.HI R5, RZ, 0x1f, R9 ;  /* 0x0000001fff057819 */ /* 0x000fe20000011409 */
[----:B0-----:R-:W-:Y:S01]  /*1030*/  IMAD.SHL.U32 R0, R10, 0x80, RZ ;  /* 0x000000800a007824 */ /* 0x001fe200078e00ff */
[----:B------:R-:W-:Y:S01]  /*1040*/  SHF.L.U32 R4, R9, 0x7, RZ ;  /* 0x0000000709047819 */ /* 0x000fe200000006ff */
[----:B------:R-:W-:Y:S01]  /*1050*/  IMAD.IADD R229, R228, 0x1, -R3 ;  /* 0x00000001e4e57824 */ /* 0x000fe200078e0a03 */
[----:B------:R-:W-:Y:S01]  /*1060*/  LEA.HI R7, R7, R8, RZ, 0x3 ;  /* 0x0000000807077211 */ /* 0x000fe200078f18ff */
[----:B------:R-:W-:Y:S01]  /*1070*/  IMAD.SHL.U32 R6, R8, 0x80, RZ ;  /* 0x0000008008067824 */ /* 0x000fe200078e00ff */
[----:B------:R-:W-:Y:S01]  /*1080*/  LOP3.LUT R0, R0, 0x380, RZ, 0xc0, !PT ;  /* 0x0000038000007812 */ /* 0x000fe200078ec0ff */
[----:B------:R-:W-:Y:S01]  /*1090*/  VIADD R230, R22, 0x20 ;  /* 0x0000002016e67836 */ /* 0x000fe20000000000 */
[----:B------:R-:W-:Y:S01]  /*10a0*/  LEA.HI R5, R5, R9, RZ, 0x3 ;  /* 0x0000000905057211 */ /* 0x000fe200078f18ff */
[----:B------:R-:W-:Y:S01]  /*10b0*/  IMAD.SHL.U32 R7, R7, 0x80, RZ ;  /* 0x0000008007077824 */ /* 0x000fe200078e00ff */
[----:B------:R-:W-:-:S02]  /*10c0*/  LOP3.LUT R3, R4, 0x380, RZ, 0xc0, !PT ;  /* 0x0000038004037812 */ /* 0x000fc400078ec0ff */
[----:B------:R-:W-:Y:S02]  /*10d0*/  SHF.R.U32.HI R3, RZ, 0x3, R0 ;  /* 0x00000003ff037819 */ /* 0x000fe40000011600 */
[----:B------:R-:W-:Y:S02]  /*10e0*/  LOP3.LUT R0, R0, 0x70, R18, 0xf8, !PT ;  /* 0x0000007000007812 */ /* 0x000fe400078ef812 */
[----:B------:R-:W-:Y:S02]  /*10f0*/  LOP3.LUT R2, R2, 0xfffffc00, RZ, 0xc0, !PT ;  /* 0xfffffc0002027812 */ /* 0x000fe400078ec0ff */
[----:B------:R-:W-:Y:S02]  /*1100*/  SHF.L.U32 R5, R5, 0x7, RZ ;  /* 0x0000000705057819 */ /* 0x000fe400000006ff */
[----:B------:R-:W-:Y:S01]  /*1110*/  LOP3.LUT R4, R6, 0x380, RZ, 0xc0, !PT ;  /* 0x0000038006047812 */ /* 0x000fe200078ec0ff */
[----:B------:R0:W-:Y:S01]  /*1120*/  STL [R1+0x58], R2 ;  /* 0x0000580201007387 */ /* 0x0001e20000100800 */
[----:B------:R-:W-:-:S02]  /*1130*/  LOP3.LUT R3, R2, R0, R3, 0xf6, !PT ;  /* 0x0000000002037212 */ /* 0x000fc400078ef603 */
[----:B------:R-:W-:Y:S02]  /*1140*/  LOP3.LUT R4, R5, 0xfffffc00, RZ, 0xc0, !PT ;  /* 0xfffffc0005047812 */ /* 0x000fe400078ec0ff */
[----:B------:R-:W-:Y:S02]  /*1150*/  LOP3.LUT R0, R7, 0xfffffc00, RZ, 0xc0, !PT ;  /* 0xfffffc0007007812 */ /* 0x000fe400078ec0ff */
[----:B------:R-:W-:Y:S01]  /*1160*/  SHF.R.S32.HI R19, RZ, 0x1f, R18 ;  /* 0x0000001fff137819 */ /* 0x000fe20000011412 */
[----:B------:R-:W-:Y:S01]  /*1170*/  STL [R1+0x64], R4 ;  /* 0x0000640401007387 */ /* 0x000fe20000100800 */
[----:B0-----:R-:W-:-:S03]  /*1180*/  IMAD.IADD R2, R16, 0x1, R3 ;  /* 0x0000000110027824 */ /* 0x001fc600078e0203 */
[----:B------:R0:W-:Y:S04]  /*1190*/  STL [R1+0x60], R0 ;  /* 0x0000600001007387 */ /* 0x0001e80000100800 */
[----:B------:R1:W-:Y:S01]  /*11a0*/  STL [R1+0x88], R2 ;  /* 0x0000880201007387 */ /* 0x0003e20000100800 */
[----:B0-----:R-:W-:-:S05]  /*11b0*/  MOV R0, UR4 ;  /* 0x0000000400007c02 */ /* 0x001fca0008000f00 */
[----:B------:R1:W-:Y:S02]  /*11c0*/  STL [R1+0x84], R0 ;  /* 0x0000840001007387 */ /* 0x0003e40000100800 */
.L_x_456:
[----:B01----:R-:W0:Y:S02]  /*11d0*/  LDC.64 R2, c[0x0][0xc60] ;  /* 0x00031800ff027b82 */ /* 0x003e240000000a00 */
[----:B0-----:R-:W-:-:S05]  /*11e0*/  IMAD.WIDE R2, R127, 0x4, R2 ;  /* 0x000000047f027825 */ /* 0x001fca00078e0202 */
[----:B--2---:R0:W2:Y:S01]  /*11f0*/  LDG.E R0, desc[UR60][R2.64] ;  /* 0x0000003c02007981 */ /* 0x0040a2000c1e1900 */
[----:B------:R-:W-:Y:S05]  /*1200*/  YIELD ;  /* 0x0000000000007946 */ /* 0x000fea0003800000 */
[----:B------:R-:W-:Y:S01]  /*1210*/  ULDC.64 UR4, c[0x0][0xa28] ;  /* 0x00028a0000047ab9 */ /* 0x000fe20000000a00 */
[----:B------:R-:W-:Y:S01]  /*1220*/  ULDC.64 UR8, c[0x0][0xa18] ;  /* 0x0002860000087ab9 */ /* 0x000fe20000000a00 */
[----:B------:R-:W-:Y:S01]  /*1230*/  ISETP.NE.U32.AND P1, PT, RZ, UR4, PT ;  /* 0x00000004ff007c0c */ /* 0x000fe2000bf25070 */
[----:B------:R-:W-:Y:S01]  /*1240*/  ULDC.64 UR6, c[0x0][0xa08] ;  /* 0x0002820000067ab9 */ /* 0x000fe20000000a00 */
[----:B0-----:R-:W-:Y:S01]  /*1250*/  IMAD.MOV.U32 R3, RZ, RZ, RZ ;  /* 0x000000ffff037224 */ /* 0x001fe200078e00ff */
[----:B------:R-:W-:Y:S01]  /*1260*/  ISETP.NE.U32.AND P0, PT, RZ, UR6, PT ;  /* 0x00000006ff007c0c */ /* 0x000fe2000bf05070 */
[----:B-----5:R-:W-:Y:S01]  /*1270*/  IMAD.MOV.U32 R29, RZ, RZ, RZ ;  /* 0x000000ffff1d7224 */ /* 0x020fe200078e00ff */
[----:B------:R-:W-:-:S02]  /*1280*/  ISETP.NE.AND.EX P1, PT, RZ, UR5, PT, P1 ;  /* 0x00000005ff007c0c */ /* 0x000fc4000bf25310 */
[----:B------:R-:W-:Y:S02]  /*1290*/  ISETP.NE.AND.EX P0, PT, RZ, UR7, PT, P0 ;  /* 0x00000007ff007c0c */ /* 0x000fe4000bf05300 */
[----:B--2---:R-:W-:Y:S01]  /*12a0*/  SHF.R.S32.HI R6, RZ, 0x1f, R0 ;  /* 0x0000001fff067819 */ /* 0x004fe20000011400 */
[----:B------:R-:W-:-:S08]  /*12b0*/  IMAD.SHL.U32 R30, R0, 0x4, RZ ;  /* 0x00000004001e7824 */ /* 0x000fd000078e00ff */
[C---:B---34-:R-:W-:Y:S01]  /*12c0*/  @P1 LEA R4, P2, R0.reuse, UR4, 0x2 ;  /* 0x0000000400041c11 */ /* 0x058fe2000f8410ff */
[----:B------:R-:W-:Y:S01]  /*12d0*/  STL [R1+0x6c], R0 ;  /* 0x00006c0001007387 */ /* 0x000fe20000100800 */
[C-C-:B------:R-:W-:Y:S02]  /*12e0*/  SHF.L.U64.HI R28, R0.reuse, 0x2, R6.reuse ;  /* 0x00000002001c7819 */ /* 0x140fe40000010206 */
[----:B------:R-:W-:Y:S01]  /*12f0*/  @P1 LEA.HI.X R5, R0, UR5, R6, 0x2, P2 ;  /* 0x0000000500051c11 */ /* 0x000fe200090f1406 */
[----:B------:R0:W-:Y:S01]  /*1300*/  STL [R1+0x7c], R6 ;  /* 0x00007c0601007387 */ /* 0x0001e20000100800 */
[----:B------:R-:W-:Y:S01]  /*1310*/  ISETP.NE.U32.AND P2, PT, RZ, UR8, PT ;  /* 0x00000008ff007c0c */ /* 0x000fe2000bf45070 */
[----:B------:R-:W-:Y:S01]  /*1320*/  ULDC UR4, c[0x0][0x288] ;  /* 0x0000a20000047ab9 */ /* 0x000fe20000000800 */
[----:B------:R-:W-:Y:S01]  /*1330*/  IADD3 R8, P3, R30, UR6, RZ ;  /* 0x000000061e087c10 */ /* 0x000fe2000ff7e0ff */
[----:B------:R1:W5:Y:S01]  /*1340*/  @P1 LDG.E R3, desc[UR60][R4.64] ;  /* 0x0000003c04031981 */ /* 0x000362000c1e1900 */
[----:B------:R-:W-:-:S02]  /*1350*/  ISETP.NE.AND.EX P2, PT, RZ, UR9, PT, P2 ;  /* 0x00000009ff007c0c */ /* 0x000fc4000bf45320 */
[----:B------:R-:W-:Y:S01]  /*1360*/  MOV R138, UR4 ;  /* 0x00000004008a7c02 */ /* 0x000fe20008000f00 */
[----:B------:R-:W-:Y:S01]  /*1370*/  ULDC.64 UR4, c[0x0][0x3f8] ;  /* 0x0000fe0000047ab9 */ /* 0x000fe20000000a00 */
[----:B------:R-:W-:Y:S01]  /*1380*/  IADD3.X R9, R28, UR7, RZ, P3, !PT ;  /* 0x000000071c097c10 */ /* 0x000fe20009ffe4ff */
[----:B------:R1:W-:Y:S04]  /*1390*/  STL [R1+0x74], R30 ;  /* 0x0000741e01007387 */ /* 0x0003e80000100800 */
[----:B------:R1:W5:Y:S04]  /*13a0*/  @P0 LDG.E R29, desc[UR60][R8.64] ;  /* 0x0000003c081d0981 */ /* 0x000368000c1e1900 */
[----:B0-----:R-:W-:Y:S01]  /*13b0*/  @P2 IADD3 R6, P1, R30, UR8, RZ ;  /* 0x000000081e062c10 */ /* 0x001fe2000ff3e0ff */
[----:B------:R-:W-:Y:S01]  /*13c0*/  UISETP.NE.U32.AND UP0, UPT, UR4, URZ, UPT ;  /* 0x0000003f0400728c */ /* 0x000fe2000bf05070 */
[----:B------:R1:W-:Y:S02]  /*13d0*/  STL [R1+0x78], R28 ;  /* 0x0000781c01007387 */ /* 0x0003e40000100800 */
[----:B------:R-:W-:Y:S01]  /*13e0*/  @P2 IADD3.X R7, R28, UR9, RZ, P1, !PT ;  /* 0x000000091c072c10 */ /* 0x000fe20008ffe4ff */
[----:B------:R-:W-:-:S04]  /*13f0*/  ULDC UR4, c[0x0][0x404] ;  /* 0x0001010000047ab9 */ /* 0x000fc80000000800 */
[----:B------:R1:W5:Y:S01]  /*1400*/  @P2 LDG.E R138, desc[UR60][R6.64] ;  /* 0x0000003c068a2981 */ /* 0x000362000c1e1900 */
[----:B------:R-:W-:-:S03]  /*1410*/  UISETP.NE.AND.EX UP0, UPT, UR5, URZ, UPT, UP0 ;  /* 0x0000003f0500728c */ /* 0x000fc6000bf05300 */
[----:B------:R-:W-:Y:S01]  /*1420*/  ULDC UR5, c[0x0][0x2e0] ;  /* 0x0000b80000057ab9 */ /* 0x000fe20000000800 */
[----:B------:R-:W-:-:S04]  /*1430*/  USEL UR4, UR4, 0x1, UP0 ;  /* 0x0000000104047887 */ /* 0x000fc80008000000 */
[----:B------:R-:W-:-:S03]  /*1440*/  UIMAD UR4, UR4, UR5, URZ ;  /* 0x00000005040472a4 */ /* 0x000fc6000f8e023f */
[----:B------:R-:W-:Y:S02]  /*1450*/  ULDC UR5, c[0x0][0x338] ;  /* 0x0000ce0000057ab9 */ /* 0x000fe40000000800 */
[----:B------:R-:W-:Y:S02]  /*1460*/  IMAD.U32 R2, RZ, RZ, UR5 ;  /* 0x00000005ff027e24 */ /* 0x000fe4000f8e00ff */
[----:B------:R-:W-:Y:S02]  /*1470*/  IMAD.U32 R26, RZ, RZ, UR4 ;  /* 0x00000004ff1a7e24 */ /* 0x000fe4000f8e00ff */
[----:B------:R-:W-:Y:S01]  /*1480*/  IMAD.MOV.U32 R27, RZ, RZ, R0 ;  /* 0x000000ffff1b7224 */ /* 0x000fe200078e0000 */
[----:B-1----:R-:W-:Y:S06]  /*1490*/  @P2 BRA `(.L_x_286) ;  /* 0x0000000000242947 */ /* 0x002fec0003800000 */
[----:B------:R-:W-:Y:S02]  /*14a0*/  ULDC.64 UR4, c[0x0][0xa00] ;  /* 0x0002800000047ab9 */ /* 0x000fe40000000a00 */
[----:B------:R-:W-:-:S04]  /*14b0*/  ISETP.NE.U32.AND P1, PT, RZ, UR4, PT ;  /* 0x00000004ff007c0c */ /* 0x000fc8000bf25070 */
[----:B------:R-:W-:-:S13]  /*14c0*/  ISETP.NE.AND.EX P1, PT, RZ, UR5, PT, P1 ;  /* 0x00000005ff007c0c */ /* 0x000fda000bf25310 */
[----:B------:R-:W-:Y:S05]  /*14d0*/  @!P1 BRA `(.L_x_286) ;  /* 0x0000000000149947 */ /* 0x000fea0003800000 */
[----:B------:R-:W0:Y:S02]  /*14e0*/  LDC.64 R4, c[0x0][0xa00] ;  /* 0x00028000ff047b82 */ /* 0x000e240000000a00 */
[----:B0-----:R-:W-:-:S05]  /*14f0*/  IMAD.WIDE R4, R27, 0x4, R4 ;  /* 0x000000041b047825 */ /* 0x001fca00078e0204 */
[----:B-----5:R-:W2:Y:S04]  /*1500*/  LDG.E R138, desc[UR60][R4.64] ;  /* 0x0000003c048a7981 */ /* 0x020ea8000c1e1900 */
[----:B------:R-:W2:Y:S02]  /*1510*/  LDG.E R7, desc[UR60][R4.64+0x4] ;  /* 0x0000043c04077981 */ /* 0x000ea4000c1e1900 */
[----:B--2---:R-:W-:-:S07]  /*1520*/  IADD3 R138, -R138, R7, RZ ;  /* 0x000000078a8a7210 */ /* 0x004fce0007ffe1ff */
.L_x_286:
[----:B------:R-:W-:Y:S01]  /*1530*/  ULDC.64 UR4, c[0x0][0xa20] ;  /* 0x0002880000047ab9 */ /* 0x000fe20000000a00 */
[----:B------:R0:W-:Y:S01]  /*1540*/  STL [R1+0x80], R125 ;  /* 0x0000807d01007387 */ /* 0x0001e20000100800 */
[----:B------:R-:W-:-:S03]  /*1550*/  ISETP.NE.U32.AND P1, PT, RZ, UR4, PT ;  /* 0x00000004ff007c0c */ /* 0x000fc6000bf25070 */
[----:B------:R0:W-:Y:S01]  /*1560*/  STL [R1+0x70], R126 ;  /* 0x0000707e01007387 */ /* 0x0001e20000100800 */
[----:B------:R-:W-:-:S13]  /*1570*/  ISETP.NE.AND.EX P1, PT, RZ, UR5, PT, P1 ;  /* 0x00000005ff007c0c */ /* 0x000fda000bf25310 */
[----:B0-----:R-:W-:Y:S05]  /*1580*/  @!P1 BRA `(.L_x_287) ;  /* 0x0000000000109947 */ /* 0x001fea0003800000 */
[----:B------:R-:W-:-:S04]  /*1590*/  IADD3 R4, P0, R30, UR4, RZ ;  /* 0x000000041e047c10 */ /* 0x000fc8000ff1e0ff */
[----:B------:R-:W-:-:S05]  /*15a0*/  IADD3.X R5, R28, UR5, RZ, P0, !PT ;  /* 0x000000051c057c10 */ /* 0x000fca00087fe4ff */
[----:B------:R0:W5:Y:S01]  /*15b0*/  LDG.E R26, desc[UR60][R4.64] ;  /* 0x0000003c041a7981 */ /* 0x000162000c1e1900 */
[----:B------:R-:W-:Y:S05]  /*15c0*/  BRA `(.L_x_288) ;  /* 0x0000000000107947 */ /* 0x000fea0003800000 */
.L_x_287:
[----:B------:R-:W-:Y:S05]  /*15d0*/  @!P0 BRA `(.L_x_288) ;  /* 0x00000000000c8947 */ /* 0x000fea0003800000 */
[----:B------:R-:W2:Y:S04]  /*15e0*/  LDG.E R5, desc[UR60][R8.64] ;  /* 0x0000003c08057981 */ /* 0x000ea8000c1e1900 */
[----:B------:R-:W2:Y:S02]  /*15f0*/  LDG.E R26, desc[UR60][R8.64+0x4] ;  /* 0x0000043c081a7981 */ /* 0x000ea4000c1e1900 */
[----:B--2---:R-:W-:-:S07]  /*1600*/  IMAD.IADD R26, R26, 0x1, -R5 ;  /* 0x000000011a1a7824 */ /* 0x004fce00078e0a05 */
.L_x_288:
[----:B------:R-:W-:Y:S02]  /*1610*/  ULDC.64 UR4, c[0x0][0xa10] ;  /* 0x0002840000047ab9 */ /* 0x000fe40000000a00 */
[----:B------:R-:W-:-:S04]  /*1620*/  ISETP.NE.U32.AND P0, PT, RZ, UR4, PT ;  /* 0x00000004ff007c0c */ /* 0x000fc8000bf05070 */
[----:B------:R-:W-:Y:S01]  /*1630*/  ISETP.NE.AND.EX P0, PT, RZ, UR5, PT, P0 ;  /* 0x00000005ff007c0c */ /* 0x000fe2000bf05300 */
[----:B-----5:R-:W-:Y:S01]  /*1640*/  IMAD.IADD R11, R26, 0x1, -R3 ;  /* 0x000000011a0b7824 */ /* 0x020fe200078e0a03 */
[----:B------:R-:W-:-:S11]  /*1650*/  ULDC.64 UR4, c[0x0][0xa30] ;  /* 0x00028c0000047ab9 */ /* 0x000fd60000000a00 */
[----:B0-----:R-:W0:Y:S02]  /*1660*/  @P0 LDC.64 R4, c[0x0][0xa10] ;  /* 0x00028400ff040b82 */ /* 0x001e240000000a00 */
[----:B0-----:R-:W-:-:S05]  /*1670*/  @P0 IMAD.WIDE R4, R27, 0x4, R4 ;  /* 0x000000041b040825 */ /* 0x001fca00078e0204 */
[----:B------:R-:W2:Y:S04]  /*1680*/  @P0 LDG.E R0, desc[UR60][R4.64] ;  /* 0x0000003c04000981 */ /* 0x000ea8000c1e1900 */
[----:B------:R0:W2:Y:S01]  /*1690*/  @P0 LDG.E R9, desc[UR60][R4.64+0x4] ;  /* 0x0000043c04090981 */ /* 0x0000a2000c1e1900 */
[----:B------:R-:W-:Y:S01]  /*16a0*/  ISETP.NE.U32.AND P1, PT, RZ, UR4, PT ;  /* 0x00000004ff007c0c */ /* 0x000fe2000bf25070 */
[----:B------:R-:W-:-:S03]  /*16b0*/  IMAD.MOV.U32 R117, RZ, RZ, R26 ;  /* 0x000000ffff757224 */ /* 0x000fc600078e001a */
[----:B------:R-:W-:Y:S01]  /*16c0*/  ISETP.NE.AND.EX P1, PT, RZ, UR5, PT, P1 ;  /* 0x00000005ff007c0c */ /* 0x000fe2000bf25310 */
[----:B0-----:R-:W-:-:S12]  /*16d0*/  IMAD.MOV.U32 R4, RZ, RZ, RZ ;  /* 0x000000ffff047224 */ /* 0x001fd800078e00ff */
[----:B------:R-:W-:-:S04]  /*16e0*/  @P1 IADD3 R6, P2, R30, UR4, RZ ;  /* 0x000000041e061c10 */ /* 0x000fc8000ff5e0ff */
[----:B------:R-:W-:-:S05]  /*16f0*/  @P1 IADD3.X R7, R28, UR5, RZ, P2, !PT ;  /* 0x000000051c071c10 */ /* 0x000fca00097fe4ff */
[----:B------:R0:W5:Y:S01]  /*1700*/  @P1 LDG.E R117, desc[UR60][R6.64] ;  /* 0x0000003c06751981 */ /* 0x000162000c1e1900 */
[----:B--2---:R-:W-:Y:S02]  /*1710*/  @P0 IADD3 R2, -R0, R9, RZ ;  /* 0x0000000900020210 */ /* 0x004fe40007ffe1ff */
[----:B------:R-:W-:-:S03]  /*1720*/  IADD3 R0, -R11, RZ, RZ ;  /* 0x000000ff0b007210 */ /* 0x000fc60007ffe1ff */
[----:B------:R-:W-:Y:S01]  /*1730*/  IMAD.IADD R139, R11, 0x1, R2 ;  /* 0x000000010b8b7824 */ /* 0x000fe200078e0202 */
[----:B------:R-:W-:-:S03]  /*1740*/  VIMNMX R0, RZ, R0, !PT ;  /* 0x00000000ff007248 */ /* 0x000fc60007fe0100 */
[----:B------:R-:W-:Y:S01]  /*1750*/  VIADD R5, R139, 0xdf ;  /* 0x000000df8b057836 */ /* 0x000fe20000000000 */
[----:B------:R-:W-:-:S03]  /*1760*/  SHF.R.U32.HI R24, RZ, 0x5, R0 ;  /* 0x00000005ff187819 */ /* 0x000fc60000011600 */
[----:B------:R-:W-:-:S04]  /*1770*/  IMAD.HI R4, R5, -0x6db6db6d, R4 ;  /* 0x9249249305047827 */ /* 0x000fc800078e0204 */
[----:B------:R-:W-:Y:S01]  /*1780*/  IMAD.WIDE.U32 R24, R24, 0x24924925, RZ ;  /* 0x2492492518187825 */ /* 0x000fe200078e00ff */
[----:B------:R-:W-:-:S03]  /*1790*/  SHF.R.U32.HI R3, RZ, 0x1f, R4 ;  /* 0x0000001fff037819 */ /* 0x000fc60000011604 */
[----:B------:R-:W-:Y:S01]  /*17a0*/  IMAD.MOV.U32 R24, RZ, RZ, R25 ;  /* 0x000000ffff187224 */ /* 0x000fe200078e0019 */
[----:B------:R-:W-:-:S04]  /*17b0*/  LEA.HI.SX32 R232, R4, R3, 0x19 ;  /* 0x0000000304e87211 */ /* 0x000fc800078fcaff */
[----:B------:R-:W-:Y:S01]  /*17c0*/  MOV R25, R24 ;  /* 0x0000001800197202 */ /* 0x000fe20000000f00 */
[----:B------:R-:W-:-:S05]  /*17d0*/  IMAD R3, R232, 0xe0, -R11 ;  /* 0x000000e0e8037824 */ /* 0x000fca00078e0a0b */
[----:B------:R-:W-:-:S04]  /*17e0*/  VIMNMX R3, R3, R2, PT ;  /* 0x0000000203037248 */ /* 0x000fc80003fe0100 */
[----:B------:R-:W-:-:S13]  /*17f0*/  ISETP.GT.AND P0, PT, R3, R0, PT ;  /* 0x000000000300720c */ /* 0x000fda0003f04270 */
[----:B------:R-:W-:Y:S02]  /*1800*/  @P0 VIADD R5, R3, 0xdf ;  /* 0x000000df03050836 */ /* 0x000fe40000000000 */
[----:B------:R-:W-:-:S04]  /*1810*/  @P0 IMAD.MOV.U32 R4, RZ, RZ, RZ ;  /* 0x000000ffff040224 */ /* 0x000fc800078e00ff */
[----:B------:R-:W-:-:S05]  /*1820*/  @P0 IMAD.HI R4, R5, -0x6db6db6d, R4 ;  /* 0x9249249305040827 */ /* 0x000fca00078e0204 */
[----:B------:R-:W-:-:S04]  /*1830*/  @P0 SHF.R.U32.HI R3, RZ, 0x1f, R4 ;  /* 0x0000001fff030819 */ /* 0x000fc80000011604 */
[----:B------:R-:W-:Y:S02]  /*1840*/  @P0 LEA.HI.SX32 R25, R4, R3, 0x19 ;  /* 0x0000000304190211 */ /* 0x000fe400078fcaff */
[----:B------:R-:W-:Y:S02]  /*1850*/  PLOP3.LUT P0, PT, PT, PT, PT, 0x80, 0x0 ;  /* 0x000000000000781c */ /* 0x000fe40003f0f070 */
[----:B------:R-:W-:-:S13]  /*1860*/  ISETP.GT.AND P1, PT, R25, R24, PT ;  /* 0x000000181900720c */ /* 0x000fda0003f24270 */
[----:B0-----:R-:W-:Y:S05]  /*1870*/  @!P1 BRA `(.L_x_289) ;  /* 0x000000ac00049947 */ /* 0x001fea0003800000 */
[----:B------:R-:W-:Y:S01]  /*1880*/  VIADD R0, R16, 0x20400 ;  /* 0x0002040010007836 */ /* 0x000fe20000000000 */
[----:B------:R-:W-:Y:S04]  /*1890*/  BSSY B6, `(.L_x_290) ;  /* 0x0000013000067945 */ /* 0x000fe80003800000 */
[----:B------:R-:W-:-:S13]  /*18a0*/  LOP3.LUT P0, RZ, R0, 0x3ff, RZ, 0xc0, !PT ;  /* 0x000003ff00ff7812 */ /* 0x000fda000780c0ff */
[----:B------:R-:W-:Y:S05]  /*18b0*/  @!P0 BRA `(.L_x_291) ;  /* 0x0000000000408947 */ /* 0x000fea0003800000 */
[----:B------:R-:W-:Y:S01]  /*18c0*/  MOV R0, 0x0 ;  /* 0x0000000000007802 */ /* 0x000fe20000000f00 */
[----:B------:R-:W-:Y:S01]  /*18d0*/  ULDC.64 UR4, c[0x4][0xc0] ;  /* 0x0100300000047ab9 */ /* 0x000fe20000000a00 */
[----:B------:R-:W-:Y:S01]  /*18e0*/  ULDC.64 UR6, c[0x4][0x20] ;  /* 0x0100080000067ab9 */ /* 0x000fe20000000a00 */
[----:B------:R-:W-:Y:S01]  /*18f0*/  IMAD.U32 R4, RZ, RZ, UR4 ;  /* 0x00000004ff047e24 */ /* 0x000fe2000f8e00ff */
[----:B------:R0:W1:Y:S01]  /*1900*/  LDC.64 R14, c[0x4][R0] ;  /* 0x01000000000e7b82 */ /* 0x0000620000000a00 */
[----:B------:R-:W-:Y:S01]  /*1910*/  IMAD.U32 R5, RZ, RZ, UR5 ;  /* 0x00000005ff057e24 */ /* 0x000fe2000f8e00ff */
[----:B------:R-:W-:Y:S01]  /*1920*/  ULDC.64 UR4, c[0x4][0xc8] ;  /* 0x0100320000047ab9 */ /* 0x000fe20000000a00 */
[----:B------:R-:W-:Y:S01]  /*1930*/  IMAD.U32 R10, RZ, RZ, UR6 ;  /* 0x00000006ff0a7e24 */ /* 0x000fe2000f8e00ff */
[----:B------:R-:W-:Y:S01]  /*1940*/  MOV R6, UR4 ;  /* 0x0000000400067c02 */ /* 0x000fe20008000f00 */
[----:B------:R-:W-:Y:S01]  /*1950*/  IMAD.U32 R7, RZ, RZ, UR5 ;  /* 0x00000005ff077e24 */ /* 0x000fe2000f8e00ff */
[----:B------:R-:W-:Y:S01]  /*1960*/  MOV R8, 0x70 ;  /* 0x0000007000087802 */ /* 0x000fe20000000f00 */
[----:B------:R-:W-:-:S02]  /*1970*/  IMAD.U32 R11, RZ, RZ, UR7 ;  /* 0x00000007ff0b7e24 */ /* 0x000fc4000f8e00ff */
[----:B------:R-:W-:Y:S02]  /*1980*/  IMAD.MOV.U32 R12, RZ, RZ, 0x1 ;  /* 0x00000001ff0c7424 */ /* 0x000fe400078e00ff */
[----:B0-----:R-:W-:-:S07]  /*1990*/  IMAD.MOV.U32 R13, RZ, RZ, RZ ;  /* 0x000000ffff0d7224 */ /* 0x001fce00078e00ff */
[----:B------:R-:W-:-:S07]  /*19a0*/  LEPC R20, `(.L_x_291) ;  /* 0x000000001014794e */ /* 0x000fce0000000000 */
[----:B-1---5:R-:W-:Y:S05]  /*19b0*/  CALL.ABS.NOINC R14 ;  /* 0x000000000e007343 */ /* 0x022fea0003c00000 */
.L_x_291:
[----:B------:R-:W-:Y:S05]  /*19c0*/  BSYNC B6 ;  /* 0x0000000000067941 */ /* 0x000fea0003800000 */
.L_x_290:
[----:B------:R-:W-:Y:S01]  /*19d0*/  VIADD R0, R16, 0xe400 ;  /* 0x0000e40010007836 */ /* 0x000fe20000000000 */
[----:B------:R-:W-:Y:S04]  /*19e0*/  BSSY B6, `(.L_x_292) ;  /* 0x0000013000067945 */ /* 0x000fe80003800000 */
[----:B------:R-:W-:-:S13]  /*19f0*/  LOP3.LUT P0, RZ, R0, 0x3ff, RZ, 0xc0, !PT ;  /* 0x000003ff00ff7812 */ /* 0x000fda000780c0ff */
[----:B------:R-:W-:Y:S05]  /*1a00*/  @!P0 BRA `(.L_x_293) ;  /* 0x0000000000408947 */ /* 0x000fea0003800000 */
[----:B------:R-:W-:Y:S01]  /*1a10*/  MOV R0, 0x0 ;  /* 0x0000000000007802 */ /* 0x000fe20000000f00 */
[----:B------:R-:W-:Y:S01]  /*1a20*/  ULDC.64 UR4, c[0x4][0xc0] ;  /* 0x0100300000047ab9 */ /* 0x000fe20000000a00 */
[----:B------:R-:W-:Y:S01]  /*1a30*/  ULDC.64 UR6, c[0x4][0x20] ;  /* 0x0100080000067ab9 */ /* 0x000fe20000000a00 */
[----:B------:R-:W-:Y:S01]  /*1a40*/  MOV R4, UR4 ;  /* 0x0000000400047c02 */ /* 0x000fe20008000f00 */
[----:B------:R0:W1:Y:S01]  /*1a50*/  LDC.64 R14, c[0x4][R0] ;  /* 0x01000000000e7b82 */ /* 0x0000620000000a00 */
[----:B------:R-:W-:Y:S01]  /*1a60*/  IMAD.U32 R5, RZ, RZ, UR5 ;  /* 0x00000005ff057e24 */ /* 0x000fe2000f8e00ff */
[----:B------:R-:W-:Y:S01]  /*1a70*/  ULDC.64 UR4, c[0x4][0xc8] ;  /* 0x0100320000047ab9 */ /* 0x000fe20000000a00 */
[----:B------:R-:W-:Y:S01]  /*1a80*/  MOV R10, UR6 ;  /* 0x00000006000a7c02 */ /* 0x000fe20008000f00 */
[----:B------:R-:W-:Y:S01]  /*1a90*/  IMAD.U32 R6, RZ, RZ, UR4 ;  /* 0x00000004ff067e24 */ /* 0x000fe2000f8e00ff */
[----:B------:R-:W-:Y:S01]  /*1aa0*/  MOV R13, RZ ;  /* 0x000000ff000d7202 */ /* 0x000fe20000000f00 */
[----:B------:R-:W-:-:S02]  /*1ab0*/  IMAD.U32 R7, RZ, RZ, UR5 ;  /* 0x00000005ff077e24 */ /* 0x000fc4000f8e00ff */
[----:B------:R-:W-:Y:S02]  /*1ac0*/  IMAD.U32 R11, RZ, RZ, UR7 ;  /* 0x00000007ff0b7e24 */ /* 0x000fe4000f8e00ff */
[----:B------:R-:W-:Y:S02]  /*1ad0*/  IMAD.MOV.U32 R8, RZ, RZ, 0x70 ;  /* 0x00000070ff087424 */ /* 0x000fe400078e00ff */
[----:B0-----:R-:W-:-:S07]  /*1ae0*/  IMAD.MOV.U32 R12, RZ, RZ, 0x1 ;  /* 0x00000001ff0c7424 */ /* 0x001fce00078e00ff */
[----:B------:R-:W-:-:S07]  /*1af0*/  LEPC R20, `(.L_x_293) ;  /* 0x000000001014794e */ /* 0x000fce0000000000 */
[----:B-1---5:R-:W-:Y:S05]  /*1b00*/  CALL.ABS.NOINC R14 ;  /* 0x000000000e007343 */ /* 0x022fea0003c00000 */
.L_x_293:
[----:B------:R-:W-:Y:S05]  /*1b10*/  BSYNC B6 ;  /* 0x0000000000067941 */ /* 0x000fea0003800000 */
.L_x_292:
[----:B------:R-:W-:Y:S01]  /*1b20*/  ULDC.64 UR4, c[0x0][0x9f8] ;  /* 0x00027e0000047ab9 */ /* 0x000fe20000000a00 */
[----:B------:R-:W2:Y:S01]  /*1b30*/  LDL R55, [R1+0x58] ;  /* 0x0000580001377983 */ /* 0x000ea20000100800 */
[----:B------:R-:W-:Y:S01]  /*1b40*/  ISETP.NE.U32.AND P0, PT, RZ, UR4, PT ;  /* 0x00000004ff007c0c */ /* 0x000fe2000bf05070 */
[----:B------:R-:W0:Y:S08]  /*1b50*/  LDC R0, c[0x0][0x428] ;  /* 0x00010a00ff007b82 */ /* 0x000e300000000800 */
[----:B------:R-:W1:Y:S01]  /*1b60*/  LDC.64 R44, c[0x0][0x2f0] ;  /* 0x0000bc00ff2c7b82 */ /* 0x000e620000000a00 */
[----:B------:R-:W-:Y:S01]  /*1b70*/  ISETP.NE.AND.EX P0, PT, RZ, UR5, PT, P0 ;  /* 0x00000005ff007c0c */ /* 0x000fe2000bf05300 */
[----:B------:R-:W3:Y:S01]  /*1b80*/  LDL R54, [R1+0x64] ;  /* 0x0000640001367983 */ /* 0x000ee20000100800 */
[----:B------:R-:W-:Y:S01]  /*1b90*/  IMAD.IADD R103, R29, 0x1, R26 ;  /* 0x000000011d677824 */ /* 0x000fe200078e021a */
[----:B------:R-:W-:-:S02]  /*1ba0*/  ULDC.64 UR6, c[0x0][0xa08] ;  /* 0x0002820000067ab9 */ /* 0x000fc40000000a00 */
[----:B------:R-:W4:Y:S02]  /*1bb0*/  LDL R52, [R1+0x60] ;  /* 0x0000600001347983 */ /* 0x000f240000100800 */
[----:B------:R-:W1:Y:S06]  /*1bc0*/  LDC.64 R38, c[0x0][0x3d8] ;  /* 0x0000f600ff267b82 */ /* 0x000e6c0000000a00 */
[----:B------:R-:W-:Y:S01]  /*1bd0*/  @P0 IADD3 R4, P1, R30, UR4, RZ ;  /* 0x000000041e040c10 */ /* 0x000fe2000ff3e0ff */
[----:B------:R-:W1:Y:S01]  /*1be0*/  S2R R20, SR_TID.X ;  /* 0x0000000000147919 */ /* 0x000e620000002100 */
[----:B------:R-:W1:Y:S02]  /*1bf0*/  LDC R121, c[0x0][0x3d4] ;  /* 0x0000f500ff797b82 */ /* 0x000e640000000800 */
[----:B------:R-:W-:Y:S01]  /*1c00*/  @P0 IADD3.X R5, R28, UR5, RZ, P1, !PT ;  /* 0x000000051c050c10 */ /* 0x000fe20008ffe4ff */
[----:B------:R-:W-:-:S04]  /*1c10*/  ULDC.64 UR4, c[0x0][0x2f8] ;  /* 0x0000be0000047ab9 */ /* 0x000fc80000000a00 */
[----:B------:R1:W2:Y:S01]  /*1c20*/  @P0 LDG.E R27, desc[UR60][R4.64] ;  /* 0x0000003c041b0981 */ /* 0x0002a2000c1e1900 */
[----:B0-----:R-:W-:Y:S01]  /*1c30*/  ISETP.NE.AND P0, PT, R0, 0x1, PT ;  /* 0x000000010000780c */ /* 0x001fe20003f05270 */
[C---:B------:R-:W-:Y:S01]  /*1c40*/  VIADD R30, R228.reuse, 0x80 ;  /* 0x00000080e41e7836 */ /* 0x040fe20000000000 */
[----:B------:R-:W-:Y:S01]  /*1c50*/  SHF.R.S32.HI R33, RZ, 0x1f, R103 ;  /* 0x0000001fff217819 */ /* 0x000fe20000011467 */
[----:B------:R-:W-:Y:S01]  /*1c60*/  VIADD R15, R228, 0xc0 ;  /* 0x000000c0e40f7836 */ /* 0x000fe20000000000 */
[----:B------:R-:W-:Y:S01]  /*1c70*/  SHF.R.S32.HI R23, RZ, 0x1f, R22 ;  /* 0x0000001fff177819 */ /* 0x000fe20000011416 */
[C---:B-1----:R-:W-:Y:S01]  /*1c80*/  IMAD.WIDE.U32 R132, R44.reuse, 0xe0, RZ ;  /* 0x000000e02c847825 */ /* 0x042fe200078e00ff */
[----:B------:R-:W-:Y:S02]  /*1c90*/  SHF.R.S32.HI R123, RZ, 0x1f, R30 ;  /* 0x0000001fff7b7819 */ /* 0x000fe4000001141e */
[----:B------:R-:W-:Y:S01]  /*1ca0*/  SHF.L.U64.HI R107, R44, 0x6, R45 ;  /* 0x000000062c6b7819 */ /* 0x000fe2000001022d */
[-C--:B------:R-:W-:Y:S01]  /*1cb0*/  IMAD R6, R33, R44.reuse, RZ ;  /* 0x0000002c21067224 */ /* 0x080fe200078e02ff */
[----:B------:R-:W-:Y:S01]  /*1cc0*/  SHF.L.U64.HI R12, R38, 0x6, R39 ;  /* 0x00000006260c7819 */ /* 0x000fe20000010227 */
[----:B------:R-:W-:Y:S01]  /*1cd0*/  IMAD.WIDE.U32 R4, R103, R44, RZ ;  /* 0x0000002c67047225 */ /* 0x000fe200078e00ff */
[----:B------:R-:W-:Y:S01]  /*1ce0*/  IADD3 R32, R228, 0x40, RZ ;  /* 0x00000040e4207810 */ /* 0x000fe20007ffe0ff */
[----:B------:R-:W0:Y:S02]  /*1cf0*/  @P0 LDC R3, c[0x0][0x42c] ;  /* 0x00010b00ff030b82 */ /* 0x000e240000000800 */
[----:B------:R-:W-:Y:S01]  /*1d00*/  IMAD.SHL.U32 R106, R44, 0x40, RZ ;  /* 0x000000402c6a7824 */ /* 0x000fe200078e00ff */
[----:B------:R-:W-:Y:S01]  /*1d10*/  ISETP.GE.AND P2, PT, R18, R121, PT ;  /* 0x000000791200720c */ /* 0x000fe20003f46270 */
[----:B------:R-:W-:-:S02]  /*1d20*/  VIADD R28, R228, 0x80 ;  /* 0x00000080e41c7836 */ /* 0x000fc40000000000 */
[----:B------:R-:W-:Y:S02]  /*1d30*/  VIADD R57, R228, 0xc0 ;  /* 0x000000c0e4397836 */ /* 0x000fe40000000000 */
[----:B------:R-:W1:Y:S01]  /*1d40*/  @P0 LDC R7, c[0x0][0x430] ;  /* 0x00010c00ff070b82 */ /* 0x000e620000000800 */
[----:B------:R-:W-:Y:S01]  /*1d50*/  IMAD.WIDE.U32 R94, R38, 0xe0, RZ ;  /* 0x000000e0265e7825 */ /* 0x000fe200078e00ff */
[----:B------:R-:W-:Y:S02]  /*1d60*/  SHF.R.U32.HI R13, RZ, 0x7, R20 ;  /* 0x00000007ff0d7819 */ /* 0x000fe40000011614 */
[----:B------:R-:W-:Y:S01]  /*1d70*/  SHF.R.S32.HI R20, RZ, 0x1f, R228 ;  /* 0x0000001fff147819 */ /* 0x000fe200000114e4 */
[----:B------:R-:W1:Y:S01]  /*1d80*/  S2R R30, SR_TID.X ;  /* 0x00000000001e7919 */ /* 0x000e620000002100 */
[C---:B------:R-:W-:Y:S01]  /*1d90*/  ISETP.NE.AND P6, PT, R13.reuse, 0x1, PT ;  /* 0x000000010d00780c */ /* 0x040fe20003fc5270 */
[----:B------:R-:W-:Y:S01]  /*1da0*/  IMAD.WIDE.U32 R134, R228, R44, R106 ;  /* 0x0000002ce4867225 */ /* 0x000fe200078e006a */
[----:B------:R-:W-:-:S02]  /*1db0*/  IADD3 R140, R13, 0x8, RZ ;  /* 0x000000080d8c7810 */ /* 0x000fc40007ffe0ff */
[----:B------:R-:W-:Y:S01]  /*1dc0*/  SHF.R.S32.HI R122, RZ, 0x1f, R15 ;  /* 0x0000001fff7a7819 */ /* 0x000fe2000001140f */
[----:B------:R-:W-:Y:S01]  /*1dd0*/  IMAD R13, R45, 0xe0, RZ ;  /* 0x000000e02d0d7824 */ /* 0x000fe200078e02ff */
[----:B------:R-:W-:Y:S01]  /*1de0*/  SHF.L.U32 R57, R57, 0x7, RZ ;  /* 0x0000000739397819 */ /* 0x000fe200000006ff */
[-C--:B------:R-:W-:Y:S01]  /*1df0*/  IMAD R15, R20, R44.reuse, RZ ;  /* 0x0000002c140f7224 */ /* 0x080fe200078e02ff */
[----:B------:R-:W-:Y:S01]  /*1e00*/  SHF.R.S32.HI R124, RZ, 0x1f, R32 ;  /* 0x0000001fff7c7819 */ /* 0x000fe20000011420 */
[----:B------:R-:W-:Y:S01]  /*1e10*/  IMAD.WIDE.U32 R104, R228, R44, R18 ;  /* 0x0000002ce4687225 */ /* 0x000fe200078e0012 */
[----:B------:R-:W-:-:S03]  /*1e20*/  LOP3.LUT R57, R57, 0x380, RZ, 0xc0, !PT ;  /* 0x0000038039397812 */ /* 0x000fc600078ec0ff */
[----:B0-----:R-:W-:Y:S01]  /*1e30*/  @P0 IMAD.HI.U32 R0, R126, R3, RZ ;  /* 0x000000037e000227 */ /* 0x001fe200078e00ff */
[----:B------:R-:W-:-:S03]  /*1e40*/  SHF.R.U32.HI R141, RZ, 0x3, R57 ;  /* 0x00000003ff8d7819 */ /* 0x000fc60000011639 */
[----:B------:R-:W-:Y:S01]  /*1e50*/  IMAD.MOV.U32 R3, RZ, RZ, R126 ;  /* 0x000000ffff037224 */ /* 0x000fe200078e007e */
[----:B-1----:R-:W-:Y:S01]  /*1e60*/  @P0 SHF.R.U32.HI R3, RZ, R7, R0 ;  /* 0x00000007ff030219 */ /* 0x002fe20000011600 */
[----:B------:R-:W-:Y:S01]  /*1e70*/  IMAD R7, R103, R45, R6 ;  /* 0x0000002d67077224 */ /* 0x000fe200078e0206 */
[----:B------:R-:W-:Y:S01]  /*1e80*/  ISETP.NE.U32.AND P0, PT, RZ, UR6, PT ;  /* 0x00000006ff007c0c */ /* 0x000fe2000bf05070 */
[----:B------:R-:W-:Y:S01]  /*1e90*/  IMAD.SHL.U32 R28, R28, 0x80, RZ ;  /* 0x000000801c1c7824 */ /* 0x000fe200078e00ff */
[----:B------:R-:W-:Y:S01]  /*1ea0*/  SHF.R.S32.HI R6, RZ, 0x1f, R3 ;  /* 0x0000001fff067819 */ /* 0x000fe20000011403 */
[----:B------:R-:W-:Y:S01]  /*1eb0*/  IMAD.IADD R5, R5, 0x1, R7 ;  /* 0x0000000105057824 */ /* 0x000fe200078e0207 */
[----:B------:R-:W-:Y:S01]  /*1ec0*/  ISETP.NE.AND.EX P0, PT, RZ, UR7, PT, P0 ;  /* 0x00000007ff007c0c */ /* 0x000fe2000bf05300 */
[----:B------:R-:W-:Y:S01]  /*1ed0*/  VIADD R30, R30, 0xffffff80 ;  /* 0xffffff801e1e7836 */ /* 0x000fe20000000000 */
[----:B------:R-:W-:Y:S01]  /*1ee0*/  LOP3.LUT R28, R28, 0x380, RZ, 0xc0, !PT ;  /* 0x000003801c1c7812 */ /* 0x000fe200078ec0ff */
[----:B------:R-:W-:-:S02]  /*1ef0*/  IMAD R0, R6, UR4, RZ ;  /* 0x0000000406007c24 */ /* 0x000fc4000f8e02ff */
[C---:B------:R-:W-:Y:S01]  /*1f00*/  IMAD.WIDE.U32 R4, R3.reuse, UR4, R4 ;  /* 0x0000000403047c25 */ /* 0x040fe2000f8e0004 */
[----:B------:R-:W-:Y:S02]  /*1f10*/  SHF.R.S32.HI R56, RZ, 0x1f, R30 ;  /* 0x0000001fff387819 */ /* 0x000fe4000001141e */
[----:B------:R-:W-:Y:S01]  /*1f20*/  SHF.R.U32.HI R142, RZ, 0x3, R28 ;  /* 0x00000003ff8e7819 */ /* 0x000fe2000001161c */
[----:B------:R-:W-:Y:S01]  /*1f30*/  IMAD R7, R3, UR5, R0 ;  /* 0x0000000503077c24 */ /* 0x000fe2000f8e0200 */
[----:B------:R-:W-:Y:S01]  /*1f40*/  ULDC.64 UR4, c[0x0][0x300] ;  /* 0x0000c00000047ab9 */ /* 0x000fe20000000a00 */
[----:B------:R-:W-:Y:S02]  /*1f50*/  IMAD.IADD R40, R133, 0x1, R13 ;  /* 0x0000000185287824 */ /* 0x000fe400078e020d */
[----:B------:R-:W-:Y:S01]  /*1f60*/  IMAD R15, R228, R45, R15 ;  /* 0x0000002de40f7224 */ /* 0x000fe200078e020f */
[----:B------:R-:W-:Y:S02]  /*1f70*/  IADD3 R5, R5, R7, RZ ;  /* 0x0000000705057210 */ /* 0x000fe40007ffe0ff */
[----:B------:R-:W-:-:S02]  /*1f80*/  LEA.HI R56, R56, R30, RZ, 0x5 ;  /* 0x0000001e38387211 */ /* 0x000fc400078f28ff */
[----:B------:R-:W-:-:S03]  /*1f90*/  SHF.L.U64.HI R45, R44, 0x7, R45 ;  /* 0x000000072c2d7819 */ /* 0x000fc6000001022d */
[----:B------:R-:W-:Y:S01]  /*1fa0*/  IMAD.SHL.U32 R56, R56, 0x20, RZ ;  /* 0x0000002038387824 */ /* 0x000fe200078e00ff */
[----:B------:R-:W-:-:S04]  /*1fb0*/  IADD3 R42, R15, R135, RZ ;  /* 0x000000870f2a7210 */ /* 0x000fc80007ffe0ff */
[----:B------:R-:W-:Y:S01]  /*1fc0*/  LOP3.LUT R56, R56, 0xfffffc00, RZ, 0xc0, !PT ;  /* 0xfffffc0038387812 */ /* 0x000fe200078ec0ff */
[----:B------:R-:W-:Y:S01]  /*1fd0*/  IMAD.IADD R35, R105, 0x1, R15 ;  /* 0x0000000169237824 */ /* 0x000fe200078e020f */
[----:B--2---:R-:W-:Y:S02]  /*1fe0*/  SHF.R.S32.HI R0, RZ, 0x1f, R27 ;  /* 0x0000001fff007819 */ /* 0x004fe4000001141b */
[----:B------:R-:W-:Y:S02]  /*1ff0*/  SEL R7, R27, RZ, !P0 ;  /* 0x000000ff1b077207 */ /* 0x000fe40004000000 */
[----:B------:R-:W0:Y:S01]  /*2000*/  LDC.64 R26, c[0x0][0x3e8] ;  /* 0x0000fa00ff1a7b82 */ /* 0x000e220000000a00 */
[----:B------:R-:W-:Y:S02]  /*2010*/  SEL R8, R0, RZ, !P0 ;  /* 0x000000ff00087207 */ /* 0x000fe40004000000 */
[----:B------:R-:W-:Y:S01]  /*2020*/  IMAD.WIDE.U32 R46, R7, UR4, R4 ;  /* 0x00000004072e7c25 */ /* 0x000fe2000f8e0004 */
[----:B------:R-:W-:-:S03]  /*2030*/  IADD3 R102, P0, R228, R103, RZ ;  /* 0x00000067e4667210 */ /* 0x000fc60007f1e0ff */
[----:B------:R-:W-:Y:S02]  /*2040*/  IMAD R0, R8, UR4, RZ ;  /* 0x0000000408007c24 */ /* 0x000fe4000f8e02ff */
[----:B------:R-:W-:Y:S02]  /*2050*/  IMAD.X R103, R20, 0x1, R33, P0 ;  /* 0x0000000114677824 */ /* 0x000fe400000e0621 */
[----:B------:R-:W-:Y:S01]  /*2060*/  IMAD R21, R7, UR5, R0 ;  /* 0x0000000507157c24 */ /* 0x000fe2000f8e0200 */
[----:B------:R-:W-:Y:S05]  /*2070*/  @!P6 WARPSYNC.ALL ;  /* 0x000000000000e948 */ /* 0x000fea0003800000 */
[----:B------:R-:W-:-:S02]  /*2080*/  ULDC.64 UR4, c[0x0][0x320] ;  /* 0x0000c80000047ab9 */ /* 0x000fc40000000a00 */
[----:B------:R-:W-:Y:S02]  /*2090*/  IMAD R0, R6, UR4, RZ ;  /* 0x0000000406007c24 */ /* 0x000fe4000f8e02ff */
[----:B------:R-:W-:-:S04]  /*20a0*/  IMAD.WIDE.U32 R4, R3, UR4, R18 ;  /* 0x0000000403047c25 */ /* 0x000fc8000f8e0012 */
[----:B------:R-:W-:Y:S01]  /*20b0*/  IMAD R49, R3, UR5, R0 ;  /* 0x0000000503317c24 */ /* 0x000fe2000f8e0200 */
[----:B------:R-:W-:Y:S01]  /*20c0*/  ULDC.64 UR4, c[0x0][0x328] ;  /* 0x0000ca0000047ab9 */ /* 0x000fe20000000a00 */
[----:B------:R-:W-:Y:S02]  /*20d0*/  IMAD R0, R20, R38, RZ ;  /* 0x0000002614007224 */ /* 0x000fe400078e02ff */
[----:B------:R-:W-:Y:S02]  /*20e0*/  IMAD.IADD R49, R5, 0x1, R49 ;  /* 0x0000000105317824 */ /* 0x000fe400078e0231 */
[----:B------:R-:W-:Y:S02]  /*20f0*/  IMAD.MOV.U32 R48, RZ, RZ, R4 ;  /* 0x000000ffff307224 */ /* 0x000fe400078e0004 */
[----:B------:R-:W-:Y:S02]  /*2100*/  IMAD R3, R8, UR4, RZ ;  /* 0x0000000408037c24 */ /* 0x000fe4000f8e02ff */
[----:B------:R-:W-:-:S02]  /*2110*/  IMAD R93, R228, R39, R0 ;  /* 0x00000027e45d7224 */ /* 0x000fc400078e0200 */
[----:B0-----:R-:W-:Y:S02]  /*2120*/  IMAD R0, R20, R26, RZ ;  /* 0x0000001a14007224 */ /* 0x001fe400078e02ff */
[----:B------:R-:W-:Y:S01]  /*2130*/  IMAD R53, R7, UR5, R3 ;  /* 0x0000000507357c24 */ /* 0x000fe2000f8e0203 */
[----:B------:R-:W-:Y:S01]  /*2140*/  SEL R3, R121, RZ, P2 ;  /* 0x000000ff79037207 */ /* 0x000fe20001000000 */
[----:B------:R-:W-:-:S04]  /*2150*/  IMAD.WIDE.U32 R48, R7, UR4, R48 ;  /* 0x0000000407307c25 */ /* 0x000fc8000f8e0030 */
[----:B------:R-:W-:-:S04]  /*2160*/  IMAD.WIDE.U32 R10, R228, R26, R18 ;  /* 0x0000001ae40a7225 */ /* 0x000fc800078e0012 */
[----:B------:R-:W-:Y:S01]  /*2170*/  IMAD.WIDE.U32 R100, R26, 0xe0, RZ ;  /* 0x000000e01a647825 */ /* 0x000fe200078e00ff */
[----:B------:R-:W-:Y:S01]  /*2180*/  IADD3 R41, P0, R106, R134, RZ ;  /* 0x000000866a297210 */ /* 0x000fe20007f1e0ff */
[----:B------:R-:W-:Y:S02]  /*2190*/  ULDC UR4, c[0x0][0x2e4] ;  /* 0x0000b90000047ab9 */ /* 0x000fe40000000800 */
[----:B------:R-:W-:-:S04]  /*21a0*/  IMAD.WIDE.U32 R6, R228, R26, R22 ;  /* 0x0000001ae4067225 */ /* 0x000fc800078e0016 */
[C---:B------:R-:W-:Y:S01]  /*21b0*/  IMAD R99, R228.reuse, R27, R0 ;  /* 0x0000001be4637224 */ /* 0x040fe200078e0200 */
[----:B------:R-:W-:Y:S01]  /*21c0*/  P2R R0, PR, RZ, 0x4 ;  /* 0x00000004ff007803 */ /* 0x000fe20000000000 */
[----:B------:R-:W-:-:S04]  /*21d0*/  IMAD.WIDE.U32 R8, R228, R38, R18 ;  /* 0x00000026e4087225 */ /* 0x000fc800078e0012 */
[----:B------:R-:W-:Y:S01]  /*21e0*/  IMAD.IADD R97, R7, 0x1, R99 ;  /* 0x0000000107617824 */ /* 0x000fe200078e0263 */
[----:B-----5:R-:W-:Y:S01]  /*21f0*/  SHF.R.S32.HI R7, RZ, 0x1f, R117 ;  /* 0x0000001fff077819 */ /* 0x020fe20000011475 */
[----:B------:R-:W-:Y:S01]  /*2200*/  IMAD.MOV.U32 R96, RZ, RZ, R6 ;  /* 0x000000ffff607224 */ /* 0x000fe200078e0006 */
[----:B------:R-:W-:Y:S01]  /*2210*/  MOV R92, R8 ;  /* 0x00000008005c7202 */ /* 0x000fe20000000f00 */
[----:B------:R-:W-:Y:S02]  /*2220*/  IMAD.IADD R3, R18, 0x1, R3 ;  /* 0x0000000112037824 */ /* 0x000fe400078e0203 */
[-C--:B------:R-:W-:Y:S02]  /*2230*/  IMAD R6, R7, R38.reuse, RZ ;  /* 0x0000002607067224 */ /* 0x080fe400078e02ff */
[----:B------:R-:W-:Y:S01]  /*2240*/  IMAD.WIDE.U32 R4, R228, R38, R22 ;  /* 0x00000026e4047225 */ /* 0x000fe200078e0016 */
[----:B------:R-:W-:-:S03]  /*2250*/  SHF.R.S32.HI R8, RZ, 0x1f, R3 ;  /* 0x0000001fff087819 */ /* 0x000fc60000011403 */
[----:B------:R-:W-:Y:S01]  /*2260*/  IMAD R31, R117, R39, R6 ;  /* 0x00000027751f7224 */ /* 0x000fe200078e0206 */
[----:B------:R-:W-:Y:S01]  /*2270*/  LEA.HI R14, R8, R3, RZ, 0x4 ;  /* 0x00000003080e7211 */ /* 0x000fe200078f20ff */
[----:B------:R-:W-:Y:S01]  /*2280*/  IMAD.IADD R5, R5, 0x1, R93 ;  /* 0x0000000105057824 */ /* 0x000fe200078e025d */
[C-C-:B------:R-:W-:Y:S01]  /*2290*/  SHF.L.U64.HI R8, R26.reuse, 0x6, R27.reuse ;  /* 0x000000061a087819 */ /* 0x140fe2000001021b */
[----:B------:R-:W-:Y:S01]  /*22a0*/  IMAD R6, R7, R26, RZ ;  /* 0x0000001a07067224 */ /* 0x000fe200078e02ff */
[----:B------:R-:W-:Y:S01]  /*22b0*/  SHF.L.U64.HI R7, R26, 0x7, R27 ;  /* 0x000000071a077819 */ /* 0x000fe2000001021b */
[----:B------:R-:W-:Y:S01]  /*22c0*/  IMAD.IADD R99, R99, 0x1, R11 ;  /* 0x0000000163637824 */ /* 0x000fe200078e020b */
[----:B------:R-:W-:Y:S01]  /*22d0*/  IADD3 R93, R93, R9, RZ ;  /* 0x000000095d5d7210 */ /* 0x000fe20007ffe0ff */
[----:B------:R-:W-:Y:S01]  /*22e0*/  IMAD.MOV.U32 R98, RZ, RZ, R10 ;  /* 0x000000ffff627224 */ /* 0x000fe200078e000a */
[C---:B------:R-:W-:Y:S01]  /*22f0*/  SHF.L.U64.HI R11, R38.reuse, 0x7, R39 ;  /* 0x00000007260b7819 */ /* 0x040fe20000010227 */
[----:B------:R-:W-:Y:S01]  /*2300*/  IMAD.WIDE.U32 R50, R117, R38, R4 ;  /* 0x0000002675327225 */ /* 0x000fe200078e0004 */
[----:B------:R-:W-:-:S03]  /*2310*/  SHF.L.U32 R9, R38, 0x7, RZ ;  /* 0x0000000726097819 */ /* 0x000fc600000006ff */
[C---:B------:R-:W-:Y:S02]  /*2320*/  IMAD R29, R117.reuse, R27, R6 ;  /* 0x0000001b751d7224 */ /* 0x040fe400078e0206 */
[C---:B------:R-:W-:Y:S02]  /*2330*/  IMAD.SHL.U32 R6, R26.reuse, 0x40, RZ ;  /* 0x000000401a067824 */ /* 0x040fe400078e00ff */
[----:B------:R-:W-:Y:S02]  /*2340*/  IMAD.SHL.U32 R5, R26, 0x80, RZ ;  /* 0x000000801a057824 */ /* 0x000fe400078e00ff */
[----:B------:R-:W-:-:S04]  /*2350*/  IMAD.WIDE.U32 R96, R117, R26, R96 ;  /* 0x0000001a75607225 */ /* 0x000fc800078e0060 */
[----:B------:R-:W-:Y:S01]  /*2360*/  IMAD.WIDE.U32 R98, R117, R26, R98 ;  /* 0x0000001a75627225 */ /* 0x000fe200078e0062 */
[----:B------:R-:W-:-:S03]  /*2370*/  IADD3 R26, R228, 0x40, RZ ;  /* 0x00000040e41a7810 */ /* 0x000fc60007ffe0ff */
[----:B------:R-:W-:Y:S02]  /*2380*/  IMAD.SHL.U32 R3, R229, 0x80, RZ ;  /* 0x00000080e5037824 */ /* 0x000fe400078e00ff */
[----:B------:R-:W-:Y:S02]  /*2390*/  IMAD.SHL.U32 R26, R26, 0x80, RZ ;  /* 0x000000801a1a7824 */ /* 0x000fe400078e00ff */
[----:B------:R-:W-:Y:S01]  /*23a0*/  IMAD.SHL.U32 R10, R38, 0x40, RZ ;  /* 0x00000040260a7824 */ /* 0x000fe200078e00ff */
[----:B------:R-:W-:Y:S01]  /*23b0*/  LOP3.LUT R3, R3, 0x380, RZ, 0xc0, !PT ;  /* 0x0000038003037812 */ /* 0x000fe200078ec0ff */
[----:B------:R-:W-:Y:S01]  /*23c0*/  IMAD.WIDE.U32 R92, R117, R38, R92 ;  /* 0x00000026755c7225 */ /* 0x000fe200078e005c */
[----:B------:R-:W-:Y:S02]  /*23d0*/  LOP3.LUT R26, R26, 0x380, RZ, 0xc0, !PT ;  /* 0x000003801a1a7812 */ /* 0x000fe400078ec0ff */
[----:B------:R-:W-:Y:S01]  /*23e0*/  SHF.R.U32.HI R43, RZ, 0x3, R3 ;  /* 0x00000003ff2b7819 */ /* 0x000fe20000011603 */
[----:B------:R-:W-:Y:S01]  /*23f0*/  IMAD R27, R27, 0xe0, RZ ;  /* 0x000000e01b1b7824 */ /* 0x000fe200078e02ff */
[----:B------:R-:W-:Y:S01]  /*2400*/  LOP3.LUT R13, R26, 0x70, R14, 0xf8, !PT ;  /* 0x000000701a0d7812 */ /* 0x000fe200078ef80e */
[----:B------:R-:W-:Y:S01]  /*2410*/  IMAD.IADD R21, R47, 0x1, R21 ;  /* 0x000000012f157824 */ /* 0x000fe200078e0215 */
[----:B------:R-:W-:Y:S01]  /*2420*/  IADD3 R26, R228, 0x40, RZ ;  /* 0x00000040e41a7810 */ /* 0x000fe20007ffe0ff */
[----:B------:R-:W-:Y:S01]  /*2430*/  VIADD R4, R18, 0x40 ;  /* 0x0000004012047836 */ /* 0x000fe20000000000 */
[----:B------:R-:W-:Y:S01]  /*2440*/  LOP3.LUT R20, R3, 0x30, R18, 0xf8, !PT ;  /* 0x0000003003147812 */ /* 0x000fe200078ef812 */
[----:B------:R-:W-:-:S02]  /*2450*/  IMAD R39, R39, 0xe0, RZ ;  /* 0x000000e027277824 */ /* 0x000fc400078e02ff */
[----:B------:R-:W-:Y:S01]  /*2460*/  IMAD.SHL.U32 R26, R26, 0x80, RZ ;  /* 0x000000801a1a7824 */ /* 0x000fe200078e00ff */
[----:B------:R-:W-:Y:S01]  /*2470*/  LOP3.LUT R20, R20, R43, RZ, 0x3c, !PT ;  /* 0x0000002b14147212 */ /* 0x000fe200078e3cff */
[----:B------:R-:W-:Y:S01]  /*2480*/  IMAD.SHL.U32 R121, R121, 0x2, RZ ;  /* 0x0000000279797824 */ /* 0x000fe200078e00ff */
[----:B------:R-:W-:Y:S02]  /*2490*/  IADD3.X R38, R42, R107, RZ, P0, !PT ;  /* 0x0000006b2a267210 */ /* 0x000fe400007fe4ff */
[----:B------:R-:W-:Y:S02]  /*24a0*/  IADD3 R37, P0, R41, R106, RZ ;  /* 0x0000006a29257210 */ /* 0x000fe40007f1e0ff */
[----:B------:R-:W-:Y:S02]  /*24b0*/  IADD3 R34, R56, R20, RZ ;  /* 0x0000001438227210 */ /* 0x000fe40007ffe0ff */
[--C-:B------:R-:W-:Y:S02]  /*24c0*/  LOP3.LUT R20, R3, 0x70, R14.reuse, 0xf8, !PT ;  /* 0x0000007003147812 */ /* 0x100fe400078ef80e */
[----:B------:R-:W-:Y:S01]  /*24d0*/  LOP3.LUT R26, R26, 0x380, RZ, 0xc0, !PT ;  /* 0x000003801a1a7812 */ /* 0x000fe200078ec0ff */
[----:B------:R-:W-:Y:S01]  /*24e0*/  IMAD.IADD R36, R101, 0x1, R27 ;  /* 0x0000000165247824 */ /* 0x000fe200078e021b */
[--C-:B------:R-:W-:Y:S01]  /*24f0*/  LOP3.LUT R15, R28, 0x70, R14.reuse, 0xf8, !PT ;  /* 0x000000701c0f7812 */ /* 0x100fe200078ef80e */
[----:B------:R-:W-:Y:S01]  /*2500*/  IMAD.X R33, R38, 0x1, R107, P0 ;  /* 0x0000000126217824 */ /* 0x000fe200000e066b */
[----:B------:R-:W-:-:S02]  /*2510*/  SHF.R.S32.HI R28, RZ, 0x4, R14 ;  /* 0x00000004ff1c7819 */ /* 0x000fc4000001140e */
[----:B------:R-:W-:Y:S02]  /*2520*/  LOP3.LUT R27, R14, 0xfffffff0, RZ, 0xc0, !PT ;  /* 0xfffffff00e1b7812 */ /* 0x000fe400078ec0ff */
[----:B------:R-:W-:Y:S02]  /*2530*/  SHF.R.U32.HI R26, RZ, 0x3, R26 ;  /* 0x00000003ff1a7819 */ /* 0x000fe4000001161a */
[----:B------:R-:W-:Y:S02]  /*2540*/  LOP3.LUT R14, R57, 0x70, R14, 0xf8, !PT ;  /* 0x00000070390e7812 */ /* 0x000fe400078ef80e */
[----:B------:R-:W-:Y:S02]  /*2550*/  LOP3.LUT R116, R20, R43, RZ, 0x3c, !PT ;  /* 0x0000002b14747212 */ /* 0x000fe400078e3cff */
[----:B------:R-:W-:Y:S02]  /*2560*/  IADD3 R20, P0, R46, R104, RZ ;  /* 0x000000682e147210 */ /* 0x000fe40007f1e0ff */
[----:B------:R-:W-:-:S02]  /*2570*/  LOP3.LUT R115, R13, R26, RZ, 0x3c, !PT ;  /* 0x0000001a0d737212 */ /* 0x000fc400078e3cff */
[----:B------:R-:W-:Y:S02]  /*2580*/  LOP3.LUT R113, R14, R141, RZ, 0x3c, !PT ;  /* 0x0000008d0e717212 */ /* 0x000fe400078e3cff */
[----:B------:R-:W-:Y:S02]  /*2590*/  LOP3.LUT R114, R15, R142, RZ, 0x3c, !PT ;  /* 0x0000008e0f727212 */ /* 0x000fe400078e3cff */
[-C--:B------:R-:W-:Y:S02]  /*25a0*/  IADD3.X R14, R35, R21.reuse, RZ, P0, !PT ;  /* 0x00000015230e7210 */ /* 0x080fe400007fe4ff */
[----:B------:R-:W-:Y:S02]  /*25b0*/  IADD3 R13, P2, R20, 0x40, RZ ;  /* 0x00000040140d7810 */ /* 0x000fe40007f5e0ff */
[----:B------:R-:W-:Y:S01]  /*25c0*/  IADD3 R15, P3, R46, 0x40, RZ ;  /* 0x000000402e0f7810 */ /* 0x000fe20007f7e0ff */
[----:B------:R-:W-:Y:S01]  /*25d0*/  IMAD.IADD R32, R51, 0x1, R31 ;  /* 0x0000000133207824 */ /* 0x000fe200078e021f */
[----:B------:R-:W-:Y:S01]  /*25e0*/  SHF.R.S32.HI R26, RZ, 0x1f, R27 ;  /* 0x0000001fff1a7819 */ /* 0x000fe2000001141b */
[----:B------:R-:W-:Y:S01]  /*25f0*/  IMAD.IADD R30, R97, 0x1, R29 ;  /* 0x00000001611e7824 */ /* 0x000fe200078e021d */
[----:B------:R-:W-:Y:S01]  /*2600*/  ISETP.GE.AND P0, PT, R18, UR4, PT ;  /* 0x0000000412007c0c */ /* 0x000fe2000bf06270 */
[----:B------:R-:W-:Y:S01]  /*2610*/  IMAD.IADD R39, R95, 0x1, R39 ;  /* 0x000000015f277824 */ /* 0x000fe200078e0227 */
[----:B------:R-:W-:Y:S01]  /*2620*/  ISETP.GE.AND P1, PT, R4, UR4, PT ;  /* 0x0000000404007c0c */ /* 0x000fe2000bf26270 */
[----:B------:R-:W-:Y:S01]  /*2630*/  IMAD.IADD R31, R31, 0x1, R93 ;  /* 0x000000011f1f7824 */ /* 0x000fe200078e025d */
[----:B------:R-:W-:Y:S01]  /*2640*/  IADD3.X R108, RZ, R21, RZ, P3, !PT ;  /* 0x00000015ff6c7210 */ /* 0x000fe20001ffe4ff */
[----:B------:R-:W-:-:S02]  /*2650*/  IMAD.IADD R29, R29, 0x1, R99 ;  /* 0x000000011d1d7824 */ /* 0x000fc400078e0263 */
[----:B------:R-:W-:Y:S02]  /*2660*/  IMAD.IADD R116, R56, 0x1, R116 ;  /* 0x0000000138747824 */ /* 0x000fe400078e0274 */
[----:B------:R-:W-:Y:S02]  /*2670*/  IMAD.IADD R115, R55, 0x1, R115 ;  /* 0x0000000137737824 */ /* 0x000fe400078e0273 */
[----:B---3--:R-:W-:Y:S02]  /*2680*/  IMAD.IADD R114, R54, 0x1, R114 ;  /* 0x0000000136727824 */ /* 0x008fe400078e0272 */
[----:B----4-:R-:W-:Y:S02]  /*2690*/  IMAD.IADD R113, R52, 0x1, R113 ;  /* 0x0000000134717824 */ /* 0x010fe400078e0271 */
[----:B------:R-:W-:Y:S02]  /*26a0*/  IMAD.X R109, RZ, RZ, R14, P2 ;  /* 0x000000ffff6d7224 */ /* 0x000fe400010e060e */
[----:B------:R-:W-:Y:S01]  /*26b0*/  IMAD.IADD R110, R49, 0x1, R53 ;  /* 0x00000001316e7824 */ /* 0x000fe200078e0235 */
[----:B------:R-:W-:Y:S06]  /*26c0*/  @!P6 BAR.SYNC.DEFER_BLOCKING 0x9, 0x100 ;  /* 0x024400000000eb1d */ /* 0x000fec0000010000 */
.L_x_377:
[----:B------:R-:W0:Y:S01]  /*26d0*/  LDC R130, c[0x0][0x3d4] ;  /* 0x0000f500ff827b82 */ /* 0x000e220000000800 */
[----:B------:R-:W-:Y:S01]  /*26e0*/  VIADD R25, R25, 0xffffffff ;  /* 0xffffffff19197836 */ /* 0x000fe20000000000 */
[----:B------:R-:W-:Y:S05]  /*26f0*/  YIELD ;  /* 0x0000000000007946 */ /* 0x000fea0003800000 */
[----:B------:R-:W-:Y:S01]  /*2700*/  IMAD R118, R17, 0x7000, R34 ;  /* 0x0000700011767824 */ /* 0x000fe200078e0222 */
[----:B------:R-:W-:Y:S01]  /*2710*/  ISETP.GT.AND P3, PT, R25, R24, PT ;  /* 0x000000181900720c */ /* 0x000fe20003f64270 */
[----:B------:R-:W-:Y:S03]  /*2720*/  BSSY B0, `(.L_x_294) ;  /* 0x000093e000007945 */ /* 0x000fe60003800000 */
[----:B------:R-:W-:-:S02]  /*2730*/  IADD3 R119, R16, R118, RZ ;  /* 0x0000007610777210 */ /* 0x000fc40007ffe0ff */
[----:B------:R-:W-:Y:S02]  /*2740*/  P2R R112, PR, RZ, 0x8 ;  /* 0x00000008ff707803 */ /* 0x000fe40000000000 */
[----:B0-----:R-:W-:-:S13]  /*2750*/  ISETP.GE.AND P2, PT, R130, 0x1, PT ;  /* 0x000000018200780c */ /* 0x001fda0003f46270 */
[----:B------:R-:W-:Y:S05]  /*2760*/  @!P2 BRA `(.L_x_295) ;  /* 0x0000008c002ca947 */ /* 0x000fea0003800000 */
[----:B------:R-:W-:Y:S01]  /*2770*/  ULDC.U8 UR4, c[0x0][0x3f0] ;  /* 0x0000fc0000047ab9 */ /* 0x000fe20000000000 */
[----:B------:R-:W-:Y:S01]  /*2780*/  SHF.R.S32.HI R53, RZ, 0x1f, R25 ;  /* 0x0000001fff357819 */ /* 0x000fe20000011419 */
[-C--:B------:R-:W-:Y:S01]  /*2790*/  IMAD R52, R40, R25.reuse, RZ ;  /* 0x0000001928347224 */ /* 0x080fe200078e02ff */
[----:B------:R-:W-:Y:S01]  /*27a0*/  ISETP.NE.AND P2, PT, RZ, UR4, PT ;  /* 0x00000004ff007c0c */ /* 0x000fe2000bf45270 */
[-C--:B------:R-:W-:Y:S02]  /*27b0*/  IMAD R54, R39, R25.reuse, RZ ;  /* 0x0000001927367224 */ /* 0x080fe400078e02ff */
[----:B------:R-:W-:Y:S02]  /*27c0*/  IMAD R55, R36, R25, RZ ;  /* 0x0000001924377224 */ /* 0x000fe400078e02ff */
[C---:B------:R-:W-:Y:S02]  /*27d0*/  IMAD R131, R53.reuse, R132, R52 ;  /* 0x0000008435837224 */ /* 0x040fe400078e0234 */
[----:B------:R-:W-:-:S02]  /*27e0*/  IMAD R127, R53, R94, R54 ;  /* 0x0000005e357f7224 */ /* 0x000fc400078e0236 */
[----:B------:R-:W-:Y:S02]  /*27f0*/  IMAD R111, R53, R100, R55 ;  /* 0x00000064356f7224 */ /* 0x000fe400078e0237 */
[----:B------:R-:W-:Y:S02]  /*2800*/  IMAD R120, R25, -0xe0, R2 ;  /* 0xffffff2019787824 */ /* 0x000fe400078e0202 */
[----:B------:R-:W-:-:S03]  /*2810*/  IMAD.WIDE.U32 R128, R132, R25, RZ ;  /* 0x0000001984807225 */ /* 0x000fc600078e00ff */
[----:B------:R-:W-:Y:S01]  /*2820*/  VIMNMX R120, R120, 0xe0, PT ;  /* 0x000000e078787848 */ /* 0x000fe20003fe0100 */
[----:B------:R-:W-:-:S04]  /*2830*/  IMAD.WIDE.U32 R52, R94, R25, RZ ;  /* 0x000000195e347225 */ /* 0x000fc800078e00ff */
[----:B------:R-:W-:-:S04]  /*2840*/  IMAD.WIDE.U32 R54, R100, R25, RZ ;  /* 0x0000001964367225 */ /* 0x000fc800078e00ff */
[----:B------:R-:W-:Y:S02]  /*2850*/  IMAD.IADD R131, R129, 0x1, R131 ;  /* 0x0000000181837824 */ /* 0x000fe400078e0283 */
[----:B------:R-:W-:Y:S02]  /*2860*/  IMAD.IADD R127, R53, 0x1, R127 ;  /* 0x00000001357f7824 */ /* 0x000fe400078e027f */
[----:B------:R-:W-:Y:S01]  /*2870*/  IMAD.IADD R111, R55, 0x1, R111 ;  /* 0x00000001376f7824 */ /* 0x000fe200078e026f */
[----:B------:R-:W-:Y:S06]  /*2880*/  @!P2 BRA `(.L_x_296) ;  /* 0x000000440030a947 */ /* 0x000fec0003800000 */
[----:B------:R-:W-:Y:S01]  /*2890*/  ISETP.GE.AND P2, PT, R228, R120, PT ;  /* 0x00000078e400720c */ /* 0x000fe20003f46270 */
[----:B------:R-:W-:Y:S01]  /*28a0*/  BSSY B1, `(.L_x_297) ;  /* 0x0000017000017945 */ /* 0x000fe20003800000 */
[----:B------:R-:W-:Y:S02]  /*28b0*/  CS2R R72, SRZ ;  /* 0x0000000000487805 */ /* 0x000fe4000001ff00 */
[----:B------:R-:W-:Y:S02]  /*28c0*/  CS2R R80, SRZ ;  /* 0x0000000000507805 */ /* 0x000fe4000001ff00 */
[----:B------:R-:W-:Y:S02]  /*28d0*/  CS2R R84, SRZ ;  /* 0x0000000000547805 */ /* 0x000fe4000001ff00 */
[----:B------:R-:W-:Y:S02]  /*28e0*/  CS2R R82, SRZ ;  /* 0x0000000000527805 */ /* 0x000fe4000001ff00 */
[----:B------:R-:W-:-:S03]  /*28f0*/  CS2R R86, SRZ ;  /* 0x0000000000567805 */ /* 0x000fc6000001ff00 */
[----:B------:R-:W-:Y:S05]  /*2900*/  @P2 BRA `(.L_x_298) ;  /* 0x0000000000402947 */ /* 0x000fea0003800000 */
[----:B------:R-:W-:Y:S01]  /*2910*/  ULDC.64 UR4, c[0x0][0x3c8] ;  /* 0x0000f20000047ab9 */ /* 0x000fe20000000a00 */
[----:B------:R-:W-:Y:S02]  /*2920*/  CS2R R84, SRZ ;  /* 0x0000000000547805 */ /* 0x000fe4000001ff00 */
[----:B------:R-:W-:Y:S02]  /*2930*/  IADD3 R56, P3, P4, R50, UR4, R52 ;  /* 0x0000000432387c10 */ /* 0x000fe4000fc7e034 */
[----:B------:R-:W-:Y:S02]  /*2940*/  CS2R R86, SRZ ;  /* 0x0000000000567805 */ /* 0x000fe4000001ff00 */
[----:B------:R-:W-:Y:S01]  /*2950*/  IADD3.X R57, R32, UR5, R127, P3, P4 ;  /* 0x0000000520397c10 */ /* 0x000fe20009fe847f */
[----:B------:R-:W-:Y:S02]  /*2960*/  ULDC.64 UR4, c[0x0][0x3e0] ;  /* 0x0000f80000047ab9 */ /* 0x000fe40000000a00 */
[----:B------:R-:W-:-:S04]  /*2970*/  IADD3 R58, P3, P4, R96, UR4, R54 ;  /* 0x00000004603a7c10 */ /* 0x000fc8000fc7e036 */
[----:B------:R-:W-:Y:S02]  /*2980*/  IADD3.X R59, R30, UR5, R111, P3, P4 ;  /* 0x000000051e3b7c10 */ /* 0x000fe40009fe846f */
[----:B------:R-:W-:Y:S02]  /*2990*/  ISETP.GE.AND P3, PT, R22, R130, PT ;  /* 0x000000821600720c */ /* 0x000fe40003f66270 */
[----:B------:R-:W-:Y:S02]  /*29a0*/  CS2R R80, SRZ ;  /* 0x0000000000507805 */ /* 0x000fe4000001ff00 */
[----:B------:R-:W-:-:S09]  /*29b0*/  CS2R R82, SRZ ;  /* 0x0000000000527805 */ /* 0x000fd2000001ff00 */
[----:B------:R0:W5:Y:S04]  /*29c0*/  @!P3 LDG.E.64 R84, desc[UR60][R56.64] ;  /* 0x0000003c3854b981 */ /* 0x000168000c1e1b00 */
[----:B------:R0:W5:Y:S01]  /*29d0*/  @!P3 LDG.E.64 R86, desc[UR60][R58.64] ;  /* 0x0000003c3a56b981 */ /* 0x000162000c1e1b00 */
[----:B------:R-:W-:-:S13]  /*29e0*/  ISETP.GE.AND P3, PT, R230, R130, PT ;  /* 0x00000082e600720c */ /* 0x000fda0003f66270 */
[----:B------:R0:W5:Y:S04]  /*29f0*/  @!P3 LDG.E.64 R80, desc[UR60][R56.64+0x20] ;  /* 0x0000203c3850b981 */ /* 0x000168000c1e1b00 */
[----:B------:R0:W5:Y:S02]  /*2a00*/  @!P3 LDG.E.64 R82, desc[UR60][R58.64+0x20] ;  /* 0x0000203c3a52b981 */ /* 0x000164000c1e1b00 */
.L_x_298:
[----:B------:R-:W-:Y:S05]  /*2a10*/  BSYNC B1 ;  /* 0x0000000000017941 */ /* 0x000fea0003800000 */
.L_x_297:
[----:B0-----:R-:W-:Y:S01]  /*2a20*/  IADD3 R56, R228, 0x40, RZ ;  /* 0x00000040e4387810 */ /* 0x001fe20007ffe0ff */
[----:B------:R-:W-:Y:S01]  /*2a30*/  BSSY B1, `(.L_x_299) ;  /* 0x0000024000017945 */ /* 0x000fe20003800000 */
[----:B------:R-:W-:Y:S02]  /*2a40*/  CS2R R76, SRZ ;  /* 0x00000000004c7805 */ /* 0x000fe4000001ff00 */
[----:B------:R-:W-:Y:S02]  /*2a50*/  CS2R R74, SRZ ;  /* 0x00000000004a7805 */ /* 0x000fe4000001ff00 */
[----:B------:R-:W-:Y:S02]  /*2a60*/  ISETP.GE.AND P3, PT, R56, R120, PT ;  /* 0x000000783800720c */ /* 0x000fe40003f66270 */
[----:B------:R-:W-:Y:S02]  /*2a70*/  CS2R R56, SRZ ;  /* 0x0000000000387805 */ /* 0x000fe4000001ff00 */
[----:B------:R-:W-:-:S02]  /*2a80*/  CS2R R64, SRZ ;  /* 0x0000000000407805 */ /* 0x000fc4000001ff00 */
[----:B------:R-:W-:Y:S02]  /*2a90*/  CS2R R68, SRZ ;  /* 0x0000000000447805 */ /* 0x000fe4000001ff00 */
[----:B------:R-:W-:Y:S02]  /*2aa0*/  CS2R R66, SRZ ;  /* 0x0000000000427805 */ /* 0x000fe4000001ff00 */
[----:B------:R-:W-:Y:S02]  /*2ab0*/  CS2R R70, SRZ ;  /* 0x0000000000467805 */ /* 0x000fe4000001ff00 */
[----:B------:R-:W-:Y:S02]  /*2ac0*/  CS2R R60, SRZ ;  /* 0x00000000003c7805 */ /* 0x000fe4000001ff00 */
[----:B------:R-:W-:Y:S02]  /*2ad0*/  CS2R R58, SRZ ;  /* 0x00000000003a7805 */ /* 0x000fe4000001ff00 */
[----:B------:R-:W-:Y:S01]  /*2ae0*/  CS2R R62, SRZ ;  /* 0x00000000003e7805 */ /* 0x000fe2000001ff00 */
[----:B-----5:R-:W-:Y:S01]  /*2af0*/  IMAD.MOV.U32 R136, RZ, RZ, R80 ;  /* 0x000000ffff887224 */ /* 0x020fe200078e0050 */
[----:B------:R-:W-:Y:S01]  /*2b00*/  CS2R R78, SRZ ;  /* 0x00000000004e7805 */ /* 0x000fe2000001ff00 */
[----:B------:R-:W-:Y:S01]  /*2b10*/  IMAD.MOV.U32 R150, RZ, RZ, R84 ;  /* 0x000000ffff967224 */ /* 0x000fe200078e0054 */
[----:B------:R-:W-:Y:S06]  /*2b20*/  @P3 BRA `(.L_x_300) ;  /* 0x0000000000503947 */ /* 0x000fec0003800000 */
[----:B------:R-:W-:Y:S01]  /*2b30*/  IADD3 R88, P4, P5, R50, R52, R10 ;  /* 0x0000003432587210 */ /* 0x000fe20007d9e00a */
[----:B------:R-:W-:Y:S01]  /*2b40*/  ULDC.64 UR4, c[0x0][0x3c8] ;  /* 0x0000f20000047ab9 */ /* 0x000fe20000000a00 */
[----:B------:R-:W-:Y:S02]  /*2b50*/  CS2R R76, SRZ ;  /* 0x00000000004c7805 */ /* 0x000fe4000001ff00 */
[----:B------:R-:W-:Y:S02]  /*2b60*/  CS2R R78, SRZ ;  /* 0x00000000004e7805 */ /* 0x000fe4000001ff00 */
[----:B------:R-:W-:Y:S02]  /*2b70*/  IADD3.X R73, R32, R127, R12, P4, P5 ;  /* 0x0000007f20497210 */ /* 0x000fe400027ea40c */
[----:B------:R-:W-:-:S04]  /*2b80*/  IADD3 R90, P4, P5, R96, R54, R6 ;  /* 0x00000036605a7210 */ /* 0x000fc80007d9e006 */
[----:B------:R-:W-:Y:S02]  /*2b90*/  IADD3.X R72, R30, R111, R8, P4, P5 ;  /* 0x0000006f1e487210 */ /* 0x000fe400027ea408 */
[----:B------:R-:W-:-:S04]  /*2ba0*/  IADD3 R88, P4, R88, UR4, RZ ;  /* 0x0000000458587c10 */ /* 0x000fc8000ff9e0ff */
[----:B------:R-:W-:Y:S01]  /*2bb0*/  IADD3.X R89, R73, UR5, RZ, P4, !PT ;  /* 0x0000000549597c10 */ /* 0x000fe2000a7fe4ff */
[----:B------:R-:W-:Y:S02]  /*2bc0*/  ULDC.64 UR4, c[0x0][0x3e0] ;  /* 0x0000f80000047ab9 */ /* 0x000fe40000000a00 */
[----:B------:R-:W-:-:S04]  /*2bd0*/  IADD3 R90, P4, R90, UR4, RZ ;  /* 0x000000045a5a7c10 */ /* 0x000fc8000ff9e0ff */
[----:B------:R-:W-:Y:S02]  /*2be0*/  IADD3.X R91, R72, UR5, RZ, P4, !PT ;  /* 0x00000005485b7c10 */ /* 0x000fe4000a7fe4ff */
        /* <DEDUP_REMOVED lines=8> */
.L_x_300:
[----:B------:R-:W-:Y:S05]  /*2c70*/  BSYNC B1 ;  /* 0x0000000000017941 */ /* 0x000fea0003800000 */
.L_x_299:
[----:B0-----:R-:W-:Y:S01]  /*2c80*/  VIADD R88, R228, 0x80 ;  /* 0x00000080e4587836 */ /* 0x001fe20000000000 */
[----:B------:R-:W-:Y:S04]  /*2c90*/  BSSY B1, `(.L_x_301) ;  /* 0x0000018000017945 */ /* 0x000fe80003800000 */
[----:B------:R-:W-:-:S04]  /*2ca0*/  ISETP.GE.AND P4, PT, R88, R120, PT ;  /* 0x000000785800720c */ /* 0x000fc80003f86270 */
[----:B------:R-:W-:-:S09]  /*2cb0*/  P2R R151, PR, RZ, 0x10 ;  /* 0x00000010ff977803 */ /* 0x000fd20000000000 */
[----:B------:R-:W-:Y:S05]  /*2cc0*/  @P4 BRA `(.L_x_302) ;  /* 0x0000000000504947 */ /* 0x000fea0003800000 */
        /* <DEDUP_REMOVED lines=20> */
.L_x_302:
[----:B------:R-:W-:Y:S05]  /*2e10*/  BSYNC B1 ;  /* 0x0000000000017941 */ /* 0x000fea0003800000 */
.L_x_301:
[----:B0-----:R-:W-:Y:S01]  /*2e20*/  IADD3 R88, R228, 0xc0, RZ ;  /* 0x000000c0e4587810 */ /* 0x001fe20007ffe0ff */
[----:B------:R-:W-:Y:S03]  /*2e30*/  BSSY B1, `(.L_x_303) ;  /* 0x000001d000017945 */ /* 0x000fe60003800000 */
[----:B------:R-:W-:-:S13]  /*2e40*/  ISETP.GE.AND P4, PT, R88, R120, PT ;  /* 0x000000785800720c */ /* 0x000fda0003f86270 */
[----:B------:R-:W-:Y:S05]  /*2e50*/  @P4 BRA `(.L_x_304) ;  /* 0x0000000000684947 */ /* 0x000fea0003800000 */
[----:B------:R-:W0:Y:S01]  /*2e60*/  LDC.64 R56, c[0x0][0x3d8] ;  /* 0x0000f600ff387b82 */ /* 0x000e220000000a00 */
[----:B------:R-:W-:Y:S01]  /*2e70*/  IMAD.MOV.U32 R53, RZ, RZ, R127 ;  /* 0x000000ffff357224 */ /* 0x000fe200078e007f */
[----:B------:R-:W-:Y:S01]  /*2e80*/  ULDC.64 UR4, c[0x0][0x3c8] ;  /* 0x0000f20000047ab9 */ /* 0x000fe20000000a00 */
[----:B------:R-:W-:Y:S01]  /*2e90*/  IMAD.MOV.U32 R55, RZ, RZ, R111 ;  /* 0x000000ffff377224 */ /* 0x000fe200078e006f */
[----:B------:R-:W-:Y:S02]  /*2ea0*/  CS2R R60, SRZ ;  /* 0x00000000003c7805 */ /* 0x000fe4000001ff00 */
[----:B------:R-:W-:Y:S01]  /*2eb0*/  CS2R R62, SRZ ;  /* 0x00000000003e7805 */ /* 0x000fe2000001ff00 */
[----:B0-----:R-:W-:Y:S02]  /*2ec0*/  IMAD R57, R57, 0xc0, RZ ;  /* 0x000000c039397824 */ /* 0x001fe400078e02ff */
[----:B------:R-:W-:-:S04]  /*2ed0*/  IMAD.WIDE.U32 R52, R56, 0xc0, R52 ;  /* 0x000000c038347825 */ /* 0x000fc800078e0034 */
[----:B------:R-:W-:Y:S01]  /*2ee0*/  IMAD.IADD R53, R53, 0x1, R57 ;  /* 0x0000000135357824 */ /* 0x000fe200078e0239 */
[----:B------:R-:W-:Y:S01]  /*2ef0*/  IADD3 R52, P5, P6, R50, UR4, R52 ;  /* 0x0000000432347c10 */ /* 0x000fe2000febe034 */
[----:B------:R-:W0:Y:S03]  /*2f00*/  LDC.64 R56, c[0x0][0x3e8] ;  /* 0x0000fa00ff387b82 */ /* 0x000e260000000a00 */
[----:B------:R-:W-:Y:S01]  /*2f10*/  IADD3.X R53, R32, UR5, R53, P5, P6 ;  /* 0x0000000520357c10 */ /* 0x000fe2000afec435 */
[----:B------:R-:W-:Y:S01]  /*2f20*/  ULDC.64 UR4, c[0x0][0x3e0] ;  /* 0x0000f80000047ab9 */ /* 0x000fe20000000a00 */
[----:B0-----:R-:W-:-:S04]  /*2f30*/  IMAD.WIDE.U32 R54, R56, 0xc0, R54 ;  /* 0x000000c038367825 */ /* 0x001fc800078e0036 */
[----:B------:R-:W-:Y:S01]  /*2f40*/  IMAD R57, R57, 0xc0, RZ ;  /* 0x000000c039397824 */ /* 0x000fe200078e02ff */
[----:B------:R-:W-:-:S04]  /*2f50*/  IADD3 R54, P5, P6, R96, UR4, R54 ;  /* 0x0000000460367c10 */ /* 0x000fc8000febe036 */
[----:B------:R-:W-:-:S04]  /*2f60*/  IADD3 R55, R55, R57, RZ ;  /* 0x0000003937377210 */ /* 0x000fc80007ffe0ff */
        /* <DEDUP_REMOVED lines=9> */
.L_x_304:
[----:B------:R-:W-:Y:S05]  /*3000*/  BSYNC B1 ;  /* 0x0000000000017941 */ /* 0x000fea0003800000 */
.L_x_303:
[----:B0-----:R-:W2:Y:S01]  /*3010*/  LDL R52, [R1+0x40] ;  /* 0x0000400001347983 */ /* 0x001ea20000100800 */
[----:B------:R-:W-:Y:S01]  /*3020*/  IMAD.MOV.U32 R154, RZ, RZ, R82 ;  /* 0x000000ffff9a7224 */ /* 0x000fe200078e0052 */
[----:B-----5:R-:W-:Y:S01]  /*3030*/  MOV R148, R76 ;  /* 0x0000004c00947202 */ /* 0x020fe20000000f00 */
[----:B------:R-:W-:Y:S01]  /*3040*/  IMAD.MOV.U32 R165, RZ, RZ, R86 ;  /* 0x000000ffffa57224 */ /* 0x000fe200078e0056 */
[----:B------:R-:W-:Y:S01]  /*3050*/  MOV R144, R68 ;  /* 0x0000004400907202 */ /* 0x000fe20000000f00 */
[----:B------:R-:W-:Y:S01]  /*3060*/  IMAD.MOV.U32 R146, RZ, RZ, R72 ;  /* 0x000000ffff927224 */ /* 0x000fe200078e0048 */
[----:B------:R-:W-:Y:S01]  /*3070*/  MOV R90, R60 ;  /* 0x0000003c005a7202 */ /* 0x000fe20000000f00 */
[----:B------:R-:W-:Y:S02]  /*3080*/  IMAD.MOV.U32 R147, RZ, RZ, R74 ;  /* 0x000000ffff937224 */ /* 0x000fe400078e004a */
[----:B------:R-:W-:Y:S02]  /*3090*/  IMAD.MOV.U32 R149, RZ, RZ, R78 ;  /* 0x000000ffff957224 */ /* 0x000fe400078e004e */
[----:B------:R-:W-:-:S02]  /*30a0*/  IMAD.MOV.U32 R137, RZ, RZ, R64 ;  /* 0x000000ffff897224 */ /* 0x000fc400078e0040 */
[----:B------:R-:W-:Y:S02]  /*30b0*/  IMAD.MOV.U32 R143, RZ, RZ, R66 ;  /* 0x000000ffff8f7224 */ /* 0x000fe400078e0042 */
[----:B------:R-:W-:Y:S02]  /*30c0*/  IMAD.MOV.U32 R145, RZ, RZ, R70 ;  /* 0x000000ffff917224 */ /* 0x000fe400078e0046 */
[----:B------:R-:W-:Y:S02]  /*30d0*/  IMAD.MOV.U32 R88, RZ, RZ, R56 ;  /* 0x000000ffff587224 */ /* 0x000fe400078e0038 */
[----:B------:R-:W-:Y:S02]  /*30e0*/  IMAD.MOV.U32 R89, RZ, RZ, R58 ;  /* 0x000000ffff597224 */ /* 0x000fe400078e003a */
[----:B------:R-:W-:Y:S01]  /*30f0*/  IMAD.MOV.U32 R91, RZ, RZ, R62 ;  /* 0x000000ffff5b7224 */ /* 0x000fe200078e003e */
[----:B--2---:R-:W-:-:S13]  /*3100*/  R2UR UR4, R52 ;  /* 0x00000000340472ca */ /* 0x004fda00000e0000 */
[----:B------:R-:W-:-:S06]  /*3110*/  UISETP.NE.AND UP0, UPT, UR4, 0x3, UPT ;  /* 0x000000030400788c */ /* 0x000fcc000bf05270 */
[----:B------:R-:W-:-:S13]  /*3120*/  PLOP3.LUT P5, PT, PT, PT, UP0, 0x80, 0x0 ;  /* 0x000000000000781c */ /* 0x000fda0003faf008 */
[----:B------:R-:W-:Y:S05]  /*3130*/  @!P5 BRA `(.L_x_305) ;  /* 0x000000000004d947 */ /* 0x000fea0003800000 */
[----:B------:R-:W-:Y:S01]  /*3140*/  BPT.TRAP 0x1 ;  /* 0x000000040000795c */ /* 0x000fe20000300000 */
.L_x_305:
[----:B------:R-:W-:Y:S01]  /*3150*/  IMAD R111, R17, 0x8, R16 ;  /* 0x00000008116f7824 */ /* 0x000fe200078e0210 */
[----:B------:R-:W-:Y:S01]  /*3160*/  SHF.L.U32 R127, R231, 0x1f, RZ ;  /* 0x0000001fe77f7819 */ /* 0x000fe200000006ff */
[----:B------:R-:W-:Y:S03]  /*3170*/  BSSY B1, `(.L_x_306) ;  /* 0x0000003000017945 */ /* 0x000fe60003800000 */
[----:B------:R-:W0:Y:S02]  /*3180*/  SYNCS.PHASECHK.TRANS64.TRYWAIT P6, [R111+URZ+0x2e890], R127 ;  /* 0x02e8907f6f0075a7 */ /* 0x000e2400080c017f */
[----:B0-----:R-:W-:Y:S05]  /*3190*/  @!P6 BRA `(.L_x_307) ;  /* 0x0000020c005ce947 */ /* 0x001fea0003800000 */
.L_x_576:
[----:B------:R-:W-:Y:S05]  /*31a0*/  BSYNC B1 ;  /* 0x0000000000017941 */ /* 0x000fea0003800000 */
.L_x_306:
[----:B------:R-:W-:Y:S01]  /*31b0*/  BSSY B1, `(.L_x_308) ;  /* 0x00000ee000017945 */ /* 0x000fe20003800000 */
[----:B------:R-:W-:-:S03]  /*31c0*/  IMAD R155, R17, 0x7000, R34 ;  /* 0x00007000119b7824 */ /* 0x000fc600078e0222 */
[----:B------:R-:W-:Y:S05]  /*31d0*/  @P2 BRA `(.L_x_309) ;  /* 0x0000000c00ac2947 */ /* 0x000fea0003800000 */
[----:B------:R-:W-:Y:S01]  /*31e0*/  IADD3 R153, P2, R104, R128, RZ ;  /* 0x0000008068997210 */ /* 0x000fe20007f5e0ff */
[----:B------:R-:W-:Y:S03]  /*31f0*/  BSSY B2, `(.L_x_310) ;  /* 0x0000073000027945 */ /* 0x000fe60003800000 */
[----:B------:R-:W-:Y:S01]  /*3200*/  IADD3.X R152, R131, R35, RZ, P2, !PT ;  /* 0x0000002383987210 */ /* 0x000fe200017fe4ff */
[----:B------:R-:W-:Y:S08]  /*3210*/  @P0 BRA `(.L_x_311) ;  /* 0x0000000400c00947 */ /* 0x000ff00003800000 */
[----:B------:R1:W2:Y:S01]  /*3220*/  LDS.128 R52, [R119+0x20400] ;  /* 0x0204000077347984 */ /* 0x0002a20000000c00 */
[----:B------:R-:W-:Y:S01]  /*3230*/  ISETP.GE.AND P2, PT, R22, R130, PT ;  /* 0x000000821600720c */ /* 0x000fe20003f46270 */
[----:B------:R-:W-:-:S12]  /*3240*/  BSSY B3, `(.L_x_312) ;  /* 0x0000069000037945 */ /* 0x000fd80003800000 */
[----:B-1----:R-:W-:Y:S05]  /*3250*/  @P2 BRA `(.L_x_313) ;  /* 0x00000004009c2947 */ /* 0x002fea0003800000 */
[----:B------:R-:W-:Y:S02]  /*3260*/  SHF.R.U32.HI R84, RZ, 0x8, R85 ;  /* 0x00000008ff547819 */ /* 0x000fe40000011655 */
[--C-:B------:R-:W-:Y:S02]  /*3270*/  SHF.R.U32.HI R86, RZ, 0x8, R87.reuse ;  /* 0x00000008ff567819 */ /* 0x100fe40000011657 */
[----:B------:R-:W-:Y:S01]  /*3280*/  SHF.R.U32.HI R157, RZ, 0x10, R87 ;  /* 0x00000010ff9d7819 */ /* 0x000fe20000011657 */
[----:B------:R-:W-:Y:S01]  /*3290*/  IMAD.SHL.U32 R84, R84, 0x100, RZ ;  /* 0x0000010054547824 */ /* 0x000fe200078e00ff */
[----:B------:R-:W-:Y:S01]  /*32a0*/  LOP3.LUT R156, R87, 0xff0000ff, RZ, 0xc0, !PT ;  /* 0xff0000ff579c7812 */ /* 0x000fe200078ec0ff */
[----:B------:R-:W-:Y:S01]  /*32b0*/  IMAD.SHL.U32 R87, R86, 0x100, RZ ;  /* 0x0000010056577824 */ /* 0x000fe200078e00ff */
[----:B------:R-:W-:Y:S01]  /*32c0*/  SHF.R.U32.HI R159, RZ, 0x10, R85 ;  /* 0x00000010ff9f7819 */ /* 0x000fe20000011655 */
[----:B--2---:R-:W-:Y:S01]  /*32d0*/  IMAD.MOV.U32 R86, RZ, RZ, R52 ;  /* 0x000000ffff567224 */ /* 0x004fe200078e0034 */
[----:B------:R-:W-:-:S02]  /*32e0*/  LOP3.LUT R85, R85, 0xff0000ff, RZ, 0xc0, !PT ;  /* 0xff0000ff55557812 */ /* 0x000fc400078ec0ff */
[----:B------:R-:W-:Y:S01]  /*32f0*/  LOP3.LUT R158, R156, 0xff00, R87, 0xf8, !PT ;  /* 0x0000ff009c9e7812 */ /* 0x000fe200078ef857 */
[----:B------:R-:W-:Y:S01]  /*3300*/  IMAD.U32 R87, R157, 0x10000, RZ ;  /* 0x000100009d577824 */ /* 0x000fe200078e00ff */
[----:B------:R-:W-:Y:S02]  /*3310*/  LOP3.LUT R85, R85, 0xff00, R84, 0xf8, !PT ;  /* 0x0000ff0055557812 */ /* 0x000fe400078ef854 */
[----:B------:R-:W-:Y:S02]  /*3320*/  SHF.L.U32 R84, R159, 0x10, RZ ;  /* 0x000000109f547819 */ /* 0x000fe400000006ff */
[----:B------:R-:W-:Y:S02]  /*3330*/  F2FP.F16.E4M3.UNPACK_B R156, R165.H1 ;  /* 0x000000a5ff9c723e */ /* 0x000fe400030006ff */
[-C--:B------:R-:W-:Y:S02]  /*3340*/  F2FP.F16.E4M3.UNPACK_B R52, R53.reuse ;  /* 0x00000035ff34723e */ /* 0x080fe400020006ff */
[----:B------:R-:W-:Y:S01]  /*3350*/  LOP3.LUT R84, R85, 0xff0000, R84, 0xf8, !PT ;  /* 0x00ff000055547812 */ /* 0x000fe200078ef854 */
[----:B------:R-:W-:Y:S01]  /*3360*/  HADD2.F32 R160, -RZ, R156.H0_H0 ;  /* 0x2000009cffa07230 */ /* 0x000fe20000004100 */
[----:B------:R-:W-:Y:S01]  /*3370*/  LOP3.LUT R85, R158, 0xff0000, R87, 0xf8, !PT ;  /* 0x00ff00009e557812 */ /* 0x000fe200078ef857 */
[--C-:B------:R-:W-:Y:S01]  /*3380*/  HADD2.F32 R87, -RZ, R52.reuse.H1_H1 ;  /* 0x30000034ff577230 */ /* 0x100fe20000004100 */
[----:B------:R-:W-:Y:S01]  /*3390*/  F2FP.F16.E4M3.UNPACK_B R158, R150.H1 ;  /* 0x00000096ff9e723e */ /* 0x000fe200030006ff */
[----:B------:R-:W-:Y:S01]  /*33a0*/  HADD2.F32 R52, -RZ, R52.H0_H0 ;  /* 0x20000034ff347230 */ /* 0x000fe20000004100 */
[----:B------:R-:W-:Y:S01]  /*33b0*/  F2FP.F16.E4M3.UNPACK_B R53, R53.H1 ;  /* 0x00000035ff35723e */ /* 0x000fe200030006ff */
[----:B------:R-:W-:-:S02]  /*33c0*/  HADD2.F32 R161, -RZ, R156.H1_H1 ;  /* 0x3000009cffa17230 */ /* 0x000fc40000004100 */
[-C--:B------:R-:W-:Y:S01]  /*33d0*/  FMUL.FTZ R163, R87, R160.reuse ;  /* 0x000000a057a37220 */ /* 0x080fe20000410000 */
[--C-:B------:R-:W-:Y:S02]  /*33e0*/  HADD2.F32 R159, -RZ, R158.reuse.H0_H0 ;  /* 0x2000009eff9f7230 */ /* 0x100fe40000004100 */
[C---:B------:R-:W-:Y:S01]  /*33f0*/  FMUL.FTZ R162, R52.reuse, R160 ;  /* 0x000000a034a27220 */ /* 0x040fe20000410000 */
[--C-:B------:R-:W-:Y:S01]  /*3400*/  HADD2.F32 R157, -RZ, R53.reuse.H1_H1 ;  /* 0x30000035ff9d7230 */ /* 0x100fe20000004100 */
[----:B------:R-:W-:Y:S01]  /*3410*/  F2FP.F16.E4M3.UNPACK_B R160, R165 ;  /* 0x000000a5ffa0723e */ /* 0x000fe200020006ff */
[----:B------:R-:W-:Y:S02]  /*3420*/  HADD2.F32 R156, -RZ, R53.H0_H0 ;  /* 0x20000035ff9c7230 */ /* 0x000fe40000004100 */
[----:B------:R-:W-:Y:S01]  /*3430*/  FFMA.FTZ R52, R52, R159, -R163 ;  /* 0x0000009f34347223 */ /* 0x000fe200000108a3 */
[----:B------:R-:W-:Y:S02]  /*3440*/  HADD2.F32 R158, -RZ, R158.H1_H1 ;  /* 0x3000009eff9e7230 */ /* 0x000fe40000004100 */
[----:B------:R-:W-:Y:S01]  /*3450*/  FMUL.FTZ R163, R157, R161 ;  /* 0x000000a19da37220 */ /* 0x000fe20000410000 */
[----:B------:R-:W-:Y:S01]  /*3460*/  FFMA.FTZ R53, R87, R159, R162 ;  /* 0x0000009f57357223 */ /* 0x000fe200000100a2 */
[C---:B------:R-:W-:Y:S01]  /*3470*/  FMUL.FTZ R164, R156.reuse, R161 ;  /* 0x000000a19ca47220 */ /* 0x040fe20000410000 */
[----:B------:R-:W-:Y:S01]  /*3480*/  F2FP.F16.E4M3.UNPACK_B R87, R86.H1 ;  /* 0x00000056ff57723e */ /* 0x000fe200030006ff */
[----:B------:R-:W-:Y:S01]  /*3490*/  FFMA.FTZ R163, R156, R158, -R163 ;  /* 0x0000009e9ca37223 */ /* 0x000fe200000108a3 */
[----:B------:R-:W-:Y:S01]  /*34a0*/  F2FP.F16.E4M3.UNPACK_B R86, R86 ;  /* 0x00000056ff56723e */ /* 0x000fe200020006ff */
[----:B------:R-:W-:Y:S01]  /*34b0*/  FFMA.FTZ R166, R157, R158, R164 ;  /* 0x0000009e9da67223 */ /* 0x000fe200000100a4 */
[----:B------:R-:W-:Y:S01]  /*34c0*/  F2FP.F16.E4M3.UNPACK_B R158, R150 ;  /* 0x00000096ff9e723e */ /* 0x000fe200020006ff */
[----:B------:R-:W-:-:S02]  /*34d0*/  HADD2.F32 R159, -RZ, R160.H1_H1 ;  /* 0x300000a0ff9f7230 */ /* 0x000fc40000004100 */
[--C-:B------:R-:W-:Y:S02]  /*34e0*/  HADD2.F32 R156, -RZ, R87.reuse.H0_H0 ;  /* 0x20000057ff9c7230 */ /* 0x100fe40000004100 */
[----:B------:R-:W-:Y:S02]  /*34f0*/  HADD2.F32 R157, -RZ, R87.H1_H1 ;  /* 0x30000057ff9d7230 */ /* 0x000fe40000004100 */
[----:B------:R-:W-:Y:S02]  /*3500*/  HADD2.F32 R160, -RZ, R160.H0_H0 ;  /* 0x200000a0ffa07230 */ /* 0x000fe40000004100 */
[-C--:B------:R-:W-:Y:S01]  /*3510*/  FMUL.FTZ R164, R156, R159.reuse ;  /* 0x0000009f9ca47220 */ /* 0x080fe20000410000 */
[--C-:B------:R-:W-:Y:S02]  /*3520*/  HADD2.F32 R150, -RZ, R86.reuse.H1_H1 ;  /* 0x30000056ff967230 */ /* 0x100fe40000004100 */
[----:B------:R-:W-:Y:S01]  /*3530*/  FMUL.FTZ R161, R157, R159 ;  /* 0x0000009f9da17220 */ /* 0x000fe20000410000 */
[----:B------:R-:W-:-:S02]  /*3540*/  HADD2.F32 R87, -RZ, R86.H0_H0 ;  /* 0x20000056ff577230 */ /* 0x000fc40000004100 */
[--C-:B------:R-:W-:Y:S02]  /*3550*/  HADD2.F32 R86, -RZ, R158.reuse.H1_H1 ;  /* 0x3000009eff567230 */ /* 0x100fe40000004100 */
[-C--:B------:R-:W-:Y:S01]  /*3560*/  FMUL.FTZ R162, R150, R160.reuse ;  /* 0x000000a096a27220 */ /* 0x080fe20000410000 */
[----:B------:R-:W-:Y:S02]  /*3570*/  HADD2.F32 R158, -RZ, R158.H0_H0 ;  /* 0x2000009eff9e7230 */ /* 0x000fe40000004100 */
[----:B------:R-:W-:Y:S01]  /*3580*/  FMUL.FTZ R159, R87, R160 ;  /* 0x000000a0579f7220 */ /* 0x000fe20000410000 */
[----:B------:R-:W-:Y:S01]  /*3590*/  F2FP.F16.E4M3.UNPACK_B R160, R84 ;  /* 0x00000054ffa0723e */ /* 0x000fe200020006ff */
[-C--:B------:R-:W-:Y:S01]  /*35a0*/  FFMA.FTZ R156, R156, R86.reuse, -R161 ;  /* 0x000000569c9c7223 */ /* 0x080fe200000108a1 */
[----:B------:R-:W-:Y:S01]  /*35b0*/  FFMA.FTZ R157, R157, R86, R164 ;  /* 0x000000569d9d7223 */ /* 0x000fe200000100a4 */
[-C--:B------:R-:W-:Y:S01]  /*35c0*/  FFMA.FTZ R86, R87, R158.reuse, -R162 ;  /* 0x0000009e57567223 */ /* 0x080fe200000108a2 */
[----:B------:R-:W-:Y:S01]  /*35d0*/  FFMA.FTZ R87, R150, R158, R159 ;  /* 0x0000009e96577223 */ /* 0x000fe2000001009f */
[----:B------:R-:W-:-:S02]  /*35e0*/  F2FP.F16.E4M3.UNPACK_B R158, R55.H1 ;  /* 0x00000037ff9e723e */ /* 0x000fc400030006ff */
[----:B------:R-:W-:Y:S02]  /*35f0*/  F2FP.F16.E4M3.UNPACK_B R164, R85.H1 ;  /* 0x00000055ffa4723e */ /* 0x000fe400030006ff */
[----:B------:R-:W-:Y:S01]  /*3600*/  F2FP.F16.E4M3.UNPACK_B R161, R84.H1 ;  /* 0x00000054ffa1723e */ /* 0x000fe200030006ff */
[--C-:B------:R-:W-:Y:S01]  /*3610*/  HADD2.F32 R159, -RZ, R158.reuse.H0_H0 ;  /* 0x2000009eff9f7230 */ /* 0x100fe20000004100 */
[----:B------:R-:W-:Y:S01]  /*3620*/  F2FP.SATFINITE.E4M3.F32.PACK_AB_MERGE_C R150, R166, R163, RZ ;  /* 0x000000a3a696723e */ /* 0x000fe200048070ff */
[----:B------:R-:W-:Y:S01]  /*3630*/  HADD2.F32 R158, -RZ, R158.H1_H1 ;  /* 0x3000009eff9e7230 */ /* 0x000fe20000004100 */
[----:B------:R-:W-:Y:S01]  /*3640*/  F2FP.SATFINITE.E4M3.F32.PACK_AB_MERGE_C R156, R157, R156, RZ ;  /* 0x0000009c9d9c723e */ /* 0x000fe200048070ff */
[--C-:B------:R-:W-:Y:S01]  /*3650*/  HADD2.F32 R165, -RZ, R164.reuse.H1_H1 ;  /* 0x300000a4ffa57230 */ /* 0x100fe20000004100 */
[----:B------:R-:W-:Y:S01]  /*3660*/  F2FP.F16.E4M3.UNPACK_B R157, R54.H1 ;  /* 0x00000036ff9d723e */ /* 0x000fe200030006ff */
[----:B------:R-:W-:Y:S01]  /*3670*/  HADD2.F32 R162, -RZ, R161.H1_H1 ;  /* 0x300000a1ffa27230 */ /* 0x000fe20000004100 */
[----:B------:R-:W-:Y:S01]  /*3680*/  F2FP.F16.E4M3.UNPACK_B R163, R85 ;  /* 0x00000055ffa3723e */ /* 0x000fe200020006ff */
[----:B------:R-:W-:-:S02]  /*3690*/  HADD2.F32 R164, -RZ, R164.H0_H0 ;  /* 0x200000a4ffa47230 */ /* 0x000fc40000004100 */
[-C--:B------:R-:W-:Y:S01]  /*36a0*/  FMUL.FTZ R84, R158, R165.reuse ;  /* 0x000000a59e547220 */ /* 0x080fe20000410000 */
[----:B------:R-:W-:Y:S02]  /*36b0*/  HADD2.F32 R85, -RZ, R157.H1_H1 ;  /* 0x3000009dff557230 */ /* 0x000fe40000004100 */
[C---:B------:R-:W-:Y:S01]  /*36c0*/  FMUL.FTZ R167, R159.reuse, R165 ;  /* 0x000000a59fa77220 */ /* 0x040fe20000410000 */
[----:B------:R-:W-:Y:S02]  /*36d0*/  HADD2.F32 R166, -RZ, R163.H1_H1 ;  /* 0x300000a3ffa67230 */ /* 0x000fe40000004100 */
[----:B------:R-:W-:Y:S01]  /*36e0*/  FFMA.FTZ R165, R159, R162, -R84 ;  /* 0x000000a29fa57223 */ /* 0x000fe20000010854 */
[----:B------:R-:W-:Y:S01]  /*36f0*/  HADD2.F32 R157, -RZ, R157.H0_H0 ;  /* 0x2000009dff9d7230 */ /* 0x000fe20000004100 */
[----:B------:R-:W-:Y:S01]  /*3700*/  F2FP.F16.E4M3.UNPACK_B R55, R55 ;  /* 0x00000037ff37723e */ /* 0x000fe200020006ff */
[----:B------:R-:W-:Y:S02]  /*3710*/  HADD2.F32 R84, -RZ, R160.H1_H1 ;  /* 0x300000a0ff547230 */ /* 0x000fe40000004100 */
[----:B------:R-:W-:Y:S01]  /*3720*/  FMUL.FTZ R168, R85, R166 ;  /* 0x000000a655a87220 */ /* 0x000fe20000410000 */
[----:B------:R-:W-:Y:S01]  /*3730*/  F2FP.F16.E4M3.UNPACK_B R54, R54 ;  /* 0x00000036ff36723e */ /* 0x000fe200020006ff */
[----:B------:R-:W-:Y:S01]  /*3740*/  FMUL.FTZ R166, R157, R166 ;  /* 0x000000a69da67220 */ /* 0x000fe20000410000 */
[----:B------:R-:W-:-:S02]  /*3750*/  HADD2.F32 R163, -RZ, R163.H0_H0 ;  /* 0x200000a3ffa37230 */ /* 0x000fc40000004100 */
[----:B------:R-:W-:Y:S01]  /*3760*/  FFMA.FTZ R168, R157, R84, -R168 ;  /* 0x000000549da87223 */ /* 0x000fe200000108a8 */
[----:B------:R-:W-:Y:S01]  /*3770*/  FFMA.FTZ R162, R158, R162, R167 ;  /* 0x000000a29ea27223 */ /* 0x000fe200000100a7 */
[----:B------:R-:W-:Y:S01]  /*3780*/  FFMA.FTZ R157, R85, R84, R166 ;  /* 0x00000054559d7223 */ /* 0x000fe200000100a6 */
[--C-:B------:R-:W-:Y:S01]  /*3790*/  HADD2.F32 R84, -RZ, R55.reuse.H0_H0 ;  /* 0x20000037ff547230 */ /* 0x100fe20000004100 */
[----:B------:R-:W-:Y:S01]  /*37a0*/  F2FP.SATFINITE.E4M3.F32.PACK_AB_MERGE_C R53, R53, R52, R150 ;  /* 0x000000343535723e */ /* 0x000fe20004807096 */
[----:B------:R-:W-:Y:S01]  /*37b0*/  HADD2.F32 R85, -RZ, R55.H1_H1 ;  /* 0x30000037ff557230 */ /* 0x000fe20000004100 */
[----:B------:R-:W-:Y:S01]  /*37c0*/  F2FP.SATFINITE.E4M3.F32.PACK_AB_MERGE_C R162, R162, R165, RZ ;  /* 0x000000a5a2a2723e */ /* 0x000fe200048070ff */
[--C-:B------:R-:W-:Y:S01]  /*37d0*/  HADD2.F32 R55, -RZ, R54.reuse.H0_H0 ;  /* 0x20000036ff377230 */ /* 0x100fe20000004100 */
[----:B------:R-:W-:Y:S01]  /*37e0*/  F2FP.SATFINITE.E4M3.F32.PACK_AB_MERGE_C R157, R157, R168, RZ ;  /* 0x000000a89d9d723e */ /* 0x000fe200048070ff */
[----:B------:R-:W-:Y:S02]  /*37f0*/  HADD2.F32 R54, -RZ, R54.H1_H1 ;  /* 0x30000036ff367230 */ /* 0x000fe40000004100 */
[----:B------:R-:W-:Y:S01]  /*3800*/  FMUL.FTZ R159, R85, R164 ;  /* 0x000000a4559f7220 */ /* 0x000fe20000410000 */
[----:B------:R-:W-:-:S02]  /*3810*/  HADD2.F32 R161, -RZ, R161.H0_H0 ;  /* 0x200000a1ffa17230 */ /* 0x000fc40000004100 */
[----:B------:R-:W-:Y:S01]  /*3820*/  FMUL.FTZ R164, R84, R164 ;  /* 0x000000a454a47220 */ /* 0x000fe20000410000 */
[----:B------:R-:W-:Y:S02]  /*3830*/  HADD2.F32 R160, -RZ, R160.H0_H0 ;  /* 0x200000a0ffa07230 */ /* 0x000fe40000004100 */
[-C--:B------:R-:W-:Y:S01]  /*3840*/  FMUL.FTZ R158, R54, R163.reuse ;  /* 0x000000a3369e7220 */ /* 0x080fe20000410000 */
[----:B------:R-:W-:Y:S01]  /*3850*/  FMUL.FTZ R163, R55, R163 ;  /* 0x000000a337a37220 */ /* 0x000fe20000410000 */
[-C--:B------:R-:W-:Y:S01]  /*3860*/  FFMA.FTZ R159, R84, R161.reuse, -R159 ;  /* 0x000000a1549f7223 */ /* 0x080fe2000001089f */
[----:B------:R-:W-:Y:S01]  /*3870*/  FFMA.FTZ R164, R85, R161, R164 ;  /* 0x000000a155a47223 */ /* 0x000fe200000100a4 */
[-C--:B------:R-:W-:Y:S01]  /*3880*/  FFMA.FTZ R158, R55, R160.reuse, -R158 ;  /* 0x000000a0379e7223 */ /* 0x080fe2000001089e */
[----:B------:R-:W-:Y:S01]  /*3890*/  FFMA.FTZ R163, R54, R160, R163 ;  /* 0x000000a036a37223 */ /* 0x000fe200000100a3 */
[----:B------:R-:W-:Y:S02]  /*38a0*/  F2FP.SATFINITE.E4M3.F32.PACK_AB_MERGE_C R52, R87, R86, R156 ;  /* 0x000000565734723e */ /* 0x000fe4000480709c */
[----:B------:R-:W-:-:S02]  /*38b0*/  F2FP.SATFINITE.E4M3.F32.PACK_AB_MERGE_C R55, R164, R159, R162 ;  /* 0x0000009fa437723e */ /* 0x000fc400048070a2 */
[----:B------:R-:W-:-:S07]  /*38c0*/  F2FP.SATFINITE.E4M3.F32.PACK_AB_MERGE_C R54, R163, R158, R157 ;  /* 0x0000009ea336723e */ /* 0x000fce000480709d */
.L_x_313:
[----:B------:R-:W-:Y:S05]  /*38d0*/  BSYNC B3 ;  /* 0x0000000000037941 */ /* 0x000fea0003800000 */
.L_x_312:
[----:B------:R-:W-:Y:S02]  /*38e0*/  ULDC.64 UR4, c[0x0][0x2d8] ;  /* 0x0000b60000047ab9 */ /* 0x000fe40000000a00 */
[----:B------:R-:W-:-:S04]  /*38f0*/  IADD3 R84, P2, P6, R153, UR4, R46 ;  /* 0x0000000499547c10 */ /* 0x000fc8000fe5e02e */
[----:B------:R-:W-:-:S05]  /*3900*/  IADD3.X R85, R152, UR5, R21, P2, P6 ;  /* 0x0000000598557c10 */ /* 0x000fca00097ec415 */
[----:B--2---:R1:W-:Y:S04]  /*3910*/  STG.E.128 desc[UR60][R84.64], R52 ;  /* 0x0000003454007986 */ /* 0x0043e8000c101d3c */
.L_x_311:
[----:B------:R-:W-:Y:S05]  /*3920*/  BSYNC B2 ;  /* 0x0000000000027941 */ /* 0x000fea0003800000 */
.L_x_310:
[----:B------:R-:W-:Y:S05]  /*3930*/  @P1 BRA `(.L_x_309) ;  /* 0x0000000400d41947 */ /* 0x000fea0003800000 */
[----:B------:R-:W-:Y:S01]  /*3940*/  LOP3.LUT P2, RZ, R229, 0x4, RZ, 0xc0, !PT ;  /* 0x00000004e5ff7812 */ /* 0x000fe2000784c0ff */
[C---:B-1----:R-:W-:Y:S01]  /*3950*/  VIADD R53, R155.reuse, 0x40 ;  /* 0x000000409b357836 */ /* 0x042fe20000000000 */
[----:B------:R-:W-:Y:S11]  /*3960*/  BSSY B2, `(.L_x_314) ;  /* 0x000006e000027945 */ /* 0x000ff60003800000 */
[----:B------:R-:W-:Y:S01]  /*3970*/  @P2 VIADD R53, R155, 0xffffffc0 ;  /* 0xffffffc09b352836 */ /* 0x000fe20000000000 */
[----:B------:R-:W-:-:S04]  /*3980*/  ISETP.GE.AND P2, PT, R230, R130, PT ;  /* 0x00000082e600720c */ /* 0x000fc80003f46270 */
[----:B------:R-:W-:-:S06]  /*3990*/  IADD3 R53, R16, R53, RZ ;  /* 0x0000003510357210 */ /* 0x000fcc0007ffe0ff */
[----:B------:R-:W1:Y:S03]  /*39a0*/  LDS.128 R52, [R53+0x20400] ;  /* 0x0204000035347984 */ /* 0x000e660000000c00 */
[----:B------:R-:W-:Y:S05]  /*39b0*/  @P2 BRA `(.L_x_315) ;  /* 0x0000000400a02947 */ /* 0x000fea0003800000 */
[----:B------:R-:W-:Y:S02]  /*39c0*/  SHF.R.U32.HI R82, RZ, 0x8, R81 ;  /* 0x00000008ff527819 */ /* 0x000fe40000011651 */
[--C-:B------:R-:W-:Y:S02]  /*39d0*/  SHF.R.U32.HI R85, RZ, 0x8, R83.reuse ;  /* 0x00000008ff557819 */ /* 0x100fe40000011653 */
[----:B------:R-:W-:Y:S02]  /*39e0*/  LOP3.LUT R84, R83, 0xff0000ff, RZ, 0xc0, !PT ;  /* 0xff0000ff53547812 */ /* 0x000fe400078ec0ff */
[----:B------:R-:W-:Y:S01]  /*39f0*/  SHF.R.U32.HI R86, RZ, 0x10, R83 ;  /* 0x00000010ff567819 */ /* 0x000fe20000011653 */
[----:B------:R-:W-:Y:S01]  /*3a00*/  IMAD.SHL.U32 R83, R82, 0x100, RZ ;  /* 0x0000010052537824 */ /* 0x000fe200078e00ff */
[----:B------:R-:W-:Y:S01]  /*3a10*/  LOP3.LUT R80, R81, 0xff0000ff, RZ, 0xc0, !PT ;  /* 0xff0000ff51507812 */ /* 0x000fe200078ec0ff */
[----:B------:R-:W-:Y:S01]  /*3a20*/  IMAD.SHL.U32 R85, R85, 0x100, RZ ;  /* 0x0000010055557824 */ /* 0x000fe200078e00ff */
[----:B------:R-:W-:Y:S01]  /*3a30*/  SHF.R.U32.HI R87, RZ, 0x10, R81 ;  /* 0x00000010ff577819 */ /* 0x000fe20000011651 */
[----:B-1----:R-:W-:Y:S01]  /*3a40*/  IMAD.MOV.U32 R81, RZ, RZ, R53 ;  /* 0x000000ffff517224 */ /* 0x002fe200078e0035 */
[----:B------:R-:W-:Y:S01]  /*3a50*/  LOP3.LUT R53, R80, 0xff00, R83, 0xf8, !PT ;  /* 0x0000ff0050357812 */ /* 0x000fe200078ef853 */
[----:B------:R-:W-:Y:S01]  /*3a60*/  IMAD.U32 R86, R86, 0x10000, RZ ;  /* 0x0001000056567824 */ /* 0x000fe200078e00ff */
[----:B------:R-:W-:Y:S01]  /*3a70*/  MOV R82, R52 ;  /* 0x0000003400527202 */ /* 0x000fe20000000f00 */
[----:B------:R-:W-:Y:S01]  /*3a80*/  IMAD.U32 R80, R87, 0x10000, RZ ;  /* 0x0001000057507824 */ /* 0x000fe200078e00ff */
[----:B------:R-:W-:-:S02]  /*3a90*/  LOP3.LUT R85, R84, 0xff00, R85, 0xf8, !PT ;  /* 0x0000ff0054557812 */ /* 0x000fc400078ef855 */
        /* <DEDUP_REMOVED lines=16> */
[-C--:B------:R-:W-:Y:S01]  /*3ba0*/  FFMA.FTZ R52, R52, R87.reuse, -R157 ;  /* 0x0000005734347223 */ /* 0x080fe2000001089d */
[----:B------:R-:W-:Y:S02]  /*3bb0*/  HADD2.F32 R86, -RZ, R86.H1_H1 ;  /* 0x30000056ff567230 */ /* 0x000fe40000004100 */
[-C--:B------:R-:W-:Y:S01]  /*3bc0*/  FMUL.FTZ R157, R85, R156.reuse ;  /* 0x0000009c559d7220 */ /* 0x080fe20000410000 */
        /* <DEDUP_REMOVED lines=8> */
[--C-:B------:R-:W-:Y:S01]  /*3c50*/  HADD2.F32 R85, -RZ, R83.reuse.H0_H0 ;  /* 0x20000053ff557230 */ /* 0x100fe20000004100 */
[----:B------:R-:W-:Y:S01]  /*3c60*/  F2FP.SATFINITE.E4M3.F32.PACK_AB_MERGE_C R163, R159, R158, RZ ;  /* 0x0000009e9fa3723e */ /* 0x000fe200048070ff */
[----:B------:R-:W-:Y:S02]  /*3c70*/  HADD2.F32 R86, -RZ, R83.H1_H1 ;  /* 0x30000053ff567230 */ /* 0x000fe40000004100 */
[--C-:B------:R-:W-:Y:S02]  /*3c80*/  HADD2.F32 R83, -RZ, R82.reuse.H0_H0 ;  /* 0x20000052ff537230 */ /* 0x100fe40000004100 */
[-C--:B------:R-:W-:Y:S01]  /*3c90*/  FMUL.FTZ R157, R85, R87.reuse ;  /* 0x00000057559d7220 */ /* 0x080fe20000410000 */
[----:B------:R-:W-:Y:S02]  /*3ca0*/  HADD2.F32 R84, -RZ, R82.H1_H1 ;  /* 0x30000052ff547230 */ /* 0x000fe40000004100 */
[----:B------:R-:W-:Y:S01]  /*3cb0*/  FMUL.FTZ R156, R86, R87 ;  /* 0x00000057569c7220 */ /* 0x000fe20000410000 */
[----:B------:R-:W-:-:S02]  /*3cc0*/  HADD2.F32 R82, -RZ, R136.H1_H1 ;  /* 0x30000088ff527230 */ /* 0x000fc40000004100 */
[----:B------:R-:W-:Y:S02]  /*3cd0*/  HADD2.F32 R154, -RZ, R154.H0_H0 ;  /* 0x2000009aff9a7230 */ /* 0x000fe40000004100 */
[----:B------:R-:W-:Y:S02]  /*3ce0*/  HADD2.F32 R136, -RZ, R136.H0_H0 ;  /* 0x20000088ff887230 */ /* 0x000fe40000004100 */
[-C--:B------:R-:W-:Y:S01]  /*3cf0*/  FFMA.FTZ R156, R85, R82.reuse, -R156 ;  /* 0x00000052559c7223 */ /* 0x080fe2000001089c */
[----:B------:R-:W-:Y:S01]  /*3d00*/  FFMA.FTZ R157, R86, R82, R157 ;  /* 0x00000052569d7223 */ /* 0x000fe2000001009d */
[CC--:B------:R-:W-:Y:S01]  /*3d10*/  FMUL.FTZ R150, R84.reuse, R154.reuse ;  /* 0x0000009a54967220 */ /* 0x0c0fe20000410000 */
[----:B------:R-:W-:Y:S01]  /*3d20*/  FMUL.FTZ R87, R83, R154 ;  /* 0x0000009a53577220 */ /* 0x000fe20000410000 */
[----:B------:R-:W-:Y:S02]  /*3d30*/  F2FP.F16.E4M3.UNPACK_B R85, R55.H1 ;  /* 0x00000037ff55723e */ /* 0x000fe400030006ff */
[----:B------:R-:W-:Y:S01]  /*3d40*/  F2FP.SATFINITE.E4M3.F32.PACK_AB_MERGE_C R162, R157, R156, RZ ;  /* 0x0000009c9da2723e */ /* 0x000fe200048070ff */
[----:B------:R-:W-:Y:S01]  /*3d50*/  FFMA.FTZ R82, R83, R136, -R150 ;  /* 0x0000008853527223 */ /* 0x000fe20000010896 */
[----:B------:R-:W-:Y:S01]  /*3d60*/  F2FP.F16.E4M3.UNPACK_B R156, R80.H1 ;  /* 0x00000050ff9c723e */ /* 0x000fe200030006ff */
[----:B------:R-:W-:Y:S01]  /*3d70*/  FFMA.FTZ R83, R84, R136, R87 ;  /* 0x0000008854537223 */ /* 0x000fe20000010057 */
[--C-:B------:R-:W-:Y:S01]  /*3d80*/  HADD2.F32 R86, -RZ, R85.reuse.H0_H0 ;  /* 0x20000055ff567230 */ /* 0x100fe20000004100 */
[-C--:B------:R-:W-:Y:S01]  /*3d90*/  F2FP.F16.E4M3.UNPACK_B R136, R53.reuse.H1 ;  /* 0x00000035ff88723e */ /* 0x080fe200030006ff */
[----:B------:R-:W-:Y:S01]  /*3da0*/  HADD2.F32 R85, -RZ, R85.H1_H1 ;  /* 0x30000055ff557230 */ /* 0x000fe20000004100 */
[----:B------:R-:W-:Y:S01]  /*3db0*/  F2FP.F16.E4M3.UNPACK_B R84, R54.H1 ;  /* 0x00000036ff54723e */ /* 0x000fe200030006ff */
[----:B------:R-:W-:Y:S01]  /*3dc0*/  HADD2.F32 R158, -RZ, R156.H1_H1 ;  /* 0x3000009cff9e7230 */ /* 0x000fe20000004100 */
[----:B------:R-:W-:Y:S01]  /*3dd0*/  F2FP.F16.E4M3.UNPACK_B R154, R80 ;  /* 0x00000050ff9a723e */ /* 0x000fe200020006ff */
[----:B------:R-:W-:Y:S01]  /*3de0*/  HADD2.F32 R150, -RZ, R136.H1_H1 ;  /* 0x30000088ff967230 */ /* 0x000fe20000004100 */
[----:B------:R-:W-:Y:S01]  /*3df0*/  F2FP.F16.E4M3.UNPACK_B R87, R53 ;  /* 0x00000035ff57723e */ /* 0x000fe200020006ff */
[----:B------:R-:W-:-:S02]  /*3e00*/  HADD2.F32 R80, -RZ, R84.H1_H1 ;  /* 0x30000054ff507230 */ /* 0x000fc40000004100 */
[-C--:B------:R-:W-:Y:S01]  /*3e10*/  FMUL.FTZ R53, R85, R158.reuse ;  /* 0x0000009e55357220 */ /* 0x080fe20000410000 */
[----:B------:R-:W-:Y:S02]  /*3e20*/  HADD2.F32 R157, -RZ, R154.H1_H1 ;  /* 0x3000009aff9d7230 */ /* 0x000fe40000004100 */
[C---:B------:R-:W-:Y:S01]  /*3e30*/  FMUL.FTZ R160, R86.reuse, R158 ;  /* 0x0000009e56a07220 */ /* 0x040fe20000410000 */
[----:B------:R-:W-:Y:S02]  /*3e40*/  HADD2.F32 R84, -RZ, R84.H0_H0 ;  /* 0x20000054ff547230 */ /* 0x000fe40000004100 */
[----:B------:R-:W-:Y:S01]  /*3e50*/  FFMA.FTZ R158, R86, R150, -R53 ;  /* 0x00000096569e7223 */ /* 0x000fe20000010835 */
[----:B------:R-:W-:Y:S02]  /*3e60*/  HADD2.F32 R53, -RZ, R87.H1_H1 ;  /* 0x30000057ff357230 */ /* 0x000fe40000004100 */
[----:B------:R-:W-:Y:S01]  /*3e70*/  FMUL.FTZ R159, R80, R157 ;  /* 0x0000009d509f7220 */ /* 0x000fe20000410000 */
[----:B------:R-:W-:Y:S01]  /*3e80*/  F2FP.F16.E4M3.UNPACK_B R55, R55 ;  /* 0x00000037ff37723e */ /* 0x000fe200020006ff */
[C---:B------:R-:W-:Y:S01]  /*3e90*/  FMUL.FTZ R157, R84.reuse, R157 ;  /* 0x0000009d549d7220 */ /* 0x040fe20000410000 */
[----:B------:R-:W-:Y:S01]  /*3ea0*/  F2FP.F16.E4M3.UNPACK_B R54, R54 ;  /* 0x00000036ff36723e */ /* 0x000fe200020006ff */
[----:B------:R-:W-:Y:S01]  /*3eb0*/  FFMA.FTZ R159, R84, R53, -R159 ;  /* 0x00000035549f7223 */ /* 0x000fe2000001089f */
[----:B------:R-:W-:-:S02]  /*3ec0*/  HADD2.F32 R156, -RZ, R156.H0_H0 ;  /* 0x2000009cff9c7230 */ /* 0x000fc40000004100 */
[----:B------:R-:W-:Y:S01]  /*3ed0*/  FFMA.FTZ R86, R80, R53, R157 ;  /* 0x0000003550567223 */ /* 0x000fe2000001009d */
[--C-:B------:R-:W-:Y:S02]  /*3ee0*/  HADD2.F32 R80, -RZ, R55.reuse.H0_H0 ;  /* 0x20000037ff507230 */ /* 0x100fe40000004100 */
[----:B------:R-:W-:Y:S01]  /*3ef0*/  FFMA.FTZ R161, R85, R150, R160 ;  /* 0x0000009655a17223 */ /* 0x000fe200000100a0 */
[----:B------:R-:W-:Y:S02]  /*3f00*/  HADD2.F32 R55, -RZ, R55.H1_H1 ;  /* 0x30000037ff377230 */ /* 0x000fe40000004100 */
[--C-:B------:R-:W-:Y:S01]  /*3f10*/  HADD2.F32 R53, -RZ, R54.reuse.H0_H0 ;  /* 0x20000036ff357230 */ /* 0x100fe20000004100 */
[----:B------:R-:W-:Y:S01]  /*3f20*/  F2FP.SATFINITE.E4M3.F32.PACK_AB_MERGE_C R86, R86, R159, RZ ;  /* 0x0000009f5656723e */ /* 0x000fe200048070ff */
[----:B------:R-:W-:Y:S02]  /*3f30*/  HADD2.F32 R54, -RZ, R54.H1_H1 ;  /* 0x30000036ff367230 */ /* 0x000fe40000004100 */
[----:B------:R-:W-:Y:S01]  /*3f40*/  FMUL.FTZ R157, R55, R156 ;  /* 0x0000009c379d7220 */ /* 0x000fe20000410000 */
[----:B------:R-:W-:-:S02]  /*3f50*/  HADD2.F32 R154, -RZ, R154.H0_H0 ;  /* 0x2000009aff9a7230 */ /* 0x000fc40000004100 */
[----:B------:R-:W-:Y:S01]  /*3f60*/  FMUL.FTZ R156, R80, R156 ;  /* 0x0000009c509c7220 */ /* 0x000fe20000410000 */
[----:B------:R-:W-:Y:S01]  /*3f70*/  HADD2.F32 R136, -RZ, R136.H0_H0 ;  /* 0x20000088ff887230 */ /* 0x000fe20000004100 */
[----:B------:R-:W-:Y:S01]  /*3f80*/  F2FP.SATFINITE.E4M3.F32.PACK_AB_MERGE_C R158, R161, R158, RZ ;  /* 0x0000009ea19e723e */ /* 0x000fe200048070ff */
[----:B------:R-:W-:Y:S02]  /*3f90*/  HADD2.F32 R87, -RZ, R87.H0_H0 ;  /* 0x20000057ff577230 */ /* 0x000fe40000004100 */
[-C--:B------:R-:W-:Y:S01]  /*3fa0*/  FMUL.FTZ R84, R54, R154.reuse ;  /* 0x0000009a36547220 */ /* 0x080fe20000410000 */
[----:B------:R-:W-:Y:S01]  /*3fb0*/  FMUL.FTZ R85, R53, R154 ;  /* 0x0000009a35557220 */ /* 0x000fe20000410000 */
[-C--:B------:R-:W-:Y:S01]  /*3fc0*/  FFMA.FTZ R157, R80, R136.reuse, -R157 ;  /* 0x00000088509d7223 */ /* 0x080fe2000001089d */
[----:B------:R-:W-:Y:S01]  /*3fd0*/  FFMA.FTZ R156, R55, R136, R156 ;  /* 0x00000088379c7223 */ /* 0x000fe2000001009c */
[-C--:B------:R-:W-:Y:S01]  /*3fe0*/  FFMA.FTZ R84, R53, R87.reuse, -R84 ;  /* 0x0000005735547223 */ /* 0x080fe20000010854 */
[----:B------:R-:W-:Y:S01]  /*3ff0*/  FFMA.FTZ R85, R54, R87, R85 ;  /* 0x0000005736557223 */ /* 0x000fe20000010055 */
[----:B------:R-:W-:-:S02]  /*4000*/  F2FP.SATFINITE.E4M3.F32.PACK_AB_MERGE_C R53, R81, R52, R163 ;  /* 0x000000345135723e */ /* 0x000fc400048070a3 */
[----:B------:R-:W-:Y:S02]  /*4010*/  F2FP.SATFINITE.E4M3.F32.PACK_AB_MERGE_C R52, R83, R82, R162 ;  /* 0x000000525334723e */ /* 0x000fe400048070a2 */
[----:B------:R-:W-:Y:S02]  /*4020*/  F2FP.SATFINITE.E4M3.F32.PACK_AB_MERGE_C R54, R85, R84, R86 ;  /* 0x000000545536723e */ /* 0x000fe40004807056 */
[----:B------:R-:W-:-:S07]  /*4030*/  F2FP.SATFINITE.E4M3.F32.PACK_AB_MERGE_C R55, R156, R157, R158 ;  /* 0x0000009d9c37723e */ /* 0x000fce000480709e */
.L_x_315:
[----:B------:R-:W-:Y:S05]  /*4040*/  BSYNC B2 ;  /* 0x0000000000027941 */ /* 0x000fea0003800000 */
.L_x_314:
[----:B------:R-:W-:Y:S02]  /*4050*/  ULDC.64 UR4, c[0x0][0x2d8] ;  /* 0x0000b60000047ab9 */ /* 0x000fe40000000a00 */
[----:B------:R-:W-:-:S04]  /*4060*/  IADD3 R80, P2, P6, R15, UR4, R153 ;  /* 0x000000040f507c10 */ /* 0x000fc8000fe5e099 */
[----:B------:R-:W-:-:S05]  /*4070*/  IADD3.X R81, R108, UR5, R152, P2, P6 ;  /* 0x000000056c517c10 */ /* 0x000fca00097ec498 */
[----:B-1----:R2:W-:Y:S04]  /*4080*/  STG.E.128 desc[UR60][R80.64], R52 ;  /* 0x0000003450007986 */ /* 0x0025e8000c101d3c */
.L_x_309:
[----:B------:R-:W-:Y:S05]  /*4090*/  BSYNC B1 ;  /* 0x0000000000017941 */ /* 0x000fea0003800000 */
.L_x_308:
[----:B------:R-:W-:Y:S04]  /*40a0*/  BSSY B1, `(.L_x_316) ;  /* 0x00000ec000017945 */ /* 0x000fe80003800000 */
[----:B------:R-:W-:Y:S05]  /*40b0*/  @P3 BRA `(.L_x_317) ;  /* 0x0000000c00a83947 */ /* 0x000fea0003800000 */
[----:B--2---:R-:W-:Y:S01]  /*40c0*/  IADD3 R81, P2, P3, R134, R128, R18 ;  /* 0x0000008086517210 */ /* 0x004fe20007b5e012 */
[----:B------:R-:W-:Y:S03]  /*40d0*/  BSSY B2, `(.L_x_318) ;  /* 0x0000073000027945 */ /* 0x000fe60003800000 */
[----:B------:R-:W-:Y:S01]  /*40e0*/  IADD3.X R80, R42, R131, R19, P2, P3 ;  /* 0x000000832a507210 */ /* 0x000fe200017e6413 */
[----:B------:R-:W-:Y:S08]  /*40f0*/  @P0 BRA `(.L_x_319) ;  /* 0x0000000400c00947 */ /* 0x000ff00003800000 */
[----:B-1----:R1:W2:Y:S01]  /*4100*/  LDS.128 R52, [R119+0x22400] ;  /* 0x0224000077347984 */ /* 0x0022a20000000c00 */
[----:B------:R-:W-:Y:S01]  /*4110*/  ISETP.GE.AND P2, PT, R22, R130, PT ;  /* 0x000000821600720c */ /* 0x000fe20003f46270 */
[----:B------:R-:W-:-:S12]  /*4120*/  BSSY B3, `(.L_x_320) ;  /* 0x0000069000037945 */ /* 0x000fd80003800000 */
[----:B-1----:R-:W-:Y:S05]  /*4130*/  @P2 BRA `(.L_x_321) ;  /* 0x00000004009c2947 */ /* 0x002fea0003800000 */
[--C-:B------:R-:W-:Y:S02]  /*4140*/  SHF.R.U32.HI R85, RZ, 0x8, R77.reuse ;  /* 0x00000008ff557819 */ /* 0x100fe4000001164d */
[----:B------:R-:W-:Y:S02]  /*4150*/  LOP3.LUT R78, R77, 0xff0000ff, RZ, 0xc0, !PT ;  /* 0xff0000ff4d4e7812 */ /* 0x000fe400078ec0ff */
[----:B------:R-:W-:Y:S01]  /*4160*/  SHF.R.U32.HI R84, RZ, 0x10, R77 ;  /* 0x00000010ff547819 */ /* 0x000fe2000001164d */
[----:B------:R-:W-:Y:S01]  /*4170*/  IMAD.SHL.U32 R77, R85, 0x100, RZ ;  /* 0x00000100554d7824 */ /* 0x000fe200078e00ff */
[--C-:B------:R-:W-:Y:S02]  /*4180*/  SHF.R.U32.HI R76, RZ, 0x8, R79.reuse ;  /* 0x00000008ff4c7819 */ /* 0x100fe4000001164f */
[----:B------:R-:W-:Y:S02]  /*4190*/  SHF.R.U32.HI R83, RZ, 0x10, R79 ;  /* 0x00000010ff537819 */ /* 0x000fe4000001164f */
[----:B------:R-:W-:-:S02]  /*41a0*/  LOP3.LUT R82, R79, 0xff0000ff, RZ, 0xc0, !PT ;  /* 0xff0000ff4f527812 */ /* 0x000fc400078ec0ff */
[----:B------:R-:W-:Y:S01]  /*41b0*/  SHF.L.U32 R79, R76, 0x8, RZ ;  /* 0x000000084c4f7819 */ /* 0x000fe200000006ff */
[----:B--2---:R-:W-:Y:S01]  /*41c0*/  IMAD.MOV.U32 R76, RZ, RZ, R52 ;  /* 0x000000ffff4c7224 */ /* 0x004fe200078e0034 */
[----:B------:R-:W-:Y:S01]  /*41d0*/  LOP3.LUT R77, R78, 0xff00, R77, 0xf8, !PT ;  /* 0x0000ff004e4d7812 */ /* 0x000fe200078ef84d */
[----:B------:R-:W-:Y:S01]  /*41e0*/  IMAD.U32 R78, R84, 0x10000, RZ ;  /* 0x00010000544e7824 */ /* 0x000fe200078e00ff */
[----:B------:R-:W-:Y:S01]  /*41f0*/  LOP3.LUT R82, R82, 0xff00, R79, 0xf8, !PT ;  /* 0x0000ff0052527812 */ /* 0x000fe200078ef84f */
[----:B------:R-:W-:Y:S01]  /*4200*/  IMAD.U32 R83, R83, 0x10000, RZ ;  /* 0x0001000053537824 */ /* 0x000fe200078e00ff */
[----:B------:R-:W-:Y:S02]  /*4210*/  F2FP.F16.E4M3.UNPACK_B R52, R53 ;  /* 0x00000035ff34723e */ /* 0x000fe400020006ff */
[----:B------:R-:W-:Y:S02]  /*4220*/  F2FP.F16.E4M3.UNPACK_B R79, R149.H1 ;  /* 0x00000095ff4f723e */ /* 0x000fe400030006ff */
[----:B------:R-:W-:Y:S01]  /*4230*/  LOP3.LUT R84, R77, 0xff0000, R78, 0xf8, !PT ;  /* 0x00ff00004d547812 */ /* 0x000fe200078ef84e */
[--C-:B------:R-:W-:Y:S01]  /*4240*/  HADD2.F32 R77, -RZ, R52.reuse.H1_H1 ;  /* 0x30000034ff4d7230 */ /* 0x100fe20000004100 */
[----:B------:R-:W-:Y:S01]  /*4250*/  LOP3.LUT R87, R82, 0xff0000, R83, 0xf8, !PT ;  /* 0x00ff000052577812 */ /* 0x000fe200078ef853 */
[--C-:B------:R-:W-:Y:S01]  /*4260*/  HADD2.F32 R85, -RZ, R79.reuse.H0_H0 ;  /* 0x2000004fff557230 */ /* 0x100fe20000004100 */
[----:B------:R-:W-:Y:S01]  /*4270*/  F2FP.F16.E4M3.UNPACK_B R82, R148.H1 ;  /* 0x00000094ff52723e */ /* 0x000fe200030006ff */
[----:B------:R-:W-:Y:S01]  /*4280*/  HADD2.F32 R52, -RZ, R52.H0_H0 ;  /* 0x20000034ff347230 */ /* 0x000fe20000004100 */
[----:B------:R-:W-:Y:S01]  /*4290*/  F2FP.F16.E4M3.UNPACK_B R53, R53.H1 ;  /* 0x00000035ff35723e */ /* 0x000fe200030006ff */
[----:B------:R-:W-:-:S02]  /*42a0*/  HADD2.F32 R86, -RZ, R79.H1_H1 ;  /* 0x3000004fff567230 */ /* 0x000fc40000004100 */
[CC--:B------:R-:W-:Y:S01]  /*42b0*/  FMUL.FTZ R153, R77.reuse, R85.reuse ;  /* 0x000000554d997220 */ /* 0x0c0fe20000410000 */
[--C-:B------:R-:W-:Y:S02]  /*42c0*/  HADD2.F32 R83, -RZ, R82.reuse.H0_H0 ;  /* 0x20000052ff537230 */ /* 0x100fe40000004100 */
[----:B------:R-:W-:Y:S01]  /*42d0*/  FMUL.FTZ R136, R52, R85 ;  /* 0x0000005534887220 */ /* 0x000fe20000410000 */
[--C-:B------:R-:W-:Y:S01]  /*42e0*/  HADD2.F32 R79, -RZ, R53.reuse.H1_H1 ;  /* 0x30000035ff4f7230 */ /* 0x100fe20000004100 */
[----:B------:R-:W-:Y:S01]  /*42f0*/  F2FP.F16.E4M3.UNPACK_B R149, R149 ;  /* 0x00000095ff95723e */ /* 0x000fe200020006ff */
[----:B------:R-:W-:Y:S02]  /*4300*/  HADD2.F32 R78, -RZ, R53.H0_H0 ;  /* 0x20000035ff4e7230 */ /* 0x000fe40000004100 */
[-C--:B------:R-:W-:Y:S01]  /*4310*/  FFMA.FTZ R53, R77, R83.reuse, R136 ;  /* 0x000000534d357223 */ /* 0x080fe20000010088 */
[----:B------:R-:W-:Y:S02]  /*4320*/  HADD2.F32 R82, -RZ, R82.H1_H1 ;  /* 0x30000052ff527230 */ /* 0x000fe40000004100 */
[C---:B------:R-:W-:Y:S01]  /*4330*/  FMUL.FTZ R85, R79.reuse, R86 ;  /* 0x000000564f557220 */ /* 0x040fe20000410000 */
[----:B------:R-:W-:Y:S01]  /*4340*/  F2FP.F16.E4M3.UNPACK_B R77, R76.H1 ;  /* 0x0000004cff4d723e */ /* 0x000fe200030006ff */
[----:B------:R-:W-:Y:S01]  /*4350*/  FMUL.FTZ R86, R78, R86 ;  /* 0x000000564e567220 */ /* 0x000fe20000410000 */
[----:B------:R-:W-:Y:S01]  /*4360*/  FFMA.FTZ R52, R52, R83, -R153 ;  /* 0x0000005334347223 */ /* 0x000fe20000010899 */
        /* <DEDUP_REMOVED lines=8> */
[----:B------:R-:W-:Y:S02]  /*43f0*/  HADD2.F32 R77, -RZ, R76.H0_H0 ;  /* 0x2000004cff4d7230 */ /* 0x000fe40000004100 */
[-C--:B------:R-:W-:Y:S01]  /*4400*/  FMUL.FTZ R136, R78, R83.reuse ;  /* 0x000000534e887220 */ /* 0x080fe20000410000 */
[----:B------:R-:W-:Y:S02]  /*4410*/  HADD2.F32 R82, -RZ, R148.H1_H1 ;  /* 0x30000094ff527230 */ /* 0x000fe40000004100 */
[----:B------:R-:W-:Y:S01]  /*4420*/  FMUL.FTZ R85, R79, R83 ;  /* 0x000000534f557220 */ /* 0x000fe20000410000 */
[----:B------:R-:W-:Y:S01]  /*4430*/  HADD2.F32 R149, -RZ, R149.H0_H0 ;  /* 0x20000095ff957230 */ /* 0x000fe20000004100 */
[----:B------:R-:W-:Y:S01]  /*4440*/  F2FP.SATFINITE.E4M3.F32.PACK_AB_MERGE_C R53, R53, R52, R154 ;  /* 0x000000343535723e */ /* 0x000fe2000480709a */
[----:B------:R-:W-:-:S02]  /*4450*/  HADD2.F32 R76, -RZ, R76.H1_H1 ;  /* 0x3000004cff4c7230 */ /* 0x000fc40000004100 */
[-C--:B------:R-:W-:Y:S01]  /*4460*/  FFMA.FTZ R85, R78, R82.reuse, -R85 ;  /* 0x000000524e557223 */ /* 0x080fe20000010855 */
[----:B------:R-:W-:Y:S02]  /*4470*/  HADD2.F32 R148, -RZ, R148.H0_H0 ;  /* 0x20000094ff947230 */ /* 0x000fe40000004100 */
[----:B------:R-:W-:Y:S01]  /*4480*/  FFMA.FTZ R136, R79, R82, R136 ;  /* 0x000000524f887223 */ /* 0x000fe20000010088 */
[CC--:B------:R-:W-:Y:S01]  /*4490*/  FMUL.FTZ R83, R77.reuse, R149.reuse ;  /* 0x000000954d537220 */ /* 0x0c0fe20000410000 */
[----:B------:R-:W-:Y:S01]  /*44a0*/  FMUL.FTZ R86, R76, R149 ;  /* 0x000000954c567220 */ /* 0x000fe20000410000 */
[----:B------:R-:W-:Y:S02]  /*44b0*/  F2FP.F16.E4M3.UNPACK_B R82, R84.H1 ;  /* 0x00000054ff52723e */ /* 0x000fe400030006ff */
[----:B------:R-:W-:Y:S01]  /*44c0*/  F2FP.SATFINITE.E4M3.F32.PACK_AB_MERGE_C R152, R136, R85, RZ ;  /* 0x000000558898723e */ /* 0x000fe200048070ff */
[-C--:B------:R-:W-:Y:S01]  /*44d0*/  FFMA.FTZ R149, R77, R148.reuse, -R86 ;  /* 0x000000944d957223 */ /* 0x080fe20000010856 */
[----:B------:R-:W-:Y:S01]  /*44e0*/  F2FP.F16.E4M3.UNPACK_B R77, R55.H1 ;  /* 0x00000037ff4d723e */ /* 0x000fe200030006ff */
[----:B------:R-:W-:Y:S01]  /*44f0*/  FFMA.FTZ R148, R76, R148, R83 ;  /* 0x000000944c947223 */ /* 0x000fe20000010053 */
[-C--:B------:R-:W-:Y:S01]  /*4500*/  F2FP.F16.E4M3.UNPACK_B R85, R87.reuse.H1 ;  /* 0x00000057ff55723e */ /* 0x080fe200030006ff */
[----:B------:R-:W-:Y:S01]  /*4510*/  HADD2.F32 R83, -RZ, R82.H1_H1 ;  /* 0x30000052ff537230 */ /* 0x000fe20000004100 */
[----:B------:R-:W-:Y:S01]  /*4520*/  F2FP.F16.E4M3.UNPACK_B R76, R54.H1 ;  /* 0x00000036ff4c723e */ /* 0x000fe200030006ff */
[----:B------:R-:W-:Y:S01]  /*4530*/  HADD2.F32 R79, -RZ, R77.H1_H1 ;  /* 0x3000004dff4f7230 */ /* 0x000fe20000004100 */
[----:B------:R-:W-:Y:S01]  /*4540*/  F2FP.F16.E4M3.UNPACK_B R87, R87 ;  /* 0x00000057ff57723e */ /* 0x000fe200020006ff */
[----:B------:R-:W-:Y:S01]  /*4550*/  HADD2.F32 R136, -RZ, R85.H1_H1 ;  /* 0x30000055ff887230 */ /* 0x000fe20000004100 */
[----:B------:R-:W-:Y:S01]  /*4560*/  F2FP.F16.E4M3.UNPACK_B R84, R84 ;  /* 0x00000054ff54723e */ /* 0x000fe200020006ff */
[----:B------:R-:W-:Y:S01]  /*4570*/  HADD2.F32 R78, -RZ, R77.H0_H0 ;  /* 0x2000004dff4e7230 */ /* 0x000fe20000004100 */
[----:B------:R-:W-:Y:S01]  /*4580*/  F2FP.F16.E4M3.UNPACK_B R55, R55 ;  /* 0x00000037ff37723e */ /* 0x000fe200020006ff */
[----:B------:R-:W-:-:S02]  /*4590*/  HADD2.F32 R77, -RZ, R76.H1_H1 ;  /* 0x3000004cff4d7230 */ /* 0x000fc40000004100 */
[-C--:B------:R-:W-:Y:S01]  /*45a0*/  FMUL.FTZ R153, R79, R136.reuse ;  /* 0x000000884f997220 */ /* 0x080fe20000410000 */
[--C-:B------:R-:W-:Y:S02]  /*45b0*/  HADD2.F32 R86, -RZ, R87.reuse.H1_H1 ;  /* 0x30000057ff567230 */ /* 0x100fe40000004100 */
[C---:B------:R-:W-:Y:S01]  /*45c0*/  FMUL.FTZ R136, R78.reuse, R136 ;  /* 0x000000884e887220 */ /* 0x040fe20000410000 */
[----:B------:R-:W-:Y:S02]  /*45d0*/  HADD2.F32 R76, -RZ, R76.H0_H0 ;  /* 0x2000004cff4c7230 */ /* 0x000fe40000004100 */
[----:B------:R-:W-:Y:S01]  /*45e0*/  FFMA.FTZ R150, R78, R83, -R153 ;  /* 0x000000534e967223 */ /* 0x000fe20000010899 */
[----:B------:R-:W-:Y:S02]  /*45f0*/  HADD2.F32 R78, -RZ, R84.H1_H1 ;  /* 0x30000054ff4e7230 */ /* 0x000fe40000004100 */
[----:B------:R-:W-:Y:S01]  /*4600*/  FMUL.FTZ R153, R77, R86 ;  /* 0x000000564d997220 */ /* 0x000fe20000410000 */
[----:B------:R-:W-:Y:S01]  /*4610*/  F2FP.F16.E4M3.UNPACK_B R54, R54 ;  /* 0x00000036ff36723e */ /* 0x000fe200020006ff */
[----:B------:R-:W-:Y:S01]  /*4620*/  FMUL.FTZ R86, R76, R86 ;  /* 0x000000564c567220 */ /* 0x000fe20000410000 */
[----:B------:R-:W-:-:S02]  /*4630*/  HADD2.F32 R87, -RZ, R87.H0_H0 ;  /* 0x20000057ff577230 */ /* 0x000fc40000004100 */
[-C--:B------:R-:W-:Y:S01]  /*4640*/  FFMA.FTZ R153, R76, R78.reuse, -R153 ;  /* 0x0000004e4c997223 */ /* 0x080fe20000010899 */
[--C-:B------:R-:W-:Y:S02]  /*4650*/  HADD2.F32 R76, -RZ, R55.reuse.H0_H0 ;  /* 0x20000037ff4c7230 */ /* 0x100fe40000004100 */
[----:B------:R-:W-:Y:S01]  /*4660*/  FFMA.FTZ R86, R77, R78, R86 ;  /* 0x0000004e4d567223 */ /* 0x000fe20000010056 */
[----:B------:R-:W-:Y:S02]  /*4670*/  HADD2.F32 R77, -RZ, R55.H1_H1 ;  /* 0x30000037ff4d7230 */ /* 0x000fe40000004100 */
[----:B------:R-:W-:Y:S01]  /*4680*/  FFMA.FTZ R83, R79, R83, R136 ;  /* 0x000000534f537223 */ /* 0x000fe20000010088 */
[--C-:B------:R-:W-:Y:S01]  /*4690*/  HADD2.F32 R55, -RZ, R54.reuse.H0_H0 ;  /* 0x20000036ff377230 */ /* 0x100fe20000004100 */
[----:B------:R-:W-:Y:S01]  /*46a0*/  F2FP.SATFINITE.E4M3.F32.PACK_AB_MERGE_C R52, R148, R149, R152 ;  /* 0x000000959434723e */ /* 0x000fe20004807098 */
[----:B------:R-:W-:Y:S01]  /*46b0*/  HADD2.F32 R54, -RZ, R54.H1_H1 ;  /* 0x30000036ff367230 */ /* 0x000fe20000004100 */
[----:B------:R-:W-:Y:S01]  /*46c0*/  F2FP.SATFINITE.E4M3.F32.PACK_AB_MERGE_C R86, R86, R153, RZ ;  /* 0x000000995656723e */ /* 0x000fe200048070ff */
[----:B------:R-:W-:Y:S01]  /*46d0*/  HADD2.F32 R85, -RZ, R85.H0_H0 ;  /* 0x20000055ff557230 */ /* 0x000fe20000004100 */
[----:B------:R-:W-:Y:S01]  /*46e0*/  F2FP.SATFINITE.E4M3.F32.PACK_AB_MERGE_C R83, R83, R150, RZ ;  /* 0x000000965353723e */ /* 0x000fe200048070ff */
[----:B------:R-:W-:-:S02]  /*46f0*/  HADD2.F32 R82, -RZ, R82.H0_H0 ;  /* 0x20000052ff527230 */ /* 0x000fc40000004100 */
[----:B------:R-:W-:Y:S01]  /*4700*/  FMUL.FTZ R78, R54, R87 ;  /* 0x00000057364e7220 */ /* 0x000fe20000410000 */
[----:B------:R-:W-:Y:S02]  /*4710*/  HADD2.F32 R84, -RZ, R84.H0_H0 ;  /* 0x20000054ff547230 */ /* 0x000fe40000004100 */
[-C--:B------:R-:W-:Y:S01]  /*4720*/  FMUL.FTZ R79, R77, R85.reuse ;  /* 0x000000554d4f7220 */ /* 0x080fe20000410000 */
[C---:B------:R-:W-:Y:S01]  /*4730*/  FMUL.FTZ R136, R76.reuse, R85 ;  /* 0x000000554c887220 */ /* 0x040fe20000410000 */
[----:B------:R-:W-:Y:S02]  /*4740*/  FMUL.FTZ R87, R55, R87 ;  /* 0x0000005737577220 */ /* 0x000fe40000410000 */
[-C--:B------:R-:W-:Y:S01]  /*4750*/  FFMA.FTZ R79, R76, R82.reuse, -R79 ;  /* 0x000000524c4f7223 */ /* 0x080fe2000001084f */
[----:B------:R-:W-:Y:S01]  /*4760*/  FFMA.FTZ R136, R77, R82, R136 ;  /* 0x000000524d887223 */ /* 0x000fe20000010088 */
[-C--:B------:R-:W-:Y:S01]  /*4770*/  FFMA.FTZ R78, R55, R84.reuse, -R78 ;  /* 0x00000054374e7223 */ /* 0x080fe2000001084e */
[----:B------:R-:W-:-:S03]  /*4780*/  FFMA.FTZ R87, R54, R84, R87 ;  /* 0x0000005436577223 */ /* 0x000fc60000010057 */
[----:B------:R-:W-:Y:S02]  /*4790*/  F2FP.SATFINITE.E4M3.F32.PACK_AB_MERGE_C R55, R136, R79, R83 ;  /* 0x0000004f8837723e */ /* 0x000fe40004807053 */
[----:B------:R-:W-:-:S07]  /*47a0*/  F2FP.SATFINITE.E4M3.F32.PACK_AB_MERGE_C R54, R87, R78, R86 ;  /* 0x0000004e5736723e */ /* 0x000fce0004807056 */
.L_x_321:
[----:B------:R-:W-:Y:S05]  /*47b0*/  BSYNC B3 ;  /* 0x0000000000037941 */ /* 0x000fea0003800000 */
.L_x_320:
[----:B------:R-:W-:Y:S02]  /*47c0*/  ULDC.64 UR4, c[0x0][0x2d8] ;  /* 0x0000b60000047ab9 */ /* 0x000fe40000000a00 */
[----:B------:R-:W-:-:S04]  /*47d0*/  IADD3 R76, P2, P3, R81, UR4, R46 ;  /* 0x00000004514c7c10 */ /* 0x000fc8000fb5e02e */
[----:B------:R-:W-:-:S05]  /*47e0*/  IADD3.X R77, R80, UR5, R21, P2, P3 ;  /* 0x00000005504d7c10 */ /* 0x000fca00097e6415 */
[----:B--2---:R2:W-:Y:S04]  /*47f0*/  STG.E.128 desc[UR60][R76.64], R52 ;  /* 0x000000344c007986 */ /* 0x0045e8000c101d3c */
.L_x_319:
[----:B------:R-:W-:Y:S05]  /*4800*/  BSYNC B2 ;  /* 0x0000000000027941 */ /* 0x000fea0003800000 */
.L_x_318:
[----:B------:R-:W-:Y:S05]  /*4810*/  @P1 BRA `(.L_x_317) ;  /* 0x0000000400d01947 */ /* 0x000fea0003800000 */
[----:B------:R-:W-:Y:S01]  /*4820*/  LOP3.LUT P2, RZ, R229, 0x4, RZ, 0xc0, !PT ;  /* 0x00000004e5ff7812 */ /* 0x000fe2000784c0ff */
[----:B------:R-:W-:Y:S01]  /*4830*/  BSSY B2, `(.L_x_322) ;  /* 0x000006e000027945 */ /* 0x000fe20003800000 */
[----:B-12---:R-:W-:-:S11]  /*4840*/  IADD3 R53, R155, 0x40, RZ ;  /* 0x000000409b357810 */ /* 0x006fd60007ffe0ff */
[----:B------:R-:W-:Y:S01]  /*4850*/  @P2 VIADD R53, R155, 0xffffffc0 ;  /* 0xffffffc09b352836 */ /* 0x000fe20000000000 */
[----:B------:R-:W-:-:S03]  /*4860*/  ISETP.GE.AND P2, PT, R230, R130, PT ;  /* 0x00000082e600720c */ /* 0x000fc60003f46270 */
[----:B------:R-:W-:-:S06]  /*4870*/  IMAD.IADD R53, R16, 0x1, R53 ;  /* 0x0000000110357824 */ /* 0x000fcc00078e0235 */
[----:B------:R-:W1:Y:S04]  /*4880*/  LDS.128 R52, [R53+0x22400] ;  /* 0x0224000035347984 */ /* 0x000e680000000c00 */
[----:B------:R-:W-:Y:S05]  /*4890*/  @P2 BRA `(.L_x_323) ;  /* 0x00000004009c2947 */ /* 0x000fea0003800000 */
[----:B------:R-:W-:Y:S02]  /*48a0*/  SHF.R.U32.HI R77, RZ, 0x8, R73 ;  /* 0x00000008ff4d7819 */ /* 0x000fe40000011649 */
[----:B------:R-:W-:Y:S02]  /*48b0*/  SHF.R.U32.HI R72, RZ, 0x8, R75 ;  /* 0x00000008ff487819 */ /* 0x000fe4000001164b */
[----:B------:R-:W-:Y:S02]  /*48c0*/  SHF.R.U32.HI R79, RZ, 0x10, R73 ;  /* 0x00000010ff4f7819 */ /* 0x000fe40000011649 */
[----:B------:R-:W-:Y:S01]  /*48d0*/  LOP3.LUT R74, R73, 0xff0000ff, RZ, 0xc0, !PT ;  /* 0xff0000ff494a7812 */ /* 0x000fe200078ec0ff */
[----:B------:R-:W-:Y:S01]  /*48e0*/  IMAD.SHL.U32 R73, R77, 0x100, RZ ;  /* 0x000001004d497824 */ /* 0x000fe200078e00ff */
[----:B------:R-:W-:Y:S02]  /*48f0*/  SHF.R.U32.HI R78, RZ, 0x10, R75 ;  /* 0x00000010ff4e7819 */ /* 0x000fe4000001164b */
[----:B------:R-:W-:-:S02]  /*4900*/  LOP3.LUT R76, R75, 0xff0000ff, RZ, 0xc0, !PT ;  /* 0xff0000ff4b4c7812 */ /* 0x000fc400078ec0ff */
[----:B------:R-:W-:Y:S01]  /*4910*/  SHF.L.U32 R75, R72, 0x8, RZ ;  /* 0x00000008484b7819 */ /* 0x000fe200000006ff */
[----:B-1----:R-:W-:Y:S01]  /*4920*/  IMAD.MOV.U32 R72, RZ, RZ, R52 ;  /* 0x000000ffff487224 */ /* 0x002fe200078e0034 */
        /* <DEDUP_REMOVED lines=35> */
[----:B------:R-:W-:Y:S02]  /*4b60*/  HADD2.F32 R76, -RZ, R146.H1_H1 ;  /* 0x30000092ff4c7230 */ /* 0x000fe40000004100 */
[----:B------:R-:W-:Y:S01]  /*4b70*/  FMUL.FTZ R79, R75, R77 ;  /* 0x0000004d4b4f7220 */ /* 0x000fe20000410000 */
[----:B------:R-:W-:-:S02]  /*4b80*/  HADD2.F32 R147, -RZ, R147.H0_H0 ;  /* 0x20000093ff937230 */ /* 0x000fc40000004100 */
[----:B------:R-:W-:Y:S02]  /*4b90*/  HADD2.F32 R72, -RZ, R72.H1_H1 ;  /* 0x30000048ff487230 */ /* 0x000fe40000004100 */
[-C--:B------:R-:W-:Y:S01]  /*4ba0*/  FFMA.FTZ R79, R74, R76.reuse, -R79 ;  /* 0x0000004c4a4f7223 */ /* 0x080fe2000001084f */
[----:B------:R-:W-:Y:S02]  /*4bb0*/  HADD2.F32 R146, -RZ, R146.H0_H0 ;  /* 0x20000092ff927230 */ /* 0x000fe40000004100 */
[----:B------:R-:W-:Y:S01]  /*4bc0*/  FFMA.FTZ R84, R75, R76, R84 ;  /* 0x0000004c4b547223 */ /* 0x000fe20000010054 */
[-C--:B------:R-:W-:Y:S01]  /*4bd0*/  F2FP.F16.E4M3.UNPACK_B R76, R78.reuse.H1 ;  /* 0x0000004eff4c723e */ /* 0x080fe200030006ff */
[-C--:B------:R-:W-:Y:S01]  /*4be0*/  FMUL.FTZ R82, R72, R147.reuse ;  /* 0x0000009348527220 */ /* 0x080fe20000410000 */
[C---:B------:R-:W-:Y:S01]  /*4bf0*/  FMUL.FTZ R147, R73.reuse, R147 ;  /* 0x0000009349937220 */ /* 0x040fe20000410000 */
[----:B------:R-:W-:Y:S02]  /*4c00*/  F2FP.F16.E4M3.UNPACK_B R78, R78 ;  /* 0x0000004eff4e723e */ /* 0x000fe400020006ff */
[-C--:B------:R-:W-:Y:S01]  /*4c10*/  FFMA.FTZ R85, R73, R146.reuse, -R82 ;  /* 0x0000009249557223 */ /* 0x080fe20000010852 */
[----:B------:R-:W-:Y:S01]  /*4c20*/  F2FP.SATFINITE.E4M3.F32.PACK_AB_MERGE_C R136, R84, R79, RZ ;  /* 0x0000004f5488723e */ /* 0x000fe200048070ff */
[----:B------:R-:W-:Y:S01]  /*4c30*/  FFMA.FTZ R146, R72, R146, R147 ;  /* 0x0000009248927223 */ /* 0x000fe20000010093 */
[----:B------:R-:W-:Y:S01]  /*4c40*/  F2FP.F16.E4M3.UNPACK_B R73, R55.H1 ;  /* 0x00000037ff49723e */ /* 0x000fe200030006ff */
[--C-:B------:R-:W-:Y:S01]  /*4c50*/  HADD2.F32 R77, -RZ, R76.reuse.H1_H1 ;  /* 0x3000004cff4d7230 */ /* 0x100fe20000004100 */
[-C--:B------:R-:W-:Y:S01]  /*4c60*/  F2FP.F16.E4M3.UNPACK_B R79, R83.reuse.H1 ;  /* 0x00000053ff4f723e */ /* 0x080fe200030006ff */
[----:B------:R-:W-:Y:S01]  /*4c70*/  HADD2.F32 R76, -RZ, R76.H0_H0 ;  /* 0x2000004cff4c7230 */ /* 0x000fe20000004100 */
[----:B------:R-:W-:Y:S01]  /*4c80*/  F2FP.F16.E4M3.UNPACK_B R72, R54.H1 ;  /* 0x00000036ff48723e */ /* 0x000fe200030006ff */
[----:B------:R-:W-:Y:S01]  /*4c90*/  HADD2.F32 R75, -RZ, R73.H1_H1 ;  /* 0x30000049ff4b7230 */ /* 0x000fe20000004100 */
[----:B------:R-:W-:Y:S01]  /*4ca0*/  F2FP.F16.E4M3.UNPACK_B R83, R83 ;  /* 0x00000053ff53723e */ /* 0x000fe200020006ff */
[----:B------:R-:W-:Y:S01]  /*4cb0*/  HADD2.F32 R84, -RZ, R79.H1_H1 ;  /* 0x3000004fff547230 */ /* 0x000fe20000004100 */
[----:B------:R-:W-:Y:S01]  /*4cc0*/  F2FP.SATFINITE.E4M3.F32.PACK_AB_MERGE_C R147, R87, R86, RZ ;  /* 0x000000565793723e */ /* 0x000fe200048070ff */
        /* <DEDUP_REMOVED lines=25> */
[-C--:B------:R-:W-:Y:S01]  /*4e60*/  FMUL.FTZ R74, R54, R83.reuse ;  /* 0x00000053364a7220 */ /* 0x080fe20000410000 */
[----:B------:R-:W-:Y:S01]  /*4e70*/  FMUL.FTZ R83, R55, R83 ;  /* 0x0000005337537220 */ /* 0x000fe20000410000 */
        /* <DEDUP_REMOVED lines=9> */
.L_x_323:
[----:B------:R-:W-:Y:S05]  /*4f10*/  BSYNC B2 ;  /* 0x0000000000027941 */ /* 0x000fea0003800000 */
.L_x_322:
[----:B------:R-:W-:Y:S02]  /*4f20*/  ULDC.64 UR4, c[0x0][0x2d8] ;  /* 0x0000b60000047ab9 */ /* 0x000fe40000000a00 */
[----:B------:R-:W-:-:S04]  /*4f30*/  IADD3 R72, P2, P3, R15, UR4, R81 ;  /* 0x000000040f487c10 */ /* 0x000fc8000fb5e051 */
[----:B------:R-:W-:-:S05]  /*4f40*/  IADD3.X R73, R108, UR5, R80, P2, P3 ;  /* 0x000000056c497c10 */ /* 0x000fca00097e6450 */
[----:B-1----:R3:W-:Y:S04]  /*4f50*/  STG.E.128 desc[UR60][R72.64], R52 ;  /* 0x0000003448007986 */ /* 0x0027e8000c101d3c */
.L_x_317:
[----:B------:R-:W-:Y:S05]  /*4f60*/  BSYNC B1 ;  /* 0x0000000000017941 */ /* 0x000fea0003800000 */
.L_x_316:
[----:B------:R-:W-:Y:S01]  /*4f70*/  ISETP.NE.AND P2, PT, R151, RZ, PT ;  /* 0x000000ff9700720c */ /* 0x000fe20003f45270 */
[----:B------:R-:W-:-:S12]  /*4f80*/  BSSY B1, `(.L_x_324) ;  /* 0x00000ec000017945 */ /* 0x000fd80003800000 */
[----:B------:R-:W-:Y:S05]  /*4f90*/  @P2 BRA `(.L_x_325) ;  /* 0x0000000c00a82947 */ /* 0x000fea0003800000 */
[----:B---3--:R-:W-:Y:S01]  /*4fa0*/  IADD3 R73, P2, P3, R41, R128, R18 ;  /* 0x0000008029497210 */ /* 0x008fe20007b5e012 */
[----:B------:R-:W-:Y:S03]  /*4fb0*/  BSSY B2, `(.L_x_326) ;  /* 0x0000073000027945 */ /* 0x000fe60003800000 */
[----:B------:R-:W-:Y:S01]  /*4fc0*/  IADD3.X R72, R38, R131, R19, P2, P3 ;  /* 0x0000008326487210 */ /* 0x000fe200017e6413 */
[----:B------:R-:W-:Y:S08]  /*4fd0*/  @P0 BRA `(.L_x_327) ;  /* 0x0000000400c00947 */ /* 0x000ff00003800000 */
[----:B-12---:R1:W2:Y:S01]  /*4fe0*/  LDS.128 R52, [R119+0x24400] ;  /* 0x0244000077347984 */ /* 0x0062a20000000c00 */
[----:B------:R-:W-:Y:S01]  /*4ff0*/  ISETP.GE.AND P2, PT, R22, R130, PT ;  /* 0x000000821600720c */ /* 0x000fe20003f46270 */
[----:B------:R-:W-:-:S12]  /*5000*/  BSSY B3, `(.L_x_328) ;  /* 0x0000069000037945 */ /* 0x000fd80003800000 */
[----:B-1----:R-:W-:Y:S05]  /*5010*/  @P2 BRA `(.L_x_329) ;  /* 0x00000004009c2947 */ /* 0x002fea0003800000 */
[----:B------:R-:W-:Y:S02]  /*5020*/  SHF.R.U32.HI R68, RZ, 0x8, R71 ;  /* 0x00000008ff447819 */ /* 0x000fe40000011647 */
[--C-:B------:R-:W-:Y:S02]  /*5030*/  SHF.R.U32.HI R75, RZ, 0x8, R69.reuse ;  /* 0x00000008ff4b7819 */ /* 0x100fe40000011645 */
[----:B------:R-:W-:Y:S02]  /*5040*/  SHF.R.U32.HI R77, RZ, 0x10, R69 ;  /* 0x00000010ff4d7819 */ /* 0x000fe40000011645 */
[----:B------:R-:W-:Y:S02]  /*5050*/  LOP3.LUT R70, R69, 0xff0000ff, RZ, 0xc0, !PT ;  /* 0xff0000ff45467812 */ /* 0x000fe400078ec0ff */
[----:B------:R-:W-:Y:S02]  /*5060*/  SHF.R.U32.HI R76, RZ, 0x10, R71 ;  /* 0x00000010ff4c7819 */ /* 0x000fe40000011647 */
[----:B------:R-:W-:Y:S01]  /*5070*/  LOP3.LUT R74, R71, 0xff0000ff, RZ, 0xc0, !PT ;  /* 0xff0000ff474a7812 */ /* 0x000fe200078ec0ff */
[----:B------:R-:W-:Y:S01]  /*5080*/  IMAD.SHL.U32 R71, R68, 0x100, RZ ;  /* 0x0000010044477824 */ /* 0x000fe200078e00ff */
[----:B------:R-:W-:Y:S01]  /*5090*/  SHF.L.U32 R69, R75, 0x8, RZ ;  /* 0x000000084b457819 */ /* 0x000fe200000006ff */
[----:B--2---:R-:W-:Y:S01]  /*50a0*/  IMAD.MOV.U32 R68, RZ, RZ, R52 ;  /* 0x000000ffff447224 */ /* 0x004fe200078e0034 */
[----:B------:R-:W-:-:S02]  /*50b0*/  F2FP.F16.E4M3.UNPACK_B R52, R53 ;  /* 0x00000035ff34723e */ /* 0x000fc400020006ff */
[----:B------:R-:W-:Y:S01]  /*50c0*/  LOP3.LUT R70, R70, 0xff00, R69, 0xf8, !PT ;  /* 0x0000ff0046467812 */ /* 0x000fe200078ef845 */
[----:B------:R-:W-:Y:S01]  /*50d0*/  IMAD.U32 R69, R77, 0x10000, RZ ;  /* 0x000100004d457824 */ /* 0x000fe200078e00ff */
[----:B------:R-:W-:Y:S02]  /*50e0*/  LOP3.LUT R75, R74, 0xff00, R71, 0xf8, !PT ;  /* 0x0000ff004a4b7812 */ /* 0x000fe400078ef847 */
[----:B------:R-:W-:Y:S02]  /*50f0*/  SHF.L.U32 R74, R76, 0x10, RZ ;  /* 0x000000104c4a7819 */ /* 0x000fe400000006ff */
        /* <DEDUP_REMOVED lines=50> */
[-C--:B------:R-:W-:Y:S01]  /*5420*/  F2FP.F16.E4M3.UNPACK_B R68, R54.reuse.H1 ;  /* 0x00000036ff44723e */ /* 0x080fe200030006ff */
        /* <DEDUP_REMOVED lines=14> */
[----:B------:R-:W-:-:S02]  /*5510*/  HADD2.F32 R79, -RZ, R79.H0_H0 ;  /* 0x2000004fff4f7230 */ /* 0x000fc40000004100 */
[C---:B------:R-:W-:Y:S01]  /*5520*/  FMUL.FTZ R78, R68.reuse, R78 ;  /* 0x0000004e444e7220 */ /* 0x040fe20000410000 */
[----:B------:R-:W-:Y:S02]  /*5530*/  HADD2.F32 R77, -RZ, R77.H0_H0 ;  /* 0x2000004dff4d7230 */ /* 0x000fe40000004100 */
[-C--:B------:R-:W-:Y:S01]  /*5540*/  FFMA.FTZ R83, R68, R70.reuse, -R83 ;  /* 0x0000004644537223 */ /* 0x080fe20000010853 */
[--C-:B------:R-:W-:Y:S02]  /*5550*/  HADD2.F32 R68, -RZ, R55.reuse.H0_H0 ;  /* 0x20000037ff447230 */ /* 0x100fe40000004100 */
[----:B------:R-:W-:Y:S01]  /*5560*/  FFMA.FTZ R78, R69, R70, R78 ;  /* 0x00000046454e7223 */ /* 0x000fe2000001004e */
[----:B------:R-:W-:Y:S02]  /*5570*/  HADD2.F32 R69, -RZ, R55.H1_H1 ;  /* 0x30000037ff457230 */ /* 0x000fe40000004100 */
[----:B------:R-:W-:Y:S01]  /*5580*/  FFMA.FTZ R75, R71, R75, R80 ;  /* 0x0000004b474b7223 */ /* 0x000fe20000010050 */
[----:B------:R-:W-:-:S02]  /*5590*/  HADD2.F32 R55, -RZ, R54.H0_H0 ;  /* 0x20000036ff377230 */ /* 0x000fc40000004100 */
[-C--:B------:R-:W-:Y:S01]  /*55a0*/  FMUL.FTZ R80, R68, R77.reuse ;  /* 0x0000004d44507220 */ /* 0x080fe20000410000 */
[----:B------:R-:W-:Y:S02]  /*55b0*/  HADD2.F32 R54, -RZ, R54.H1_H1 ;  /* 0x30000036ff367230 */ /* 0x000fe40000004100 */
[C---:B------:R-:W-:Y:S01]  /*55c0*/  FMUL.FTZ R71, R69.reuse, R77 ;  /* 0x0000004d45477220 */ /* 0x040fe20000410000 */
[----:B------:R-:W-:Y:S02]  /*55d0*/  HADD2.F32 R76, -RZ, R76.H0_H0 ;  /* 0x2000004cff4c7230 */ /* 0x000fe40000004100 */
[-C--:B------:R-:W-:Y:S01]  /*55e0*/  FFMA.FTZ R80, R69, R74.reuse, R80 ;  /* 0x0000004a45507223 */ /* 0x080fe20000010050 */
[----:B------:R-:W-:Y:S01]  /*55f0*/  F2FP.SATFINITE.E4M3.F32.PACK_AB_MERGE_C R78, R78, R83, RZ ;  /* 0x000000534e4e723e */ /* 0x000fe200048070ff */
[-C--:B------:R-:W-:Y:S01]  /*5600*/  FMUL.FTZ R70, R54, R79.reuse ;  /* 0x0000004f36467220 */ /* 0x080fe20000410000 */
[----:B------:R-:W-:Y:S01]  /*5610*/  FMUL.FTZ R79, R55, R79 ;  /* 0x0000004f374f7220 */ /* 0x000fe20000410000 */
[----:B------:R-:W-:Y:S01]  /*5620*/  FFMA.FTZ R71, R68, R74, -R71 ;  /* 0x0000004a44477223 */ /* 0x000fe20000010847 */
[----:B------:R-:W-:Y:S01]  /*5630*/  F2FP.SATFINITE.E4M3.F32.PACK_AB_MERGE_C R75, R75, R82, RZ ;  /* 0x000000524b4b723e */ /* 0x000fe200048070ff */
[-C--:B------:R-:W-:Y:S01]  /*5640*/  FFMA.FTZ R70, R55, R76.reuse, -R70 ;  /* 0x0000004c37467223 */ /* 0x080fe20000010846 */
[----:B------:R-:W-:Y:S01]  /*5650*/  FFMA.FTZ R79, R54, R76, R79 ;  /* 0x0000004c364f7223 */ /* 0x000fe2000001004f */
[----:B------:R-:W-:-:S02]  /*5660*/  F2FP.SATFINITE.E4M3.F32.PACK_AB_MERGE_C R52, R144, R81, R84 ;  /* 0x000000519034723e */ /* 0x000fc40004807054 */
[----:B------:R-:W-:Y:S02]  /*5670*/  F2FP.SATFINITE.E4M3.F32.PACK_AB_MERGE_C R55, R80, R71, R75 ;  /* 0x000000475037723e */ /* 0x000fe4000480704b */
[----:B------:R-:W-:-:S07]  /*5680*/  F2FP.SATFINITE.E4M3.F32.PACK_AB_MERGE_C R54, R79, R70, R78 ;  /* 0x000000464f36723e */ /* 0x000fce000480704e */
.L_x_329:
[----:B------:R-:W-:Y:S05]  /*5690*/  BSYNC B3 ;  /* 0x0000000000037941 */ /* 0x000fea0003800000 */
.L_x_328:
[----:B------:R-:W-:Y:S02]  /*56a0*/  ULDC.64 UR4, c[0x0][0x2d8] ;  /* 0x0000b60000047ab9 */ /* 0x000fe40000000a00 */
[----:B------:R-:W-:-:S04]  /*56b0*/  IADD3 R68, P2, P3, R73, UR4, R46 ;  /* 0x0000000449447c10 */ /* 0x000fc8000fb5e02e */
[----:B------:R-:W-:-:S05]  /*56c0*/  IADD3.X R69, R72, UR5, R21, P2, P3 ;  /* 0x0000000548457c10 */ /* 0x000fca00097e6415 */
[----:B--2---:R3:W-:Y:S04]  /*56d0*/  STG.E.128 desc[UR60][R68.64], R52 ;  /* 0x0000003444007986 */ /* 0x0047e8000c101d3c */
.L_x_327:
[----:B------:R-:W-:Y:S05]  /*56e0*/  BSYNC B2 ;  /* 0x0000000000027941 */ /* 0x000fea0003800000 */
.L_x_326:
[----:B------:R-:W-:Y:S05]  /*56f0*/  @P1 BRA `(.L_x_325) ;  /* 0x0000000400d01947 */ /* 0x000fea0003800000 */
[----:B------:R-:W-:Y:S01]  /*5700*/  LOP3.LUT P2, RZ, R229, 0x4, RZ, 0xc0, !PT ;  /* 0x00000004e5ff7812 */ /* 0x000fe2000784c0ff */
[C---:B-123--:R-:W-:Y:S01]  /*5710*/  VIADD R53, R155.reuse, 0x40 ;  /* 0x000000409b357836 */ /* 0x04efe20000000000 */
[----:B------:R-:W-:Y:S11]  /*5720*/  BSSY B2, `(.L_x_330) ;  /* 0x000006d000027945 */ /* 0x000ff60003800000 */
[----:B------:R-:W-:Y:S01]  /*5730*/  @P2 VIADD R53, R155, 0xffffffc0 ;  /* 0xffffffc09b352836 */ /* 0x000fe20000000000 */
[----:B------:R-:W-:-:S03]  /*5740*/  ISETP.GE.AND P2, PT, R230, R130, PT ;  /* 0x00000082e600720c */ /* 0x000fc60003f46270 */
[----:B------:R-:W-:-:S06]  /*5750*/  IMAD.IADD R53, R16, 0x1, R53 ;  /* 0x0000000110357824 */ /* 0x000fcc00078e0235 */
[----:B------:R-:W1:Y:S04]  /*5760*/  LDS.128 R52, [R53+0x24400] ;  /* 0x0244000035347984 */ /* 0x000e680000000c00 */
[----:B------:R-:W-:Y:S05]  /*5770*/  @P2 BRA `(.L_x_331) ;  /* 0x00000004009c2947 */ /* 0x000fea0003800000 */
[----:B------:R-:W-:Y:S02]  /*5780*/  SHF.R.U32.HI R64, RZ, 0x8, R67 ;  /* 0x00000008ff407819 */ /* 0x000fe40000011643 */
[--C-:B------:R-:W-:Y:S02]  /*5790*/  SHF.R.U32.HI R71, RZ, 0x8, R65.reuse ;  /* 0x00000008ff477819 */ /* 0x100fe40000011641 */
[----:B------:R-:W-:Y:S02]  /*57a0*/  LOP3.LUT R66, R65, 0xff0000ff, RZ, 0xc0, !PT ;  /* 0xff0000ff41427812 */ /* 0x000fe400078ec0ff */
[----:B------:R-:W-:Y:S02]  /*57b0*/  SHF.R.U32.HI R69, RZ, 0x10, R65 ;  /* 0x00000010ff457819 */ /* 0x000fe40000011641 */
[----:B------:R-:W-:Y:S02]  /*57c0*/  LOP3.LUT R68, R67, 0xff0000ff, RZ, 0xc0, !PT ;  /* 0xff0000ff43447812 */ /* 0x000fe400078ec0ff */
[----:B------:R-:W-:Y:S01]  /*57d0*/  SHF.R.U32.HI R70, RZ, 0x10, R67 ;  /* 0x00000010ff467819 */ /* 0x000fe20000011643 */
[----:B------:R-:W-:Y:S01]  /*57e0*/  IMAD.SHL.U32 R67, R64, 0x100, RZ ;  /* 0x0000010040437824 */ /* 0x000fe200078e00ff */
[----:B------:R-:W-:Y:S01]  /*57f0*/  SHF.L.U32 R65, R71, 0x8, RZ ;  /* 0x0000000847417819 */ /* 0x000fe200000006ff */
[----:B-1----:R-:W-:Y:S01]  /*5800*/  IMAD.MOV.U32 R64, RZ, RZ, R52 ;  /* 0x000000ffff407224 */ /* 0x002fe200078e0034 */
[----:B------:R-:W-:-:S02]  /*5810*/  SHF.L.U32 R70, R70, 0x10, RZ ;  /* 0x0000001046467819 */ /* 0x000fc400000006ff */
[----:B------:R-:W-:Y:S01]  /*5820*/  LOP3.LUT R65, R66, 0xff00, R65, 0xf8, !PT ;  /* 0x0000ff0042417812 */ /* 0x000fe200078ef841 */
[----:B------:R-:W-:Y:S01]  /*5830*/  IMAD.U32 R66, R69, 0x10000, RZ ;  /* 0x0001000045427824 */ /* 0x000fe200078e00ff */
[----:B------:R-:W-:Y:S02]  /*5840*/  LOP3.LUT R67, R68, 0xff00, R67, 0xf8, !PT ;  /* 0x0000ff0044437812 */ /* 0x000fe400078ef843 */
[----:B------:R-:W-:Y:S02]  /*5850*/  F2FP.F16.E4M3.UNPACK_B R68, R143.H1 ;  /* 0x0000008fff44723e */ /* 0x000fe400030006ff */
[-C--:B------:R-:W-:Y:S02]  /*5860*/  F2FP.F16.E4M3.UNPACK_B R52, R53.reuse ;  /* 0x00000035ff34723e */ /* 0x080fe400020006ff */
[----:B------:R-:W-:Y:S01]  /*5870*/  F2FP.F16.E4M3.UNPACK_B R53, R53.H1 ;  /* 0x00000035ff35723e */ /* 0x000fe200030006ff */
[--C-:B------:R-:W-:Y:S01]  /*5880*/  HADD2.F32 R71, -RZ, R68.reuse.H1_H1 ;  /* 0x30000044ff477230 */ /* 0x100fe20000004100 */
[----:B------:R-:W-:Y:S01]  /*5890*/  LOP3.LUT R74, R67, 0xff0000, R70, 0xf8, !PT ;  /* 0x00ff0000434a7812 */ /* 0x000fe200078ef846 */
[----:B------:R-:W-:Y:S01]  /*58a0*/  HADD2.F32 R70, -RZ, R68.H0_H0 ;  /* 0x20000044ff467230 */ /* 0x000fe20000004100 */
[----:B------:R-:W-:Y:S01]  /*58b0*/  LOP3.LUT R69, R65, 0xff0000, R66, 0xf8, !PT ;  /* 0x00ff000041457812 */ /* 0x000fe200078ef842 */
[--C-:B------:R-:W-:Y:S01]  /*58c0*/  HADD2.F32 R65, -RZ, R52.reuse.H1_H1 ;  /* 0x30000034ff417230 */ /* 0x100fe20000004100 */
[----:B------:R-:W-:Y:S01]  /*58d0*/  F2FP.F16.E4M3.UNPACK_B R67, R137.H1 ;  /* 0x00000089ff43723e */ /* 0x000fe200030006ff */
[----:B------:R-:W-:Y:S01]  /*58e0*/  HADD2.F32 R66, -RZ, R53.H1_H1 ;  /* 0x30000035ff427230 */ /* 0x000fe20000004100 */
[----:B------:R-:W-:Y:S01]  /*58f0*/  F2FP.F16.E4M3.UNPACK_B R143, R143 ;  /* 0x0000008fff8f723e */ /* 0x000fe200020006ff */
[----:B------:R-:W-:-:S02]  /*5900*/  HADD2.F32 R52, -RZ, R52.H0_H0 ;  /* 0x20000034ff347230 */ /* 0x000fc40000004100 */
[-C--:B------:R-:W-:Y:S01]  /*5910*/  FMUL.FTZ R75, R65, R70.reuse ;  /* 0x00000046414b7220 */ /* 0x080fe20000410000 */
[----:B------:R-:W-:Y:S02]  /*5920*/  HADD2.F32 R68, -RZ, R67.H0_H0 ;  /* 0x20000043ff447230 */ /* 0x000fe40000004100 */
[----:B------:R-:W-:Y:S01]  /*5930*/  FMUL.FTZ R76, R66, R71 ;  /* 0x00000047424c7220 */ /* 0x000fe20000410000 */
[----:B------:R-:W-:Y:S02]  /*5940*/  HADD2.F32 R53, -RZ, R53.H0_H0 ;  /* 0x20000035ff357230 */ /* 0x000fe40000004100 */
[C---:B------:R-:W-:Y:S01]  /*5950*/  FMUL.FTZ R70, R52.reuse, R70 ;  /* 0x0000004634467220 */ /* 0x040fe20000410000 */
[----:B------:R-:W-:Y:S02]  /*5960*/  HADD2.F32 R67, -RZ, R67.H1_H1 ;  /* 0x30000043ff437230 */ /* 0x000fe40000004100 */
[-C--:B------:R-:W-:Y:S01]  /*5970*/  FFMA.FTZ R52, R52, R68.reuse, -R75 ;  /* 0x0000004434347223 */ /* 0x080fe2000001084b */
[----:B------:R-:W-:Y:S01]  /*5980*/  F2FP.F16.E4M3.UNPACK_B R137, R137 ;  /* 0x00000089ff89723e */ /* 0x000fe200020006ff */
[----:B------:R-:W-:Y:S01]  /*5990*/  FMUL.FTZ R71, R53, R71 ;  /* 0x0000004735477220 */ /* 0x000fe20000410000 */
[----:B------:R-:W-:Y:S01]  /*59a0*/  FFMA.FTZ R77, R65, R68, R70 ;  /* 0x00000044414d7223 */ /* 0x000fe20000010046 */
[-C--:B------:R-:W-:Y:S01]  /*59b0*/  FFMA.FTZ R75, R53, R67.reuse, -R76 ;  /* 0x00000043354b7223 */ /* 0x080fe2000001084c */
[-C--:B------:R-:W-:Y:S01]  /*59c0*/  F2FP.F16.E4M3.UNPACK_B R53, R64.reuse.H1 ;  /* 0x00000040ff35723e */ /* 0x080fe200030006ff */
        /* <DEDUP_REMOVED lines=8> */
[----:B------:R-:W-:Y:S02]  /*5a50*/  HADD2.F32 R143, -RZ, R143.H0_H0 ;  /* 0x2000008fff8f7230 */ /* 0x000fe40000004100 */
[----:B------:R-:W-:Y:S01]  /*5a60*/  FMUL.FTZ R70, R66, R68 ;  /* 0x0000004442467220 */ /* 0x000fe20000410000 */
[----:B------:R-:W-:-:S02]  /*5a70*/  HADD2.F32 R64, -RZ, R64.H1_H1 ;  /* 0x30000040ff407230 */ /* 0x000fc40000004100 */
[--C-:B------:R-:W-:Y:S02]  /*5a80*/  HADD2.F32 R67, -RZ, R137.reuse.H1_H1 ;  /* 0x30000089ff437230 */ /* 0x100fe40000004100 */
[----:B------:R-:W-:Y:S02]  /*5a90*/  HADD2.F32 R137, -RZ, R137.H0_H0 ;  /* 0x20000089ff897230 */ /* 0x000fe40000004100 */
[-C--:B------:R-:W-:Y:S01]  /*5aa0*/  FMUL.FTZ R68, R64, R143.reuse ;  /* 0x0000008f40447220 */ /* 0x080fe20000410000 */
[----:B------:R-:W-:Y:S01]  /*5ab0*/  FMUL.FTZ R143, R53, R143 ;  /* 0x0000008f358f7220 */ /* 0x000fe20000410000 */
[-C--:B------:R-:W-:Y:S01]  /*5ac0*/  FFMA.FTZ R70, R65, R67.reuse, -R70 ;  /* 0x0000004341467223 */ /* 0x080fe20000010846 */
[----:B------:R-:W-:Y:S01]  /*5ad0*/  FFMA.FTZ R71, R66, R67, R71 ;  /* 0x0000004342477223 */ /* 0x000fe20000010047 */
[-C--:B------:R-:W-:Y:S01]  /*5ae0*/  FFMA.FTZ R76, R53, R137.reuse, -R68 ;  /* 0x00000089354c7223 */ /* 0x080fe20000010844 */
[----:B------:R-:W-:Y:S01]  /*5af0*/  FFMA.FTZ R143, R64, R137, R143 ;  /* 0x00000089408f7223 */ /* 0x000fe2000001008f */
[----:B------:R-:W-:-:S02]  /*5b00*/  F2FP.F16.E4M3.UNPACK_B R64, R55.H1 ;  /* 0x00000037ff40723e */ /* 0x000fc400030006ff */
[----:B------:R-:W-:Y:S02]  /*5b10*/  F2FP.SATFINITE.E4M3.F32.PACK_AB_MERGE_C R80, R71, R70, RZ ;  /* 0x000000464750723e */ /* 0x000fe400048070ff */
        /* <DEDUP_REMOVED lines=45> */
.L_x_331:
[----:B------:R-:W-:Y:S05]  /*5df0*/  BSYNC B2 ;  /* 0x0000000000027941 */ /* 0x000fea0003800000 */
.L_x_330:
[----:B------:R-:W-:Y:S02]  /*5e00*/  ULDC.64 UR4, c[0x0][0x2d8] ;  /* 0x0000b60000047ab9 */ /* 0x000fe40000000a00 */
[----:B------:R-:W-:-:S04]  /*5e10*/  IADD3 R64, P2, P3, R15, UR4, R73 ;  /* 0x000000040f407c10 */ /* 0x000fc8000fb5e049 */
[----:B------:R-:W-:-:S05]  /*5e20*/  IADD3.X R65, R108, UR5, R72, P2, P3 ;  /* 0x000000056c417c10 */ /* 0x000fca00097e6448 */
[----:B-1----:R4:W-:Y:S04]  /*5e30*/  STG.E.128 desc[UR60][R64.64], R52 ;  /* 0x0000003440007986 */ /* 0x0029e8000c101d3c */
.L_x_325:
[----:B------:R-:W-:Y:S05]  /*5e40*/  BSYNC B1 ;  /* 0x0000000000017941 */ /* 0x000fea0003800000 */
.L_x_324:
[----:B------:R-:W-:Y:S05]  /*5e50*/  @P4 BRA `(.L_x_332) ;  /* 0x0000005c00284947 */ /* 0x000fea0003800000 */
[----:B------:R-:W-:Y:S01]  /*5e60*/  IADD3 R128, P2, P3, R37, R128, R18 ;  /* 0x0000008025807210 */ /* 0x000fe20007b5e012 */
[----:B------:R-:W-:Y:S03]  /*5e70*/  BSSY B1, `(.L_x_333) ;  /* 0x0000075000017945 */ /* 0x000fe60003800000 */
[----:B------:R-:W-:Y:S01]  /*5e80*/  IADD3.X R131, R33, R131, R19, P2, P3 ;  /* 0x0000008321837210 */ /* 0x000fe200017e6413 */
[----:B------:R-:W-:Y:S08]  /*5e90*/  @P0 BRA `(.L_x_334) ;  /* 0x0000000400c80947 */ /* 0x000ff00003800000 */
[----:B-1234-:R1:W2:Y:S01]  /*5ea0*/  LDS.128 R52, [R119+0x26400] ;  /* 0x0264000077347984 */ /* 0x01e2a20000000c00 */
[----:B------:R-:W-:Y:S01]  /*5eb0*/  ISETP.GE.AND P2, PT, R22, R130, PT ;  /* 0x000000821600720c */ /* 0x000fe20003f46270 */
[----:B------:R-:W-:-:S12]  /*5ec0*/  BSSY B2, `(.L_x_335) ;  /* 0x000006b000027945 */ /* 0x000fd80003800000 */
[----:B-1----:R-:W-:Y:S05]  /*5ed0*/  @P2 BRA `(.L_x_336) ;  /* 0x0000000400a42947 */ /* 0x002fea0003800000 */
[----:B------:R-:W-:Y:S01]  /*5ee0*/  SHF.R.U32.HI R68, RZ, 0x8, R61 ;  /* 0x00000008ff447819 */ /* 0x000fe2000001163d */
[----:B--2---:R-:W-:Y:S01]  /*5ef0*/  IMAD.MOV.U32 R62, RZ, RZ, R55 ;  /* 0x000000ffff3e7224 */ /* 0x004fe200078e0037 */
[--C-:B------:R-:W-:Y:S02]  /*5f00*/  SHF.R.U32.HI R65, RZ, 0x8, R63.reuse ;  /* 0x00000008ff417819 */ /* 0x100fe4000001163f */
[----:B------:R-:W-:Y:S01]  /*5f10*/  SHF.R.U32.HI R66, RZ, 0x10, R63 ;  /* 0x00000010ff427819 */ /* 0x000fe2000001163f */
[----:B------:R-:W-:Y:S01]  /*5f20*/  IMAD.SHL.U32 R55, R68, 0x100, RZ ;  /* 0x0000010044377824 */ /* 0x000fe200078e00ff */
[----:B------:R-:W-:Y:S02]  /*5f30*/  LOP3.LUT R60, R61, 0xff0000ff, RZ, 0xc0, !PT ;  /* 0xff0000ff3d3c7812 */ /* 0x000fe400078ec0ff */
[----:B------:R-:W-:Y:S01]  /*5f40*/  SHF.R.U32.HI R67, RZ, 0x10, R61 ;  /* 0x00000010ff437819 */ /* 0x000fe2000001163d */
[----:B------:R-:W-:Y:S01]  /*5f50*/  IMAD.U32 R66, R66, 0x10000, RZ ;  /* 0x0001000042427824 */ /* 0x000fe200078e00ff */
[----:B------:R-:W-:Y:S01]  /*5f60*/  LOP3.LUT R64, R63, 0xff0000ff, RZ, 0xc0, !PT ;  /* 0xff0000ff3f407812 */ /* 0x000fe200078ec0ff */
[----:B------:R-:W-:Y:S01]  /*5f70*/  IMAD.MOV.U32 R61, RZ, RZ, R54 ;  /* 0x000000ffff3d7224 */ /* 0x000fe200078e0036 */
[----:B------:R-:W-:-:S02]  /*5f80*/  SHF.L.U32 R63, R65, 0x8, RZ ;  /* 0x00000008413f7819 */ /* 0x000fc400000006ff */
[----:B------:R-:W-:Y:S01]  /*5f90*/  LOP3.LUT R55, R60, 0xff00, R55, 0xf8, !PT ;  /* 0x0000ff003c377812 */ /* 0x000fe200078ef837 */
[----:B------:R-:W-:Y:S01]  /*5fa0*/  IMAD.U32 R60, R67, 0x10000, RZ ;  /* 0x00010000433c7824 */ /* 0x000fe200078e00ff */
[----:B------:R-:W-:Y:S02]  /*5fb0*/  LOP3.LUT R63, R64, 0xff00, R63, 0xf8, !PT ;  /* 0x0000ff00403f7812 */ /* 0x000fe400078ef83f */
[----:B------:R-:W-:Y:S02]  /*5fc0*/  F2FP.F16.E4M3.UNPACK_B R64, R91.H1 ;  /* 0x0000005bff40723e */ /* 0x000fe400030006ff */
[-C--:B------:R-:W-:Y:S02]  /*5fd0*/  F2FP.F16.E4M3.UNPACK_B R54, R53.reuse ;  /* 0x00000035ff36723e */ /* 0x080fe400020006ff */
[----:B------:R-:W-:Y:S01]  /*5fe0*/  LOP3.LUT R68, R63, 0xff0000, R66, 0xf8, !PT ;  /* 0x00ff00003f447812 */ /* 0x000fe200078ef842 */
[----:B------:R-:W-:Y:S01]  /*5ff0*/  HADD2.F32 R66, -RZ, R64.H0_H0 ;  /* 0x20000040ff427230 */ /* 0x000fe20000004100 */
[----:B------:R-:W-:Y:S01]  /*6000*/  LOP3.LUT R65, R55, 0xff0000, R60, 0xf8, !PT ;  /* 0x00ff000037417812 */ /* 0x000fe200078ef83c */
[----:B------:R-:W-:Y:S01]  /*6010*/  HADD2.F32 R55, -RZ, R54.H1_H1 ;  /* 0x30000036ff377230 */ /* 0x000fe20000004100 */
[----:B------:R-:W-:Y:S01]  /*6020*/  F2FP.F16.E4M3.UNPACK_B R63, R90.H1 ;  /* 0x0000005aff3f723e */ /* 0x000fe200030006ff */
[----:B------:R-:W-:Y:S01]  /*6030*/  HADD2.F32 R67, -RZ, R64.H1_H1 ;  /* 0x30000040ff437230 */ /* 0x000fe20000004100 */
[----:B------:R-:W-:Y:S01]  /*6040*/  F2FP.F16.E4M3.UNPACK_B R53, R53.H1 ;  /* 0x00000035ff35723e */ /* 0x000fe200030006ff */
[----:B------:R-:W-:-:S02]  /*6050*/  HADD2.F32 R54, -RZ, R54.H0_H0 ;  /* 0x20000036ff367230 */ /* 0x000fc40000004100 */
[CC--:B------:R-:W-:Y:S01]  /*6060*/  FMUL.FTZ R69, R55.reuse, R66.reuse ;  /* 0x0000004237457220 */ /* 0x0c0fe20000410000 */
[----:B------:R-:W-:Y:S01]  /*6070*/  HADD2.F32 R64, -RZ, R63.H0_H0 ;  /* 0x2000003fff407230 */ /* 0x000fe20000004100 */
[----:B------:R-:W-:Y:S01]  /*6080*/  F2FP.F16.E4M3.UNPACK_B R91, R91 ;  /* 0x0000005bff5b723e */ /* 0x000fe200020006ff */
[--C-:B------:R-:W-:Y:S02]  /*6090*/  HADD2.F32 R60, -RZ, R53.reuse.H1_H1 ;  /* 0x30000035ff3c7230 */ /* 0x100fe40000004100 */
[C---:B------:R-:W-:Y:S01]  /*60a0*/  FMUL.FTZ R66, R54.reuse, R66 ;  /* 0x0000004236427220 */ /* 0x040fe20000410000 */
[----:B------:R-:W-:Y:S02]  /*60b0*/  HADD2.F32 R53, -RZ, R53.H0_H0 ;  /* 0x20000035ff357230 */ /* 0x000fe40000004100 */
[-C--:B------:R-:W-:Y:S01]  /*60c0*/  FFMA.FTZ R70, R54, R64.reuse, -R69 ;  /* 0x0000004036467223 */ /* 0x080fe20000010845 */
[----:B------:R-:W-:Y:S02]  /*60d0*/  HADD2.F32 R63, -RZ, R63.H1_H1 ;  /* 0x3000003fff3f7230 */ /* 0x000fe40000004100 */
[CC--:B------:R-:W-:Y:S01]  /*60e0*/  FMUL.FTZ R54, R60.reuse, R67.reuse ;  /* 0x000000433c367220 */ /* 0x0c0fe20000410000 */
[----:B------:R-:W-:Y:S01]  /*60f0*/  FFMA.FTZ R71, R55, R64, R66 ;  /* 0x0000004037477223 */ /* 0x000fe20000010042 */
[C---:B------:R-:W-:Y:S01]  /*6100*/  FMUL.FTZ R67, R53.reuse, R67 ;  /* 0x0000004335437220 */ /* 0x040fe20000410000 */
[----:B------:R-:W-:Y:S01]  /*6110*/  F2FP.F16.E4M3.UNPACK_B R90, R90 ;  /* 0x0000005aff5a723e */ /* 0x000fe200020006ff */
        /* <DEDUP_REMOVED lines=19> */
[----:B------:R-:W-:Y:S01]  /*6250*/  FFMA.FTZ R69, R53, R90, -R64 ;  /* 0x0000005a35457223 */ /* 0x000fe20000010840 */
[----:B------:R-:W-:Y:S01]  /*6260*/  F2FP.F16.E4M3.UNPACK_B R53, R62.H1 ;  /* 0x0000003eff35723e */ /* 0x000fe200030006ff */
[----:B------:R-:W-:Y:S01]  /*6270*/  FFMA.FTZ R90, R52, R90, R91 ;  /* 0x0000005a345a7223 */ /* 0x000fe2000001005b */
[----:B------:R-:W-:-:S02]  /*6280*/  F2FP.F16.E4M3.UNPACK_B R64, R68.H1 ;  /* 0x00000044ff40723e */ /* 0x000fc400030006ff */
[----:B------:R-:W-:Y:S01]  /*6290*/  F2FP.SATFINITE.E4M3.F32.PACK_AB_MERGE_C R74, R66, R67, RZ ;  /* 0x00000043424a723e */ /* 0x000fe200048070ff */
[--C-:B------:R-:W-:Y:S01]  /*62a0*/  HADD2.F32 R55, -RZ, R53.reuse.H1_H1 ;  /* 0x30000035ff377230 */ /* 0x100fe20000004100 */
[----:B------:R-:W-:Y:S01]  /*62b0*/  F2FP.F16.E4M3.UNPACK_B R60, R65.H1 ;  /* 0x00000041ff3c723e */ /* 0x000fe200030006ff */
[----:B------:R-:W-:Y:S01]  /*62c0*/  HADD2.F32 R67, -RZ, R64.H1_H1 ;  /* 0x30000040ff437230 */ /* 0x000fe20000004100 */
[----:B------:R-:W-:Y:S01]  /*62d0*/  F2FP.F16.E4M3.UNPACK_B R52, R61.H1 ;  /* 0x0000003dff34723e */ /* 0x000fe200030006ff */
[----:B------:R-:W-:Y:S01]  /*62e0*/  HADD2.F32 R54, -RZ, R53.H0_H0 ;  /* 0x20000035ff367230 */ /* 0x000fe20000004100 */
[----:B------:R-:W-:Y:S01]  /*62f0*/  F2FP.F16.E4M3.UNPACK_B R68, R68 ;  /* 0x00000044ff44723e */ /* 0x000fe200020006ff */
[----:B------:R-:W-:Y:S01]  /*6300*/  HADD2.F32 R63, -RZ, R60.H1_H1 ;  /* 0x3000003cff3f7230 */ /* 0x000fe20000004100 */
[----:B------:R-:W-:Y:S01]  /*6310*/  F2FP.F16.E4M3.UNPACK_B R65, R65 ;  /* 0x00000041ff41723e */ /* 0x000fe200020006ff */
[----:B------:R-:W-:Y:S01]  /*6320*/  FMUL.FTZ R73, R55, R67 ;  /* 0x0000004337497220 */ /* 0x000fe20000410000 */
[----:B------:R-:W-:-:S02]  /*6330*/  HADD2.F32 R53, -RZ, R52.H1_H1 ;  /* 0x30000034ff357230 */ /* 0x000fc40000004100 */
        /* <DEDUP_REMOVED lines=15> */
[--C-:B------:R-:W-:Y:S02]  /*6430*/  HADD2.F32 R53, -RZ, R62.reuse.H0_H0 ;  /* 0x2000003eff357230 */ /* 0x100fe40000004100 */
        /* <DEDUP_REMOVED lines=13> */
[----:B------:R-:W-:-:S02]  /*6510*/  F2FP.SATFINITE.E4M3.F32.PACK_AB_MERGE_C R72, R72, R73, RZ ;  /* 0x000000494848723e */ /* 0x000fc400048070ff */
[----:B------:R-:W-:Y:S02]  /*6520*/  F2FP.SATFINITE.E4M3.F32.PACK_AB_MERGE_C R66, R68, R55, R66 ;  /* 0x000000374442723e */ /* 0x000fe40004807042 */
[----:B------:R-:W-:Y:S02]  /*6530*/  F2FP.SATFINITE.E4M3.F32.PACK_AB_MERGE_C R55, R63, R54, R72 ;  /* 0x000000363f37723e */ /* 0x000fe40004807048 */
[----:B------:R-:W-:Y:S01]  /*6540*/  F2FP.SATFINITE.E4M3.F32.PACK_AB_MERGE_C R53, R71, R70, R75 ;  /* 0x000000464735723e */ /* 0x000fe2000480704b */
[----:B------:R-:W-:Y:S01]  /*6550*/  IMAD.MOV.U32 R54, RZ, RZ, R66 ;  /* 0x000000ffff367224 */ /* 0x000fe200078e0042 */
[----:B------:R-:W-:-:S07]  /*6560*/  F2FP.SATFINITE.E4M3.F32.PACK_AB_MERGE_C R52, R90, R69, R74 ;  /* 0x000000455a34723e */ /* 0x000fce000480704a */
.L_x_336:
[----:B------:R-:W-:Y:S05]  /*6570*/  BSYNC B2 ;  /* 0x0000000000027941 */ /* 0x000fea0003800000 */
.L_x_335:
[----:B------:R-:W-:Y:S02]  /*6580*/  ULDC.64 UR4, c[0x0][0x2d8] ;  /* 0x0000b60000047ab9 */ /* 0x000fe40000000a00 */
[----:B------:R-:W-:-:S04]  /*6590*/  IADD3 R60, P2, P3, R128, UR4, R46 ;  /* 0x00000004803c7c10 */ /* 0x000fc8000fb5e02e */
[----:B------:R-:W-:-:S05]  /*65a0*/  IADD3.X R61, R131, UR5, R21, P2, P3 ;  /* 0x00000005833d7c10 */ /* 0x000fca00097e6415 */
[----:B--2---:R1:W-:Y:S04]  /*65b0*/  STG.E.128 desc[UR60][R60.64], R52 ;  /* 0x000000343c007986 */ /* 0x0043e8000c101d3c */
.L_x_334:
[----:B------:R-:W-:Y:S05]  /*65c0*/  BSYNC B1 ;  /* 0x0000000000017941 */ /* 0x000fea0003800000 */
.L_x_333:
[----:B------:R-:W-:Y:S05]  /*65d0*/  @P1 BRA `(.L_x_332) ;  /* 0x0000005400481947 */ /* 0x000fea0003800000 */
[----:B------:R-:W-:Y:S01]  /*65e0*/  LOP3.LUT P2, RZ, R229, 0x4, RZ, 0xc0, !PT ;  /* 0x00000004e5ff7812 */ /* 0x000fe2000784c0ff */
[----:B------:R-:W-:Y:S01]  /*65f0*/  BSSY B1, `(.L_x_337) ;  /* 0x0000070000017945 */ /* 0x000fe20003800000 */
[----:B-1234-:R-:W-:-:S11]  /*6600*/  IADD3 R53, R155, 0x40, RZ ;  /* 0x000000409b357810 */ /* 0x01efd60007ffe0ff */
[----:B------:R-:W-:Y:S01]  /*6610*/  @P2 VIADD R53, R155, 0xffffffc0 ;  /* 0xffffffc09b352836 */ /* 0x000fe20000000000 */
[----:B------:R-:W-:-:S03]  /*6620*/  ISETP.GE.AND P2, PT, R230, R130, PT ;  /* 0x00000082e600720c */ /* 0x000fc60003f46270 */
[----:B------:R-:W-:-:S06]  /*6630*/  IMAD.IADD R53, R16, 0x1, R53 ;  /* 0x0000000110357824 */ /* 0x000fcc00078e0235 */
[----:B------:R-:W1:Y:S04]  /*6640*/  LDS.128 R52, [R53+0x26400] ;  /* 0x0264000035347984 */ /* 0x000e680000000c00 */
[----:B------:R-:W-:Y:S05]  /*6650*/  @P2 BRA `(.L_x_338) ;  /* 0x0000000400a42947 */ /* 0x000fea0003800000 */
[----:B------:R-:W-:Y:S01]  /*6660*/  SHF.R.U32.HI R56, RZ, 0x8, R59 ;  /* 0x00000008ff387819 */ /* 0x000fe2000001163b */
[----:B-1----:R-:W-:Y:S01]  /*6670*/  IMAD.MOV.U32 R58, RZ, RZ, R55 ;  /* 0x000000ffff3a7224 */ /* 0x002fe200078e0037 */
[--C-:B------:R-:W-:Y:S02]  /*6680*/  SHF.R.U32.HI R62, RZ, 0x8, R57.reuse ;  /* 0x00000008ff3e7819 */ /* 0x100fe40000011639 */
[----:B------:R-:W-:Y:S01]  /*6690*/  SHF.R.U32.HI R64, RZ, 0x10, R57 ;  /* 0x00000010ff407819 */ /* 0x000fe20000011639 */
[----:B------:R-:W-:Y:S01]  /*66a0*/  IMAD.SHL.U32 R55, R56, 0x100, RZ ;  /* 0x0000010038377824 */ /* 0x000fe200078e00ff */
[----:B------:R-:W-:Y:S02]  /*66b0*/  LOP3.LUT R61, R57, 0xff0000ff, RZ, 0xc0, !PT ;  /* 0xff0000ff393d7812 */ /* 0x000fe400078ec0ff */
[----:B------:R-:W-:Y:S01]  /*66c0*/  MOV R57, R54 ;  /* 0x0000003600397202 */ /* 0x000fe20000000f00 */
[----:B------:R-:W-:Y:S01]  /*66d0*/  IMAD.SHL.U32 R54, R62, 0x100, RZ ;  /* 0x000001003e367824 */ /* 0x000fe200078e00ff */
[----:B------:R-:W-:-:S02]  /*66e0*/  LOP3.LUT R60, R59, 0xff0000ff, RZ, 0xc0, !PT ;  /* 0xff0000ff3b3c7812 */ /* 0x000fc400078ec0ff */
[----:B------:R-:W-:Y:S02]  /*66f0*/  SHF.R.U32.HI R63, RZ, 0x10, R59 ;  /* 0x00000010ff3f7819 */ /* 0x000fe4000001163b */
[----:B------:R-:W-:Y:S01]  /*6700*/  LOP3.LUT R62, R60, 0xff00, R55, 0xf8, !PT ;  /* 0x0000ff003c3e7812 */ /* 0x000fe200078ef837 */
[----:B------:R-:W-:Y:S01]  /*6710*/  IMAD.U32 R55, R64, 0x10000, RZ ;  /* 0x0001000040377824 */ /* 0x000fe200078e00ff */
[----:B------:R-:W-:Y:S02]  /*6720*/  LOP3.LUT R56, R61, 0xff00, R54, 0xf8, !PT ;  /* 0x0000ff003d387812 */ /* 0x000fe400078ef836 */
[----:B------:R-:W-:Y:S02]  /*6730*/  SHF.L.U32 R59, R63, 0x10, RZ ;  /* 0x000000103f3b7819 */ /* 0x000fe400000006ff */
[----:B------:R-:W-:Y:S02]  /*6740*/  F2FP.F16.E4M3.UNPACK_B R60, R89.H1 ;  /* 0x00000059ff3c723e */ /* 0x000fe400030006ff */
[----:B------:R-:W-:-:S02]  /*6750*/  F2FP.F16.E4M3.UNPACK_B R54, R53 ;  /* 0x00000035ff36723e */ /* 0x000fc400020006ff */
[----:B------:R-:W-:Y:S01]  /*6760*/  LOP3.LUT R64, R62, 0xff0000, R59, 0xf8, !PT ;  /* 0x00ff00003e407812 */ /* 0x000fe200078ef83b */
[----:B------:R-:W-:Y:S01]  /*6770*/  HADD2.F32 R62, -RZ, R60.H0_H0 ;  /* 0x2000003cff3e7230 */ /* 0x000fe20000004100 */
[----:B------:R-:W-:Y:S01]  /*6780*/  LOP3.LUT R61, R56, 0xff0000, R55, 0xf8, !PT ;  /* 0x00ff0000383d7812 */ /* 0x000fe200078ef837 */
[----:B------:R-:W-:Y:S01]  /*6790*/  HADD2.F32 R55, -RZ, R54.H1_H1 ;  /* 0x30000036ff377230 */ /* 0x000fe20000004100 */
[----:B------:R-:W-:Y:S01]  /*67a0*/  F2FP.F16.E4M3.UNPACK_B R59, R88.H1 ;  /* 0x00000058ff3b723e */ /* 0x000fe200030006ff */
[----:B------:R-:W-:Y:S01]  /*67b0*/  HADD2.F32 R63, -RZ, R60.H1_H1 ;  /* 0x3000003cff3f7230 */ /* 0x000fe20000004100 */
[----:B------:R-:W-:Y:S01]  /*67c0*/  F2FP.F16.E4M3.UNPACK_B R53, R53.H1 ;  /* 0x00000035ff35723e */ /* 0x000fe200030006ff */
[----:B------:R-:W-:Y:S02]  /*67d0*/  HADD2.F32 R54, -RZ, R54.H0_H0 ;  /* 0x20000036ff367230 */ /* 0x000fe40000004100 */
[----:B------:R-:W-:Y:S01]  /*67e0*/  FMUL.FTZ R65, R55, R62 ;  /* 0x0000003e37417220 */ /* 0x000fe20000410000 */
[----:B------:R-:W-:Y:S01]  /*67f0*/  HADD2.F32 R60, -RZ, R59.H0_H0 ;  /* 0x2000003bff3c7230 */ /* 0x000fe20000004100 */
[----:B------:R-:W-:Y:S01]  /*6800*/  F2FP.F16.E4M3.UNPACK_B R89, R89 ;  /* 0x00000059ff59723e */ /* 0x000fe200020006ff */
[----:B------:R-:W-:-:S02]  /*6810*/  HADD2.F32 R56, -RZ, R53.H1_H1 ;  /* 0x30000035ff387230 */ /* 0x000fc40000004100 */
        /* <DEDUP_REMOVED lines=77> */
.L_x_338:
[----:B------:R-:W-:Y:S05]  /*6cf0*/  BSYNC B1 ;  /* 0x0000000000017941 */ /* 0x000fea0003800000 */
.L_x_337:
[----:B------:R-:W-:Y:S02]  /*6d00*/  ULDC.64 UR4, c[0x0][0x2d8] ;  /* 0x0000b60000047ab9 */ /* 0x000fe40000000a00 */
[----:B------:R-:W-:-:S04]  /*6d10*/  IADD3 R56, P2, P3, R15, UR4, R128 ;  /* 0x000000040f387c10 */ /* 0x000fc8000fb5e080 */
[----:B------:R-:W-:-:S05]  /*6d20*/  IADD3.X R57, R108, UR5, R131, P2, P3 ;  /* 0x000000056c397c10 */ /* 0x000fca00097e6483 */
[----:B-1----:R1:W-:Y:S01]  /*6d30*/  STG.E.128 desc[UR60][R56.64], R52 ;  /* 0x0000003438007986 */ /* 0x0023e2000c101d3c */
[----:B------:R-:W-:Y:S05]  /*6d40*/  BRA `(.L_x_332) ;  /* 0x0000004c006c7947 */ /* 0x000fea0003800000 */
.L_x_296:
[----:B------:R-:W2:Y:S01]  /*6d50*/  LDL R56, [R1+0x40] ;  /* 0x0000400001387983 */ /* 0x000ea20000100800 */
[C---:B------:R-:W-:Y:S01]  /*6d60*/  ISETP.GE.AND P5, PT, R228.reuse, R120, PT ;  /* 0x00000078e400720c */ /* 0x040fe20003fa6270 */
[C---:B------:R-:W-:Y:S01]  /*6d70*/  VIADD R64, R228.reuse, 0x40 ;  /* 0x00000040e4407836 */ /* 0x040fe20000000000 */
[----:B------:R-:W-:Y:S02]  /*6d80*/  IADD3 R66, R228, 0x80, RZ ;  /* 0x00000080e4427810 */ /* 0x000fe40007ffe0ff */
[----:B------:R-:W-:Y:S02]  /*6d90*/  ISETP.GE.OR P5, PT, R18, R130, P5 ;  /* 0x000000821200720c */ /* 0x000fe40002fa6670 */
[----:B------:R-:W-:-:S11]  /*6da0*/  P2R R65, PR, RZ, 0x1 ;  /* 0x00000001ff417803 */ /* 0x000fd60000000000 */
[----:B------:R-:W0:Y:S08]  /*6db0*/  @!P5 LDC.64 R60, c[0x0][0x3c8] ;  /* 0x0000f200ff3cdb82 */ /* 0x000e300000000a00 */
[----:B------:R-:W1:Y:S01]  /*6dc0*/  @!P5 LDC.64 R62, c[0x0][0x3e0] ;  /* 0x0000f800ff3edb82 */ /* 0x000e620000000a00 */
[----:B0-----:R-:W-:-:S04]  /*6dd0*/  @!P5 IADD3 R60, P2, P3, R92, R60, R52 ;  /* 0x0000003c5c3cd210 */ /* 0x001fc80007b5e034 */
[----:B------:R-:W-:Y:S02]  /*6de0*/  @!P5 IADD3.X R61, R31, R61, R127, P2, P3 ;  /* 0x0000003d1f3dd210 */ /* 0x000fe400017e647f */
[----:B------:R-:W-:Y:S02]  /*6df0*/  CS2R R74, SRZ ;  /* 0x00000000004a7805 */ /* 0x000fe4000001ff00 */
[----:B------:R-:W-:Y:S02]  /*6e00*/  CS2R R76, SRZ ;  /* 0x00000000004c7805 */ /* 0x000fe4000001ff00 */
[----:B------:R-:W-:Y:S02]  /*6e10*/  CS2R R78, SRZ ;  /* 0x00000000004e7805 */ /* 0x000fe4000001ff00 */
[----:B------:R-:W-:Y:S02]  /*6e20*/  CS2R R80, SRZ ;  /* 0x0000000000507805 */ /* 0x000fe4000001ff00 */
[----:B------:R-:W-:-:S02]  /*6e30*/  CS2R R82, SRZ ;  /* 0x0000000000527805 */ /* 0x000fc4000001ff00 */
[----:B--2---:R-:W-:Y:S01]  /*6e40*/  R2UR UR4, R56 ;  /* 0x00000000380472ca */ /* 0x004fe200000e0000 */
[----:B------:R-:W-:-:S05]  /*6e50*/  VIADD R56, R228, 0xc0 ;  /* 0x000000c0e4387836 */ /* 0x000fca0000000000 */
[----:B------:R-:W-:-:S04]  /*6e60*/  ISETP.GE.AND P2, PT, R56, R120, PT ;  /* 0x000000783800720c */ /* 0x000fc80003f46270 */
[----:B------:R-:W-:-:S13]  /*6e70*/  ISETP.GE.OR P2, PT, R18, R130, P2 ;  /* 0x000000821200720c */ /* 0x000fda0001746670 */
[----:B------:R-:W0:Y:S01]  /*6e80*/  @!P2 LDC.64 R56, c[0x0][0x3d8] ;  /* 0x0000f600ff38ab82 */ /* 0x000e220000000a00 */
[----:B------:R-:W-:Y:S02]  /*6e90*/  @!P2 IMAD.MOV.U32 R53, RZ, RZ, R127 ;  /* 0x000000ffff35a224 */ /* 0x000fe400078e007f */
[----:B------:R-:W-:-:S05]  /*6ea0*/  @!P2 IMAD.MOV.U32 R55, RZ, RZ, R111 ;  /* 0x000000ffff37a224 */ /* 0x000fca00078e006f */
[----:B------:R-:W2:Y:S08]  /*6eb0*/  @!P2 LDC.64 R84, c[0x0][0x3c8] ;  /* 0x0000f200ff54ab82 */ /* 0x000eb00000000a00 */
[----:B------:R-:W3:Y:S01]  /*6ec0*/  @!P2 LDC.64 R86, c[0x0][0x3e0] ;  /* 0x0000f800ff56ab82 */ /* 0x000ee20000000a00 */
[----:B0-----:R-:W-:-:S04]  /*6ed0*/  @!P2 IMAD.WIDE.U32 R58, R56, 0xc0, R52 ;  /* 0x000000c0383aa825 */ /* 0x001fc800078e0034 */
[----:B------:R-:W-:Y:S01]  /*6ee0*/  @!P2 IMAD R57, R57, 0xc0, RZ ;  /* 0x000000c03939a824 */ /* 0x000fe200078e02ff */
[----:B--2---:R-:W-:-:S04]  /*6ef0*/  @!P2 IADD3 R84, P3, P4, R92, R84, R58 ;  /* 0x000000545c54a210 */ /* 0x004fc80007c7e03a */
[----:B------:R-:W-:-:S04]  /*6f00*/  @!P2 IADD3 R56, R59, R57, RZ ;  /* 0x000000393b38a210 */ /* 0x000fc80007ffe0ff */
[----:B------:R-:W-:Y:S02]  /*6f10*/  @!P2 IADD3.X R85, R31, R85, R56, P3, P4 ;  /* 0x000000551f55a210 */ /* 0x000fe40001fe8438 */
[----:B------:R-:W0:Y:S03]  /*6f20*/  @!P2 LDC.64 R56, c[0x0][0x3e8] ;  /* 0x0000fa00ff38ab82 */ /* 0x000e260000000a00 */
[----:B------:R-:W2:Y:S01]  /*6f30*/  @!P2 LDG.E.128 R76, desc[UR60][R84.64] ;  /* 0x0000003c544ca981 */ /* 0x000ea2000c1e1d00 */
[----:B0-----:R-:W-:-:S04]  /*6f40*/  @!P2 IMAD.WIDE.U32 R58, R56, 0xc0, R54 ;  /* 0x000000c0383aa825 */ /* 0x001fc800078e0036 */
[----:B------:R-:W-:Y:S01]  /*6f50*/  @!P2 IMAD R57, R57, 0xc0, RZ ;  /* 0x000000c03939a824 */ /* 0x000fe200078e02ff */
[----:B---3--:R-:W-:-:S03]  /*6f60*/  @!P2 IADD3 R86, P3, P4, R98, R86, R58 ;  /* 0x000000566256a210 */ /* 0x008fc60007c7e03a */
[----:B------:R-:W-:-:S05]  /*6f70*/  @!P2 IMAD.IADD R56, R59, 0x1, R57 ;  /* 0x000000013b38a824 */ /* 0x000fca00078e0239 */
[----:B------:R-:W-:Y:S02]  /*6f80*/  @!P2 IADD3.X R87, R29, R87, R56, P3, P4 ;  /* 0x000000571d57a210 */ /* 0x000fe40001fe8438 */
[----:B-1----:R-:W-:-:S03]  /*6f90*/  @!P5 IADD3 R62, P3, P4, R98, R62, R54 ;  /* 0x0000003e623ed210 */ /* 0x002fc60007c7e036 */
[----:B------:R-:W3:Y:S01]  /*6fa0*/  @!P2 LDG.E.128 R80, desc[UR60][R86.64] ;  /* 0x0000003c5650a981 */ /* 0x000ee2000c1e1d00 */
[----:B------:R-:W-:Y:S02]  /*6fb0*/  @!P5 IADD3.X R63, R29, R63, R111, P3, P4 ;  /* 0x0000003f1d3fd210 */ /* 0x000fe40001fe846f */
[----:B------:R-:W-:-:S04]  /*6fc0*/  ISETP.GE.AND P4, PT, R64, R120, PT ;  /* 0x000000784000720c */ /* 0x000fc80003f86270 */
[----:B------:R-:W-:-:S13]  /*6fd0*/  ISETP.GE.OR P4, PT, R18, R130, P4 ;  /* 0x000000821200720c */ /* 0x000fda0002786670 */
[----:B------:R-:W-:Y:S01]  /*6fe0*/  @!P4 IADD3 R59, P3, P6, R92, R52, R10 ;  /* 0x000000345c3bc210 */ /* 0x000fe20007e7e00a */
[----:B------:R-:W0:Y:S03]  /*6ff0*/  @!P4 LDC.64 R68, c[0x0][0x3c8] ;  /* 0x0000f200ff44cb82 */ /* 0x000e260000000a00 */
[----:B------:R-:W-:Y:S02]  /*7000*/  @!P4 IADD3.X R64, R31, R127, R12, P3, P6 ;  /* 0x0000007f1f40c210 */ /* 0x000fe40001fec40c */
[----:B------:R-:W-:-:S03]  /*7010*/  ISETP.GE.AND P3, PT, R66, R120, PT ;  /* 0x000000784200720c */ /* 0x000fc60003f66270 */
[----:B------:R-:W1:Y:S01]  /*7020*/  @!P4 LDC.64 R70, c[0x0][0x3e0] ;  /* 0x0000f800ff46cb82 */ /* 0x000e620000000a00 */
[----:B------:R-:W-:-:S13]  /*7030*/  ISETP.GE.OR P3, PT, R18, R130, P3 ;  /* 0x000000821200720c */ /* 0x000fda0001f66670 */
[----:B------:R-:W-:Y:S01]  /*7040*/  @!P3 IADD3 R53, P0, P6, R92, R9, R52 ;  /* 0x000000095c35b210 */ /* 0x000fe20007e1e034 */
[----:B------:R-:W4:Y:S03]  /*7050*/  @!P3 LDC.64 R72, c[0x0][0x3c8] ;  /* 0x0000f200ff48bb82 */ /* 0x000f260000000a00 */
[----:B------:R-:W-:Y:S02]  /*7060*/  @!P3 IADD3.X R56, R31, R11, R127, P0, P6 ;  /* 0x0000000b1f38b210 */ /* 0x000fe400007ec47f */
[----:B------:R-:W-:-:S03]  /*7070*/  @!P4 IADD3 R57, P0, P6, R98, R54, R6 ;  /* 0x000000366239c210 */ /* 0x000fc60007e1e006 */
[----:B------:R-:W5:Y:S01]  /*7080*/  @!P3 LDC.64 R88, c[0x0][0x3e0] ;  /* 0x0000f800ff58bb82 */ /* 0x000f620000000a00 */
[----:B------:R-:W-:Y:S02]  /*7090*/  @!P4 IADD3.X R58, R29, R111, R8, P0, P6 ;  /* 0x0000006f1d3ac210 */ /* 0x000fe400007ec408 */
[----:B------:R-:W-:-:S04]  /*70a0*/  @!P3 IADD3 R55, P0, P6, R98, R5, R54 ;  /* 0x000000056237b210 */ /* 0x000fc80007e1e036 */
[----:B------:R-:W-:Y:S02]  /*70b0*/  @!P3 IADD3.X R52, R29, R7, R111, P0, P6 ;  /* 0x000000071d34b210 */ /* 0x000fe400007ec46f */
[----:B0-----:R-:W-:Y:S02]  /*70c0*/  @!P4 IADD3 R68, P6, R59, R68, RZ ;  /* 0x000000443b44c210 */ /* 0x001fe40007fde0ff */
[----:B------:R-:W-:Y:S02]  /*70d0*/  CS2R R66, SRZ ;  /* 0x0000000000427805 */ /* 0x000fe4000001ff00 */
[----:B------:R-:W-:Y:S01]  /*70e0*/  ISETP.NE.AND P0, PT, R65, RZ, PT ;  /* 0x000000ff4100720c */ /* 0x000fe20003f05270 */
[----:B------:R-:W-:Y:S01]  /*70f0*/  @!P4 IMAD.X R69, R64, 0x1, R69, P6 ;  /* 0x000000014045c824 */ /* 0x000fe200030e0645 */
[----:B-1----:R-:W-:-:S05]  /*7100*/  @!P4 IADD3 R70, P6, R57, R70, RZ ;  /* 0x000000463946c210 */ /* 0x002fca0007fde0ff */
[----:B------:R-:W-:Y:S01]  /*7110*/  @!P4 IMAD.X R71, R58, 0x1, R71, P6 ;  /* 0x000000013a47c824 */ /* 0x000fe200030e0647 */
[----:B----4-:R-:W-:Y:S02]  /*7120*/  @!P3 IADD3 R72, P6, R53, R72, RZ ;  /* 0x000000483548b210 */ /* 0x010fe40007fde0ff */
[----:B------:R-:W-:-:S03]  /*7130*/  CS2R R58, SRZ ;  /* 0x00000000003a7805 */ /* 0x000fc6000001ff00 */
[----:B------:R-:W-:Y:S01]  /*7140*/  @!P3 IMAD.X R73, R56, 0x1, R73, P6 ;  /* 0x000000013849b824 */ /* 0x000fe200030e0649 */
[----:B-----5:R-:W-:Y:S02]  /*7150*/  @!P3 IADD3 R88, P6, R55, R88, RZ ;  /* 0x000000583758b210 */ /* 0x020fe40007fde0ff */
[----:B------:R-:W-:Y:S02]  /*7160*/  CS2R R54, SRZ ;  /* 0x0000000000367805 */ /* 0x000fe4000001ff00 */
[----:B------:R-:W-:Y:S02]  /*7170*/  CS2R R56, SRZ ;  /* 0x0000000000387805 */ /* 0x000fe4000001ff00 */
[----:B------:R-:W-:Y:S02]  /*7180*/  @!P3 IADD3.X R89, R52, R89, RZ, P6, !PT ;  /* 0x000000593459b210 */ /* 0x000fe400037fe4ff */
[----:B------:R-:W-:Y:S02]  /*7190*/  CS2R R52, SRZ ;  /* 0x0000000000347805 */ /* 0x000fe4000001ff00 */
[----:B------:R-:W-:Y:S01]  /*71a0*/  CS2R R64, SRZ ;  /* 0x0000000000407805 */ /* 0x000fe2000001ff00 */
[----:B------:R0:W4:Y:S04]  /*71b0*/  @!P5 LDG.E.128 R56, desc[UR60][R62.64] ;  /* 0x0000003c3e38d981 */ /* 0x000128000c1e1d00 */
[----:B------:R1:W5:Y:S04]  /*71c0*/  @!P5 LDG.E.128 R52, desc[UR60][R60.64] ;  /* 0x0000003c3c34d981 */ /* 0x000368000c1e1d00 */
[----:B------:R1:W5:Y:S01]  /*71d0*/  @!P4 LDG.E.128 R64, desc[UR60][R70.64] ;  /* 0x0000003c4640c981 */ /* 0x000362000c1e1d00 */
[----:B0-----:R-:W-:-:S02]  /*71e0*/  CS2R R62, SRZ ;  /* 0x00000000003e7805 */ /* 0x001fc4000001ff00 */
[----:B-1----:R-:W-:Y:S02]  /*71f0*/  CS2R R60, SRZ ;  /* 0x00000000003c7805 */ /* 0x002fe4000001ff00 */
[----:B------:R-:W-:-:S04]  /*7200*/  CS2R R70, SRZ ;  /* 0x0000000000467805 */ /* 0x000fc8000001ff00 */
[----:B------:R0:W5:Y:S02]  /*7210*/  @!P4 LDG.E.128 R60, desc[UR60][R68.64] ;  /* 0x0000003c443cc981 */ /* 0x000164000c1e1d00 */
[----:B0-----:R-:W-:-:S06]  /*7220*/  CS2R R68, SRZ ;  /* 0x0000000000447805 */ /* 0x001fcc000001ff00 */
[----:B------:R0:W5:Y:S02]  /*7230*/  @!P3 LDG.E.128 R68, desc[UR60][R72.64] ;  /* 0x0000003c4844b981 */ /* 0x000164000c1e1d00 */
[----:B0-----:R-:W-:-:S06]  /*7240*/  CS2R R72, SRZ ;  /* 0x0000000000487805 */ /* 0x001fcc000001ff00 */
[----:B------:R-:W5:Y:S01]  /*7250*/  @!P3 LDG.E.128 R72, desc[UR60][R88.64] ;  /* 0x0000003c5848b981 */ /* 0x000f62000c1e1d00 */
[----:B------:R-:W-:-:S06]  /*7260*/  UISETP.NE.AND UP0, UPT, UR4, 0x3, UPT ;  /* 0x000000030400788c */ /* 0x000fcc000bf05270 */
[----:B------:R-:W-:Y:S02]  /*7270*/  PLOP3.LUT P5, PT, PT, PT, UP0, 0x80, 0x0 ;  /* 0x000000000000781c */ /* 0x000fe40003faf008 */
[----:B------:R-:W-:Y:S01]  /*7280*/  ISETP.GE.AND P2, PT, R18, R130, PT ;  /* 0x000000821200720c */ /* 0x000fe20003f46270 */
[----:B--2---:R-:W-:Y:S02]  /*7290*/  IMAD.MOV.U32 R143, RZ, RZ, R76 ;  /* 0x000000ffff8f7224 */ /* 0x004fe400078e004c */
[----:B------:R-:W-:Y:S02]  /*72a0*/  IMAD.MOV.U32 R144, RZ, RZ, R78 ;  /* 0x000000ffff907224 */ /* 0x000fe400078e004e */
[----:B---3--:R-:W-:Y:S01]  /*72b0*/  IMAD.MOV.U32 R145, RZ, RZ, R80 ;  /* 0x000000ffff917224 */ /* 0x008fe200078e0050 */
[----:B------:R-:W-:Y:S01]  /*72c0*/  MOV R146, R82 ;  /* 0x0000005200927202 */ /* 0x000fe20000000f00 */
[----:B----4-:R-:W-:Y:S01]  /*72d0*/  IMAD.MOV.U32 R163, RZ, RZ, R56 ;  /* 0x000000ffffa37224 */ /* 0x010fe200078e0038 */
[----:B------:R-:W-:Y:S01]  /*72e0*/  MOV R161, R58 ;  /* 0x0000003a00a17202 */ /* 0x000fe20000000f00 */
[----:B-----5:R-:W-:-:S02]  /*72f0*/  IMAD.MOV.U32 R162, RZ, RZ, R52 ;  /* 0x000000ffffa27224 */ /* 0x020fc400078e0034 */
[----:B------:R-:W-:Y:S02]  /*7300*/  IMAD.MOV.U32 R160, RZ, RZ, R54 ;  /* 0x000000ffffa07224 */ /* 0x000fe400078e0036 */
[----:B------:R-:W-:Y:S01]  /*7310*/  IMAD.MOV.U32 R155, RZ, RZ, R64 ;  /* 0x000000ffff9b7224 */ /* 0x000fe200078e0040 */
[----:B------:R-:W-:Y:S01]  /*7320*/  MOV R156, R66 ;  /* 0x00000042009c7202 */ /* 0x000fe20000000f00 */
[----:B------:R-:W-:Y:S02]  /*7330*/  IMAD.MOV.U32 R153, RZ, RZ, R60 ;  /* 0x000000ffff997224 */ /* 0x000fe400078e003c */
[----:B------:R-:W-:Y:S02]  /*7340*/  IMAD.MOV.U32 R154, RZ, RZ, R62 ;  /* 0x000000ffff9a7224 */ /* 0x000fe400078e003e */
[----:B------:R-:W-:Y:S02]  /*7350*/  IMAD.MOV.U32 R149, RZ, RZ, R68 ;  /* 0x000000ffff957224 */ /* 0x000fe400078e0044 */
[----:B------:R-:W-:-:S02]  /*7360*/  IMAD.MOV.U32 R150, RZ, RZ, R70 ;  /* 0x000000ffff967224 */ /* 0x000fc400078e0046 */
[----:B------:R-:W-:Y:S01]  /*7370*/  IMAD.MOV.U32 R151, RZ, RZ, R72 ;  /* 0x000000ffff977224 */ /* 0x000fe200078e0048 */
[----:B------:R-:W-:Y:S01]  /*7380*/  MOV R152, R74 ;  /* 0x0000004a00987202 */ /* 0x000fe20000000f00 */
[----:B------:R-:W-:Y:S06]  /*7390*/  @!P5 BRA `(.L_x_339) ;  /* 0x000000000004d947 */ /* 0x000fec0003800000 */
[----:B------:R-:W-:Y:S01]  /*73a0*/  BPT.TRAP 0x1 ;  /* 0x000000040000795c */ /* 0x000fe20000300000 */
.L_x_339:
[----:B------:R-:W-:Y:S01]  /*73b0*/  IMAD R111, R17, 0x8, R16 ;  /* 0x00000008116f7824 */ /* 0x000fe200078e0210 */
[----:B------:R-:W-:Y:S01]  /*73c0*/  SHF.L.U32 R127, R231, 0x1f, RZ ;  /* 0x0000001fe77f7819 */ /* 0x000fe200000006ff */
[----:B------:R-:W0:Y:S01]  /*73d0*/  LDC R147, c[0x0][0x2e4] ;  /* 0x0000b900ff937b82 */ /* 0x000e220000000800 */
[----:B------:R-:W-:Y:S01]  /*73e0*/  IMAD.MOV.U32 R129, RZ, RZ, R131 ;  /* 0x000000ffff817224 */ /* 0x000fe200078e0083 */
[----:B------:R-:W-:Y:S01]  /*73f0*/  BSSY B1, `(.L_x_340) ;  /* 0x0000005000017945 */ /* 0x000fe20003800000 */
[----:B------:R-:W1:Y:S05]  /*7400*/  SYNCS.PHASECHK.TRANS64.TRYWAIT P3, [R111+URZ+0x2e890], R127 ;  /* 0x02e8907f6f0075a7 */ /* 0x000e6a000806017f */
[----:B------:R-:W2:Y:S01]  /*7410*/  LDC.64 R130, c[0x0][0x2f0] ;  /* 0x0000bc00ff827b82 */ /* 0x000ea20000000a00 */
[----:B0-----:R-:W-:Y:S01]  /*7420*/  IMAD.IADD R148, R147, 0x1, -R121 ;  /* 0x0000000193947824 */ /* 0x001fe200078e0a79 */
[----:B-1----:R-:W-:Y:S06]  /*7430*/  @!P3 BRA `(.L_x_341) ;  /* 0x000001c800c8b947 */ /* 0x002fec0003800000 */
.L_x_577:
[----:B------:R-:W-:Y:S05]  /*7440*/  BSYNC B1 ;  /* 0x0000000000017941 */ /* 0x000fea0003800000 */
.L_x_340:
[----:B------:R-:W-:Y:S01]  /*7450*/  ISETP.GE.OR P3, PT, R228, R120, P0 ;  /* 0x00000078e400720c */ /* 0x000fe20000766670 */
[----:B------:R-:W-:-:S12]  /*7460*/  BSSY B1, `(.L_x_342) ;  /* 0x00000f8000017945 */ /* 0x000fd80003800000 */
[----:B------:R-:W-:Y:S05]  /*7470*/  @P3 BRA `(.L_x_343) ;  /* 0x0000000c00d83947 */ /* 0x000fea0003800000 */
[----:B------:R-:W1:Y:S01]  /*7480*/  S2R R86, SR_TID.X ;  /* 0x0000000000567919 */ /* 0x000e620000002100 */
[----:B------:R-:W-:Y:S01]  /*7490*/  SHF.R.S32.HI R84, RZ, 0x1f, R228 ;  /* 0x0000001fff547819 */ /* 0x000fe200000114e4 */
[-C--:B--2---:R-:W-:Y:S01]  /*74a0*/  IMAD.WIDE.U32 R136, R228, R130.reuse, R128 ;  /* 0x00000082e4887225 */ /* 0x084fe200078e0080 */
[----:B------:R-:W-:Y:S01]  /*74b0*/  ISETP.NE.AND P6, PT, R0, RZ, PT ;  /* 0x000000ff0000720c */ /* 0x000fe20003fc5270 */
[----:B------:R-:W-:Y:S02]  /*74c0*/  BSSY B2, `(.L_x_344) ;  /* 0x00000e6000027945 */ /* 0x000fe40003800000 */
[----:B------:R-:W-:Y:S01]  /*74d0*/  IMAD R84, R84, R130, RZ ;  /* 0x0000008254547224 */ /* 0x000fe200078e02ff */
[----:B------:R-:W-:-:S03]  /*74e0*/  IADD3 R157, P3, P4, R46, R136, R27 ;  /* 0x000000882e9d7210 */ /* 0x000fc60007c7e01b */
[----:B------:R-:W-:Y:S01]  /*74f0*/  IMAD R85, R228, R131, R84 ;  /* 0x00000083e4557224 */ /* 0x000fe200078e0254 */
[----:B------:R-:W-:-:S04]  /*7500*/  SEL R84, R121, R148, !P6 ;  /* 0x0000009479547207 */ /* 0x000fc80007000000 */
[----:B------:R-:W-:Y:S02]  /*7510*/  IADD3 R158, R85, R137, RZ ;  /* 0x00000089559e7210 */ /* 0x000fe40007ffe0ff */
[----:B------:R-:W-:Y:S02]  /*7520*/  SHF.R.S32.HI R85, RZ, 0x1f, R84 ;  /* 0x0000001fff557819 */ /* 0x000fe40000011454 */
[----:B------:R-:W-:Y:S02]  /*7530*/  IADD3.X R164, R21, R158, R26, P3, P4 ;  /* 0x0000009e15a47210 */ /* 0x000fe40001fe841a */
[----:B------:R-:W-:-:S04]  /*7540*/  LEA.HI R85, R85, R84, RZ, 0x5 ;  /* 0x0000005455557211 */ /* 0x000fc800078f28ff */
[----:B------:R-:W-:-:S05]  /*7550*/  LEA.HI.SX32 R85, R85, R28, 0x1b ;  /* 0x0000001c55557211 */ /* 0x000fca00078fdaff */
[----:B------:R-:W-:Y:S02]  /*7560*/  IMAD.SHL.U32 R159, R85, 0x10, RZ ;  /* 0x00000010559f7824 */ /* 0x000fe400078e00ff */
[----:B-1----:R-:W-:Y:S02]  /*7570*/  VIADD R87, R86, 0xffffff80 ;  /* 0xffffff8056577836 */ /* 0x002fe40000000000 */
[----:B------:R-:W-:Y:S01]  /*7580*/  IMAD R85, R17, 0x7000, R116 ;  /* 0x0000700011557824 */ /* 0x000fe200078e0274 */
[----:B------:R-:W-:Y:S02]  /*7590*/  LOP3.LUT R84, R3, 0x70, R159, 0xf8, !PT ;  /* 0x0000007003547812 */ /* 0x000fe400078ef89f */
[----:B------:R-:W-:Y:S01]  /*75a0*/  SHF.R.S32.HI R86, RZ, 0x1f, R87 ;  /* 0x0000001fff567819 */ /* 0x000fe20000011457 */
[----:B------:R-:W-:Y:S01]  /*75b0*/  IMAD.IADD R85, R16, 0x1, R85 ;  /* 0x0000000110557824 */ /* 0x000fe200078e0255 */
[----:B------:R-:W-:Y:S02]  /*75c0*/  LOP3.LUT R84, R84, R43, RZ, 0x3c, !PT ;  /* 0x0000002b54547212 */ /* 0x000fe400078e3cff */
[----:B------:R-:W-:-:S05]  /*75d0*/  LEA.HI R86, R86, R87, RZ, 0x5 ;  /* 0x0000005756567211 */ /* 0x000fca00078f28ff */
[----:B------:R-:W-:-:S05]  /*75e0*/  IMAD.SHL.U32 R86, R86, 0x20, RZ ;  /* 0x0000002056567824 */ /* 0x000fca00078e00ff */
[----:B------:R-:W-:-:S04]  /*75f0*/  LOP3.LUT R86, R86, 0xfffffc00, RZ, 0xc0, !PT ;  /* 0xfffffc0056567812 */ /* 0x000fc800078ec0ff */
[----:B------:R-:W-:-:S05]  /*7600*/  IADD3 R84, R86, R84, RZ ;  /* 0x0000005456547210 */ /* 0x000fca0007ffe0ff */
[----:B------:R-:W-:-:S04]  /*7610*/  IMAD R87, R17, 0x7000, R84 ;  /* 0x0000700011577824 */ /* 0x000fc800078e0254 */
[----:B------:R-:W-:Y:S02]  /*7620*/  IMAD.IADD R88, R16, 0x1, R87 ;  /* 0x0000000110587824 */ /* 0x000fe400078e0257 */
[----:B------:R-:W1:Y:S04]  /*7630*/  LDS.128 R84, [R85+0x20400] ;  /* 0x0204000055547984 */ /* 0x000e680000000c00 */
[----:B------:R-:W2:Y:S01]  /*7640*/  LDS.128 R88, [R88+0x20400] ;  /* 0x0204000058587984 */ /* 0x000ea20000000c00 */
[----:B------:R-:W-:Y:S05]  /*7650*/  @P2 BRA `(.L_x_345) ;  /* 0x0000000c00302947 */ /* 0x000fea0003800000 */
[--C-:B------:R-:W-:Y:S02]  /*7660*/  SHF.R.U32.HI R170, RZ, 0x8, R53.reuse ;  /* 0x00000008ffaa7819 */ /* 0x100fe40000011635 */
[----:B------:R-:W-:Y:S02]  /*7670*/  LOP3.LUT R52, R53, 0xff0000ff, RZ, 0xc0, !PT ;  /* 0xff0000ff35347812 */ /* 0x000fe400078ec0ff */
[----:B------:R-:W-:Y:S02]  /*7680*/  SHF.R.U32.HI R169, RZ, 0x10, R53 ;  /* 0x00000010ffa97819 */ /* 0x000fe40000011635 */
[--C-:B------:R-:W-:Y:S02]  /*7690*/  SHF.R.U32.HI R165, RZ, 0x8, R57.reuse ;  /* 0x00000008ffa57819 */ /* 0x100fe40000011639 */
[----:B------:R-:W-:Y:S02]  /*76a0*/  LOP3.LUT R58, R57, 0xff0000ff, RZ, 0xc0, !PT ;  /* 0xff0000ff393a7812 */ /* 0x000fe400078ec0ff */
[----:B------:R-:W-:Y:S01]  /*76b0*/  SHF.R.U32.HI R53, RZ, 0x10, R57 ;  /* 0x00000010ff357819 */ /* 0x000fe20000011639 */
[----:B------:R-:W-:Y:S01]  /*76c0*/  IMAD.SHL.U32 R57, R170, 0x100, RZ ;  /* 0x00000100aa397824 */ /* 0x000fe200078e00ff */
[--C-:B------:R-:W-:Y:S01]  /*76d0*/  SHF.R.U32.HI R56, RZ, 0x8, R55.reuse ;  /* 0x00000008ff387819 */ /* 0x100fe20000011637 */
[----:B------:R-:W-:Y:S01]  /*76e0*/  IMAD.SHL.U32 R165, R165, 0x100, RZ ;  /* 0x00000100a5a57824 */ /* 0x000fe200078e00ff */
[----:B------:R-:W-:Y:S01]  /*76f0*/  LOP3.LUT R54, R55, 0xff0000ff, RZ, 0xc0, !PT ;  /* 0xff0000ff37367812 */ /* 0x000fe200078ec0ff */
[----:B------:R-:W-:Y:S01]  /*7700*/  IMAD.U32 R170, R53, 0x10000, RZ ;  /* 0x0001000035aa7824 */ /* 0x000fe200078e00ff */
[----:B------:R-:W-:-:S02]  /*7710*/  SHF.R.U32.HI R168, RZ, 0x10, R55 ;  /* 0x00000010ffa87819 */ /* 0x000fc40000011637 */
[--C-:B------:R-:W-:Y:S02]  /*7720*/  SHF.R.U32.HI R167, RZ, 0x8, R59.reuse ;  /* 0x00000008ffa77819 */ /* 0x100fe4000001163b */
[----:B------:R-:W-:Y:S02]  /*7730*/  LOP3.LUT R166, R59, 0xff0000ff, RZ, 0xc0, !PT ;  /* 0xff0000ff3ba67812 */ /* 0x000fe400078ec0ff */
[----:B------:R-:W-:Y:S01]  /*7740*/  SHF.R.U32.HI R55, RZ, 0x10, R59 ;  /* 0x00000010ff377819 */ /* 0x000fe2000001163b */
[----:B------:R-:W-:Y:S01]  /*7750*/  IMAD.SHL.U32 R167, R167, 0x100, RZ ;  /* 0x00000100a7a77824 */ /* 0x000fe200078e00ff */
[----:B------:R-:W-:Y:S01]  /*7760*/  LOP3.LUT R52, R52, 0xff00, R57, 0xf8, !PT ;  /* 0x0000ff0034347812 */ /* 0x000fe200078ef839 */
[----:B------:R-:W-:Y:S01]  /*7770*/  IMAD.U32 R57, R169, 0x10000, RZ ;  /* 0x00010000a9397824 */ /* 0x000fe200078e00ff */
[----:B------:R-:W-:Y:S01]  /*7780*/  SHF.L.U32 R59, R56, 0x8, RZ ;  /* 0x00000008383b7819 */ /* 0x000fe200000006ff */
[----:B------:R-:W-:Y:S01]  /*7790*/  IMAD.U32 R172, R55, 0x10000, RZ ;  /* 0x0001000037ac7824 */ /* 0x000fe200078e00ff */
[----:B------:R-:W-:-:S02]  /*77a0*/  LOP3.LUT R169, R58, 0xff00, R165, 0xf8, !PT ;  /* 0x0000ff003aa97812 */ /* 0x000fc400078ef8a5 */
[----:B------:R-:W-:Y:S02]  /*77b0*/  LOP3.LUT R56, R54, 0xff00, R59, 0xf8, !PT ;  /* 0x0000ff0036387812 */ /* 0x000fe400078ef83b */
[----:B------:R-:W-:Y:S02]  /*77c0*/  LOP3.LUT R54, R52, 0xff0000, R57, 0xf8, !PT ;  /* 0x00ff000034367812 */ /* 0x000fe400078ef839 */
[----:B------:R-:W-:Y:S02]  /*77d0*/  SHF.L.U32 R57, R168, 0x10, RZ ;  /* 0x00000010a8397819 */ /* 0x000fe400000006ff */
[----:B------:R-:W-:Y:S02]  /*77e0*/  F2FP.F16.E4M3.UNPACK_B R168, R163.H1 ;  /* 0x000000a3ffa8723e */ /* 0x000fe400030006ff */
[----:B--2---:R-:W-:Y:S02]  /*77f0*/  F2FP.F16.E4M3.UNPACK_B R59, R88.H1 ;  /* 0x00000058ff3b723e */ /* 0x004fe400030006ff */
[----:B-1----:R-:W-:-:S02]  /*7800*/  F2FP.F16.E4M3.UNPACK_B R58, R84.H1 ;  /* 0x00000054ff3a723e */ /* 0x002fc400030006ff */
[----:B------:R-:W-:Y:S01]  /*7810*/  LOP3.LUT R171, R166, 0xff00, R167, 0xf8, !PT ;  /* 0x0000ff00a6ab7812 */ /* 0x000fe200078ef8a7 */
[----:B------:R-:W-:Y:S01]  /*7820*/  HADD2.F32 R167, -RZ, R168.H0_H0 ;  /* 0x200000a8ffa77230 */ /* 0x000fe20000004100 */
[----:B------:R-:W-:Y:S01]  /*7830*/  LOP3.LUT R52, R56, 0xff0000, R57, 0xf8, !PT ;  /* 0x00ff000038347812 */ /* 0x000fe200078ef839 */
[----:B------:R-:W-:Y:S01]  /*7840*/  HADD2.F32 R57, -RZ, R59.H0_H0 ;  /* 0x2000003bff397230 */ /* 0x000fe20000004100 */
[----:B------:R-:W-:Y:S01]  /*7850*/  F2FP.F16.E4M3.UNPACK_B R165, R162.H1 ;  /* 0x000000a2ffa5723e */ /* 0x000fe200030006ff */
[----:B------:R-:W-:Y:S01]  /*7860*/  HADD2.F32 R56, -RZ, R58.H0_H0 ;  /* 0x2000003aff387230 */ /* 0x000fe20000004100 */
[----:B------:R-:W-:Y:S01]  /*7870*/  LOP3.LUT R55, R169, 0xff0000, R170, 0xf8, !PT ;  /* 0x00ff0000a9377812 */ /* 0x000fe200078ef8aa */
[----:B------:R-:W-:Y:S02]  /*7880*/  HADD2.F32 R170, -RZ, R168.H1_H1 ;  /* 0x300000a8ffaa7230 */ /* 0x000fe40000004100 */
[----:B------:R-:W-:Y:S01]  /*7890*/  FMUL.FTZ R173, R57, R167 ;  /* 0x000000a739ad7220 */ /* 0x000fe20000410000 */
[----:B------:R-:W-:-:S02]  /*78a0*/  HADD2.F32 R166, -RZ, R165.H0_H0 ;  /* 0x200000a5ffa67230 */ /* 0x000fc40000004100 */
[C---:B------:R-:W-:Y:S01]  /*78b0*/  FMUL.FTZ R174, R56.reuse, R167 ;  /* 0x000000a738ae7220 */ /* 0x040fe20000410000 */
[----:B------:R-:W-:Y:S01]  /*78c0*/  HADD2.F32 R167, -RZ, R165.H1_H1 ;  /* 0x300000a5ffa77230 */ /* 0x000fe20000004100 */
[----:B------:R-:W-:Y:S01]  /*78d0*/  F2FP.F16.E4M3.UNPACK_B R168, R163 ;  /* 0x000000a3ffa8723e */ /* 0x000fe200020006ff */
[----:B------:R-:W-:Y:S02]  /*78e0*/  HADD2.F32 R165, -RZ, R59.H1_H1 ;  /* 0x3000003bffa57230 */ /* 0x000fe40000004100 */
[-C--:B------:R-:W-:Y:S01]  /*78f0*/  FFMA.FTZ R56, R56, R166.reuse, -R173 ;  /* 0x000000a638387223 */ /* 0x080fe200000108ad */
[----:B------:R-:W-:Y:S01]  /*7900*/  FFMA.FTZ R57, R57, R166, R174 ;  /* 0x000000a639397223 */ /* 0x000fe200000100ae */
[----:B------:R-:W-:Y:S01]  /*7910*/  HADD2.F32 R58, -RZ, R58.H1_H1 ;  /* 0x3000003aff3a7230 */ /* 0x000fe20000004100 */
[----:B------:R-:W-:Y:S01]  /*7920*/  F2FP.F16.E4M3.UNPACK_B R166, R162 ;  /* 0x000000a2ffa6723e */ /* 0x000fe200020006ff */
[----:B------:R-:W-:Y:S01]  /*7930*/  FMUL.FTZ R59, R165, R170 ;  /* 0x000000aaa53b7220 */ /* 0x000fe20000410000 */
[----:B------:R-:W-:Y:S01]  /*7940*/  F2FP.F16.E4M3.UNPACK_B R162, R84 ;  /* 0x00000054ffa2723e */ /* 0x000fe200020006ff */
[----:B------:R-:W-:Y:S01]  /*7950*/  HADD2.F32 R169, -RZ, R168.H0_H0 ;  /* 0x200000a8ffa97230 */ /* 0x000fe20000004100 */
[----:B------:R-:W-:Y:S01]  /*7960*/  F2FP.F16.E4M3.UNPACK_B R88, R88 ;  /* 0x00000058ff58723e */ /* 0x000fe200020006ff */
[C---:B------:R-:W-:Y:S01]  /*7970*/  FMUL.FTZ R170, R58.reuse, R170 ;  /* 0x000000aa3aaa7220 */ /* 0x040fe20000410000 */
[-C--:B------:R-:W-:Y:S01]  /*7980*/  FFMA.FTZ R59, R58, R167.reuse, -R59 ;  /* 0x000000a73a3b7223 */ /* 0x080fe2000001083b */
[----:B------:R-:W-:Y:S01]  /*7990*/  HADD2.F32 R84, -RZ, R162.H0_H0 ;  /* 0x200000a2ff547230 */ /* 0x000fe20000004100 */
[----:B------:R-:W-:Y:S01]  /*79a0*/  LOP3.LUT R53, R171, 0xff0000, R172, 0xf8, !PT ;  /* 0x00ff0000ab357812 */ /* 0x000fe200078ef8ac */
[----:B------:R-:W-:Y:S01]  /*79b0*/  FFMA.FTZ R58, R165, R167, R170 ;  /* 0x000000a7a53a7223 */ /* 0x000fe200000100aa */
[----:B------:R-:W-:Y:S01]  /*79c0*/  HADD2.F32 R163, -RZ, R88.H0_H0 ;  /* 0x20000058ffa37230 */ /* 0x000fe20000004100 */
[----:B------:R-:W-:Y:S01]  /*79d0*/  F2FP.SATFINITE.E4M3.F32.PACK_AB_MERGE_C R56, R59, R56, RZ ;  /* 0x000000383b38723e */ /* 0x000fe200048070ff */
[----:B------:R-:W-:-:S02]  /*79e0*/  HADD2.F32 R167, -RZ, R166.H0_H0 ;  /* 0x200000a6ffa77230 */ /* 0x000fc40000004100 */
[CC--:B------:R-:W-:Y:S01]  /*79f0*/  FMUL.FTZ R170, R84.reuse, R169.reuse ;  /* 0x000000a954aa7220 */ /* 0x0c0fe20000410000 */
[----:B------:R-:W-:Y:S02]  /*7a00*/  HADD2.F32 R168, -RZ, R168.H1_H1 ;  /* 0x300000a8ffa87230 */ /* 0x000fe40000004100 */
[C---:B------:R-:W-:Y:S01]  /*7a10*/  FMUL.FTZ R171, R163.reuse, R169 ;  /* 0x000000a9a3ab7220 */ /* 0x040fe20000410000 */
[----:B------:R-:W-:Y:S02]  /*7a20*/  HADD2.F32 R165, -RZ, R88.H1_H1 ;  /* 0x30000058ffa57230 */ /* 0x000fe40000004100 */
[-C--:B------:R-:W-:Y:S01]  /*7a30*/  FFMA.FTZ R88, R163, R167.reuse, R170 ;  /* 0x000000a7a3587223 */ /* 0x080fe200000100aa */
[----:B------:R-:W-:Y:S02]  /*7a40*/  HADD2.F32 R162, -RZ, R162.H1_H1 ;  /* 0x300000a2ffa27230 */ /* 0x000fe40000004100 */
[----:B------:R-:W-:Y:S01]  /*7a50*/  FFMA.FTZ R84, R84, R167, -R171 ;  /* 0x000000a754547223 */ /* 0x000fe200000108ab */
[----:B------:R-:W-:-:S02]  /*7a60*/  HADD2.F32 R166, -RZ, R166.H1_H1 ;  /* 0x300000a6ffa67230 */ /* 0x000fc40000004100 */
[CC--:B------:R-:W-:Y:S01]  /*7a70*/  FMUL.FTZ R163, R165.reuse, R168.reuse ;  /* 0x000000a8a5a37220 */ /* 0x0c0fe20000410000 */
[----:B------:R-:W-:Y:S01]  /*7a80*/  F2FP.F16.E4M3.UNPACK_B R169, R161.H1 ;  /* 0x000000a1ffa9723e */ /* 0x000fe200030006ff */
[C---:B------:R-:W-:Y:S01]  /*7a90*/  FMUL.FTZ R172, R162.reuse, R168 ;  /* 0x000000a8a2ac7220 */ /* 0x040fe20000410000 */
[----:B------:R-:W-:Y:S01]  /*7aa0*/  F2FP.F16.E4M3.UNPACK_B R167, R90.H1 ;  /* 0x0000005affa7723e */ /* 0x000fe200030006ff */
[----:B------:R-:W-:Y:S01]  /*7ab0*/  FFMA.FTZ R163, R162, R166, -R163 ;  /* 0x000000a6a2a37223 */ /* 0x000fe200000108a3 */
[----:B------:R-:W-:Y:S01]  /*7ac0*/  F2FP.F16.E4M3.UNPACK_B R162, R86.H1 ;  /* 0x00000056ffa2723e */ /* 0x000fe200030006ff */
[----:B------:R-:W-:Y:S01]  /*7ad0*/  HADD2.F32 R173, -RZ, R169.H0_H0 ;  /* 0x200000a9ffad7230 */ /* 0x000fe20000004100 */
[----:B------:R-:W-:Y:S01]  /*7ae0*/  F2FP.F16.E4M3.UNPACK_B R170, R160.H1 ;  /* 0x000000a0ffaa723e */ /* 0x000fe200030006ff */
[----:B------:R-:W-:Y:S02]  /*7af0*/  HADD2.F32 R168, -RZ, R167.H0_H0 ;  /* 0x200000a7ffa87230 */ /* 0x000fe40000004100 */
[----:B------:R-:W-:Y:S01]  /*7b00*/  FFMA.FTZ R165, R165, R166, R172 ;  /* 0x000000a6a5a57223 */ /* 0x000fe200000100ac */
[----:B------:R-:W-:Y:S01]  /*7b10*/  HADD2.F32 R166, -RZ, R162.H0_H0 ;  /* 0x200000a2ffa67230 */ /* 0x000fe20000004100 */
[----:B------:R-:W-:Y:S01]  /*7b20*/  F2FP.F16.E4M3.UNPACK_B R86, R86 ;  /* 0x00000056ff56723e */ /* 0x000fe200020006ff */
[----:B------:R-:W-:-:S02]  /*7b30*/  HADD2.F32 R171, -RZ, R170.H0_H0 ;  /* 0x200000aaffab7230 */ /* 0x000fc40000004100 */
[-C--:B------:R-:W-:Y:S01]  /*7b40*/  FMUL.FTZ R175, R168, R173.reuse ;  /* 0x000000ada8af7220 */ /* 0x080fe20000410000 */
[----:B------:R-:W-:Y:S02]  /*7b50*/  HADD2.F32 R172, -RZ, R169.H1_H1 ;  /* 0x300000a9ffac7230 */ /* 0x000fe40000004100 */
[----:B------:R-:W-:Y:S01]  /*7b60*/  FMUL.FTZ R173, R166, R173 ;  /* 0x000000ada6ad7220 */ /* 0x000fe20000410000 */
[----:B------:R-:W-:Y:S01]  /*7b70*/  HADD2.F32 R169, -RZ, R167.H1_H1 ;  /* 0x300000a7ffa97230 */ /* 0x000fe20000004100 */
[----:B------:R-:W-:Y:S01]  /*7b80*/  F2FP.SATFINITE.E4M3.F32.PACK_AB_MERGE_C R57, R58, R57, RZ ;  /* 0x000000393a39723e */ /* 0x000fe200048070ff */
[----:B------:R-:W-:Y:S02]  /*7b90*/  HADD2.F32 R167, -RZ, R162.H1_H1 ;  /* 0x300000a2ffa77230 */ /* 0x000fe40000004100 */
[-C--:B------:R-:W-:Y:S01]  /*7ba0*/  FFMA.FTZ R162, R166, R171.reuse, -R175 ;  /* 0x000000aba6a27223 */ /* 0x080fe200000108af */
[----:B------:R-:W-:Y:S02]  /*7bb0*/  HADD2.F32 R170, -RZ, R170.H1_H1 ;  /* 0x300000aaffaa7230 */ /* 0x000fe40000004100 */
[----:B------:R-:W-:Y:S01]  /*7bc0*/  FFMA.FTZ R166, R168, R171, R173 ;  /* 0x000000aba8a67223 */ /* 0x000fe200000100ad */
[-C--:B------:R-:W-:Y:S01]  /*7bd0*/  FMUL.FTZ R174, R169, R172.reuse ;  /* 0x000000aca9ae7220 */ /* 0x080fe20000410000 */
[----:B------:R-:W-:Y:S01]  /*7be0*/  F2FP.F16.E4M3.UNPACK_B R168, R161 ;  /* 0x000000a1ffa8723e */ /* 0x000fe200020006ff */
[C---:B------:R-:W-:Y:S01]  /*7bf0*/  FMUL.FTZ R172, R167.reuse, R172 ;  /* 0x000000aca7ac7220 */ /* 0x040fe20000410000 */
[----:B------:R-:W-:Y:S01]  /*7c00*/  F2FP.F16.E4M3.UNPACK_B R161, R90 ;  /* 0x0000005affa1723e */ /* 0x000fe200020006ff */
[----:B------:R-:W-:Y:S01]  /*7c10*/  FFMA.FTZ R177, R167, R170, -R174 ;  /* 0x000000aaa7b17223 */ /* 0x000fe200000108ae */
[----:B------:R-:W-:Y:S01]  /*7c20*/  F2FP.F16.E4M3.UNPACK_B R167, R160 ;  /* 0x000000a0ffa7723e */ /* 0x000fe200020006ff */
[----:B------:R-:W-:-:S02]  /*7c30*/  HADD2.F32 R171, -RZ, R168.H0_H0 ;  /* 0x200000a8ffab7230 */ /* 0x000fc40000004100 */
[----:B------:R-:W-:Y:S01]  /*7c40*/  FFMA.FTZ R179, R169, R170, R172 ;  /* 0x000000aaa9b37223 */ /* 0x000fe200000100ac */
[--C-:B------:R-:W-:Y:S01]  /*7c50*/  HADD2.F32 R160, -RZ, R161.reuse.H0_H0 ;  /* 0x200000a1ffa07230 */ /* 0x100fe20000004100 */
[----:B------:R-:W-:Y:S01]  /*7c60*/  F2FP.F16.E4M3.UNPACK_B R58, R89 ;  /* 0x00000059ff3a723e */ /* 0x000fe200020006ff */
[----:B------:R-:W-:Y:S01]  /*7c70*/  HADD2.F32 R168, -RZ, R168.H1_H1 ;  /* 0x300000a8ffa87230 */ /* 0x000fe20000004100 */
[----:B------:R-:W-:Y:S01]  /*7c80*/  F2FP.F16.E4M3.UNPACK_B R59, R55 ;  /* 0x00000037ff3b723e */ /* 0x000fe200020006ff */
[--C-:B------:R-:W-:Y:S02]  /*7c90*/  HADD2.F32 R90, -RZ, R86.reuse.H0_H0 ;  /* 0x20000056ff5a7230 */ /* 0x100fe40000004100 */
[----:B------:R-:W-:Y:S01]  /*7ca0*/  FMUL.FTZ R173, R160, R171 ;  /* 0x000000aba0ad7220 */ /* 0x000fe20000410000 */
[----:B------:R-:W-:Y:S01]  /*7cb0*/  HADD2.F32 R161, -RZ, R161.H1_H1 ;  /* 0x300000a1ffa17230 */ /* 0x000fe20000004100 */
[----:B------:R-:W-:Y:S01]  /*7cc0*/  F2FP.SATFINITE.E4M3.F32.PACK_AB_MERGE_C R88, R165, R88, R57 ;  /* 0x00000058a558723e */ /* 0x000fe20004807039 */
[----:B------:R-:W-:-:S02]  /*7cd0*/  HADD2.F32 R86, -RZ, R86.H1_H1 ;  /* 0x30000056ff567230 */ /* 0x000fc40000004100 */
[----:B------:R-:W-:Y:S01]  /*7ce0*/  FMUL.FTZ R171, R90, R171 ;  /* 0x000000ab5aab7220 */ /* 0x000fe20000410000 */
[--C-:B------:R-:W-:Y:S02]  /*7cf0*/  HADD2.F32 R169, -RZ, R167.reuse.H0_H0 ;  /* 0x200000a7ffa97230 */ /* 0x100fe40000004100 */
[CC--:B------:R-:W-:Y:S01]  /*7d00*/  FMUL.FTZ R175, R161.reuse, R168.reuse ;  /* 0x000000a8a1af7220 */ /* 0x0c0fe20000410000 */
[----:B------:R-:W-:Y:S02]  /*7d10*/  HADD2.F32 R167, -RZ, R167.H1_H1 ;  /* 0x300000a7ffa77230 */ /* 0x000fe40000004100 */
[----:B------:R-:W-:Y:S01]  /*7d20*/  FMUL.FTZ R168, R86, R168 ;  /* 0x000000a856a87220 */ /* 0x000fe20000410000 */
[----:B------:R-:W-:Y:S01]  /*7d30*/  F2FP.F16.E4M3.UNPACK_B R57, R85 ;  /* 0x00000055ff39723e */ /* 0x000fe200020006ff */
[-C--:B------:R-:W-:Y:S01]  /*7d40*/  FFMA.FTZ R173, R90, R169.reuse, -R173 ;  /* 0x000000a95aad7223 */ /* 0x080fe200000108ad */
[----:B------:R-:W-:Y:S01]  /*7d50*/  FFMA.FTZ R90, R160, R169, R171 ;  /* 0x000000a9a05a7223 */ /* 0x000fe200000100ab */
[-C--:B------:R-:W-:Y:S01]  /*7d60*/  FFMA.FTZ R86, R86, R167.reuse, -R175 ;  /* 0x000000a756567223 */ /* 0x080fe200000108af */
[----:B------:R-:W-:Y:S01]  /*7d70*/  FFMA.FTZ R167, R161, R167, R168 ;  /* 0x000000a7a1a77223 */ /* 0x000fe200000100a8 */
[----:B------:R-:W-:Y:S01]  /*7d80*/  F2FP.SATFINITE.E4M3.F32.PACK_AB_MERGE_C R162, R177, R162, RZ ;  /* 0x000000a2b1a2723e */ /* 0x000fe200048070ff */
[--C-:B------:R-:W-:Y:S01]  /*7d90*/  HADD2.F32 R160, -RZ, R58.reuse.H0_H0 ;  /* 0x2000003affa07230 */ /* 0x100fe20000004100 */
[----:B------:R-:W-:Y:S01]  /*7da0*/  F2FP.SATFINITE.E4M3.F32.PACK_AB_MERGE_C R166, R179, R166, RZ ;  /* 0x000000a6b3a6723e */ /* 0x000fe200048070ff */
[----:B------:R-:W-:Y:S01]  /*7db0*/  HADD2.F32 R165, -RZ, R59.H0_H0 ;  /* 0x2000003bffa57230 */ /* 0x000fe20000004100 */
[----:B------:R-:W-:Y:S01]  /*7dc0*/  F2FP.SATFINITE.E4M3.F32.PACK_AB_MERGE_C R84, R163, R84, R56 ;  /* 0x00000054a354723e */ /* 0x000fe20004807038 */
[----:B------:R-:W-:Y:S01]  /*7dd0*/  HADD2.F32 R56, -RZ, R57.H0_H0 ;  /* 0x20000039ff387230 */ /* 0x000fe20000004100 */
[----:B------:R-:W-:Y:S01]  /*7de0*/  F2FP.F16.E4M3.UNPACK_B R161, R54 ;  /* 0x00000036ffa1723e */ /* 0x000fe200020006ff */
[----:B------:R-:W-:Y:S01]  /*7df0*/  HADD2.F32 R58, -RZ, R58.H1_H1 ;  /* 0x3000003aff3a7230 */ /* 0x000fe20000004100 */
[----:B------:R-:W-:Y:S01]  /*7e00*/  F2FP.SATFINITE.E4M3.F32.PACK_AB_MERGE_C R86, R86, R173, R162 ;  /* 0x000000ad5656723e */ /* 0x000fe200048070a2 */
[----:B------:R-:W-:Y:S01]  /*7e10*/  HADD2.F32 R162, -RZ, R59.H1_H1 ;  /* 0x3000003bffa27230 */ /* 0x000fe20000004100 */
[----:B------:R-:W-:Y:S01]  /*7e20*/  F2FP.SATFINITE.E4M3.F32.PACK_AB_MERGE_C R90, R167, R90, R166 ;  /* 0x0000005aa75a723e */ /* 0x000fe200048070a6 */
[----:B------:R-:W-:-:S02]  /*7e30*/  HADD2.F32 R163, -RZ, R161.H0_H0 ;  /* 0x200000a1ffa37230 */ /* 0x000fc40000004100 */
[-C--:B------:R-:W-:Y:S01]  /*7e40*/  FMUL.FTZ R167, R160, R165.reuse ;  /* 0x000000a5a0a77220 */ /* 0x080fe20000410000 */
[C---:B------:R-:W-:Y:S01]  /*7e50*/  FMUL.FTZ R165, R56.reuse, R165 ;  /* 0x000000a538a57220 */ /* 0x040fe20000410000 */
[----:B------:R-:W-:Y:S01]  /*7e60*/  HADD2.F32 R59, -RZ, R57.H1_H1 ;  /* 0x30000039ff3b7230 */ /* 0x000fe20000004100 */
[----:B------:R-:W-:Y:S01]  /*7e70*/  F2FP.F16.E4M3.UNPACK_B R89, R89.H1 ;  /* 0x00000059ff59723e */ /* 0x000fe200030006ff */
[-C--:B------:R-:W-:Y:S01]  /*7e80*/  FFMA.FTZ R56, R56, R163.reuse, -R167 ;  /* 0x000000a338387223 */ /* 0x080fe200000108a7 */
[----:B------:R-:W-:Y:S01]  /*7e90*/  FFMA.FTZ R57, R160, R163, R165 ;  /* 0x000000a3a0397223 */ /* 0x000fe200000100a5 */
[----:B------:R-:W-:Y:S02]  /*7ea0*/  HADD2.F32 R161, -RZ, R161.H1_H1 ;  /* 0x300000a1ffa17230 */ /* 0x000fe40000004100 */
[-C--:B------:R-:W-:Y:S01]  /*7eb0*/  FMUL.FTZ R160, R58, R162.reuse ;  /* 0x000000a23aa07220 */ /* 0x080fe20000410000 */
[----:B------:R-:W-:Y:S01]  /*7ec0*/  FMUL.FTZ R163, R59, R162 ;  /* 0x000000a23ba37220 */ /* 0x000fe20000410000 */
[----:B------:R-:W-:-:S02]  /*7ed0*/  F2FP.F16.E4M3.UNPACK_B R162, R55.H1 ;  /* 0x00000037ffa2723e */ /* 0x000fc400030006ff */
[----:B------:R-:W-:Y:S01]  /*7ee0*/  F2FP.F16.E4M3.UNPACK_B R85, R85.H1 ;  /* 0x00000055ff55723e */ /* 0x000fe200030006ff */
[-C--:B------:R-:W-:Y:S01]  /*7ef0*/  FFMA.FTZ R59, R59, R161.reuse, -R160 ;  /* 0x000000a13b3b7223 */ /* 0x080fe200000108a0 */
[----:B------:R-:W-:Y:S01]  /*7f00*/  FFMA.FTZ R58, R58, R161, R163 ;  /* 0x000000a13a3a7223 */ /* 0x000fe200000100a3 */
[----:B------:R-:W-:Y:S01]  /*7f10*/  F2FP.F16.E4M3.UNPACK_B R54, R54.H1 ;  /* 0x00000036ff36723e */ /* 0x000fe200030006ff */
[----:B------:R-:W-:Y:S01]  /*7f20*/  HADD2.F32 R160, -RZ, R89.H0_H0 ;  /* 0x20000059ffa07230 */ /* 0x000fe20000004100 */
[-C--:B------:R-:W-:Y:S01]  /*7f30*/  F2FP.F16.E4M3.UNPACK_B R171, R53.reuse ;  /* 0x00000035ffab723e */ /* 0x080fe200020006ff */
[----:B------:R-:W-:Y:S01]  /*7f40*/  HADD2.F32 R163, -RZ, R162.H0_H0 ;  /* 0x200000a2ffa37230 */ /* 0x000fe20000004100 */
[----:B------:R-:W-:Y:S01]  /*7f50*/  F2FP.F16.E4M3.UNPACK_B R172, R53.H1 ;  /* 0x00000035ffac723e */ /* 0x000fe200030006ff */
[----:B------:R-:W-:Y:S01]  /*7f60*/  HADD2.F32 R55, -RZ, R85.H0_H0 ;  /* 0x20000055ff377230 */ /* 0x000fe20000004100 */
[----:B------:R-:W-:Y:S01]  /*7f70*/  F2FP.F16.E4M3.UNPACK_B R167, R52 ;  /* 0x00000034ffa7723e */ /* 0x000fe200020006ff */
[----:B------:R-:W-:-:S02]  /*7f80*/  HADD2.F32 R161, -RZ, R89.H1_H1 ;  /* 0x30000059ffa17230 */ /* 0x000fc40000004100 */
[CC--:B------:R-:W-:Y:S01]  /*7f90*/  FMUL.FTZ R168, R160.reuse, R163.reuse ;  /* 0x000000a3a0a87220 */ /* 0x0c0fe20000410000 */
[----:B------:R-:W-:Y:S02]  /*7fa0*/  HADD2.F32 R89, -RZ, R54.H0_H0 ;  /* 0x20000036ff597230 */ /* 0x000fe40000004100 */
[C---:B------:R-:W-:Y:S01]  /*7fb0*/  FMUL.FTZ R163, R55.reuse, R163 ;  /* 0x000000a337a37220 */ /* 0x040fe20000410000 */
[----:B------:R-:W-:Y:S02]  /*7fc0*/  HADD2.F32 R85, -RZ, R85.H1_H1 ;  /* 0x30000055ff557230 */ /* 0x000fe40000004100 */
[----:B------:R-:W-:Y:S02]  /*7fd0*/  HADD2.F32 R162, -RZ, R162.H1_H1 ;  /* 0x300000a2ffa27230 */ /* 0x000fe40000004100 */
[----:B------:R-:W-:Y:S02]  /*7fe0*/  HADD2.F32 R166, -RZ, R54.H1_H1 ;  /* 0x30000036ffa67230 */ /* 0x000fe40000004100 */
[-C--:B------:R-:W-:Y:S01]  /*7ff0*/  FFMA.FTZ R54, R55, R89.reuse, -R168 ;  /* 0x0000005937367223 */ /* 0x080fe200000108a8 */
[----:B------:R-:W-:Y:S01]  /*8000*/  FFMA.FTZ R55, R160, R89, R163 ;  /* 0x00000059a0377223 */ /* 0x000fe200000100a3 */
[-C--:B------:R-:W-:Y:S01]  /*8010*/  FMUL.FTZ R170, R161, R162.reuse ;  /* 0x000000a2a1aa7220 */ /* 0x080fe20000410000 */
[C---:B------:R-:W-:Y:S01]  /*8020*/  FMUL.FTZ R160, R85.reuse, R162 ;  /* 0x000000a255a07220 */ /* 0x040fe20000410000 */
[----:B------:R-:W-:Y:S01]  /*8030*/  F2FP.F16.E4M3.UNPACK_B R89, R87 ;  /* 0x00000057ff59723e */ /* 0x000fe200020006ff */
[----:B------:R-:W-:Y:S01]  /*8040*/  HADD2.F32 R53, -RZ, R172.H0_H0 ;  /* 0x200000acff357230 */ /* 0x000fe20000004100 */
[----:B------:R-:W-:Y:S01]  /*8050*/  F2FP.F16.E4M3.UNPACK_B R162, R91 ;  /* 0x0000005bffa2723e */ /* 0x000fe200020006ff */
[-C--:B------:R-:W-:Y:S01]  /*8060*/  FFMA.FTZ R85, R85, R166.reuse, -R170 ;  /* 0x000000a655557223 */ /* 0x080fe200000108aa */
[----:B------:R-:W-:Y:S01]  /*8070*/  F2FP.F16.E4M3.UNPACK_B R87, R87.H1 ;  /* 0x00000057ff57723e */ /* 0x000fe200030006ff */
[----:B------:R-:W-:Y:S01]  /*8080*/  FFMA.FTZ R160, R161, R166, R160 ;  /* 0x000000a6a1a07223 */ /* 0x000fe200000100a0 */
[----:B------:R-:W-:Y:S01]  /*8090*/  F2FP.F16.E4M3.UNPACK_B R163, R91.H1 ;  /* 0x0000005bffa3723e */ /* 0x000fe200030006ff */
[----:B------:R-:W-:Y:S01]  /*80a0*/  HADD2.F32 R91, -RZ, R89.H0_H0 ;  /* 0x20000059ff5b7230 */ /* 0x000fe20000004100 */
[----:B------:R-:W-:Y:S01]  /*80b0*/  F2FP.F16.E4M3.UNPACK_B R168, R52.H1 ;  /* 0x00000034ffa8723e */ /* 0x000fe200030006ff */
[----:B------:R-:W-:Y:S01]  /*80c0*/  HADD2.F32 R165, -RZ, R162.H0_H0 ;  /* 0x200000a2ffa57230 */ /* 0x000fe20000004100 */
[----:B------:R-:W-:Y:S01]  /*80d0*/  F2FP.SATFINITE.E4M3.F32.PACK_AB_MERGE_C R54, R85, R54, RZ ;  /* 0x000000365536723e */ /* 0x000fe200048070ff */
[----:B------:R-:W-:Y:S01]  /*80e0*/  HADD2.F32 R52, -RZ, R171.H0_H0 ;  /* 0x200000abff347230 */ /* 0x000fe20000004100 */
[----:B------:R-:W-:Y:S01]  /*80f0*/  F2FP.SATFINITE.E4M3.F32.PACK_AB_MERGE_C R55, R160, R55, RZ ;  /* 0x00000037a037723e */ /* 0x000fe200048070ff */
[----:B------:R-:W-:Y:S01]  /*8100*/  HADD2.F32 R161, -RZ, R87.H0_H0 ;  /* 0x20000057ffa17230 */ /* 0x000fe20000004100 */
[----:B------:R-:W-:Y:S01]  /*8110*/  F2FP.SATFINITE.E4M3.F32.PACK_AB_MERGE_C R85, R59, R56, R54 ;  /* 0x000000383b55723e */ /* 0x000fe20004807036 */
[----:B------:R-:W-:-:S02]  /*8120*/  HADD2.F32 R166, -RZ, R163.H0_H0 ;  /* 0x200000a3ffa67230 */ /* 0x000fc40000004100 */
[-C--:B------:R-:W-:Y:S01]  /*8130*/  FMUL.FTZ R174, R165, R52.reuse ;  /* 0x00000034a5ae7220 */ /* 0x080fe20000410000 */
[----:B------:R-:W-:Y:S02]  /*8140*/  HADD2.F32 R170, -RZ, R167.H0_H0 ;  /* 0x200000a7ffaa7230 */ /* 0x000fe40000004100 */
[----:B------:R-:W-:Y:S01]  /*8150*/  FMUL.FTZ R176, R91, R52 ;  /* 0x000000345bb07220 */ /* 0x000fe20000410000 */
[----:B------:R-:W-:Y:S02]  /*8160*/  HADD2.F32 R163, -RZ, R163.H1_H1 ;  /* 0x300000a3ffa37230 */ /* 0x000fe40000004100 */
[-C--:B------:R-:W-:Y:S01]  /*8170*/  FMUL.FTZ R178, R166, R53.reuse ;  /* 0x00000035a6b27220 */ /* 0x080fe20000410000 */
[----:B------:R-:W-:Y:S02]  /*8180*/  HADD2.F32 R172, -RZ, R172.H1_H1 ;  /* 0x300000acffac7230 */ /* 0x000fe40000004100 */
[----:B------:R-:W-:Y:S01]  /*8190*/  FMUL.FTZ R173, R161, R53 ;  /* 0x00000035a1ad7220 */ /* 0x000fe20000410000 */
[----:B------:R-:W-:-:S02]  /*81a0*/  HADD2.F32 R87, -RZ, R87.H1_H1 ;  /* 0x30000057ff577230 */ /* 0x000fc40000004100 */
[-C--:B------:R-:W-:Y:S01]  /*81b0*/  FFMA.FTZ R52, R91, R170.reuse, -R174 ;  /* 0x000000aa5b347223 */ /* 0x080fe200000108ae */
[----:B------:R-:W-:Y:S02]  /*81c0*/  HADD2.F32 R169, -RZ, R168.H0_H0 ;  /* 0x200000a8ffa97230 */ /* 0x000fe40000004100 */
[----:B------:R-:W-:Y:S01]  /*81d0*/  FFMA.FTZ R53, R165, R170, R176 ;  /* 0x000000aaa5357223 */ /* 0x000fe200000100b0 */
[----:B------:R-:W-:Y:S02]  /*81e0*/  HADD2.F32 R162, -RZ, R162.H1_H1 ;  /* 0x300000a2ffa27230 */ /* 0x000fe40000004100 */
[-C--:B------:R-:W-:Y:S01]  /*81f0*/  FMUL.FTZ R170, R163, R172.reuse ;  /* 0x000000aca3aa7220 */ /* 0x080fe20000410000 */
[----:B------:R-:W-:Y:S02]  /*8200*/  HADD2.F32 R171, -RZ, R171.H1_H1 ;  /* 0x300000abffab7230 */ /* 0x000fe40000004100 */
[----:B------:R-:W-:Y:S01]  /*8210*/  FMUL.FTZ R172, R87, R172 ;  /* 0x000000ac57ac7220 */ /* 0x000fe20000410000 */
[----:B------:R-:W-:-:S02]  /*8220*/  HADD2.F32 R168, -RZ, R168.H1_H1 ;  /* 0x300000a8ffa87230 */ /* 0x000fc40000004100 */
[-C--:B------:R-:W-:Y:S01]  /*8230*/  FFMA.FTZ R173, R166, R169.reuse, R173 ;  /* 0x000000a9a6ad7223 */ /* 0x080fe200000100ad */
[----:B------:R-:W-:Y:S02]  /*8240*/  HADD2.F32 R89, -RZ, R89.H1_H1 ;  /* 0x30000059ff597230 */ /* 0x000fe40000004100 */
[----:B------:R-:W-:Y:S01]  /*8250*/  FFMA.FTZ R178, R161, R169, -R178 ;  /* 0x000000a9a1b27223 */ /* 0x000fe200000108b2 */
[----:B------:R-:W-:Y:S02]  /*8260*/  HADD2.F32 R167, -RZ, R167.H1_H1 ;  /* 0x300000a7ffa77230 */ /* 0x000fe40000004100 */
[-C--:B------:R-:W-:Y:S01]  /*8270*/  FMUL.FTZ R166, R162, R171.reuse ;  /* 0x000000aba2a67220 */ /* 0x080fe20000410000 */
[-C--:B------:R-:W-:Y:S01]  /*8280*/  FFMA.FTZ R87, R87, R168.reuse, -R170 ;  /* 0x000000a857577223 */ /* 0x080fe200000108aa */
[----:B------:R-:W-:Y:S01]  /*8290*/  FMUL.FTZ R171, R89, R171 ;  /* 0x000000ab59ab7220 */ /* 0x000fe20000410000 */
[----:B------:R-:W-:Y:S01]  /*82a0*/  FFMA.FTZ R172, R163, R168, R172 ;  /* 0x000000a8a3ac7223 */ /* 0x000fe200000100ac */
[----:B------:R-:W-:-:S02]  /*82b0*/  FFMA.FTZ R89, R89, R167, -R166 ;  /* 0x000000a759597223 */ /* 0x000fc400000108a6 */
[----:B------:R-:W-:Y:S01]  /*82c0*/  FFMA.FTZ R162, R162, R167, R171 ;  /* 0x000000a7a2a27223 */ /* 0x000fe200000100ab */
[----:B------:R-:W-:Y:S02]  /*82d0*/  F2FP.SATFINITE.E4M3.F32.PACK_AB_MERGE_C R87, R87, R178, RZ ;  /* 0x000000b25757723e */ /* 0x000fe400048070ff */
[----:B------:R-:W-:Y:S02]  /*82e0*/  F2FP.SATFINITE.E4M3.F32.PACK_AB_MERGE_C R172, R172, R173, RZ ;  /* 0x000000adacac723e */ /* 0x000fe400048070ff */
[----:B------:R-:W-:Y:S02]  /*82f0*/  F2FP.SATFINITE.E4M3.F32.PACK_AB_MERGE_C R87, R89, R52, R87 ;  /* 0x000000345957723e */ /* 0x000fe40004807057 */
[----:B------:R-:W-:Y:S02]  /*8300*/  F2FP.SATFINITE.E4M3.F32.PACK_AB_MERGE_C R89, R58, R57, R55 ;  /* 0x000000393a59723e */ /* 0x000fe40004807037 */
[----:B------:R-:W-:-:S07]  /*8310*/  F2FP.SATFINITE.E4M3.F32.PACK_AB_MERGE_C R91, R162, R53, R172 ;  /* 0x00000035a25b723e */ /* 0x000fce00048070ac */
.L_x_345:
[----:B------:R-:W-:Y:S05]  /*8320*/  BSYNC B2 ;  /* 0x0000000000027941 */ /* 0x000fea0003800000 */
.L_x_344:
[----:B------:R-:W-:Y:S01]  /*8330*/  ISETP.GE.AND P3, PT, R159, R147, PT ;  /* 0x000000939f00720c */ /* 0x000fe20003f66270 */
[----:B------:R-:W-:-:S12]  /*8340*/  ULDC.64 UR4, c[0x0][0x2d8] ;  /* 0x0000b60000047ab9 */ /* 0x000fd80000000a00 */
[--C-:B------:R-:W-:Y:S02]  /*8350*/  @!P3 SHF.R.S32.HI R52, RZ, 0x1f, R159.reuse ;  /* 0x0000001fff34b819 */ /* 0x100fe4000001149f */
[----:B------:R-:W-:-:S04]  /*8360*/  @!P3 IADD3 R54, P4, P6, R46, R136, R159 ;  /* 0x000000882e36b210 */ /* 0x000fc80007e9e09f */
[----:B------:R-:W-:Y:S02]  /*8370*/  @!P3 IADD3.X R158, R21, R158, R52, P4, P6 ;  /* 0x0000009e159eb210 */ /* 0x000fe400027ec434 */
[----:B------:R-:W-:-:S04]  /*8380*/  IADD3 R52, P4, R157, UR4, RZ ;  /* 0x000000049d347c10 */ /* 0x000fc8000ff9e0ff */
[----:B------:R-:W-:Y:S02]  /*8390*/  IADD3.X R53, R164, UR5, RZ, P4, !PT ;  /* 0x00000005a4357c10 */ /* 0x000fe4000a7fe4ff */
[----:B------:R-:W-:-:S03]  /*83a0*/  @!P3 IADD3 R54, P4, R54, UR4, RZ ;  /* 0x000000043636bc10 */ /* 0x000fc6000ff9e0ff */
[----:B-1----:R1:W-:Y:S01]  /*83b0*/  STG.E.128 desc[UR60][R52.64], R84 ;  /* 0x0000005434007986 */ /* 0x0023e2000c101d3c */
[----:B------:R-:W-:-:S05]  /*83c0*/  @!P3 IADD3.X R55, R158, UR5, RZ, P4, !PT ;  /* 0x000000059e37bc10 */ /* 0x000fca000a7fe4ff */
[----:B--2---:R1:W-:Y:S04]  /*83d0*/  @!P3 STG.E.128 desc[UR60][R54.64], R88 ;  /* 0x000000583600b986 */ /* 0x0043e8000c101d3c */
.L_x_343:
[----:B------:R-:W-:Y:S05]  /*83e0*/  BSYNC B1 ;  /* 0x0000000000017941 */ /* 0x000fea0003800000 */
.L_x_342:
[----:B-1----:R-:W-:Y:S01]  /*83f0*/  VIADD R53, R228, 0x40 ;  /* 0x00000040e4357836 */ /* 0x002fe20000000000 */
[----:B------:R-:W-:Y:S04]  /*8400*/  BSSY B1, `(.L_x_346) ;  /* 0x0000101000017945 */ /* 0x000fe80003800000 */
[----:B------:R-:W-:-:S13]  /*8410*/  ISETP.GE.OR P3, PT, R53, R120, P0 ;  /* 0x000000783500720c */ /* 0x000fda0000766670 */
[----:B------:R-:W-:Y:S05]  /*8420*/  @P3 BRA `(.L_x_347) ;  /* 0x0000000c00f83947 */ /* 0x000fea0003800000 */
[----:B------:R-:W3:Y:S01]  /*8430*/  LDL R54, [R1+0x58] ;  /* 0x0000580001367983 */ /* 0x000ee20000100800 */
[-C--:B--2---:R-:W-:Y:S01]  /*8440*/  IMAD R52, R124, R130.reuse, RZ ;  /* 0x000000827c347224 */ /* 0x084fe200078e02ff */
[----:B------:R-:W-:Y:S01]  /*8450*/  ISETP.NE.AND P6, PT, R0, RZ, PT ;  /* 0x000000ff0000720c */ /* 0x000fe20003fc5270 */
[C---:B------:R-:W-:Y:S01]  /*8460*/  IMAD.WIDE.U32 R84, R53.reuse, R130, R128 ;  /* 0x0000008235547225 */ /* 0x040fe200078e0080 */
[----:B------:R-:W-:Y:S03]  /*8470*/  BSSY B2, `(.L_x_348) ;  /* 0x00000ee000027945 */ /* 0x000fe60003800000 */
[----:B------:R-:W-:Y:S01]  /*8480*/  IMAD R53, R53, R131, R52 ;  /* 0x0000008335357224 */ /* 0x000fe200078e0234 */
[----:B------:R-:W-:Y:S01]  /*8490*/  SEL R52, R121, R148, !P6 ;  /* 0x0000009479347207 */ /* 0x000fe20007000000 */
[----:B------:R-:W-:Y:S01]  /*84a0*/  VIADD R55, R228, 0x40 ;  /* 0x00000040e4377836 */ /* 0x000fe20000000000 */
[----:B------:R-:W-:Y:S01]  /*84b0*/  IADD3 R87, P3, P4, R46, R84, R27 ;  /* 0x000000542e577210 */ /* 0x000fe20007c7e01b */
[----:B------:R-:W-:Y:S01]  /*84c0*/  VIADD R56, R228, 0x40 ;  /* 0x00000040e4387836 */ /* 0x000fe20000000000 */
[----:B------:R-:W-:Y:S01]  /*84d0*/  IADD3 R86, R85, R53, RZ ;  /* 0x0000003555567210 */ /* 0x000fe20007ffe0ff */
[----:B------:R-:W-:Y:S01]  /*84e0*/  IMAD.SHL.U32 R55, R55, 0x80, RZ ;  /* 0x0000008037377824 */ /* 0x000fe200078e00ff */
[----:B------:R-:W-:-:S02]  /*84f0*/  SHF.R.S32.HI R53, RZ, 0x1f, R52 ;  /* 0x0000001fff357819 */ /* 0x000fc40000011434 */
[----:B------:R-:W-:Y:S02]  /*8500*/  SHF.L.U32 R56, R56, 0x7, RZ ;  /* 0x0000000738387819 */ /* 0x000fe400000006ff */
[----:B------:R-:W-:Y:S02]  /*8510*/  LEA.HI R53, R53, R52, RZ, 0x5 ;  /* 0x0000003435357211 */ /* 0x000fe400078f28ff */
[----:B------:R-:W-:Y:S02]  /*8520*/  LOP3.LUT R55, R55, 0x380, RZ, 0xc0, !PT ;  /* 0x0000038037377812 */ /* 0x000fe400078ec0ff */
[----:B------:R-:W-:Y:S02]  /*8530*/  LEA.HI.SX32 R53, R53, R28, 0x1b ;  /* 0x0000001c35357211 */ /* 0x000fe400078fdaff */
[----:B------:R-:W-:Y:S02]  /*8540*/  LOP3.LUT R56, R56, 0x380, RZ, 0xc0, !PT ;  /* 0x0000038038387812 */ /* 0x000fe400078ec0ff */
[----:B------:R-:W-:Y:S01]  /*8550*/  SHF.R.U32.HI R55, RZ, 0x3, R55 ;  /* 0x00000003ff377819 */ /* 0x000fe20000011637 */
[----:B------:R-:W-:Y:S01]  /*8560*/  IMAD.SHL.U32 R89, R53, 0x10, RZ ;  /* 0x0000001035597824 */ /* 0x000fe200078e00ff */
[----:B------:R-:W-:Y:S01]  /*8570*/  IADD3.X R90, R21, R86, R26, P3, P4 ;  /* 0x00000056155a7210 */ /* 0x000fe20001fe841a */
[----:B------:R-:W-:-:S03]  /*8580*/  IMAD R53, R17, 0x7000, R115 ;  /* 0x0000700011357824 */ /* 0x000fc600078e0273 */
[----:B------:R-:W-:Y:S01]  /*8590*/  LOP3.LUT R52, R56, 0x70, R89, 0xf8, !PT ;  /* 0x0000007038347812 */ /* 0x000fe200078ef859 */
[----:B------:R-:W-:-:S03]  /*85a0*/  IMAD.IADD R53, R16, 0x1, R53 ;  /* 0x0000000110357824 */ /* 0x000fc600078e0235 */
[----:B------:R-:W-:-:S05]  /*85b0*/  LOP3.LUT R52, R52, R55, RZ, 0x3c, !PT ;  /* 0x0000003734347212 */ /* 0x000fca00078e3cff */
[----:B---3--:R-:W-:-:S04]  /*85c0*/  IMAD.IADD R52, R54, 0x1, R52 ;  /* 0x0000000136347824 */ /* 0x008fc800078e0234 */
[----:B------:R-:W-:-:S05]  /*85d0*/  IMAD R55, R17, 0x7000, R52 ;  /* 0x0000700011377824 */ /* 0x000fca00078e0234 */
[----:B------:R-:W-:Y:S02]  /*85e0*/  IADD3 R56, R16, R55, RZ ;  /* 0x0000003710387210 */ /* 0x000fe40007ffe0ff */
[----:B------:R-:W1:Y:S04]  /*85f0*/  LDS.128 R52, [R53+0x20400] ;  /* 0x0204000035347984 */ /* 0x000e680000000c00 */
[----:B------:R-:W2:Y:S01]  /*8600*/  LDS.128 R56, [R56+0x20400] ;  /* 0x0204000038387984 */ /* 0x000ea20000000c00 */
[----:B------:R-:W-:Y:S05]  /*8610*/  @P2 BRA `(.L_x_349) ;  /* 0x0000000c004c2947 */ /* 0x000fea0003800000 */
[----:B------:R-:W-:Y:S01]  /*8620*/  SHF.R.U32.HI R158, RZ, 0x8, R61 ;  /* 0x00000008ff9e7819 */ /* 0x000fe2000001163d */
[----:B-1----:R-:W-:Y:S01]  /*8630*/  IMAD.MOV.U32 R64, RZ, RZ, R52 ;  /* 0x000000ffff407224 */ /* 0x002fe200078e0034 */
[----:B------:R-:W-:Y:S01]  /*8640*/  LOP3.LUT R91, R61, 0xff0000ff, RZ, 0xc0, !PT ;  /* 0xff0000ff3d5b7812 */ /* 0x000fe200078ec0ff */
[----:B--2---:R-:W-:Y:S01]  /*8650*/  IMAD.MOV.U32 R66, RZ, RZ, R56 ;  /* 0x000000ffff427224 */ /* 0x004fe200078e0038 */
[----:B------:R-:W-:Y:S01]  /*8660*/  SHF.R.U32.HI R137, RZ, 0x8, R63 ;  /* 0x00000008ff897819 */ /* 0x000fe2000001163f */
[----:B------:R-:W-:Y:S01]  /*8670*/  IMAD.MOV.U32 R60, RZ, RZ, R53 ;  /* 0x000000ffff3c7224 */ /* 0x000fe200078e0035 */
[----:B------:R-:W-:Y:S02]  /*8680*/  SHF.L.U32 R52, R158, 0x8, RZ ;  /* 0x000000089e347819 */ /* 0x000fe400000006ff */
[----:B------:R-:W-:Y:S02]  /*8690*/  SHF.R.U32.HI R88, RZ, 0x8, R67 ;  /* 0x00000008ff587819 */ /* 0x000fe40000011643 */
[----:B------:R-:W-:Y:S01]  /*86a0*/  LOP3.LUT R91, R91, 0xff00, R52, 0xf8, !PT ;  /* 0x0000ff005b5b7812 */ /* 0x000fe200078ef834 */
[----:B------:R-:W-:Y:S01]  /*86b0*/  IMAD.SHL.U32 R52, R137, 0x100, RZ ;  /* 0x0000010089347824 */ /* 0x000fe200078e00ff */
[----:B------:R-:W-:-:S02]  /*86c0*/  SHF.R.U32.HI R160, RZ, 0x10, R63 ;  /* 0x00000010ffa07819 */ /* 0x000fc4000001163f */
[----:B------:R-:W-:Y:S02]  /*86d0*/  LOP3.LUT R63, R63, 0xff0000ff, RZ, 0xc0, !PT ;  /* 0xff0000ff3f3f7812 */ /* 0x000fe400078ec0ff */
[--C-:B------:R-:W-:Y:S02]  /*86e0*/  SHF.R.U32.HI R159, RZ, 0x10, R65.reuse ;  /* 0x00000010ff9f7819 */ /* 0x100fe40000011641 */
[----:B------:R-:W-:Y:S02]  /*86f0*/  SHF.R.U32.HI R136, RZ, 0x8, R65 ;  /* 0x00000008ff887819 */ /* 0x000fe40000011641 */
[----:B------:R-:W-:Y:S02]  /*8700*/  LOP3.LUT R62, R65, 0xff0000ff, RZ, 0xc0, !PT ;  /* 0xff0000ff413e7812 */ /* 0x000fe400078ec0ff */
[----:B------:R-:W-:Y:S01]  /*8710*/  LOP3.LUT R65, R67, 0xff0000ff, RZ, 0xc0, !PT ;  /* 0xff0000ff43417812 */ /* 0x000fe200078ec0ff */
[----:B------:R-:W-:Y:S01]  /*8720*/  IMAD.SHL.U32 R53, R136, 0x100, RZ ;  /* 0x0000010088357824 */ /* 0x000fe200078e00ff */
[----:B------:R-:W-:-:S02]  /*8730*/  SHF.L.U32 R56, R88, 0x8, RZ ;  /* 0x0000000858387819 */ /* 0x000fc400000006ff */
[----:B------:R-:W-:Y:S01]  /*8740*/  SHF.R.U32.HI R161, RZ, 0x10, R61 ;  /* 0x00000010ffa17819 */ /* 0x000fe2000001163d */
[----:B------:R-:W-:Y:S01]  /*8750*/  IMAD.MOV.U32 R61, RZ, RZ, R54 ;  /* 0x000000ffff3d7224 */ /* 0x000fe200078e0036 */
[----:B------:R-:W-:Y:S01]  /*8760*/  LOP3.LUT R63, R63, 0xff00, R52, 0xf8, !PT ;  /* 0x0000ff003f3f7812 */ /* 0x000fe200078ef834 */
[----:B------:R-:W-:Y:S01]  /*8770*/  IMAD.U32 R52, R160, 0x10000, RZ ;  /* 0x00010000a0347824 */ /* 0x000fe200078e00ff */
[----:B------:R-:W-:Y:S01]  /*8780*/  SHF.R.U32.HI R157, RZ, 0x10, R67 ;  /* 0x00000010ff9d7819 */ /* 0x000fe20000011643 */
[----:B------:R-:W-:Y:S01]  /*8790*/  IMAD.U32 R54, R161, 0x10000, RZ ;  /* 0x00010000a1367824 */ /* 0x000fe200078e00ff */
[----:B------:R-:W-:Y:S01]  /*87a0*/  LOP3.LUT R158, R65, 0xff00, R56, 0xf8, !PT ;  /* 0x0000ff00419e7812 */ /* 0x000fe200078ef838 */
[----:B------:R-:W-:Y:S01]  /*87b0*/  IMAD.U32 R56, R159, 0x10000, RZ ;  /* 0x000100009f387824 */ /* 0x000fe200078e00ff */
[----:B------:R-:W-:Y:S02]  /*87c0*/  F2FP.F16.E4M3.UNPACK_B R136, R155.H1 ;  /* 0x0000009bff88723e */ /* 0x000fe400030006ff */
[----:B------:R-:W-:-:S02]  /*87d0*/  F2FP.F16.E4M3.UNPACK_B R67, R66.H1 ;  /* 0x00000042ff43723e */ /* 0x000fc400030006ff */
[----:B------:R-:W-:Y:S02]  /*87e0*/  F2FP.F16.E4M3.UNPACK_B R65, R64.H1 ;  /* 0x00000040ff41723e */ /* 0x000fe400030006ff */
[----:B------:R-:W-:Y:S01]  /*87f0*/  LOP3.LUT R137, R62, 0xff00, R53, 0xf8, !PT ;  /* 0x0000ff003e897812 */ /* 0x000fe200078ef835 */
[----:B------:R-:W-:Y:S01]  /*8800*/  HADD2.F32 R53, -RZ, R136.H0_H0 ;  /* 0x20000088ff357230 */ /* 0x000fe20000004100 */
[----:B------:R-:W-:Y:S01]  /*8810*/  LOP3.LUT R52, R63, 0xff0000, R52, 0xf8, !PT ;  /* 0x00ff00003f347812 */ /* 0x000fe200078ef834 */
[----:B------:R-:W-:Y:S01]  /*8820*/  HADD2.F32 R63, -RZ, R67.H0_H0 ;  /* 0x20000043ff3f7230 */ /* 0x000fe20000004100 */
[----:B------:R-:W-:Y:S01]  /*8830*/  F2FP.F16.E4M3.UNPACK_B R88, R153.H1 ;  /* 0x00000099ff58723e */ /* 0x000fe200030006ff */
[--C-:B------:R-:W-:Y:S01]  /*8840*/  HADD2.F32 R62, -RZ, R65.reuse.H0_H0 ;  /* 0x20000041ff3e7230 */ /* 0x100fe20000004100 */
[----:B------:R-:W-:Y:S01]  /*8850*/  LOP3.LUT R54, R91, 0xff0000, R54, 0xf8, !PT ;  /* 0x00ff00005b367812 */ /* 0x000fe200078ef836 */
[----:B------:R-:W-:Y:S02]  /*8860*/  HADD2.F32 R65, -RZ, R65.H1_H1 ;  /* 0x30000041ff417230 */ /* 0x000fe40000004100 */
[----:B------:R-:W-:Y:S01]  /*8870*/  FMUL.FTZ R159, R63, R53 ;  /* 0x000000353f9f7220 */ /* 0x000fe20000410000 */
[----:B------:R-:W-:-:S02]  /*8880*/  HADD2.F32 R91, -RZ, R88.H0_H0 ;  /* 0x20000058ff5b7230 */ /* 0x000fc40000004100 */
[C---:B------:R-:W-:Y:S01]  /*8890*/  FMUL.FTZ R160, R62.reuse, R53 ;  /* 0x000000353ea07220 */ /* 0x040fe20000410000 */
[----:B------:R-:W-:Y:S02]  /*88a0*/  SHF.L.U32 R157, R157, 0x10, RZ ;  /* 0x000000109d9d7819 */ /* 0x000fe400000006ff */
[----:B------:R-:W-:Y:S01]  /*88b0*/  LOP3.LUT R56, R137, 0xff0000, R56, 0xf8, !PT ;  /* 0x00ff000089387812 */ /* 0x000fe200078ef838 */
[-C--:B------:R-:W-:Y:S01]  /*88c0*/  FFMA.FTZ R62, R62, R91.reuse, -R159 ;  /* 0x0000005b3e3e7223 */ /* 0x080fe2000001089f */
[----:B------:R-:W-:Y:S01]  /*88d0*/  FFMA.FTZ R63, R63, R91, R160 ;  /* 0x0000005b3f3f7223 */ /* 0x000fe200000100a0 */
[----:B------:R-:W-:Y:S01]  /*88e0*/  HADD2.F32 R91, -RZ, R136.H1_H1 ;  /* 0x30000088ff5b7230 */ /* 0x000fe20000004100 */
[----:B------:R-:W-:Y:S01]  /*88f0*/  F2FP.F16.E4M3.UNPACK_B R155, R155 ;  /* 0x0000009bff9b723e */ /* 0x000fe200020006ff */
[----:B------:R-:W-:Y:S01]  /*8900*/  HADD2.F32 R136, -RZ, R67.H1_H1 ;  /* 0x30000043ff887230 */ /* 0x000fe20000004100 */
[----:B------:R-:W-:Y:S01]  /*8910*/  F2FP.F16.E4M3.UNPACK_B R67, R66 ;  /* 0x00000042ff43723e */ /* 0x000fe200020006ff */
[----:B------:R-:W-:Y:S01]  /*8920*/  HADD2.F32 R137, -RZ, R88.H1_H1 ;  /* 0x30000058ff897230 */ /* 0x000fe20000004100 */
[----:B------:R-:W-:Y:S01]  /*8930*/  F2FP.F16.E4M3.UNPACK_B R88, R64 ;  /* 0x00000040ff58723e */ /* 0x000fe200020006ff */
[-C--:B------:R-:W-:Y:S01]  /*8940*/  FMUL.FTZ R159, R65, R91.reuse ;  /* 0x0000005b419f7220 */ /* 0x080fe20000410000 */
[----:B------:R-:W-:Y:S01]  /*8950*/  FMUL.FTZ R64, R136, R91 ;  /* 0x0000005b88407220 */ /* 0x000fe20000410000 */
[----:B------:R-:W-:Y:S01]  /*8960*/  LOP3.LUT R53, R158, 0xff0000, R157, 0xf8, !PT ;  /* 0x00ff00009e357812 */ /* 0x000fe200078ef89d */
[----:B------:R-:W-:Y:S01]  /*8970*/  HADD2.F32 R157, -RZ, R155.H0_H0 ;  /* 0x2000009bff9d7230 */ /* 0x000fe20000004100 */
[----:B------:R-:W-:Y:S01]  /*8980*/  F2FP.F16.E4M3.UNPACK_B R153, R153 ;  /* 0x00000099ff99723e */ /* 0x000fe200020006ff */
[----:B------:R-:W-:-:S02]  /*8990*/  HADD2.F32 R91, -RZ, R67.H0_H0 ;  /* 0x20000043ff5b7230 */ /* 0x000fc40000004100 */
[-C--:B------:R-:W-:Y:S01]  /*89a0*/  FFMA.FTZ R65, R65, R137.reuse, -R64 ;  /* 0x0000008941417223 */ /* 0x080fe20000010840 */
[----:B------:R-:W-:Y:S02]  /*89b0*/  HADD2.F32 R66, -RZ, R88.H0_H0 ;  /* 0x20000058ff427230 */ /* 0x000fe40000004100 */
[----:B------:R-:W-:Y:S01]  /*89c0*/  FFMA.FTZ R64, R136, R137, R159 ;  /* 0x0000008988407223 */ /* 0x000fe2000001009f */
[----:B------:R-:W-:Y:S02]  /*89d0*/  HADD2.F32 R136, -RZ, R153.H0_H0 ;  /* 0x20000099ff887230 */ /* 0x000fe40000004100 */
[-C--:B------:R-:W-:Y:S01]  /*89e0*/  FMUL.FTZ R159, R91, R157.reuse ;  /* 0x0000009d5b9f7220 */ /* 0x080fe20000410000 */
[----:B------:R-:W-:Y:S02]  /*89f0*/  HADD2.F32 R155, -RZ, R155.H1_H1 ;  /* 0x3000009bff9b7230 */ /* 0x000fe40000004100 */
[----:B------:R-:W-:Y:S01]  /*8a00*/  FMUL.FTZ R158, R66, R157 ;  /* 0x0000009d429e7220 */ /* 0x000fe20000410000 */
[----:B------:R-:W-:-:S02]  /*8a10*/  HADD2.F32 R137, -RZ, R67.H1_H1 ;  /* 0x30000043ff897230 */ /* 0x000fc40000004100 */
[----:B------:R-:W-:Y:S01]  /*8a20*/  FFMA.FTZ R66, R66, R136, -R159 ;  /* 0x0000008842427223 */ /* 0x000fe2000001089f */
[----:B------:R-:W-:Y:S01]  /*8a30*/  HADD2.F32 R88, -RZ, R88.H1_H1 ;  /* 0x30000058ff587230 */ /* 0x000fe20000004100 */
[----:B------:R-:W-:Y:S01]  /*8a40*/  F2FP.F16.E4M3.UNPACK_B R159, R156.H1 ;  /* 0x0000009cff9f723e */ /* 0x000fe200030006ff */
[----:B------:R-:W-:Y:S01]  /*8a50*/  HADD2.F32 R157, -RZ, R153.H1_H1 ;  /* 0x30000099ff9d7230 */ /* 0x000fe20000004100 */
[----:B------:R-:W-:Y:S01]  /*8a60*/  F2FP.F16.E4M3.UNPACK_B R153, R58.H1 ;  /* 0x0000003aff99723e */ /* 0x000fe200030006ff */
[----:B------:R-:W-:Y:S01]  /*8a70*/  FFMA.FTZ R67, R91, R136, R158 ;  /* 0x000000885b437223 */ /* 0x000fe2000001009e */
[-C--:B------:R-:W-:Y:S01]  /*8a80*/  FMUL.FTZ R91, R137, R155.reuse ;  /* 0x0000009b895b7220 */ /* 0x080fe20000410000 */
[----:B------:R-:W-:Y:S01]  /*8a90*/  FMUL.FTZ R160, R88, R155 ;  /* 0x0000009b58a07220 */ /* 0x000fe20000410000 */
[----:B------:R-:W-:Y:S01]  /*8aa0*/  F2FP.F16.E4M3.UNPACK_B R158, R154.H1 ;  /* 0x0000009aff9e723e */ /* 0x000fe200030006ff */
[----:B------:R-:W-:Y:S01]  /*8ab0*/  HADD2.F32 R162, -RZ, R159.H0_H0 ;  /* 0x2000009fffa27230 */ /* 0x000fe20000004100 */
[----:B------:R-:W-:Y:S01]  /*8ac0*/  F2FP.F16.E4M3.UNPACK_B R136, R61.H1 ;  /* 0x0000003dff88723e */ /* 0x000fe200030006ff */
[----:B------:R-:W-:-:S02]  /*8ad0*/  HADD2.F32 R155, -RZ, R153.H0_H0 ;  /* 0x20000099ff9b7230 */ /* 0x000fc40000004100 */
[-C--:B------:R-:W-:Y:S01]  /*8ae0*/  FFMA.FTZ R91, R88, R157.reuse, -R91 ;  /* 0x0000009d585b7223 */ /* 0x080fe2000001085b */
[----:B------:R-:W-:Y:S01]  /*8af0*/  FFMA.FTZ R88, R137, R157, R160 ;  /* 0x0000009d89587223 */ /* 0x000fe200000100a0 */
[----:B------:R-:W-:Y:S01]  /*8b00*/  HADD2.F32 R160, -RZ, R158.H0_H0 ;  /* 0x2000009effa07230 */ /* 0x000fe20000004100 */
[----:B------:R-:W-:Y:S01]  /*8b10*/  F2FP.F16.E4M3.UNPACK_B R156, R156 ;  /* 0x0000009cff9c723e */ /* 0x000fe200020006ff */
[--C-:B------:R-:W-:Y:S02]  /*8b20*/  HADD2.F32 R137, -RZ, R136.reuse.H0_H0 ;  /* 0x20000088ff897230 */ /* 0x100fe40000004100 */
[-C--:B------:R-:W-:Y:S01]  /*8b30*/  FMUL.FTZ R164, R155, R162.reuse ;  /* 0x000000a29ba47220 */ /* 0x080fe20000410000 */
[----:B------:R-:W-:Y:S01]  /*8b40*/  HADD2.F32 R159, -RZ, R159.H1_H1 ;  /* 0x3000009fff9f7230 */ /* 0x000fe20000004100 */
[----:B------:R-:W-:Y:S01]  /*8b50*/  F2FP.F16.E4M3.UNPACK_B R61, R61 ;  /* 0x0000003dff3d723e */ /* 0x000fe200020006ff */
[----:B------:R-:W-:Y:S02]  /*8b60*/  HADD2.F32 R153, -RZ, R153.H1_H1 ;  /* 0x30000099ff997230 */ /* 0x000fe40000004100 */
[----:B------:R-:W-:Y:S01]  /*8b70*/  FMUL.FTZ R162, R137, R162 ;  /* 0x000000a289a27220 */ /* 0x000fe20000410000 */
[----:B------:R-:W-:-:S02]  /*8b80*/  HADD2.F32 R136, -RZ, R136.H1_H1 ;  /* 0x30000088ff887230 */ /* 0x000fc40000004100 */
[-C--:B------:R-:W-:Y:S01]  /*8b90*/  FFMA.FTZ R164, R137, R160.reuse, -R164 ;  /* 0x000000a089a47223 */ /* 0x080fe200000108a4 */
[----:B------:R-:W-:Y:S02]  /*8ba0*/  HADD2.F32 R158, -RZ, R158.H1_H1 ;  /* 0x3000009eff9e7230 */ /* 0x000fe40000004100 */
[-C--:B------:R-:W-:Y:S01]  /*8bb0*/  FMUL.FTZ R137, R153, R159.reuse ;  /* 0x0000009f99897220 */ /* 0x080fe20000410000 */
[----:B------:R-:W-:Y:S01]  /*8bc0*/  FFMA.FTZ R162, R155, R160, R162 ;  /* 0x000000a09ba27223 */ /* 0x000fe200000100a2 */
[C---:B------:R-:W-:Y:S01]  /*8bd0*/  FMUL.FTZ R166, R136.reuse, R159 ;  /* 0x0000009f88a67220 */ /* 0x040fe20000410000 */
[----:B------:R-:W-:Y:S01]  /*8be0*/  F2FP.F16.E4M3.UNPACK_B R154, R154 ;  /* 0x0000009aff9a723e */ /* 0x000fe200020006ff */
[----:B------:R-:W-:Y:S01]  /*8bf0*/  FFMA.FTZ R159, R136, R158, -R137 ;  /* 0x0000009e889f7223 */ /* 0x000fe20000010889 */
[----:B------:R-:W-:Y:S01]  /*8c00*/  F2FP.F16.E4M3.UNPACK_B R136, R58 ;  /* 0x0000003aff88723e */ /* 0x000fe200020006ff */
[----:B------:R-:W-:Y:S02]  /*8c10*/  HADD2.F32 R155, -RZ, R156.H0_H0 ;  /* 0x2000009cff9b7230 */ /* 0x000fe40000004100 */
[----:B------:R-:W-:Y:S01]  /*8c20*/  FFMA.FTZ R161, R153, R158, R166 ;  /* 0x0000009e99a17223 */ /* 0x000fe200000100a6 */
[----:B------:R-:W-:Y:S01]  /*8c30*/  HADD2.F32 R58, -RZ, R61.H0_H0 ;  /* 0x2000003dff3a7230 */ /* 0x000fe20000004100 */
[----:B------:R-:W-:Y:S01]  /*8c40*/  F2FP.SATFINITE.E4M3.F32.PACK_AB_MERGE_C R62, R65, R62, RZ ;  /* 0x0000003e413e723e */ /* 0x000fe200048070ff */
[----:B------:R-:W-:Y:S01]  /*8c50*/  HADD2.F32 R137, -RZ, R136.H0_H0 ;  /* 0x20000088ff897230 */ /* 0x000fe20000004100 */
[----:B------:R-:W-:Y:S01]  /*8c60*/  F2FP.SATFINITE.E4M3.F32.PACK_AB_MERGE_C R64, R64, R63, RZ ;  /* 0x0000003f4040723e */ /* 0x000fe200048070ff */
[----:B------:R-:W-:-:S02]  /*8c70*/  HADD2.F32 R156, -RZ, R156.H1_H1 ;  /* 0x3000009cff9c7230 */ /* 0x000fc40000004100 */
[CC--:B------:R-:W-:Y:S01]  /*8c80*/  FMUL.FTZ R158, R58.reuse, R155.reuse ;  /* 0x0000009b3a9e7220 */ /* 0x0c0fe20000410000 */
[----:B------:R-:W-:Y:S02]  /*8c90*/  HADD2.F32 R61, -RZ, R61.H1_H1 ;  /* 0x3000003dff3d7230 */ /* 0x000fe40000004100 */
[----:B------:R-:W-:Y:S01]  /*8ca0*/  FMUL.FTZ R157, R137, R155 ;  /* 0x0000009b899d7220 */ /* 0x000fe20000410000 */
[----:B------:R-:W-:Y:S01]  /*8cb0*/  HADD2.F32 R153, -RZ, R154.H0_H0 ;  /* 0x2000009aff997230 */ /* 0x000fe20000004100 */
[----:B------:R-:W-:Y:S01]  /*8cc0*/  F2FP.SATFINITE.E4M3.F32.PACK_AB_MERGE_C R63, R91, R66, R62 ;  /* 0x000000425b3f723e */ /* 0x000fe2000480703e */
[----:B------:R-:W-:Y:S02]  /*8cd0*/  HADD2.F32 R136, -RZ, R136.H1_H1 ;  /* 0x30000088ff887230 */ /* 0x000fe40000004100 */
[----:B------:R-:W-:Y:S01]  /*8ce0*/  FMUL.FTZ R155, R61, R156 ;  /* 0x0000009c3d9b7220 */ /* 0x000fe20000410000 */
[----:B------:R-:W-:Y:S01]  /*8cf0*/  HADD2.F32 R154, -RZ, R154.H1_H1 ;  /* 0x3000009aff9a7230 */ /* 0x000fe20000004100 */
[----:B------:R-:W-:Y:S01]  /*8d00*/  F2FP.F16.E4M3.UNPACK_B R66, R56 ;  /* 0x00000038ff42723e */ /* 0x000fe200020006ff */
[----:B------:R-:W-:Y:S01]  /*8d10*/  FFMA.FTZ R157, R58, R153, -R157 ;  /* 0x000000993a9d7223 */ /* 0x000fe2000001089d */
[C---:B------:R-:W-:Y:S01]  /*8d20*/  FMUL.FTZ R160, R136.reuse, R156 ;  /* 0x0000009c88a07220 */ /* 0x040fe20000410000 */
[----:B------:R-:W-:Y:S01]  /*8d30*/  F2FP.F16.E4M3.UNPACK_B R65, R60 ;  /* 0x0000003cff41723e */ /* 0x000fe200020006ff */
[----:B------:R-:W-:Y:S01]  /*8d40*/  FFMA.FTZ R155, R136, R154, R155 ;  /* 0x0000009a889b7223 */ /* 0x000fe2000001009b */
[----:B------:R-:W-:Y:S01]  /*8d50*/  F2FP.F16.E4M3.UNPACK_B R136, R57 ;  /* 0x00000039ff88723e */ /* 0x000fe200020006ff */
[----:B------:R-:W-:Y:S01]  /*8d60*/  FFMA.FTZ R58, R137, R153, R158 ;  /* 0x00000099893a7223 */ /* 0x000fe2000001009e */
[----:B------:R-:W-:Y:S01]  /*8d70*/  F2FP.SATFINITE.E4M3.F32.PACK_AB_MERGE_C R62, R88, R67, R64 ;  /* 0x00000043583e723e */ /* 0x000fe20004807040 */
[----:B------:R-:W-:Y:S01]  /*8d80*/  HADD2.F32 R137, -RZ, R66.H0_H0 ;  /* 0x20000042ff897230 */ /* 0x000fe20000004100 */
[----:B------:R-:W-:Y:S01]  /*8d90*/  F2FP.F16.E4M3.UNPACK_B R88, R54 ;  /* 0x00000036ff58723e */ /* 0x000fe200020006ff */
[----:B------:R-:W-:-:S02]  /*8da0*/  HADD2.F32 R67, -RZ, R136.H0_H0 ;  /* 0x20000088ff437230 */ /* 0x000fc40000004100 */
[----:B------:R-:W-:Y:S01]  /*8db0*/  FFMA.FTZ R160, R61, R154, -R160 ;  /* 0x0000009a3da07223 */ /* 0x000fe200000108a0 */
[--C-:B------:R-:W-:Y:S01]  /*8dc0*/  HADD2.F32 R64, -RZ, R65.reuse.H0_H0 ;  /* 0x20000041ff407230 */ /* 0x100fe20000004100 */
[----:B------:R-:W-:Y:S01]  /*8dd0*/  F2FP.F16.E4M3.UNPACK_B R60, R60.H1 ;  /* 0x0000003cff3c723e */ /* 0x000fe200030006ff */
[----:B------:R-:W-:Y:S02]  /*8de0*/  HADD2.F32 R91, -RZ, R88.H0_H0 ;  /* 0x20000058ff5b7230 */ /* 0x000fe40000004100 */
[-C--:B------:R-:W-:Y:S01]  /*8df0*/  FMUL.FTZ R153, R67, R137.reuse ;  /* 0x0000008943997220 */ /* 0x080fe20000410000 */
[----:B------:R-:W-:Y:S02]  /*8e00*/  HADD2.F32 R136, -RZ, R136.H1_H1 ;  /* 0x30000088ff887230 */ /* 0x000fe40000004100 */
[C---:B------:R-:W-:Y:S01]  /*8e10*/  FMUL.FTZ R154, R64.reuse, R137 ;  /* 0x00000089409a7220 */ /* 0x040fe20000410000 */
[----:B------:R-:W-:Y:S02]  /*8e20*/  HADD2.F32 R137, -RZ, R66.H1_H1 ;  /* 0x30000042ff897230 */ /* 0x000fe40000004100 */
[----:B------:R-:W-:Y:S01]  /*8e30*/  FFMA.FTZ R64, R64, R91, -R153 ;  /* 0x0000005b40407223 */ /* 0x000fe20000010899 */
[----:B------:R-:W-:-:S02]  /*8e40*/  HADD2.F32 R66, -RZ, R65.H1_H1 ;  /* 0x30000041ff427230 */ /* 0x000fc40000004100 */
[----:B------:R-:W-:Y:S01]  /*8e50*/  FFMA.FTZ R65, R67, R91, R154 ;  /* 0x0000005b43417223 */ /* 0x000fe2000001009a */
[----:B------:R-:W-:Y:S02]  /*8e60*/  HADD2.F32 R67, -RZ, R88.H1_H1 ;  /* 0x30000058ff437230 */ /* 0x000fe40000004100 */
[----:B------:R-:W-:Y:S01]  /*8e70*/  FMUL.FTZ R91, R136, R137 ;  /* 0x00000089885b7220 */ /* 0x000fe20000410000 */
[----:B------:R-:W-:Y:S01]  /*8e80*/  F2FP.F16.E4M3.UNPACK_B R88, R57.H1 ;  /* 0x00000039ff58723e */ /* 0x000fe200030006ff */
[C---:B------:R-:W-:Y:S01]  /*8e90*/  FMUL.FTZ R153, R66.reuse, R137 ;  /* 0x0000008942997220 */ /* 0x040fe20000410000 */
[----:B------:R-:W-:Y:S01]  /*8ea0*/  F2FP.F16.E4M3.UNPACK_B R137, R56.H1 ;  /* 0x00000038ff89723e */ /* 0x000fe200030006ff */
[-C--:B------:R-:W-:Y:S01]  /*8eb0*/  FFMA.FTZ R57, R66, R67.reuse, -R91 ;  /* 0x0000004342397223 */ /* 0x080fe2000001085b */
[----:B------:R-:W-:Y:S01]  /*8ec0*/  F2FP.F16.E4M3.UNPACK_B R54, R54.H1 ;  /* 0x00000036ff36723e */ /* 0x000fe200030006ff */
[----:B------:R-:W-:Y:S01]  /*8ed0*/  FFMA.FTZ R56, R136, R67, R153 ;  /* 0x0000004388387223 */ /* 0x000fe20000010099 */
[----:B------:R-:W-:Y:S01]  /*8ee0*/  HADD2.F32 R91, -RZ, R88.H0_H0 ;  /* 0x20000058ff5b7230 */ /* 0x000fe20000004100 */
[----:B------:R-:W-:Y:S01]  /*8ef0*/  F2FP.SATFINITE.E4M3.F32.PACK_AB_MERGE_C R161, R161, R162, RZ ;  /* 0x000000a2a1a1723e */ /* 0x000fe200048070ff */
[----:B------:R-:W-:Y:S01]  /*8f00*/  HADD2.F32 R136, -RZ, R137.H0_H0 ;  /* 0x20000089ff887230 */ /* 0x000fe20000004100 */
[----:B------:R-:W-:Y:S01]  /*8f10*/  F2FP.SATFINITE.E4M3.F32.PACK_AB_MERGE_C R61, R159, R164, RZ ;  /* 0x000000a49f3d723e */ /* 0x000fe200048070ff */
[----:B------:R-:W-:Y:S01]  /*8f20*/  HADD2.F32 R66, -RZ, R60.H0_H0 ;  /* 0x2000003cff427230 */ /* 0x000fe20000004100 */
[----:B------:R-:W-:Y:S01]  /*8f30*/  F2FP.SATFINITE.E4M3.F32.PACK_AB_MERGE_C R58, R155, R58, R161 ;  /* 0x0000003a9b3a723e */ /* 0x000fe200048070a1 */
[----:B------:R-:W-:-:S02]  /*8f40*/  HADD2.F32 R88, -RZ, R88.H1_H1 ;  /* 0x30000058ff587230 */ /* 0x000fc40000004100 */
[-C--:B------:R-:W-:Y:S01]  /*8f50*/  FMUL.FTZ R153, R91, R136.reuse ;  /* 0x000000885b997220 */ /* 0x080fe20000410000 */
[----:B------:R-:W-:Y:S02]  /*8f60*/  HADD2.F32 R137, -RZ, R137.H1_H1 ;  /* 0x30000089ff897230 */ /* 0x000fe40000004100 */
[----:B------:R-:W-:Y:S01]  /*8f70*/  FMUL.FTZ R154, R66, R136 ;  /* 0x00000088429a7220 */ /* 0x000fe20000410000 */
[----:B------:R-:W-:Y:S01]  /*8f80*/  HADD2.F32 R67, -RZ, R60.H1_H1 ;  /* 0x3000003cff437230 */ /* 0x000fe20000004100 */
[----:B------:R-:W-:Y:S01]  /*8f90*/  F2FP.F16.E4M3.UNPACK_B R155, R53 ;  /* 0x00000035ff9b723e */ /* 0x000fe200020006ff */
[--C-:B------:R-:W-:Y:S02]  /*8fa0*/  HADD2.F32 R60, -RZ, R54.reuse.H0_H0 ;  /* 0x20000036ff3c7230 */ /* 0x100fe40000004100 */
[-C--:B------:R-:W-:Y:S01]  /*8fb0*/  FMUL.FTZ R156, R88, R137.reuse ;  /* 0x00000089589c7220 */ /* 0x080fe20000410000 */
[----:B------:R-:W-:Y:S02]  /*8fc0*/  HADD2.F32 R136, -RZ, R54.H1_H1 ;  /* 0x30000036ff887230 */ /* 0x000fe40000004100 */
[----:B------:R-:W-:Y:S01]  /*8fd0*/  FMUL.FTZ R137, R67, R137 ;  /* 0x0000008943897220 */ /* 0x000fe20000410000 */
[----:B------:R-:W-:Y:S01]  /*8fe0*/  F2FP.SATFINITE.E4M3.F32.PACK_AB_MERGE_C R61, R160, R157, R61 ;  /* 0x0000009da03d723e */ /* 0x000fe2000480703d */
[-C--:B------:R-:W-:Y:S01]  /*8ff0*/  FFMA.FTZ R54, R66, R60.reuse, -R153 ;  /* 0x0000003c42367223 */ /* 0x080fe20000010899 */
[----:B------:R-:W-:Y:S01]  /*9000*/  FFMA.FTZ R60, R91, R60, R154 ;  /* 0x0000003c5b3c7223 */ /* 0x000fe2000001009a */
[----:B------:R-:W-:Y:S01]  /*9010*/  F2FP.F16.E4M3.UNPACK_B R91, R59 ;  /* 0x0000003bff5b723e */ /* 0x000fe200020006ff */
[-C--:B------:R-:W-:Y:S01]  /*9020*/  FFMA.FTZ R159, R67, R136.reuse, -R156 ;  /* 0x00000088439f7223 */ /* 0x080fe2000001089c */
[----:B------:R-:W-:Y:S01]  /*9030*/  F2FP.F16.E4M3.UNPACK_B R66, R55 ;  /* 0x00000037ff42723e */ /* 0x000fe200020006ff */
[----:B------:R-:W-:Y:S01]  /*9040*/  FFMA.FTZ R161, R88, R136, R137 ;  /* 0x0000008858a17223 */ /* 0x000fe20000010089 */
[----:B------:R-:W-:Y:S01]  /*9050*/  F2FP.F16.E4M3.UNPACK_B R88, R59.H1 ;  /* 0x0000003bff58723e */ /* 0x000fe200030006ff */
[----:B------:R-:W-:Y:S01]  /*9060*/  HADD2.F32 R136, -RZ, R91.H0_H0 ;  /* 0x2000005bff887230 */ /* 0x000fe20000004100 */
[----:B------:R-:W-:Y:S01]  /*9070*/  F2FP.F16.E4M3.UNPACK_B R156, R53.H1 ;  /* 0x00000035ff9c723e */ /* 0x000fe200030006ff */
[----:B------:R-:W-:Y:S01]  /*9080*/  HADD2.F32 R157, -RZ, R155.H0_H0 ;  /* 0x2000009bff9d7230 */ /* 0x000fe20000004100 */
[-C--:B------:R-:W-:Y:S01]  /*9090*/  F2FP.F16.E4M3.UNPACK_B R53, R52.reuse ;  /* 0x00000034ff35723e */ /* 0x080fe200020006ff */
[----:B------:R-:W-:Y:S01]  /*90a0*/  HADD2.F32 R59, -RZ, R66.H0_H0 ;  /* 0x20000042ff3b7230 */ /* 0x000fe20000004100 */
[----:B------:R-:W-:Y:S01]  /*90b0*/  F2FP.F16.E4M3.UNPACK_B R55, R55.H1 ;  /* 0x00000037ff37723e */ /* 0x000fe200030006ff */
[----:B------:R-:W-:Y:S01]  /*90c0*/  HADD2.F32 R158, -RZ, R156.H0_H0 ;  /* 0x2000009cff9e7230 */ /* 0x000fe20000004100 */
[----:B------:R-:W-:Y:S01]  /*90d0*/  F2FP.F16.E4M3.UNPACK_B R137, R52.H1 ;  /* 0x00000034ff89723e */ /* 0x000fe200030006ff */
[----:B------:R-:W-:-:S02]  /*90e0*/  HADD2.F32 R52, -RZ, R88.H0_H0 ;  /* 0x20000058ff347230 */ /* 0x000fc40000004100 */
[-C--:B------:R-:W-:Y:S01]  /*90f0*/  FMUL.FTZ R160, R136, R157.reuse ;  /* 0x0000009d88a07220 */ /* 0x080fe20000410000 */
[----:B------:R-:W-:Y:S02]  /*9100*/  HADD2.F32 R153, -RZ, R53.H0_H0 ;  /* 0x20000035ff997230 */ /* 0x000fe40000004100 */
[----:B------:R-:W-:Y:S01]  /*9110*/  FMUL.FTZ R157, R59, R157 ;  /* 0x0000009d3b9d7220 */ /* 0x000fe20000410000 */
[----:B------:R-:W-:Y:S02]  /*9120*/  HADD2.F32 R67, -RZ, R55.H0_H0 ;  /* 0x20000037ff437230 */ /* 0x000fe40000004100 */
[----:B------:R-:W-:Y:S01]  /*9130*/  FMUL.FTZ R162, R52, R158 ;  /* 0x0000009e34a27220 */ /* 0x000fe20000410000 */
[----:B------:R-:W-:Y:S02]  /*9140*/  HADD2.F32 R154, -RZ, R137.H0_H0 ;  /* 0x20000089ff9a7230 */ /* 0x000fe40000004100 */
[----:B------:R-:W-:Y:S01]  /*9150*/  FFMA.FTZ R157, R136, R153, R157 ;  /* 0x00000099889d7223 */ /* 0x000fe2000001009d */
[----:B------:R-:W-:-:S02]  /*9160*/  HADD2.F32 R88, -RZ, R88.H1_H1 ;  /* 0x30000058ff587230 */ /* 0x000fc40000004100 */
[C---:B------:R-:W-:Y:S01]  /*9170*/  FMUL.FTZ R163, R67.reuse, R158 ;  /* 0x0000009e43a37220 */ /* 0x040fe20000410000 */
[----:B------:R-:W-:Y:S02]  /*9180*/  HADD2.F32 R156, -RZ, R156.H1_H1 ;  /* 0x3000009cff9c7230 */ /* 0x000fe40000004100 */
[----:B------:R-:W-:Y:S01]  /*9190*/  FFMA.FTZ R162, R67, R154, -R162 ;  /* 0x0000009a43a27223 */ /* 0x000fe200000108a2 */
[----:B------:R-:W-:Y:S02]  /*91a0*/  HADD2.F32 R55, -RZ, R55.H1_H1 ;  /* 0x30000037ff377230 */ /* 0x000fe40000004100 */
[----:B------:R-:W-:Y:S01]  /*91b0*/  FFMA.FTZ R160, R59, R153, -R160 ;  /* 0x000000993ba07223 */ /* 0x000fe200000108a0 */
[----:B------:R-:W-:Y:S02]  /*91c0*/  HADD2.F32 R91, -RZ, R91.H1_H1 ;  /* 0x3000005bff5b7230 */ /* 0x000fe40000004100 */
[----:B------:R-:W-:Y:S01]  /*91d0*/  FMUL.FTZ R136, R88, R156 ;  /* 0x0000009c58887220 */ /* 0x000fe20000410000 */
[----:B------:R-:W-:-:S02]  /*91e0*/  HADD2.F32 R155, -RZ, R155.H1_H1 ;  /* 0x3000009bff9b7230 */ /* 0x000fc40000004100 */
[----:B------:R-:W-:Y:S01]  /*91f0*/  FMUL.FTZ R67, R55, R156 ;  /* 0x0000009c37437220 */ /* 0x000fe20000410000 */
[----:B------:R-:W-:Y:S02]  /*9200*/  HADD2.F32 R137, -RZ, R137.H1_H1 ;  /* 0x30000089ff897230 */ /* 0x000fe40000004100 */
[----:B------:R-:W-:Y:S01]  /*9210*/  FFMA.FTZ R163, R52, R154, R163 ;  /* 0x0000009a34a37223 */ /* 0x000fe200000100a3 */
[----:B------:R-:W-:Y:S02]  /*9220*/  HADD2.F32 R66, -RZ, R66.H1_H1 ;  /* 0x30000042ff427230 */ /* 0x000fe40000004100 */
[----:B------:R-:W-:Y:S01]  /*9230*/  FMUL.FTZ R59, R91, R155 ;  /* 0x0000009b5b3b7220 */ /* 0x000fe20000410000 */
[----:B------:R-:W-:Y:S02]  /*9240*/  HADD2.F32 R53, -RZ, R53.H1_H1 ;  /* 0x30000035ff357230 */ /* 0x000fe40000004100 */
[-C--:B------:R-:W-:Y:S01]  /*9250*/  FFMA.FTZ R55, R55, R137.reuse, -R136 ;  /* 0x0000008937377223 */ /* 0x080fe20000010888 */
[----:B------:R-:W-:Y:S01]  /*9260*/  FFMA.FTZ R88, R88, R137, R67 ;  /* 0x0000008958587223 */ /* 0x000fe20000010043 */
[C---:B------:R-:W-:Y:S01]  /*9270*/  FMUL.FTZ R52, R66.reuse, R155 ;  /* 0x0000009b42347220 */ /* 0x040fe20000410000 */
[----:B------:R-:W-:Y:S01]  /*9280*/  F2FP.SATFINITE.E4M3.F32.PACK_AB_MERGE_C R54, R159, R54, RZ ;  /* 0x000000369f36723e */ /* 0x000fe200048070ff */
[-C--:B------:R-:W-:Y:S01]  /*9290*/  FFMA.FTZ R59, R66, R53.reuse, -R59 ;  /* 0x00000035423b7223 */ /* 0x080fe2000001083b */
[----:B------:R-:W-:Y:S01]  /*92a0*/  F2FP.SATFINITE.E4M3.F32.PACK_AB_MERGE_C R55, R55, R162, RZ ;  /* 0x000000a23737723e */ /* 0x000fe200048070ff */
[----:B------:R-:W-:Y:S01]  /*92b0*/  FFMA.FTZ R52, R91, R53, R52 ;  /* 0x000000355b347223 */ /* 0x000fe20000010034 */
[----:B------:R-:W-:-:S02]  /*92c0*/  F2FP.SATFINITE.E4M3.F32.PACK_AB_MERGE_C R60, R161, R60, RZ ;  /* 0x0000003ca13c723e */ /* 0x000fc400048070ff */
[----:B------:R-:W-:Y:S02]  /*92d0*/  F2FP.SATFINITE.E4M3.F32.PACK_AB_MERGE_C R88, R88, R163, RZ ;  /* 0x000000a35858723e */ /* 0x000fe400048070ff */
[----:B------:R-:W-:Y:S01]  /*92e0*/  F2FP.SATFINITE.E4M3.F32.PACK_AB_MERGE_C R53, R57, R64, R54 ;  /* 0x000000403935723e */ /* 0x000fe20004807036 */
[----:B------:R-:W-:Y:S01]  /*92f0*/  IMAD.MOV.U32 R54, RZ, RZ, R61 ;  /* 0x000000ffff367224 */ /* 0x000fe200078e003d */
[----:B------:R-:W-:Y:S02]  /*9300*/  F2FP.SATFINITE.E4M3.F32.PACK_AB_MERGE_C R55, R59, R160, R55 ;  /* 0x000000a03b37723e */ /* 0x000fe40004807037 */
[----:B------:R-:W-:Y:S01]  /*9310*/  F2FP.SATFINITE.E4M3.F32.PACK_AB_MERGE_C R57, R56, R65, R60 ;  /* 0x000000413839723e */ /* 0x000fe2000480703c */
[----:B------:R-:W-:Y:S01]  /*9320*/  IMAD.MOV.U32 R56, RZ, RZ, R62 ;  /* 0x000000ffff387224 */ /* 0x000fe200078e003e */
[----:B------:R-:W-:Y:S01]  /*9330*/  F2FP.SATFINITE.E4M3.F32.PACK_AB_MERGE_C R59, R52, R157, R88 ;  /* 0x0000009d343b723e */ /* 0x000fe20004807058 */
[----:B------:R-:W-:-:S07]  /*9340*/  IMAD.MOV.U32 R52, RZ, RZ, R63 ;  /* 0x000000ffff347224 */ /* 0x000fce00078e003f */
.L_x_349:
[----:B------:R-:W-:Y:S05]  /*9350*/  BSYNC B2 ;  /* 0x0000000000027941 */ /* 0x000fea0003800000 */
.L_x_348:
        /* <DEDUP_REMOVED lines=11> */
.L_x_347:
[----:B------:R-:W-:Y:S05]  /*9410*/  BSYNC B1 ;  /* 0x0000000000017941 */ /* 0x000fea0003800000 */
.L_x_346:
[----:B-1----:R-:W-:Y:S01]  /*9420*/  IADD3 R53, R228, 0x80, RZ ;  /* 0x00000080e4357810 */ /* 0x002fe20007ffe0ff */
[----:B------:R-:W-:Y:S03]  /*9430*/  BSSY B1, `(.L_x_350) ;  /* 0x00000fe000017945 */ /* 0x000fe60003800000 */
        /* <DEDUP_REMOVED lines=11> */
[----:B------:R-:W-:Y:S01]  /*94f0*/  IMAD.IADD R62, R61, 0x1, R53 ;  /* 0x000000013d3e7824 */ /* 0x000fe200078e0235 */
[----:B------:R-:W-:Y:S01]  /*9500*/  SHF.R.S32.HI R53, RZ, 0x1f, R52 ;  /* 0x0000001fff357819 */ /* 0x000fe20000011434 */
[----:B------:R-:W-:-:S03]  /*9510*/  IMAD.SHL.U32 R55, R55, 0x80, RZ ;  /* 0x0000008037377824 */ /* 0x000fc600078e00ff */
[----:B------:R-:W-:Y:S02]  /*9520*/  LEA.HI R53, R53, R52, RZ, 0x5 ;  /* 0x0000003435357211 */ /* 0x000fe400078f28ff */
[----:B------:R-:W-:Y:S02]  /*9530*/  LOP3.LUT R55, R55, 0x380, RZ, 0xc0, !PT ;  /* 0x0000038037377812 */ /* 0x000fe400078ec0ff */
[----:B------:R-:W-:Y:S02]  /*9540*/  LEA.HI.SX32 R53, R53, R28, 0x1b ;  /* 0x0000001c35357211 */ /* 0x000fe400078fdaff */
[----:B------:R-:W-:Y:S02]  /*9550*/  IADD3.X R84, R21, R62, R26, P3, P4 ;  /* 0x0000003e15547210 */ /* 0x000fe40001fe841a */
[----:B------:R-:W-:-:S04]  /*9560*/  SHF.L.U32 R65, R53, 0x4, RZ ;  /* 0x0000000435417819 */ /* 0x000fc800000006ff */
[----:B------:R-:W-:-:S04]  /*9570*/  LOP3.LUT R53, R55, 0x70, R65, 0xf8, !PT ;  /* 0x0000007037357812 */ /* 0x000fc800078ef841 */
[----:B------:R-:W-:-:S05]  /*9580*/  LOP3.LUT R53, R53, R142, RZ, 0x3c, !PT ;  /* 0x0000008e35357212 */ /* 0x000fca00078e3cff */
[----:B---3--:R-:W-:Y:S02]  /*9590*/  IMAD.IADD R52, R54, 0x1, R53 ;  /* 0x0000000136347824 */ /* 0x008fe400078e0235 */
[C---:B------:R-:W-:Y:S02]  /*95a0*/  IMAD R53, R17.reuse, 0x7000, R114 ;  /* 0x0000700011357824 */ /* 0x040fe400078e0272 */
[----:B------:R-:W-:Y:S02]  /*95b0*/  IMAD R55, R17, 0x7000, R52 ;  /* 0x0000700011377824 */ /* 0x000fe400078e0234 */
[C---:B------:R-:W-:Y:S02]  /*95c0*/  IMAD.IADD R53, R16.reuse, 0x1, R53 ;  /* 0x0000000110357824 */ /* 0x040fe400078e0235 */
[----:B------:R-:W-:-:S04]  /*95d0*/  IMAD.IADD R56, R16, 0x1, R55 ;  /* 0x0000000110387824 */ /* 0x000fc800078e0237 */
[----:B------:R-:W1:Y:S04]  /*95e0*/  LDS.128 R52, [R53+0x20400] ;  /* 0x0204000035347984 */ /* 0x000e680000000c00 */
[----:B------:R-:W2:Y:S01]  /*95f0*/  LDS.128 R56, [R56+0x20400] ;  /* 0x0204000038387984 */ /* 0x000ea20000000c00 */
[----:B------:R-:W-:Y:S05]  /*9600*/  @P2 BRA `(.L_x_353) ;  /* 0x0000000c00502947 */ /* 0x000fea0003800000 */
[--C-:B------:R-:W-:Y:S02]  /*9610*/  SHF.R.U32.HI R66, RZ, 0x8, R69.reuse ;  /* 0x00000008ff427819 */ /* 0x100fe40000011645 */
[----:B------:R-:W-:Y:S02]  /*9620*/  LOP3.LUT R67, R69, 0xff0000ff, RZ, 0xc0, !PT ;  /* 0xff0000ff45437812 */ /* 0x000fe400078ec0ff */
[----:B------:R-:W-:Y:S01]  /*9630*/  SHF.R.U32.HI R90, RZ, 0x10, R69 ;  /* 0x00000010ff5a7819 */ /* 0x000fe20000011645 */
[----:B-1----:R-:W-:Y:S01]  /*9640*/  IMAD.MOV.U32 R69, RZ, RZ, R52 ;  /* 0x000000ffff457224 */ /* 0x002fe200078e0034 */
[----:B------:R-:W-:Y:S01]  /*9650*/  SHF.R.U32.HI R86, RZ, 0x8, R73 ;  /* 0x00000008ff567819 */ /* 0x000fe20000011649 */
[----:B------:R-:W-:Y:S01]  /*9660*/  IMAD.SHL.U32 R52, R66, 0x100, RZ ;  /* 0x0000010042347824 */ /* 0x000fe200078e00ff */
[----:B------:R-:W-:Y:S02]  /*9670*/  SHF.R.U32.HI R74, RZ, 0x8, R75 ;  /* 0x00000008ff4a7819 */ /* 0x000fe4000001164b */
[----:B------:R-:W-:-:S02]  /*9680*/  SHF.R.U32.HI R89, RZ, 0x8, R71 ;  /* 0x00000008ff597819 */ /* 0x000fc40000011647 */
[----:B------:R-:W-:Y:S02]  /*9690*/  LOP3.LUT R70, R73, 0xff0000ff, RZ, 0xc0, !PT ;  /* 0xff0000ff49467812 */ /* 0x000fe400078ec0ff */
[----:B------:R-:W-:Y:S01]  /*96a0*/  SHF.R.U32.HI R85, RZ, 0x10, R73 ;  /* 0x00000010ff557819 */ /* 0x000fe20000011649 */
[----:B------:R-:W-:Y:S01]  /*96b0*/  IMAD.SHL.U32 R73, R86, 0x100, RZ ;  /* 0x0000010056497824 */ /* 0x000fe200078e00ff */
[----:B------:R-:W-:Y:S02]  /*96c0*/  LOP3.LUT R72, R75, 0xff0000ff, RZ, 0xc0, !PT ;  /* 0xff0000ff4b487812 */ /* 0x000fe400078ec0ff */
[----:B------:R-:W-:Y:S01]  /*96d0*/  SHF.R.U32.HI R87, RZ, 0x10, R75 ;  /* 0x00000010ff577819 */ /* 0x000fe2000001164b */
[----:B------:R-:W-:Y:S01]  /*96e0*/  IMAD.SHL.U32 R75, R74, 0x100, RZ ;  /* 0x000001004a4b7824 */ /* 0x000fe200078e00ff */
[----:B------:R-:W-:Y:S01]  /*96f0*/  MOV R64, R53 ;  /* 0x0000003500407202 */ /* 0x000fe20000000f00 */
[----:B------:R-:W-:Y:S01]  /*9700*/  IMAD.U32 R85, R85, 0x10000, RZ ;  /* 0x0001000055557824 */ /* 0x000fe200078e00ff */
[----:B------:R-:W-:Y:S01]  /*9710*/  LOP3.LUT R68, R71, 0xff0000ff, RZ, 0xc0, !PT ;  /* 0xff0000ff47447812 */ /* 0x000fe200078ec0ff */
[----:B------:R-:W-:Y:S01]  /*9720*/  IMAD.U32 R87, R87, 0x10000, RZ ;  /* 0x0001000057577824 */ /* 0x000fe200078e00ff */
[----:B------:R-:W-:Y:S01]  /*9730*/  SHF.R.U32.HI R88, RZ, 0x10, R71 ;  /* 0x00000010ff587819 */ /* 0x000fe20000011647 */
[----:B--2---:R-:W-:Y:S01]  /*9740*/  IMAD.MOV.U32 R71, RZ, RZ, R56 ;  /* 0x000000ffff477224 */ /* 0x004fe200078e0038 */
[----:B------:R-:W-:Y:S01]  /*9750*/  LOP3.LUT R52, R67, 0xff00, R52, 0xf8, !PT ;  /* 0x0000ff0043347812 */ /* 0x000fe200078ef834 */
[----:B------:R-:W-:Y:S01]  /*9760*/  IMAD.SHL.U32 R67, R89, 0x100, RZ ;  /* 0x0000010059437824 */ /* 0x000fe200078e00ff */
[----:B------:R-:W-:-:S02]  /*9770*/  SHF.L.U32 R53, R90, 0x10, RZ ;  /* 0x000000105a357819 */ /* 0x000fc400000006ff */
[----:B------:R-:W-:Y:S02]  /*9780*/  MOV R66, R54 ;  /* 0x0000003600427202 */ /* 0x000fe40000000f00 */
[----:B------:R-:W-:Y:S01]  /*9790*/  LOP3.LUT R54, R52, 0xff0000, R53, 0xf8, !PT ;  /* 0x00ff000034367812 */ /* 0x000fe200078ef835 */
[----:B------:R-:W-:Y:S01]  /*97a0*/  IMAD.U32 R52, R88, 0x10000, RZ ;  /* 0x0001000058347824 */ /* 0x000fe200078e00ff */
[----:B------:R-:W-:Y:S02]  /*97b0*/  LOP3.LUT R56, R70, 0xff00, R73, 0xf8, !PT ;  /* 0x0000ff0046387812 */ /* 0x000fe400078ef849 */
[----:B------:R-:W-:Y:S02]  /*97c0*/  LOP3.LUT R86, R72, 0xff00, R75, 0xf8, !PT ;  /* 0x0000ff0048567812 */ /* 0x000fe400078ef84b */
[----:B------:R-:W-:Y:S02]  /*97d0*/  LOP3.LUT R67, R68, 0xff00, R67, 0xf8, !PT ;  /* 0x0000ff0044437812 */ /* 0x000fe400078ef843 */
[----:B------:R-:W-:-:S02]  /*97e0*/  F2FP.F16.E4M3.UNPACK_B R75, R151.H1 ;  /* 0x00000097ff4b723e */ /* 0x000fc400030006ff */
[----:B------:R-:W-:Y:S02]  /*97f0*/  F2FP.F16.E4M3.UNPACK_B R72, R71.H1 ;  /* 0x00000047ff48723e */ /* 0x000fe400030006ff */
[----:B------:R-:W-:Y:S01]  /*9800*/  F2FP.F16.E4M3.UNPACK_B R70, R69.H1 ;  /* 0x00000045ff46723e */ /* 0x000fe200030006ff */
        /* <DEDUP_REMOVED lines=10> */
[----:B------:R-:W-:Y:S01]  /*98b0*/  HADD2.F32 R85, -RZ, R73.H1_H1 ;  /* 0x30000049ff557230 */ /* 0x000fe20000004100 */
[----:B------:R-:W-:Y:S01]  /*98c0*/  F2FP.F16.E4M3.UNPACK_B R151, R151 ;  /* 0x00000097ff97723e */ /* 0x000fe200020006ff */
[-C--:B------:R-:W-:Y:S01]  /*98d0*/  FFMA.FTZ R67, R67, R74.reuse, -R88 ;  /* 0x0000004a43437223 */ /* 0x080fe20000010858 */
[----:B------:R-:W-:Y:S01]  /*98e0*/  FFMA.FTZ R68, R68, R74, R89 ;  /* 0x0000004a44447223 */ /* 0x000fe20000010059 */
[----:B------:R-:W-:Y:S01]  /*98f0*/  HADD2.F32 R74, -RZ, R75.H1_H1 ;  /* 0x3000004bff4a7230 */ /* 0x000fe20000004100 */
[----:B------:R-:W-:Y:S01]  /*9900*/  F2FP.F16.E4M3.UNPACK_B R73, R71 ;  /* 0x00000047ff49723e */ /* 0x000fe200020006ff */
[----:B------:R-:W-:Y:S01]  /*9910*/  HADD2.F32 R75, -RZ, R72.H1_H1 ;  /* 0x30000048ff4b7230 */ /* 0x000fe20000004100 */
[----:B------:R-:W-:Y:S02]  /*9920*/  F2FP.F16.E4M3.UNPACK_B R72, R69 ;  /* 0x00000045ff48723e */ /* 0x000fe400020006ff */
[----:B------:R-:W-:Y:S01]  /*9930*/  LOP3.LUT R53, R86, 0xff0000, R87, 0xf8, !PT ;  /* 0x00ff000056357812 */ /* 0x000fe200078ef857 */
[-C--:B------:R-:W-:Y:S01]  /*9940*/  FMUL.FTZ R88, R70, R74.reuse ;  /* 0x0000004a46587220 */ /* 0x080fe20000410000 */
[----:B------:R-:W-:Y:S01]  /*9950*/  FMUL.FTZ R69, R75, R74 ;  /* 0x0000004a4b457220 */ /* 0x000fe20000410000 */
[----:B------:R-:W-:Y:S01]  /*9960*/  F2FP.F16.E4M3.UNPACK_B R149, R149 ;  /* 0x00000095ff95723e */ /* 0x000fe200020006ff */
[----:B------:R-:W-:-:S02]  /*9970*/  HADD2.F32 R86, -RZ, R151.H0_H0 ;  /* 0x20000097ff567230 */ /* 0x000fc40000004100 */
[----:B------:R-:W-:Y:S02]  /*9980*/  HADD2.F32 R74, -RZ, R73.H0_H0 ;  /* 0x20000049ff4a7230 */ /* 0x000fe40000004100 */
        /* <DEDUP_REMOVED lines=8> */
[-C--:B------:R-:W-:Y:S01]  /*9a10*/  FFMA.FTZ R71, R71, R75.reuse, -R88 ;  /* 0x0000004b47477223 */ /* 0x080fe20000010858 */
[----:B------:R-:W-:Y:S02]  /*9a20*/  HADD2.F32 R72, -RZ, R72.H1_H1 ;  /* 0x30000048ff487230 */ /* 0x000fe40000004100 */
[----:B------:R-:W-:Y:S01]  /*9a30*/  FFMA.FTZ R89, R74, R75, R85 ;  /* 0x0000004b4a597223 */ /* 0x000fe20000010055 */
[----:B------:R-:W-:Y:S02]  /*9a40*/  HADD2.F32 R149, -RZ, R149.H1_H1 ;  /* 0x30000095ff957230 */ /* 0x000fe40000004100 */
[-C--:B------:R-:W-:Y:S01]  /*9a50*/  FMUL.FTZ R75, R73, R151.reuse ;  /* 0x00000097494b7220 */ /* 0x080fe20000410000 */
[----:B------:R-:W-:Y:S01]  /*9a60*/  F2FP.F16.E4M3.UNPACK_B R86, R152.H1 ;  /* 0x00000098ff56723e */ /* 0x000fe200030006ff */
[C---:B------:R-:W-:Y:S01]  /*9a70*/  FMUL.FTZ R136, R72.reuse, R151 ;  /* 0x0000009748887220 */ /* 0x040fe20000410000 */
[----:B------:R-:W-:Y:S01]  /*9a80*/  F2FP.F16.E4M3.UNPACK_B R74, R58.H1 ;  /* 0x0000003aff4a723e */ /* 0x000fe200030006ff */
[----:B------:R-:W-:Y:S01]  /*9a90*/  FFMA.FTZ R90, R72, R149, -R75 ;  /* 0x00000095485a7223 */ /* 0x000fe2000001084b */
[----:B------:R-:W-:Y:S01]  /*9aa0*/  F2FP.F16.E4M3.UNPACK_B R85, R150.H1 ;  /* 0x00000096ff55723e */ /* 0x000fe200030006ff */
[----:B------:R-:W-:Y:S01]  /*9ab0*/  HADD2.F32 R88, -RZ, R86.H0_H0 ;  /* 0x20000056ff587230 */ /* 0x000fe20000004100 */
[----:B------:R-:W-:Y:S01]  /*9ac0*/  F2FP.F16.E4M3.UNPACK_B R72, R66.H1 ;  /* 0x00000042ff48723e */ /* 0x000fe200030006ff */
[----:B------:R-:W-:-:S02]  /*9ad0*/  HADD2.F32 R75, -RZ, R74.H0_H0 ;  /* 0x2000004aff4b7230 */ /* 0x000fc40000004100 */
[----:B------:R-:W-:Y:S01]  /*9ae0*/  FFMA.FTZ R136, R73, R149, R136 ;  /* 0x0000009549887223 */ /* 0x000fe20000010088 */
[----:B------:R-:W-:Y:S01]  /*9af0*/  HADD2.F32 R87, -RZ, R86.H1_H1 ;  /* 0x30000056ff577230 */ /* 0x000fe20000004100 */
[----:B------:R-:W-:Y:S01]  /*9b00*/  F2FP.F16.E4M3.UNPACK_B R152, R152 ;  /* 0x00000098ff98723e */ /* 0x000fe200020006ff */
[----:B------:R-:W-:Y:S02]  /*9b10*/  HADD2.F32 R73, -RZ, R72.H0_H0 ;  /* 0x20000048ff497230 */ /* 0x000fe40000004100 */
[----:B------:R-:W-:Y:S01]  /*9b20*/  FMUL.FTZ R154, R75, R88 ;  /* 0x000000584b9a7220 */ /* 0x000fe20000410000 */
[----:B------:R-:W-:Y:S01]  /*9b30*/  HADD2.F32 R86, -RZ, R85.H0_H0 ;  /* 0x20000055ff567230 */ /* 0x000fe20000004100 */
[----:B------:R-:W-:Y:S01]  /*9b40*/  F2FP.F16.E4M3.UNPACK_B R66, R66 ;  /* 0x00000042ff42723e */ /* 0x000fe200020006ff */
[----:B------:R-:W-:Y:S02]  /*9b50*/  HADD2.F32 R74, -RZ, R74.H1_H1 ;  /* 0x3000004aff4a7230 */ /* 0x000fe40000004100 */
[----:B------:R-:W-:Y:S01]  /*9b60*/  FMUL.FTZ R88, R73, R88 ;  /* 0x0000005849587220 */ /* 0x000fe20000410000 */
[----:B------:R-:W-:-:S02]  /*9b70*/  HADD2.F32 R72, -RZ, R72.H1_H1 ;  /* 0x30000048ff487230 */ /* 0x000fc40000004100 */
[----:B------:R-:W-:Y:S01]  /*9b80*/  FFMA.FTZ R154, R73, R86, -R154 ;  /* 0x00000056499a7223 */ /* 0x000fe2000001089a */
[----:B------:R-:W-:Y:S02]  /*9b90*/  HADD2.F32 R85, -RZ, R85.H1_H1 ;  /* 0x30000055ff557230 */ /* 0x000fe40000004100 */
[-C--:B------:R-:W-:Y:S01]  /*9ba0*/  FMUL.FTZ R73, R74, R87.reuse ;  /* 0x000000574a497220 */ /* 0x080fe20000410000 */
[----:B------:R-:W-:Y:S01]  /*9bb0*/  F2FP.F16.E4M3.UNPACK_B R150, R150 ;  /* 0x00000096ff96723e */ /* 0x000fe200020006ff */
[C---:B------:R-:W-:Y:S01]  /*9bc0*/  FMUL.FTZ R87, R72.reuse, R87 ;  /* 0x0000005748577220 */ /* 0x040fe20000410000 */
[----:B------:R-:W-:Y:S01]  /*9bd0*/  FFMA.FTZ R88, R75, R86, R88 ;  /* 0x000000564b587223 */ /* 0x000fe20000010058 */
[-C--:B------:R-:W-:Y:S01]  /*9be0*/  FFMA.FTZ R137, R72, R85.reuse, -R73 ;  /* 0x0000005548897223 */ /* 0x080fe20000010849 */
[----:B------:R-:W-:Y:S01]  /*9bf0*/  F2FP.F16.E4M3.UNPACK_B R72, R58 ;  /* 0x0000003aff48723e */ /* 0x000fe200020006ff */
[----:B------:R-:W-:Y:S01]  /*9c00*/  FFMA.FTZ R149, R74, R85, R87 ;  /* 0x000000554a957223 */ /* 0x000fe20000010057 */
[----:B------:R-:W-:Y:S01]  /*9c10*/  HADD2.F32 R85, -RZ, R152.H0_H0 ;  /* 0x20000098ff557230 */ /* 0x000fe20000004100 */
[----:B------:R-:W-:Y:S01]  /*9c20*/  F2FP.SATFINITE.E4M3.F32.PACK_AB_MERGE_C R67, R70, R67, RZ ;  /* 0x000000434643723e */ /* 0x000fe200048070ff */
[----:B------:R-:W-:Y:S01]  /*9c30*/  HADD2.F32 R58, -RZ, R66.H0_H0 ;  /* 0x20000042ff3a7230 */ /* 0x000fe20000004100 */
[----:B------:R-:W-:Y:S01]  /*9c40*/  F2FP.SATFINITE.E4M3.F32.PACK_AB_MERGE_C R69, R69, R68, RZ ;  /* 0x000000444545723e */ /* 0x000fe200048070ff */
[----:B------:R-:W-:Y:S01]  /*9c50*/  HADD2.F32 R73, -RZ, R72.H0_H0 ;  /* 0x20000048ff497230 */ /* 0x000fe20000004100 */
[----:B------:R-:W-:Y:S01]  /*9c60*/  F2FP.F16.E4M3.UNPACK_B R70, R64 ;  /* 0x00000040ff46723e */ /* 0x000fe200020006ff */
[----:B------:R-:W-:-:S02]  /*9c70*/  HADD2.F32 R87, -RZ, R152.H1_H1 ;  /* 0x30000098ff577230 */ /* 0x000fc40000004100 */
[-C--:B------:R-:W-:Y:S01]  /*9c80*/  FMUL.FTZ R86, R58, R85.reuse ;  /* 0x000000553a567220 */ /* 0x080fe20000410000 */
[----:B------:R-:W-:Y:S02]  /*9c90*/  HADD2.F32 R72, -RZ, R72.H1_H1 ;  /* 0x30000048ff487230 */ /* 0x000fe40000004100 */
[----:B------:R-:W-:Y:S01]  /*9ca0*/  FMUL.FTZ R91, R73, R85 ;  /* 0x00000055495b7220 */ /* 0x000fe20000410000 */
[----:B------:R-:W-:Y:S01]  /*9cb0*/  HADD2.F32 R66, -RZ, R66.H1_H1 ;  /* 0x30000042ff427230 */ /* 0x000fe20000004100 */
[----:B------:R-:W-:Y:S01]  /*9cc0*/  F2FP.SATFINITE.E4M3.F32.PACK_AB_MERGE_C R149, R149, R88, RZ ;  /* 0x000000589595723e */ /* 0x000fe200048070ff */
[--C-:B------:R-:W-:Y:S02]  /*9cd0*/  HADD2.F32 R75, -RZ, R150.reuse.H1_H1 ;  /* 0x30000096ff4b7230 */ /* 0x100fe40000004100 */
[-C--:B------:R-:W-:Y:S01]  /*9ce0*/  FMUL.FTZ R85, R72, R87.reuse ;  /* 0x0000005748557220 */ /* 0x080fe20000410000 */
[----:B------:R-:W-:Y:S02]  /*9cf0*/  HADD2.F32 R74, -RZ, R150.H0_H0 ;  /* 0x20000096ff4a7230 */ /* 0x000fe40000004100 */
[----:B------:R-:W-:Y:S01]  /*9d00*/  FMUL.FTZ R87, R66, R87 ;  /* 0x0000005742577220 */ /* 0x000fe20000410000 */
[----:B------:R-:W-:Y:S01]  /*9d10*/  F2FP.SATFINITE.E4M3.F32.PACK_AB_MERGE_C R68, R90, R71, R67 ;  /* 0x000000475a44723e */ /* 0x000fe20004807043 */
[----:B------:R-:W-:Y:S01]  /*9d20*/  FFMA.FTZ R66, R66, R75, -R85 ;  /* 0x0000004b42427223 */ /* 0x000fe20000010855 */
[----:B------:R-:W-:Y:S01]  /*9d30*/  F2FP.SATFINITE.E4M3.F32.PACK_AB_MERGE_C R67, R136, R89, R69 ;  /* 0x000000598843723e */ /* 0x000fe20004807045 */
[----:B------:R-:W-:Y:S01]  /*9d40*/  FFMA.FTZ R87, R72, R75, R87 ;  /* 0x0000004b48577223 */ /* 0x000fe20000010057 */
[----:B------:R-:W-:Y:S01]  /*9d50*/  F2FP.F16.E4M3.UNPACK_B R72, R57 ;  /* 0x00000039ff48723e */ /* 0x000fe200020006ff */
[----:B------:R-:W-:Y:S01]  /*9d60*/  FFMA.FTZ R91, R58, R74, -R91 ;  /* 0x0000004a3a5b7223 */ /* 0x000fe2000001085b */
[----:B------:R-:W-:Y:S01]  /*9d70*/  F2FP.F16.E4M3.UNPACK_B R75, R56 ;  /* 0x00000038ff4b723e */ /* 0x000fe200020006ff */
[----:B------:R-:W-:Y:S01]  /*9d80*/  FFMA.FTZ R58, R73, R74, R86 ;  /* 0x0000004a493a7223 */ /* 0x000fe20000010056 */
[-C--:B------:R-:W-:Y:S01]  /*9d90*/  F2FP.F16.E4M3.UNPACK_B R73, R54.reuse ;  /* 0x00000036ff49723e */ /* 0x080fe200020006ff */
[----:B------:R-:W-:Y:S01]  /*9da0*/  HADD2.F32 R71, -RZ, R72.H0_H0 ;  /* 0x20000048ff477230 */ /* 0x000fe20000004100 */
[----:B------:R-:W-:Y:S01]  /*9db0*/  F2FP.F16.E4M3.UNPACK_B R54, R54.H1 ;  /* 0x00000036ff36723e */ /* 0x000fe200030006ff */
[----:B------:R-:W-:Y:S01]  /*9dc0*/  HADD2.F32 R88, -RZ, R75.H0_H0 ;  /* 0x2000004bff587230 */ /* 0x000fe20000004100 */
[----:B------:R-:W-:Y:S01]  /*9dd0*/  F2FP.SATFINITE.E4M3.F32.PACK_AB_MERGE_C R58, R87, R58, R149 ;  /* 0x0000003a573a723e */ /* 0x000fe20004807095 */
[----:B------:R-:W-:Y:S01]  /*9de0*/  HADD2.F32 R69, -RZ, R70.H0_H0 ;  /* 0x20000046ff457230 */ /* 0x000fe20000004100 */
[----:B------:R-:W-:Y:S01]  /*9df0*/  F2FP.SATFINITE.E4M3.F32.PACK_AB_MERGE_C R137, R137, R154, RZ ;  /* 0x0000009a8989723e */ /* 0x000fe200048070ff */
[----:B------:R-:W-:-:S02]  /*9e00*/  HADD2.F32 R74, -RZ, R72.H1_H1 ;  /* 0x30000048ff4a7230 */ /* 0x000fc40000004100 */
[-C--:B------:R-:W-:Y:S01]  /*9e10*/  FMUL.FTZ R90, R71, R88.reuse ;  /* 0x00000058475a7220 */ /* 0x080fe20000410000 */
[----:B------:R-:W-:Y:S02]  /*9e20*/  HADD2.F32 R85, -RZ, R75.H1_H1 ;  /* 0x3000004bff557230 */ /* 0x000fe40000004100 */
[----:B------:R-:W-:Y:S01]  /*9e30*/  FMUL.FTZ R88, R69, R88 ;  /* 0x0000005845587220 */ /* 0x000fe20000410000 */
[----:B------:R-:W-:Y:S01]  /*9e40*/  HADD2.F32 R72, -RZ, R70.H1_H1 ;  /* 0x30000046ff487230 */ /* 0x000fe20000004100 */
[----:B------:R-:W-:Y:S01]  /*9e50*/  F2FP.SATFINITE.E4M3.F32.PACK_AB_MERGE_C R66, R66, R91, R137 ;  /* 0x0000005b4242723e */ /* 0x000fe20004807089 */
[--C-:B------:R-:W-:Y:S02]  /*9e60*/  HADD2.F32 R86, -RZ, R73.reuse.H0_H0 ;  /* 0x20000049ff567230 */ /* 0x100fe40000004100 */
[-C--:B------:R-:W-:Y:S01]  /*9e70*/  FMUL.FTZ R87, R74, R85.reuse ;  /* 0x000000554a577220 */ /* 0x080fe20000410000 */
[----:B------:R-:W-:Y:S02]  /*9e80*/  HADD2.F32 R75, -RZ, R73.H1_H1 ;  /* 0x30000049ff4b7230 */ /* 0x000fe40000004100 */
[C---:B------:R-:W-:Y:S01]  /*9e90*/  FMUL.FTZ R89, R72.reuse, R85 ;  /* 0x0000005548597220 */ /* 0x040fe20000410000 */
[----:B------:R-:W-:Y:S01]  /*9ea0*/  F2FP.F16.E4M3.UNPACK_B R73, R57.H1 ;  /* 0x00000039ff49723e */ /* 0x000fe200030006ff */
[----:B------:R-:W-:Y:S01]  /*9eb0*/  FFMA.FTZ R70, R71, R86, R88 ;  /* 0x0000005647467223 */ /* 0x000fe20000010058 */
[----:B------:R-:W-:Y:S01]  /*9ec0*/  F2FP.F16.E4M3.UNPACK_B R85, R56.H1 ;  /* 0x00000038ff55723e */ /* 0x000fe200030006ff */
[----:B------:R-:W-:Y:S01]  /*9ed0*/  FFMA.FTZ R69, R69, R86, -R90 ;  /* 0x0000005645457223 */ /* 0x000fe2000001085a */
[----:B------:R-:W-:Y:S01]  /*9ee0*/  F2FP.F16.E4M3.UNPACK_B R71, R64.H1 ;  /* 0x00000040ff47723e */ /* 0x000fe200030006ff */
[----:B------:R-:W-:Y:S01]  /*9ef0*/  FFMA.FTZ R64, R72, R75, -R87 ;  /* 0x0000004b48407223 */ /* 0x000fe20000010857 */
[----:B------:R-:W-:-:S02]  /*9f00*/  HADD2.F32 R72, -RZ, R73.H0_H0 ;  /* 0x20000049ff487230 */ /* 0x000fc40000004100 */
[----:B------:R-:W-:Y:S01]  /*9f10*/  FFMA.FTZ R57, R74, R75, R89 ;  /* 0x0000004b4a397223 */ /* 0x000fe20000010059 */
[----:B------:R-:W-:Y:S02]  /*9f20*/  HADD2.F32 R87, -RZ, R85.H0_H0 ;  /* 0x20000055ff577230 */ /* 0x000fe40000004100 */
[----:B------:R-:W-:Y:S02]  /*9f30*/  HADD2.F32 R56, -RZ, R71.H0_H0 ;  /* 0x20000047ff387230 */ /* 0x000fe40000004100 */
[----:B------:R-:W-:Y:S02]  /*9f40*/  HADD2.F32 R73, -RZ, R73.H1_H1 ;  /* 0x30000049ff497230 */ /* 0x000fe40000004100 */
[----:B------:R-:W-:Y:S02]  /*9f50*/  HADD2.F32 R86, -RZ, R85.H1_H1 ;  /* 0x30000055ff567230 */ /* 0x000fe40000004100 */
[----:B------:R-:W-:Y:S01]  /*9f60*/  FMUL.FTZ R85, R72, R87 ;  /* 0x0000005748557220 */ /* 0x000fe20000410000 */
[----:B------:R-:W-:-:S02]  /*9f70*/  HADD2.F32 R71, -RZ, R71.H1_H1 ;  /* 0x30000047ff477230 */ /* 0x000fc40000004100 */
[----:B------:R-:W-:Y:S01]  /*9f80*/  FMUL.FTZ R87, R56, R87 ;  /* 0x0000005738577220 */ /* 0x000fe20000410000 */
[--C-:B------:R-:W-:Y:S02]  /*9f90*/  HADD2.F32 R75, -RZ, R54.reuse.H0_H0 ;  /* 0x20000036ff4b7230 */ /* 0x100fe40000004100 */
[----:B------:R-:W-:Y:S02]  /*9fa0*/  HADD2.F32 R74, -RZ, R54.H1_H1 ;  /* 0x30000036ff4a7230 */ /* 0x000fe40000004100 */
[-C--:B------:R-:W-:Y:S01]  /*9fb0*/  FMUL.FTZ R54, R73, R86.reuse ;  /* 0x0000005649367220 */ /* 0x080fe20000410000 */
[C---:B------:R-:W-:Y:S01]  /*9fc0*/  FMUL.FTZ R86, R71.reuse, R86 ;  /* 0x0000005647567220 */ /* 0x040fe20000410000 */
[----:B------:R-:W-:Y:S01]  /*9fd0*/  FFMA.FTZ R91, R72, R75, R87 ;  /* 0x0000004b485b7223 */ /* 0x000fe20000010057 */
[----:B------:R-:W-:Y:S01]  /*9fe0*/  F2FP.F16.E4M3.UNPACK_B R72, R59.H1 ;  /* 0x0000003bff48723e */ /* 0x000fe200030006ff */
[-C--:B------:R-:W-:Y:S01]  /*9ff0*/  FFMA.FTZ R137, R71, R74.reuse, -R54 ;  /* 0x0000004a47897223 */ /* 0x080fe20000010836 */
[----:B------:R-:W-:Y:S01]  /*a000*/  F2FP.F16.E4M3.UNPACK_B R54, R55 ;  /* 0x00000037ff36723e */ /* 0x000fe200020006ff */
[----:B------:R-:W-:Y:S01]  /*a010*/  FFMA.FTZ R136, R73, R74, R86 ;  /* 0x0000004a49887223 */ /* 0x000fe20000010056 */
[----:B------:R-:W-:Y:S01]  /*a020*/  F2FP.F16.E4M3.UNPACK_B R87, R53.H1 ;  /* 0x00000035ff57723e */ /* 0x000fe200030006ff */
[----:B------:R-:W-:Y:S01]  /*a030*/  FFMA.FTZ R90, R56, R75, -R85 ;  /* 0x0000004b385a7223 */ /* 0x000fe20000010855 */
[----:B------:R-:W-:Y:S01]  /*a040*/  F2FP.F16.E4M3.UNPACK_B R55, R55.H1 ;  /* 0x00000037ff37723e */ /* 0x000fe200030006ff */
[----:B------:R-:W-:Y:S01]  /*a050*/  HADD2.F32 R56, -RZ, R54.H0_H0 ;  /* 0x20000036ff387230 */ /* 0x000fe20000004100 */
[----:B------:R-:W-:Y:S01]  /*a060*/  F2FP.F16.E4M3.UNPACK_B R86, R53 ;  /* 0x00000035ff56723e */ /* 0x000fe200020006ff */
[--C-:B------:R-:W-:Y:S01]  /*a070*/  HADD2.F32 R89, -RZ, R87.reuse.H0_H0 ;  /* 0x20000057ff597230 */ /* 0x100fe20000004100 */
[-C--:B------:R-:W-:Y:S01]  /*a080*/  F2FP.F16.E4M3.UNPACK_B R53, R52.reuse ;  /* 0x00000034ff35723e */ /* 0x080fe200020006ff */
[----:B------:R-:W-:Y:S01]  /*a090*/  HADD2.F32 R87, -RZ, R87.H1_H1 ;  /* 0x30000057ff577230 */ /* 0x000fe20000004100 */
[----:B------:R-:W-:Y:S01]  /*a0a0*/  F2FP.F16.E4M3.UNPACK_B R74, R52.H1 ;  /* 0x00000034ff4a723e */ /* 0x000fe200030006ff */
[----:B------:R-:W-:Y:S01]  /*a0b0*/  HADD2.F32 R52, -RZ, R72.H0_H0 ;  /* 0x20000048ff347230 */ /* 0x000fe20000004100 */
[----:B------:R-:W-:Y:S01]  /*a0c0*/  F2FP.F16.E4M3.UNPACK_B R71, R59 ;  /* 0x0000003bff47723e */ /* 0x000fe200020006ff */
[----:B------:R-:W-:Y:S01]  /*a0d0*/  HADD2.F32 R59, -RZ, R55.H0_H0 ;  /* 0x20000037ff3b7230 */ /* 0x000fe20000004100 */
[----:B------:R-:W-:Y:S01]  /*a0e0*/  F2FP.SATFINITE.E4M3.F32.PACK_AB_MERGE_C R90, R137, R90, RZ ;  /* 0x0000005a895a723e */ /* 0x000fe200048070ff */
[----:B------:R-:W-:-:S02]  /*a0f0*/  HADD2.F32 R85, -RZ, R74.H0_H0 ;  /* 0x2000004aff557230 */ /* 0x000fc40000004100 */
[CC--:B------:R-:W-:Y:S01]  /*a100*/  FMUL.FTZ R150, R52.reuse, R89.reuse ;  /* 0x0000005934967220 */ /* 0x0c0fe20000410000 */
[----:B------:R-:W-:Y:S02]  /*a110*/  HADD2.F32 R72, -RZ, R72.H1_H1 ;  /* 0x30000048ff487230 */ /* 0x000fe40000004100 */
[C---:B------:R-:W-:Y:S01]  /*a120*/  FMUL.FTZ R89, R59.reuse, R89 ;  /* 0x000000593b597220 */ /* 0x040fe20000410000 */
[----:B------:R-:W-:Y:S02]  /*a130*/  HADD2.F32 R55, -RZ, R55.H1_H1 ;  /* 0x30000037ff377230 */ /* 0x000fe40000004100 */
[-C--:B------:R-:W-:Y:S01]  /*a140*/  FFMA.FTZ R150, R59, R85.reuse, -R150 ;  /* 0x000000553b967223 */ /* 0x080fe20000010896 */
[----:B------:R-:W-:Y:S02]  /*a150*/  HADD2.F32 R73, -RZ, R71.H0_H0 ;  /* 0x20000047ff497230 */ /* 0x000fe40000004100 */
[----:B------:R-:W-:Y:S01]  /*a160*/  FFMA.FTZ R89, R52, R85, R89 ;  /* 0x0000005534597223 */ /* 0x000fe20000010059 */
[----:B------:R-:W-:-:S02]  /*a170*/  HADD2.F32 R88, -RZ, R86.H0_H0 ;  /* 0x20000056ff587230 */ /* 0x000fc40000004100 */
[-C--:B------:R-:W-:Y:S01]  /*a180*/  FMUL.FTZ R52, R72, R87.reuse ;  /* 0x0000005748347220 */ /* 0x080fe20000410000 */
[----:B------:R-:W-:Y:S02]  /*a190*/  HADD2.F32 R71, -RZ, R71.H1_H1 ;  /* 0x30000047ff477230 */ /* 0x000fe40000004100 */
[----:B------:R-:W-:Y:S01]  /*a1a0*/  FMUL.FTZ R87, R55, R87 ;  /* 0x0000005737577220 */ /* 0x000fe20000410000 */
[----:B------:R-:W-:Y:S02]  /*a1b0*/  HADD2.F32 R86, -RZ, R86.H1_H1 ;  /* 0x30000056ff567230 */ /* 0x000fe40000004100 */
[-C--:B------:R-:W-:Y:S01]  /*a1c0*/  FMUL.FTZ R149, R73, R88.reuse ;  /* 0x0000005849957220 */ /* 0x080fe20000410000 */
[----:B------:R-:W-:Y:S02]  /*a1d0*/  HADD2.F32 R54, -RZ, R54.H1_H1 ;  /* 0x30000036ff367230 */ /* 0x000fe40000004100 */
[----:B------:R-:W-:Y:S01]  /*a1e0*/  FMUL.FTZ R88, R56, R88 ;  /* 0x0000005838587220 */ /* 0x000fe20000410000 */
[----:B------:R-:W-:-:S02]  /*a1f0*/  HADD2.F32 R74, -RZ, R74.H1_H1 ;  /* 0x3000004aff4a7230 */ /* 0x000fc40000004100 */
[-C--:B------:R-:W-:Y:S01]  /*a200*/  FMUL.FTZ R59, R71, R86.reuse ;  /* 0x00000056473b7220 */ /* 0x080fe20000410000 */
[--C-:B------:R-:W-:Y:S02]  /*a210*/  HADD2.F32 R75, -RZ, R53.reuse.H0_H0 ;  /* 0x20000035ff4b7230 */ /* 0x100fe40000004100 */
[----:B------:R-:W-:Y:S01]  /*a220*/  FMUL.FTZ R86, R54, R86 ;  /* 0x0000005636567220 */ /* 0x000fe20000410000 */
[----:B------:R-:W-:Y:S02]  /*a230*/  HADD2.F32 R53, -RZ, R53.H1_H1 ;  /* 0x30000035ff357230 */ /* 0x000fe40000004100 */
[-C--:B------:R-:W-:Y:S01]  /*a240*/  FFMA.FTZ R55, R55, R74.reuse, -R52 ;  /* 0x0000004a37377223 */ /* 0x080fe20000010834 */
[----:B------:R-:W-:Y:S01]  /*a250*/  FFMA.FTZ R72, R72, R74, R87 ;  /* 0x0000004a48487223 */ /* 0x000fe20000010057 */
[-C--:B------:R-:W-:Y:S01]  /*a260*/  FFMA.FTZ R149, R56, R75.reuse, -R149 ;  /* 0x0000004b38957223 */ /* 0x080fe20000010895 */
[----:B------:R-:W-:Y:S01]  /*a270*/  FFMA.FTZ R88, R73, R75, R88 ;  /* 0x0000004b49587223 */ /* 0x000fe20000010058 */
[-C--:B------:R-:W-:Y:S01]  /*a280*/  FFMA.FTZ R54, R54, R53.reuse, -R59 ;  /* 0x0000003536367223 */ /* 0x080fe2000001083b */
[----:B------:R-:W-:Y:S01]  /*a290*/  FFMA.FTZ R53, R71, R53, R86 ;  /* 0x0000003547357223 */ /* 0x000fe20000010056 */
[----:B------:R-:W-:Y:S01]  /*a2a0*/  F2FP.SATFINITE.E4M3.F32.PACK_AB_MERGE_C R55, R55, R150, RZ ;  /* 0x000000963737723e */ /* 0x000fe200048070ff */
[----:B------:R-:W-:Y:S01]  /*a2b0*/  IMAD.MOV.U32 R56, RZ, RZ, R67 ;  /* 0x000000ffff387224 */ /* 0x000fe200078e0043 */
[----:B------:R-:W-:-:S02]  /*a2c0*/  F2FP.SATFINITE.E4M3.F32.PACK_AB_MERGE_C R72, R72, R89, RZ ;  /* 0x000000594848723e */ /* 0x000fc400048070ff */
[----:B------:R-:W-:Y:S02]  /*a2d0*/  F2FP.SATFINITE.E4M3.F32.PACK_AB_MERGE_C R69, R64, R69, R90 ;  /* 0x000000454045723e */ /* 0x000fe4000480705a */
[----:B------:R-:W-:Y:S02]  /*a2e0*/  F2FP.SATFINITE.E4M3.F32.PACK_AB_MERGE_C R91, R136, R91, RZ ;  /* 0x0000005b885b723e */ /* 0x000fe400048070ff */
[----:B------:R-:W-:Y:S01]  /*a2f0*/  F2FP.SATFINITE.E4M3.F32.PACK_AB_MERGE_C R55, R54, R149, R55 ;  /* 0x000000953637723e */ /* 0x000fe20004807037 */
[----:B------:R-:W-:Y:S01]  /*a300*/  IMAD.MOV.U32 R54, RZ, RZ, R66 ;  /* 0x000000ffff367224 */ /* 0x000fe200078e0042 */
[----:B------:R-:W-:Y:S01]  /*a310*/  F2FP.SATFINITE.E4M3.F32.PACK_AB_MERGE_C R59, R53, R88, R72 ;  /* 0x00000058353b723e */ /* 0x000fe20004807048 */
[----:B------:R-:W-:Y:S01]  /*a320*/  IMAD.MOV.U32 R53, RZ, RZ, R69 ;  /* 0x000000ffff357224 */ /* 0x000fe200078e0045 */
[----:B------:R-:W-:Y:S02]  /*a330*/  F2FP.SATFINITE.E4M3.F32.PACK_AB_MERGE_C R57, R57, R70, R91 ;  /* 0x000000463939723e */ /* 0x000fe4000480705b */
[----:B------:R-:W-:-:S07]  /*a340*/  MOV R52, R68 ;  /* 0x0000004400347202 */ /* 0x000fce0000000f00 */
.L_x_353:
[----:B------:R-:W-:Y:S05]  /*a350*/  BSYNC B2 ;  /* 0x0000000000027941 */ /* 0x000fea0003800000 */
.L_x_352:
        /* <DEDUP_REMOVED lines=11> */
.L_x_351:
[----:B------:R-:W-:Y:S05]  /*a410*/  BSYNC B1 ;  /* 0x0000000000017941 */ /* 0x000fea0003800000 */
.L_x_350:
[----:B-1----:R-:W-:Y:S01]  /*a420*/  IADD3 R53, R228, 0xc0, RZ ;  /* 0x000000c0e4357810 */ /* 0x002fe20007ffe0ff */
[----:B--2---:R-:W-:-:S03]  /*a430*/  IMAD R52, R122, R130, RZ ;  /* 0x000000827a347224 */ /* 0x004fc600078e02ff */
[C---:B------:R-:W-:Y:S01]  /*a440*/  ISETP.GE.OR P3, PT, R53.reuse, R120, P0 ;  /* 0x000000783500720c */ /* 0x040fe20000766670 */
[----:B------:R-:W-:-:S04]  /*a450*/  IMAD.WIDE.U32 R128, R53, R130, R128 ;  /* 0x0000008235807225 */ /* 0x000fc800078e0080 */
[----:B------:R-:W-:-:S08]  /*a460*/  IMAD R131, R53, R131, R52 ;  /* 0x0000008335837224 */ /* 0x000fd000078e0234 */
[----:B------:R-:W-:Y:S05]  /*a470*/  @P3 BRA `(.L_x_332) ;  /* 0x0000001400a03947 */ /* 0x000fea0003800000 */
[----:B------:R-:W2:Y:S01]  /*a480*/  LDL R54, [R1+0x60] ;  /* 0x0000600001367983 */ /* 0x000ea20000100800 */
[----:B------:R-:W1:Y:S01]  /*a490*/  LDC.64 R60, c[0x0][0x2d8] ;  /* 0x0000b600ff3c7b82 */ /* 0x000e620000000a00 */
[----:B------:R-:W-:Y:S01]  /*a4a0*/  ISETP.NE.AND P6, PT, R0, RZ, PT ;  /* 0x000000ff0000720c */ /* 0x000fe20003fc5270 */
[----:B------:R-:W-:Y:S01]  /*a4b0*/  VIADD R55, R228, 0xc0 ;  /* 0x000000c0e4377836 */ /* 0x000fe20000000000 */
[----:B------:R-:W-:Y:S01]  /*a4c0*/  IADD3 R63, P3, P4, R46, R128, R27 ;  /* 0x000000802e3f7210 */ /* 0x000fe20007c7e01b */
[----:B------:R-:W-:Y:S01]  /*a4d0*/  IMAD.IADD R64, R129, 0x1, R131 ;  /* 0x0000000181407824 */ /* 0x000fe200078e0283 */
[----:B------:R-:W-:Y:S01]  /*a4e0*/  SEL R148, R121, R148, !P6 ;  /* 0x0000009479947207 */ /* 0x000fe20007000000 */
[----:B------:R-:W-:Y:S01]  /*a4f0*/  BSSY B1, `(.L_x_354) ;  /* 0x00000e8000017945 */ /* 0x000fe20003800000 */
[----:B------:R-:W-:Y:S02]  /*a500*/  SHF.L.U32 R55, R55, 0x7, RZ ;  /* 0x0000000737377819 */ /* 0x000fe400000006ff */
[----:B------:R-:W-:-:S02]  /*a510*/  SHF.R.S32.HI R53, RZ, 0x1f, R148 ;  /* 0x0000001fff357819 */ /* 0x000fc40000011494 */
[----:B------:R-:W-:Y:S02]  /*a520*/  IADD3.X R52, R21, R64, R26, P3, P4 ;  /* 0x0000004015347210 */ /* 0x000fe40001fe841a */
[----:B------:R-:W-:Y:S02]  /*a530*/  LEA.HI R53, R53, R148, RZ, 0x5 ;  /* 0x0000009435357211 */ /* 0x000fe400078f28ff */
[----:B------:R-:W-:Y:S02]  /*a540*/  LOP3.LUT R55, R55, 0x380, RZ, 0xc0, !PT ;  /* 0x0000038037377812 */ /* 0x000fe400078ec0ff */
[----:B------:R-:W-:-:S05]  /*a550*/  LEA.HI.SX32 R53, R53, R28, 0x1b ;  /* 0x0000001c35357211 */ /* 0x000fca00078fdaff */
[----:B------:R-:W-:Y:S01]  /*a560*/  IMAD.SHL.U32 R65, R53, 0x10, RZ ;  /* 0x0000001035417824 */ /* 0x000fe200078e00ff */
[----:B-1----:R-:W-:Y:S01]  /*a570*/  IADD3 R62, P3, R63, R60, RZ ;  /* 0x0000003c3f3e7210 */ /* 0x002fe20007f7e0ff */
[----:B------:R-:W-:-:S04]  /*a580*/  IMAD R53, R17, 0x7000, R113 ;  /* 0x0000700011357824 */ /* 0x000fc800078e0271 */
[----:B------:R-:W-:Y:S01]  /*a590*/  IMAD.X R63, R52, 0x1, R61, P3 ;  /* 0x00000001343f7824 */ /* 0x000fe200018e063d */
[----:B------:R-:W-:Y:S01]  /*a5a0*/  LOP3.LUT R52, R55, 0x70, R65, 0xf8, !PT ;  /* 0x0000007037347812 */ /* 0x000fe200078ef841 */
[----:B------:R-:W-:-:S03]  /*a5b0*/  IMAD.IADD R53, R16, 0x1, R53 ;  /* 0x0000000110357824 */ /* 0x000fc600078e0235 */
[----:B------:R-:W-:-:S05]  /*a5c0*/  LOP3.LUT R52, R52, R141, RZ, 0x3c, !PT ;  /* 0x0000008d34347212 */ /* 0x000fca00078e3cff */
[----:B--2---:R-:W-:-:S04]  /*a5d0*/  IMAD.IADD R52, R54, 0x1, R52 ;  /* 0x0000000136347824 */ /* 0x004fc800078e0234 */
        /* <DEDUP_REMOVED lines=10> */
[----:B------:R-:W-:Y:S01]  /*a680*/  IMAD.SHL.U32 R52, R66, 0x100, RZ ;  /* 0x0000010042347824 */ /* 0x000fe200078e00ff */
[----:B------:R-:W-:Y:S01]  /*a690*/  SHF.R.U32.HI R72, RZ, 0x8, R81 ;  /* 0x00000008ff487819 */ /* 0x000fe20000011651 */
[----:B------:R-:W-:Y:S01]  /*a6a0*/  IMAD.MOV.U32 R67, RZ, RZ, R58 ;  /* 0x000000ffff437224 */ /* 0x000fe200078e003a */
[----:B------:R-:W-:Y:S02]  /*a6b0*/  SHF.R.U32.HI R75, RZ, 0x10, R77 ;  /* 0x00000010ff4b7819 */ /* 0x000fe4000001164d */
[----:B------:R-:W-:Y:S01]  /*a6c0*/  MOV R66, R54 ;  /* 0x0000003600427202 */ /* 0x000fe20000000f00 */
[----:B------:R-:W-:Y:S01]  /*a6d0*/  IMAD.SHL.U32 R54, R72, 0x100, RZ ;  /* 0x0000010048367824 */ /* 0x000fe200078e00ff */
[----:B------:R-:W-:Y:S01]  /*a6e0*/  LOP3.LUT R69, R69, 0xff00, R52, 0xf8, !PT ;  /* 0x0000ff0045457812 */ /* 0x000fe200078ef834 */
[----:B------:R-:W-:Y:S01]  /*a6f0*/  IMAD.SHL.U32 R52, R74, 0x100, RZ ;  /* 0x000001004a347824 */ /* 0x000fe200078e00ff */
[----:B------:R-:W-:Y:S01]  /*a700*/  LOP3.LUT R71, R79, 0xff0000ff, RZ, 0xc0, !PT ;  /* 0xff0000ff4f477812 */ /* 0x000fe200078ec0ff */
[----:B------:R-:W-:Y:S01]  /*a710*/  IMAD.U32 R56, R75, 0x10000, RZ ;  /* 0x000100004b387824 */ /* 0x000fe200078e00ff */
[----:B------:R-:W-:-:S02]  /*a720*/  LOP3.LUT R77, R81, 0xff0000ff, RZ, 0xc0, !PT ;  /* 0xff0000ff514d7812 */ /* 0x000fc400078ec0ff */
[----:B------:R-:W-:Y:S02]  /*a730*/  SHF.R.U32.HI R80, RZ, 0x10, R79 ;  /* 0x00000010ff507819 */ /* 0x000fe4000001164f */
[----:B------:R-:W-:Y:S02]  /*a740*/  LOP3.LUT R75, R71, 0xff00, R52, 0xf8, !PT ;  /* 0x0000ff00474b7812 */ /* 0x000fe400078ef834 */
[----:B------:R-:W-:Y:S01]  /*a750*/  LOP3.LUT R79, R77, 0xff00, R54, 0xf8, !PT ;  /* 0x0000ff004d4f7812 */ /* 0x000fe200078ef836 */
[----:B------:R-:W-:Y:S01]  /*a760*/  IMAD.U32 R52, R80, 0x10000, RZ ;  /* 0x0001000050347824 */ /* 0x000fe200078e00ff */
[----:B------:R-:W-:Y:S02]  /*a770*/  SHF.R.U32.HI R68, RZ, 0x8, R83 ;  /* 0x00000008ff447819 */ /* 0x000fe40000011653 */
[----:B------:R-:W-:Y:S02]  /*a780*/  F2FP.F16.E4M3.UNPACK_B R77, R145.H1 ;  /* 0x00000091ff4d723e */ /* 0x000fe400030006ff */
[----:B------:R-:W-:-:S02]  /*a790*/  F2FP.F16.E4M3.UNPACK_B R74, R73.H1 ;  /* 0x00000049ff4a723e */ /* 0x000fc400030006ff */
[----:B------:R-:W-:Y:S01]  /*a7a0*/  F2FP.F16.E4M3.UNPACK_B R71, R70.H1 ;  /* 0x00000046ff47723e */ /* 0x000fe200030006ff */
[----:B------:R-:W-:Y:S01]  /*a7b0*/  HADD2.F32 R54, -RZ, R77.H0_H0 ;  /* 0x2000004dff367230 */ /* 0x000fe20000004100 */
[----:B------:R-:W-:Y:S02]  /*a7c0*/  SHF.R.U32.HI R78, RZ, 0x10, R81 ;  /* 0x00000010ff4e7819 */ /* 0x000fe40000011651 */
[----:B------:R-:W-:Y:S02]  /*a7d0*/  LOP3.LUT R81, R83, 0xff0000ff, RZ, 0xc0, !PT ;  /* 0xff0000ff53517812 */ /* 0x000fe400078ec0ff */
[----:B------:R-:W-:Y:S01]  /*a7e0*/  SHF.L.U32 R58, R68, 0x8, RZ ;  /* 0x00000008443a7819 */ /* 0x000fe200000006ff */
[----:B------:R-:W-:Y:S01]  /*a7f0*/  HADD2.F32 R68, -RZ, R71.H0_H0 ;  /* 0x20000047ff447230 */ /* 0x000fe20000004100 */
[----:B------:R-:W-:Y:S01]  /*a800*/  LOP3.LUT R56, R69, 0xff0000, R56, 0xf8, !PT ;  /* 0x00ff000045387812 */ /* 0x000fe200078ef838 */
[----:B------:R-:W-:Y:S01]  /*a810*/  HADD2.F32 R69, -RZ, R74.H0_H0 ;  /* 0x2000004aff457230 */ /* 0x000fe20000004100 */
[----:B------:R-:W-:-:S02]  /*a820*/  F2FP.F16.E4M3.UNPACK_B R72, R143.H1 ;  /* 0x0000008fff48723e */ /* 0x000fc400030006ff */
[----:B------:R-:W-:Y:S02]  /*a830*/  SHF.R.U32.HI R76, RZ, 0x10, R83 ;  /* 0x00000010ff4c7819 */ /* 0x000fe40000011653 */
[----:B------:R-:W-:Y:S01]  /*a840*/  LOP3.LUT R81, R81, 0xff00, R58, 0xf8, !PT ;  /* 0x0000ff0051517812 */ /* 0x000fe200078ef83a */
[----:B------:R-:W-:Y:S01]  /*a850*/  IMAD.U32 R58, R78, 0x10000, RZ ;  /* 0x000100004e3a7824 */ /* 0x000fe200078e00ff */
[----:B------:R-:W-:Y:S01]  /*a860*/  LOP3.LUT R52, R75, 0xff0000, R52, 0xf8, !PT ;  /* 0x00ff00004b347812 */ /* 0x000fe200078ef834 */
[--C-:B------:R-:W-:Y:S01]  /*a870*/  HADD2.F32 R75, -RZ, R72.reuse.H0_H0 ;  /* 0x20000048ff4b7230 */ /* 0x100fe20000004100 */
[----:B------:R-:W-:Y:S01]  /*a880*/  SHF.L.U32 R76, R76, 0x10, RZ ;  /* 0x000000104c4c7819 */ /* 0x000fe200000006ff */
[-C--:B------:R-:W-:Y:S01]  /*a890*/  FMUL.FTZ R83, R69, R54.reuse ;  /* 0x0000003645537220 */ /* 0x080fe20000410000 */
[C---:B------:R-:W-:Y:S01]  /*a8a0*/  FMUL.FTZ R78, R68.reuse, R54 ;  /* 0x00000036444e7220 */ /* 0x040fe20000410000 */
[----:B------:R-:W-:Y:S02]  /*a8b0*/  F2FP.F16.E4M3.UNPACK_B R145, R145 ;  /* 0x00000091ff91723e */ /* 0x000fe400020006ff */
        /* <DEDUP_REMOVED lines=8> */
[----:B------:R-:W-:Y:S01]  /*a940*/  LOP3.LUT R58, R79, 0xff0000, R58, 0xf8, !PT ;  /* 0x00ff00004f3a7812 */ /* 0x000fe200078ef83a */
[----:B------:R-:W-:Y:S01]  /*a950*/  HADD2.F32 R72, -RZ, R71.H1_H1 ;  /* 0x30000047ff487230 */ /* 0x000fe20000004100 */
[----:B------:R-:W-:Y:S01]  /*a960*/  F2FP.F16.E4M3.UNPACK_B R143, R143 ;  /* 0x0000008fff8f723e */ /* 0x000fe200020006ff */
[----:B------:R-:W-:-:S02]  /*a970*/  HADD2.F32 R77, -RZ, R145.H0_H0 ;  /* 0x20000091ff4d7230 */ /* 0x000fc40000004100 */
[CC--:B------:R-:W-:Y:S01]  /*a980*/  FMUL.FTZ R79, R75.reuse, R78.reuse ;  /* 0x0000004e4b4f7220 */ /* 0x0c0fe20000410000 */
[----:B------:R-:W-:Y:S02]  /*a990*/  HADD2.F32 R74, -RZ, R73.H0_H0 ;  /* 0x20000049ff4a7230 */ /* 0x000fe40000004100 */
[C---:B------:R-:W-:Y:S01]  /*a9a0*/  FMUL.FTZ R78, R72.reuse, R78 ;  /* 0x0000004e484e7220 */ /* 0x040fe20000410000 */
[----:B------:R-:W-:Y:S02]  /*a9b0*/  HADD2.F32 R71, -RZ, R70.H0_H0 ;  /* 0x20000046ff477230 */ /* 0x000fe40000004100 */
[-C--:B------:R-:W-:Y:S01]  /*a9c0*/  FFMA.FTZ R83, R72, R76.reuse, -R79 ;  /* 0x0000004c48537223 */ /* 0x080fe2000001084f */
[----:B------:R-:W-:Y:S02]  /*a9d0*/  HADD2.F32 R72, -RZ, R143.H0_H0 ;  /* 0x2000008fff487230 */ /* 0x000fe40000004100 */
[----:B------:R-:W-:Y:S01]  /*a9e0*/  FFMA.FTZ R82, R75, R76, R78 ;  /* 0x0000004c4b527223 */ /* 0x000fe2000001004e */
[----:B------:R-:W-:Y:S01]  /*a9f0*/  FMUL.FTZ R76, R74, R77 ;  /* 0x0000004d4a4c7220 */ /* 0x000fe20000410000 */
[----:B------:R-:W-:-:S02]  /*aa00*/  HADD2.F32 R145, -RZ, R145.H1_H1 ;  /* 0x30000091ff917230 */ /* 0x000fc40000004100 */
[C---:B------:R-:W-:Y:S01]  /*aa10*/  FMUL.FTZ R77, R71.reuse, R77 ;  /* 0x0000004d474d7220 */ /* 0x040fe20000410000 */
[----:B------:R-:W-:Y:S02]  /*aa20*/  HADD2.F32 R73, -RZ, R73.H1_H1 ;  /* 0x30000049ff497230 */ /* 0x000fe40000004100 */
        /* <DEDUP_REMOVED lines=25> */
[----:B------:R-:W-:Y:S01]  /*abc0*/  FMUL.FTZ R71, R72, R77 ;  /* 0x0000004d48477220 */ /* 0x000fe20000410000 */
[----:B------:R-:W-:Y:S01]  /*abd0*/  FFMA.FTZ R86, R74, R73, R85 ;  /* 0x000000494a567223 */ /* 0x000fe20000010055 */
[C---:B------:R-:W-:Y:S01]  /*abe0*/  FMUL.FTZ R77, R70.reuse, R77 ;  /* 0x0000004d464d7220 */ /* 0x040fe20000410000 */
[--C-:B------:R-:W-:Y:S02]  /*abf0*/  HADD2.F32 R74, -RZ, R146.reuse.H0_H0 ;  /* 0x20000092ff4a7230 */ /* 0x100fe40000004100 */
[----:B------:R-:W-:Y:S01]  /*ac00*/  FFMA.FTZ R87, R70, R75, -R71 ;  /* 0x0000004b46577223 */ /* 0x000fe20000010847 */
[----:B------:R-:W-:Y:S01]  /*ac10*/  F2FP.F16.E4M3.UNPACK_B R70, R67 ;  /* 0x00000043ff46723e */ /* 0x000fe200020006ff */
[----:B------:R-:W-:Y:S01]  /*ac20*/  FFMA.FTZ R89, R72, R75, R77 ;  /* 0x0000004b48597223 */ /* 0x000fe2000001004d */
[----:B------:R-:W-:Y:S01]  /*ac30*/  F2FP.F16.E4M3.UNPACK_B R144, R144 ;  /* 0x00000090ff90723e */ /* 0x000fe200020006ff */
[----:B------:R-:W-:Y:S01]  /*ac40*/  HADD2.F32 R75, -RZ, R146.H1_H1 ;  /* 0x30000092ff4b7230 */ /* 0x000fe20000004100 */
        /* <DEDUP_REMOVED lines=9> */
[--C-:B------:R-:W-:Y:S02]  /*ace0*/  HADD2.F32 R72, -RZ, R144.reuse.H0_H0 ;  /* 0x20000090ff487230 */ /* 0x100fe40000004100 */
[-C--:B------:R-:W-:Y:S01]  /*acf0*/  FMUL.FTZ R77, R70, R75.reuse ;  /* 0x0000004b464d7220 */ /* 0x080fe20000410000 */
[----:B------:R-:W-:Y:S02]  /*ad00*/  HADD2.F32 R73, -RZ, R144.H1_H1 ;  /* 0x30000090ff497230 */ /* 0x000fe40000004100 */
[C---:B------:R-:W-:Y:S01]  /*ad10*/  FMUL.FTZ R75, R66.reuse, R75 ;  /* 0x0000004b424b7220 */ /* 0x040fe20000410000 */
[----:B------:R-:W-:Y:S01]  /*ad20*/  F2FP.SATFINITE.E4M3.F32.PACK_AB_MERGE_C R84, R87, R84, RZ ;  /* 0x000000545754723e */ /* 0x000fe200048070ff */
[-C--:B------:R-:W-:Y:S01]  /*ad30*/  FFMA.FTZ R67, R67, R72.reuse, -R76 ;  /* 0x0000004843437223 */ /* 0x080fe2000001084c */
[----:B------:R-:W-:Y:S01]  /*ad40*/  FFMA.FTZ R74, R71, R72, R74 ;  /* 0x00000048474a7223 */ /* 0x000fe2000001004a */
[----:B------:R-:W-:Y:S01]  /*ad50*/  FFMA.FTZ R66, R66, R73, -R77 ;  /* 0x0000004942427223 */ /* 0x000fe2000001084d */
[----:B------:R-:W-:Y:S01]  /*ad60*/  F2FP.F16.E4M3.UNPACK_B R72, R57 ;  /* 0x00000039ff48723e */ /* 0x000fe200020006ff */
[----:B------:R-:W-:Y:S01]  /*ad70*/  FFMA.FTZ R85, R70, R73, R75 ;  /* 0x0000004946557223 */ /* 0x000fe2000001004b */
[----:B------:R-:W-:-:S02]  /*ad80*/  F2FP.F16.E4M3.UNPACK_B R77, R58 ;  /* 0x0000003aff4d723e */ /* 0x000fc400020006ff */
[----:B------:R-:W-:Y:S01]  /*ad90*/  F2FP.F16.E4M3.UNPACK_B R71, R53 ;  /* 0x00000035ff47723e */ /* 0x000fe200020006ff */
[--C-:B------:R-:W-:Y:S01]  /*ada0*/  HADD2.F32 R73, -RZ, R72.reuse.H0_H0 ;  /* 0x20000048ff497230 */ /* 0x100fe20000004100 */
[----:B------:R-:W-:Y:S01]  /*adb0*/  F2FP.F16.E4M3.UNPACK_B R75, R56 ;  /* 0x00000038ff4b723e */ /* 0x000fe200020006ff */
[----:B------:R-:W-:Y:S01]  /*adc0*/  HADD2.F32 R78, -RZ, R77.H0_H0 ;  /* 0x2000004dff4e7230 */ /* 0x000fe20000004100 */
[----:B------:R-:W-:Y:S01]  /*add0*/  F2FP.SATFINITE.E4M3.F32.PACK_AB_MERGE_C R86, R89, R86, RZ ;  /* 0x000000565956723e */ /* 0x000fe200048070ff */
[----:B------:R-:W-:Y:S01]  /*ade0*/  HADD2.F32 R70, -RZ, R71.H0_H0 ;  /* 0x20000047ff467230 */ /* 0x000fe20000004100 */
[----:B------:R-:W-:Y:S01]  /*adf0*/  F2FP.SATFINITE.E4M3.F32.PACK_AB_MERGE_C R68, R80, R79, R82 ;  /* 0x0000004f5044723e */ /* 0x000fe20004807052 */
[----:B------:R-:W-:Y:S01]  /*ae00*/  HADD2.F32 R76, -RZ, R75.H0_H0 ;  /* 0x2000004bff4c7230 */ /* 0x000fe20000004100 */
[----:B------:R-:W-:Y:S01]  /*ae10*/  F2FP.SATFINITE.E4M3.F32.PACK_AB_MERGE_C R67, R66, R67, R84 ;  /* 0x000000434243723e */ /* 0x000fe20004807054 */
[----:B------:R-:W-:Y:S01]  /*ae20*/  FMUL.FTZ R79, R73, R78 ;  /* 0x0000004e494f7220 */ /* 0x000fe20000410000 */
[----:B------:R-:W-:Y:S01]  /*ae30*/  F2FP.SATFINITE.E4M3.F32.PACK_AB_MERGE_C R66, R85, R74, R86 ;  /* 0x0000004a5542723e */ /* 0x000fe20004807056 */
[----:B------:R-:W-:-:S02]  /*ae40*/  HADD2.F32 R74, -RZ, R72.H1_H1 ;  /* 0x30000048ff4a7230 */ /* 0x000fc40000004100 */
[C---:B------:R-:W-:Y:S01]  /*ae50*/  FMUL.FTZ R78, R70.reuse, R78 ;  /* 0x0000004e464e7220 */ /* 0x040fe20000410000 */
[----:B------:R-:W-:Y:S02]  /*ae60*/  HADD2.F32 R77, -RZ, R77.H1_H1 ;  /* 0x3000004dff4d7230 */ /* 0x000fe40000004100 */
[-C--:B------:R-:W-:Y:S01]  /*ae70*/  FFMA.FTZ R70, R70, R76.reuse, -R79 ;  /* 0x0000004c46467223 */ /* 0x080fe2000001084f */
[----:B------:R-:W-:Y:S02]  /*ae80*/  HADD2.F32 R71, -RZ, R71.H1_H1 ;  /* 0x30000047ff477230 */ /* 0x000fe40000004100 */
[----:B------:R-:W-:Y:S01]  /*ae90*/  FFMA.FTZ R79, R73, R76, R78 ;  /* 0x0000004c494f7223 */ /* 0x000fe2000001004e */
[----:B------:R-:W-:Y:S02]  /*aea0*/  HADD2.F32 R75, -RZ, R75.H1_H1 ;  /* 0x3000004bff4b7230 */ /* 0x000fe40000004100 */
[----:B------:R-:W-:Y:S01]  /*aeb0*/  FMUL.FTZ R76, R74, R77 ;  /* 0x0000004d4a4c7220 */ /* 0x000fe20000410000 */
        /* <DEDUP_REMOVED lines=9> */
[--C-:B------:R-:W-:Y:S01]  /*af50*/  HADD2.F32 R73, -RZ, R71.reuse.H0_H0 ;  /* 0x20000047ff497230 */ /* 0x100fe20000004100 */
[----:B------:R-:W-:Y:S01]  /*af60*/  F2FP.F16.E4M3.UNPACK_B R75, R54 ;  /* 0x00000036ff4b723e */ /* 0x000fe200020006ff */
[----:B------:R-:W-:Y:S02]  /*af70*/  HADD2.F32 R72, -RZ, R72.H1_H1 ;  /* 0x30000048ff487230 */ /* 0x000fe40000004100 */
[----:B------:R-:W-:Y:S02]  /*af80*/  HADD2.F32 R74, -RZ, R71.H1_H1 ;  /* 0x30000047ff4a7230 */ /* 0x000fe40000004100 */
[-C--:B------:R-:W-:Y:S01]  /*af90*/  FMUL.FTZ R76, R58, R73.reuse ;  /* 0x000000493a4c7220 */ /* 0x080fe20000410000 */
[----:B------:R-:W-:Y:S02]  /*afa0*/  HADD2.F32 R71, -RZ, R56.H0_H0 ;  /* 0x20000038ff477230 */ /* 0x000fe40000004100 */
[----:B------:R-:W-:Y:S01]  /*afb0*/  FMUL.FTZ R73, R57, R73 ;  /* 0x0000004939497220 */ /* 0x000fe20000410000 */
[----:B------:R-:W-:-:S02]  /*afc0*/  HADD2.F32 R53, -RZ, R53.H1_H1 ;  /* 0x30000035ff357230 */ /* 0x000fc40000004100 */
[-C--:B------:R-:W-:Y:S01]  /*afd0*/  FMUL.FTZ R78, R72, R74.reuse ;  /* 0x0000004a484e7220 */ /* 0x080fe20000410000 */
[----:B------:R-:W-:Y:S02]  /*afe0*/  HADD2.F32 R56, -RZ, R56.H1_H1 ;  /* 0x30000038ff387230 */ /* 0x000fe40000004100 */
[----:B------:R-:W-:Y:S01]  /*aff0*/  FFMA.FTZ R83, R58, R71, R73 ;  /* 0x000000473a537223 */ /* 0x000fe20000010049 */
[----:B------:R-:W-:Y:S01]  /*b000*/  F2FP.F16.E4M3.UNPACK_B R58, R59 ;  /* 0x0000003bff3a723e */ /* 0x000fe200020006ff */
[----:B------:R-:W-:Y:S01]  /*b010*/  FFMA.FTZ R82, R57, R71, -R76 ;  /* 0x0000004739527223 */ /* 0x000fe2000001084c */
[C---:B------:R-:W-:Y:S01]  /*b020*/  FMUL.FTZ R57, R53.reuse, R74 ;  /* 0x0000004a35397220 */ /* 0x040fe20000410000 */
[----:B------:R-:W-:Y:S01]  /*b030*/  FFMA.FTZ R85, R53, R56, -R78 ;  /* 0x0000003835557223 */ /* 0x000fe2000001084e */
[-C--:B------:R-:W-:Y:S01]  /*b040*/  F2FP.F16.E4M3.UNPACK_B R53, R55.reuse ;  /* 0x00000037ff35723e */ /* 0x080fe200020006ff */
[----:B------:R-:W-:Y:S01]  /*b050*/  HADD2.F32 R71, -RZ, R58.H0_H0 ;  /* 0x2000003aff477230 */ /* 0x000fe20000004100 */
[----:B------:R-:W-:Y:S01]  /*b060*/  F2FP.F16.E4M3.UNPACK_B R76, R54.H1 ;  /* 0x00000036ff4c723e */ /* 0x000fe200030006ff */
[----:B------:R-:W-:Y:S01]  /*b070*/  HADD2.F32 R77, -RZ, R75.H0_H0 ;  /* 0x2000004bff4d7230 */ /* 0x000fe20000004100 */
[----:B------:R-:W-:Y:S01]  /*b080*/  F2FP.F16.E4M3.UNPACK_B R55, R55.H1 ;  /* 0x00000037ff37723e */ /* 0x000fe200030006ff */
[----:B------:R-:W-:Y:S01]  /*b090*/  FFMA.FTZ R84, R72, R56, R57 ;  /* 0x0000003848547223 */ /* 0x000fe20000010039 */
[----:B------:R-:W-:Y:S01]  /*b0a0*/  F2FP.F16.E4M3.UNPACK_B R59, R59.H1 ;  /* 0x0000003bff3b723e */ /* 0x000fe200030006ff */
[----:B------:R-:W-:Y:S01]  /*b0b0*/  HADD2.F32 R56, -RZ, R53.H0_H0 ;  /* 0x20000035ff387230 */ /* 0x000fe20000004100 */
[-C--:B------:R-:W-:Y:S01]  /*b0c0*/  F2FP.F16.E4M3.UNPACK_B R54, R52.reuse ;  /* 0x00000034ff36723e */ /* 0x080fe200020006ff */
[----:B------:R-:W-:Y:S01]  /*b0d0*/  HADD2.F32 R57, -RZ, R55.H0_H0 ;  /* 0x20000037ff397230 */ /* 0x000fe20000004100 */
[----:B------:R-:W-:Y:S01]  /*b0e0*/  F2FP.F16.E4M3.UNPACK_B R72, R52.H1 ;  /* 0x00000034ff48723e */ /* 0x000fe200030006ff */
[----:B------:R-:W-:-:S02]  /*b0f0*/  HADD2.F32 R52, -RZ, R59.H0_H0 ;  /* 0x2000003bff347230 */ /* 0x000fc40000004100 */
[-C--:B------:R-:W-:Y:S01]  /*b100*/  FMUL.FTZ R87, R71, R77.reuse ;  /* 0x0000004d47577220 */ /* 0x080fe20000410000 */
[----:B------:R-:W-:Y:S02]  /*b110*/  HADD2.F32 R78, -RZ, R76.H0_H0 ;  /* 0x2000004cff4e7230 */ /* 0x000fe40000004100 */
[C---:B------:R-:W-:Y:S01]  /*b120*/  FMUL.FTZ R86, R56.reuse, R77 ;  /* 0x0000004d38567220 */ /* 0x040fe20000410000 */
[----:B------:R-:W-:Y:S01]  /*b130*/  HADD2.F32 R73, -RZ, R54.H0_H0 ;  /* 0x20000036ff497230 */ /* 0x000fe20000004100 */
[----:B------:R-:W-:Y:S01]  /*b140*/  F2FP.SATFINITE.E4M3.F32.PACK_AB_MERGE_C R82, R85, R82, RZ ;  /* 0x000000525552723e */ /* 0x000fe200048070ff */
[----:B------:R-:W-:Y:S02]  /*b150*/  HADD2.F32 R59, -RZ, R59.H1_H1 ;  /* 0x3000003bff3b7230 */ /* 0x000fe40000004100 */
[----:B------:R-:W-:Y:S01]  /*b160*/  FMUL.FTZ R77, R57, R78 ;  /* 0x0000004e394d7220 */ /* 0x000fe20000410000 */
[----:B------:R-:W-:Y:S02]  /*b170*/  HADD2.F32 R76, -RZ, R76.H1_H1 ;  /* 0x3000004cff4c7230 */ /* 0x000fe40000004100 */
[----:B------:R-:W-:Y:S01]  /*b180*/  FFMA.FTZ R87, R56, R73, -R87 ;  /* 0x0000004938577223 */ /* 0x000fe20000010857 */
[----:B------:R-:W-:-:S02]  /*b190*/  HADD2.F32 R55, -RZ, R55.H1_H1 ;  /* 0x30000037ff377230 */ /* 0x000fc40000004100 */
[C---:B------:R-:W-:Y:S01]  /*b1a0*/  FMUL.FTZ R88, R52.reuse, R78 ;  /* 0x0000004e34587220 */ /* 0x040fe20000410000 */
[----:B------:R-:W-:Y:S02]  /*b1b0*/  HADD2.F32 R74, -RZ, R72.H0_H0 ;  /* 0x20000048ff4a7230 */ /* 0x000fe40000004100 */
[-C--:B------:R-:W-:Y:S01]  /*b1c0*/  FMUL.FTZ R56, R59, R76.reuse ;  /* 0x0000004c3b387220 */ /* 0x080fe20000410000 */
[----:B------:R-:W-:Y:S02]  /*b1d0*/  HADD2.F32 R58, -RZ, R58.H1_H1 ;  /* 0x3000003aff3a7230 */ /* 0x000fe40000004100 */
[----:B------:R-:W-:Y:S01]  /*b1e0*/  FMUL.FTZ R76, R55, R76 ;  /* 0x0000004c374c7220 */ /* 0x000fe20000410000 */
[----:B------:R-:W-:Y:S02]  /*b1f0*/  HADD2.F32 R75, -RZ, R75.H1_H1 ;  /* 0x3000004bff4b7230 */ /* 0x000fe40000004100 */
[----:B------:R-:W-:Y:S01]  /*b200*/  FFMA.FTZ R77, R52, R74, R77 ;  /* 0x0000004a344d7223 */ /* 0x000fe2000001004d */
[----:B------:R-:W-:-:S02]  /*b210*/  HADD2.F32 R72, -RZ, R72.H1_H1 ;  /* 0x30000048ff487230 */ /* 0x000fc40000004100 */
[----:B------:R-:W-:Y:S01]  /*b220*/  FFMA.FTZ R88, R57, R74, -R88 ;  /* 0x0000004a39587223 */ /* 0x000fe20000010858 */
[----:B------:R-:W-:Y:S02]  /*b230*/  HADD2.F32 R53, -RZ, R53.H1_H1 ;  /* 0x30000035ff357230 */ /* 0x000fe40000004100 */
[CC--:B------:R-:W-:Y:S01]  /*b240*/  FMUL.FTZ R52, R58.reuse, R75.reuse ;  /* 0x0000004b3a347220 */ /* 0x0c0fe20000410000 */
[----:B------:R-:W-:Y:S02]  /*b250*/  HADD2.F32 R54, -RZ, R54.H1_H1 ;  /* 0x30000036ff367230 */ /* 0x000fe40000004100 */
[-C--:B------:R-:W-:Y:S01]  /*b260*/  FFMA.FTZ R55, R55, R72.reuse, -R56 ;  /* 0x0000004837377223 */ /* 0x080fe20000010838 */
[----:B------:R-:W-:Y:S01]  /*b270*/  FFMA.FTZ R76, R59, R72, R76 ;  /* 0x000000483b4c7223 */ /* 0x000fe2000001004c */
[----:B------:R-:W-:Y:S01]  /*b280*/  FMUL.FTZ R75, R53, R75 ;  /* 0x0000004b354b7220 */ /* 0x000fe20000410000 */
[----:B------:R-:W-:Y:S01]  /*b290*/  FFMA.FTZ R86, R71, R73, R86 ;  /* 0x0000004947567223 */ /* 0x000fe20000010056 */
[----:B------:R-:W-:Y:S01]  /*b2a0*/  FFMA.FTZ R52, R53, R54, -R52 ;  /* 0x0000003635347223 */ /* 0x000fe20000010834 */
[----:B------:R-:W-:Y:S01]  /*b2b0*/  F2FP.SATFINITE.E4M3.F32.PACK_AB_MERGE_C R55, R55, R88, RZ ;  /* 0x000000583737723e */ /* 0x000fe200048070ff */
[----:B------:R-:W-:Y:S01]  /*b2c0*/  FFMA.FTZ R75, R58, R54, R75 ;  /* 0x000000363a4b7223 */ /* 0x000fe2000001004b */
[----:B------:R-:W-:Y:S01]  /*b2d0*/  F2FP.SATFINITE.E4M3.F32.PACK_AB_MERGE_C R83, R84, R83, RZ ;  /* 0x000000535453723e */ /* 0x000fe200048070ff */
[----:B------:R-:W-:Y:S01]  /*b2e0*/  IMAD.MOV.U32 R56, RZ, RZ, R68 ;  /* 0x000000ffff387224 */ /* 0x000fe200078e0044 */
[----:B------:R-:W-:Y:S01]  /*b2f0*/  F2FP.SATFINITE.E4M3.F32.PACK_AB_MERGE_C R76, R76, R77, RZ ;  /* 0x0000004d4c4c723e */ /* 0x000fe200048070ff */
[----:B------:R-:W-:Y:S01]  /*b300*/  IMAD.MOV.U32 R54, RZ, RZ, R67 ;  /* 0x000000ffff367224 */ /* 0x000fe200078e0043 */
[----:B------:R-:W-:Y:S01]  /*b310*/  F2FP.SATFINITE.E4M3.F32.PACK_AB_MERGE_C R55, R52, R87, R55 ;  /* 0x000000573437723e */ /* 0x000fe20004807037 */
[----:B------:R-:W-:Y:S01]  /*b320*/  IMAD.MOV.U32 R52, RZ, RZ, R69 ;  /* 0x000000ffff347224 */ /* 0x000fe200078e0045 */
[----:B------:R-:W-:-:S02]  /*b330*/  F2FP.SATFINITE.E4M3.F32.PACK_AB_MERGE_C R53, R81, R70, R82 ;  /* 0x000000465135723e */ /* 0x000fc40004807052 */
[----:B------:R-:W-:Y:S02]  /*b340*/  F2FP.SATFINITE.E4M3.F32.PACK_AB_MERGE_C R57, R80, R79, R83 ;  /* 0x0000004f5039723e */ /* 0x000fe40004807053 */
[----:B------:R-:W-:Y:S02]  /*b350*/  F2FP.SATFINITE.E4M3.F32.PACK_AB_MERGE_C R59, R75, R86, R76 ;  /* 0x000000564b3b723e */ /* 0x000fe4000480704c */
[----:B------:R-:W-:-:S07]  /*b360*/  MOV R58, R66 ;  /* 0x00000042003a7202 */ /* 0x000fce0000000f00 */
.L_x_355:
[----:B------:R-:W-:Y:S05]  /*b370*/  BSYNC B1 ;  /* 0x0000000000017941 */ /* 0x000fea0003800000 */
.L_x_354:
[----:B-1----:R3:W-:Y:S01]  /*b380*/  STG.E.128 desc[UR60][R62.64], R52 ;  /* 0x000000343e007986 */ /* 0x0027e2000c101d3c */
[----:B------:R-:W-:-:S13]  /*b390*/  ISETP.GE.AND P2, PT, R65, R147, PT ;  /* 0x000000934100720c */ /* 0x000fda0003f46270 */
[----:B------:R-:W-:Y:S05]  /*b3a0*/  @P2 BRA `(.L_x_332) ;  /* 0x0000000400d42947 */ /* 0x000fea0003800000 */
[--C-:B---3--:R-:W-:Y:S02]  /*b3b0*/  SHF.R.S32.HI R52, RZ, 0x1f, R65.reuse ;  /* 0x0000001fff347819 */ /* 0x108fe40000011441 */
[----:B------:R-:W-:-:S04]  /*b3c0*/  IADD3 R65, P2, P3, R46, R128, R65 ;  /* 0x000000802e417210 */ /* 0x000fc80007b5e041 */
[----:B------:R-:W-:Y:S02]  /*b3d0*/  IADD3.X R64, R21, R64, R52, P2, P3 ;  /* 0x0000004015407210 */ /* 0x000fe400017e6434 */
[----:B------:R-:W-:-:S05]  /*b3e0*/  IADD3 R60, P2, R65, R60, RZ ;  /* 0x0000003c413c7210 */ /* 0x000fca0007f5e0ff */
[----:B------:R-:W-:-:S05]  /*b3f0*/  IMAD.X R61, R64, 0x1, R61, P2 ;  /* 0x00000001403d7824 */ /* 0x000fca00010e063d */
[----:B--2---:R4:W-:Y:S01]  /*b400*/  STG.E.128 desc[UR60][R60.64], R56 ;  /* 0x000000383c007986 */ /* 0x0049e2000c101d3c */
[----:B------:R-:W-:Y:S05]  /*b410*/  BRA `(.L_x_332) ;  /* 0x0000000400b87947 */ /* 0x000fea0003800000 */
.L_x_295:
[----:B------:R-:W2:Y:S02]  /*b420*/  LDL R52, [R1+0x40] ;  /* 0x0000400001347983 */ /* 0x000ea40000100800 */
[----:B--2---:R-:W-:-:S13]  /*b430*/  R2UR UR4, R52 ;  /* 0x00000000340472ca */ /* 0x004fda00000e0000 */
[----:B------:R-:W-:-:S06]  /*b440*/  UISETP.NE.AND UP0, UPT, UR4, 0x3, UPT ;  /* 0x000000030400788c */ /* 0x000fcc000bf05270 */
[----:B------:R-:W-:-:S13]  /*b450*/  PLOP3.LUT P5, PT, PT, PT, UP0, 0x80, 0x0 ;  /* 0x000000000000781c */ /* 0x000fda0003faf008 */
[----:B------:R-:W-:Y:S05]  /*b460*/  @!P5 BRA `(.L_x_356) ;  /* 0x000000000004d947 */ /* 0x000fea0003800000 */
[----:B------:R-:W-:Y:S01]  /*b470*/  BPT.TRAP 0x1 ;  /* 0x000000040000795c */ /* 0x000fe20000300000 */
.L_x_356:
[----:B------:R-:W-:Y:S01]  /*b480*/  IMAD R111, R17, 0x8, R16 ;  /* 0x00000008116f7824 */ /* 0x000fe200078e0210 */
[----:B------:R-:W-:Y:S01]  /*b490*/  SHF.L.U32 R127, R231, 0x1f, RZ ;  /* 0x0000001fe77f7819 */ /* 0x000fe200000006ff */
[----:B------:R-:W-:Y:S01]  /*b4a0*/  IMAD R120, R25, -0xe0, R2 ;  /* 0xffffff2019787824 */ /* 0x000fe200078e0202 */
[----:B------:R-:W-:Y:S01]  /*b4b0*/  BSSY B1, `(.L_x_357) ;  /* 0x0000006000017945 */ /* 0x000fe20003800000 */
[----:B------:R-:W-:Y:S01]  /*b4c0*/  SHF.R.S32.HI R53, RZ, 0x1f, R25 ;  /* 0x0000001fff357819 */ /* 0x000fe20000011419 */
[----:B------:R-:W0:Y:S01]  /*b4d0*/  SYNCS.PHASECHK.TRANS64.TRYWAIT P2, [R111+URZ+0x2e890], R127 ;  /* 0x02e8907f6f0075a7 */ /* 0x000e22000804017f */
[----:B------:R-:W-:Y:S01]  /*b4e0*/  IMAD R52, R40, R25, RZ ;  /* 0x0000001928347224 */ /* 0x000fe200078e02ff */
[----:B------:R-:W-:Y:S01]  /*b4f0*/  VIMNMX R120, R120, 0xe0, PT ;  /* 0x000000e078787848 */ /* 0x000fe20003fe0100 */
[----:B0-----:R-:W-:Y:S06]  /*b500*/  @!P2 BRA `(.L_x_358) ;  /* 0x0000018800a8a947 */ /* 0x001fec0003800000 */
.L_x_578:
[----:B------:R-:W-:Y:S05]  /*b510*/  BSYNC B1 ;  /* 0x0000000000017941 */ /* 0x000fea0003800000 */
.L_x_357:
[----:B------:R-:W-:Y:S01]  /*b520*/  ISETP.GE.AND P2, PT, R228, R120, PT ;  /* 0x00000078e400720c */ /* 0x000fe20003f46270 */
[----:B------:R-:W-:Y:S01]  /*b530*/  IMAD R53, R53, R132, R52 ;  /* 0x0000008435357224 */ /* 0x000fe200078e0234 */
[----:B------:R-:W-:Y:S01]  /*b540*/  BSSY B1, `(.L_x_359) ;  /* 0x0000014000017945 */ /* 0x000fe20003800000 */
[----:B------:R-:W-:-:S04]  /*b550*/  IMAD.WIDE.U32 R56, R132, R25, RZ ;  /* 0x0000001984387225 */ /* 0x000fc800078e00ff */
[----:B------:R-:W-:-:S06]  /*b560*/  IMAD.IADD R60, R53, 0x1, R57 ;  /* 0x00000001353c7824 */ /* 0x000fcc00078e0239 */
[----:B------:R-:W-:Y:S05]  /*b570*/  @P2 BRA `(.L_x_360) ;  /* 0x0000000000402947 */ /* 0x000fea0003800000 */
[----:B------:R-:W1:Y:S01]  /*b580*/  @!P0 LDS.128 R52, [R119+0x20400] ;  /* 0x0204000077348984 */ /* 0x000e620000000c00 */
[----:B------:R-:W2:Y:S02]  /*b590*/  @!P0 LDC.64 R58, c[0x0][0x2d8] ;  /* 0x0000b600ff3a8b82 */ /* 0x000ea40000000a00 */
[----:B--2---:R-:W-:-:S04]  /*b5a0*/  @!P0 IADD3 R58, P2, P3, R56, R58, R20 ;  /* 0x0000003a383a8210 */ /* 0x004fc80007b5e014 */
[----:B------:R-:W-:-:S05]  /*b5b0*/  @!P0 IADD3.X R59, R60, R59, R14, P2, P3 ;  /* 0x0000003b3c3b8210 */ /* 0x000fca00017e640e */
[----:B-1----:R1:W-:Y:S01]  /*b5c0*/  @!P0 STG.E.128 desc[UR60][R58.64], R52 ;  /* 0x000000343a008986 */ /* 0x0023e2000c101d3c */
[----:B------:R-:W-:Y:S05]  /*b5d0*/  @P1 BRA `(.L_x_360) ;  /* 0x0000000000281947 */ /* 0x000fea0003800000 */
[----:B------:R-:W-:Y:S01]  /*b5e0*/  ULDC.64 UR4, c[0x0][0x2d8] ;  /* 0x0000b60000047ab9 */ /* 0x000fe20000000a00 */
[----:B-1----:R-:W-:Y:S02]  /*b5f0*/  IADD3 R52, R34, 0x40, RZ ;  /* 0x0000004022347810 */ /* 0x002fe40007ffe0ff */
[----:B------:R-:W-:-:S04]  /*b600*/  IADD3 R58, P2, P3, R13, UR4, R56 ;  /* 0x000000040d3a7c10 */ /* 0x000fc8000fb5e038 */
[----:B------:R-:W-:Y:S02]  /*b610*/  IADD3.X R59, R109, UR5, R60, P2, P3 ;  /* 0x000000056d3b7c10 */ /* 0x000fe400097e643c */
[----:B------:R-:W-:-:S13]  /*b620*/  LOP3.LUT P2, RZ, R229, 0x4, RZ, 0xc0, !PT ;  /* 0x00000004e5ff7812 */ /* 0x000fda000784c0ff */
[----:B------:R-:W-:-:S04]  /*b630*/  @P2 VIADD R52, R34, 0xffffffc0 ;  /* 0xffffffc022342836 */ /* 0x000fc80000000000 */
[----:B------:R-:W-:-:S04]  /*b640*/  IMAD R53, R17, 0x7000, R52 ;  /* 0x0000700011357824 */ /* 0x000fc800078e0234 */
[----:B------:R-:W-:-:S06]  /*b650*/  IMAD.IADD R53, R16, 0x1, R53 ;  /* 0x0000000110357824 */ /* 0x000fcc00078e0235 */
[----:B------:R-:W1:Y:S04]  /*b660*/  LDS.128 R52, [R53+0x20400] ;  /* 0x0204000035347984 */ /* 0x000e680000000c00 */
[----:B-1----:R2:W-:Y:S02]  /*b670*/  STG.E.128 desc[UR60][R58.64], R52 ;  /* 0x000000343a007986 */ /* 0x0025e4000c101d3c */
.L_x_360:
[----:B------:R-:W-:Y:S05]  /*b680*/  BSYNC B1 ;  /* 0x0000000000017941 */ /* 0x000fea0003800000 */
.L_x_359:
[----:B-12---:R-:W-:Y:S01]  /*b690*/  VIADD R52, R228, 0x40 ;  /* 0x00000040e4347836 */ /* 0x006fe20000000000 */
[----:B------:R-:W-:Y:S04]  /*b6a0*/  BSSY B1, `(.L_x_361) ;  /* 0x0000015000017945 */ /* 0x000fe80003800000 */
[----:B------:R-:W-:-:S13]  /*b6b0*/  ISETP.GE.AND P2, PT, R52, R120, PT ;  /* 0x000000783400720c */ /* 0x000fda0003f46270 */
[----:B------:R-:W-:Y:S05]  /*b6c0*/  @P2 BRA `(.L_x_362) ;  /* 0x0000000000482947 */ /* 0x000fea0003800000 */
[----:B------:R-:W1:Y:S01]  /*b6d0*/  @!P0 LDS.128 R52, [R119+0x22400] ;  /* 0x0224000077348984 */ /* 0x000e620000000c00 */
[----:B------:R-:W2:Y:S01]  /*b6e0*/  @!P0 LDC.64 R58, c[0x0][0x2d8] ;  /* 0x0000b600ff3a8b82 */ /* 0x000ea20000000a00 */
[----:B------:R-:W-:-:S04]  /*b6f0*/  IADD3 R61, P2, R106, R56, RZ ;  /* 0x000000386a3d7210 */ /* 0x000fc80007f5e0ff */
[----:B------:R-:W-:Y:S02]  /*b700*/  IADD3.X R62, R60, R107, RZ, P2, !PT ;  /* 0x0000006b3c3e7210 */ /* 0x000fe400017fe4ff */
[----:B--2---:R-:W-:-:S04]  /*b710*/  @!P0 IADD3 R58, P2, P3, R61, R58, R20 ;  /* 0x0000003a3d3a8210 */ /* 0x004fc80007b5e014 */
[----:B------:R-:W-:-:S05]  /*b720*/  @!P0 IADD3.X R59, R62, R59, R14, P2, P3 ;  /* 0x0000003b3e3b8210 */ /* 0x000fca00017e640e */
[----:B-1----:R1:W-:Y:S01]  /*b730*/  @!P0 STG.E.128 desc[UR60][R58.64], R52 ;  /* 0x000000343a008986 */ /* 0x0023e2000c101d3c */
[----:B------:R-:W-:Y:S05]  /*b740*/  @P1 BRA `(.L_x_362) ;  /* 0x0000000000281947 */ /* 0x000fea0003800000 */
[----:B------:R-:W-:Y:S01]  /*b750*/  ULDC.64 UR4, c[0x0][0x2d8] ;  /* 0x0000b60000047ab9 */ /* 0x000fe20000000a00 */
[----:B-1----:R-:W-:Y:S01]  /*b760*/  VIADD R52, R34, 0x40 ;  /* 0x0000004022347836 */ /* 0x002fe20000000000 */
        /* <DEDUP_REMOVED lines=8> */
.L_x_362:
[----:B------:R-:W-:Y:S05]  /*b7f0*/  BSYNC B1 ;  /* 0x0000000000017941 */ /* 0x000fea0003800000 */
.L_x_361:
[----:B-12---:R-:W-:Y:S01]  /*b800*/  IADD3 R52, R228, 0x80, RZ ;  /* 0x00000080e4347810 */ /* 0x006fe20007ffe0ff */
[----:B------:R-:W-:Y:S03]  /*b810*/  BSSY B1, `(.L_x_363) ;  /* 0x0000015000017945 */ /* 0x000fe60003800000 */
[----:B------:R-:W-:-:S13]  /*b820*/  ISETP.GE.AND P2, PT, R52, R120, PT ;  /* 0x000000783400720c */ /* 0x000fda0003f46270 */
[----:B------:R-:W-:Y:S05]  /*b830*/  @P2 BRA `(.L_x_364) ;  /* 0x0000000000482947 */ /* 0x000fea0003800000 */
[----:B------:R-:W1:Y:S01]  /*b840*/  @!P0 LDS.128 R52, [R119+0x24400] ;  /* 0x0244000077348984 */ /* 0x000e620000000c00 */
[----:B------:R-:W2:Y:S01]  /*b850*/  @!P0 LDC.64 R58, c[0x0][0x2d8] ;  /* 0x0000b600ff3a8b82 */ /* 0x000ea20000000a00 */
[----:B------:R-:W-:-:S05]  /*b860*/  LEA R61, P2, R44, R56, 0x7 ;  /* 0x000000382c3d7211 */ /* 0x000fca00078438ff */
[----:B------:R-:W-:Y:S01]  /*b870*/  IMAD.X R62, R60, 0x1, R45, P2 ;  /* 0x000000013c3e7824 */ /* 0x000fe200010e062d */
        /* <DEDUP_REMOVED lines=10> */
[----:B------:R-:W-:-:S05]  /*b920*/  IMAD R53, R17, 0x7000, R52 ;  /* 0x0000700011357824 */ /* 0x000fca00078e0234 */
[----:B------:R-:W-:-:S06]  /*b930*/  IADD3 R53, R16, R53, RZ ;  /* 0x0000003510357210 */ /* 0x000fcc0007ffe0ff */
[----:B------:R-:W1:Y:S04]  /*b940*/  LDS.128 R52, [R53+0x24400] ;  /* 0x0244000035347984 */ /* 0x000e680000000c00 */
[----:B-1----:R2:W-:Y:S02]  /*b950*/  STG.E.128 desc[UR60][R58.64], R52 ;  /* 0x000000343a007986 */ /* 0x0025e4000c101d3c */
.L_x_364:
[----:B------:R-:W-:Y:S05]  /*b960*/  BSYNC B1 ;  /* 0x0000000000017941 */ /* 0x000fea0003800000 */
.L_x_363:
[----:B-12---:R-:W-:-:S05]  /*b970*/  VIADD R52, R228, 0xc0 ;  /* 0x000000c0e4347836 */ /* 0x006fca0000000000 */
[----:B------:R-:W-:-:S13]  /*b980*/  ISETP.GE.AND P2, PT, R52, R120, PT ;  /* 0x000000783400720c */ /* 0x000fda0003f46270 */
[----:B------:R-:W-:Y:S05]  /*b990*/  @P2 BRA `(.L_x_332) ;  /* 0x0000000000582947 */ /* 0x000fea0003800000 */
[----:B------:R-:W1:Y:S01]  /*b9a0*/  LDC.64 R54, c[0x0][0x2f0] ;  /* 0x0000bc00ff367b82 */ /* 0x000e620000000a00 */
[----:B------:R-:W-:Y:S02]  /*b9b0*/  IMAD.MOV.U32 R58, RZ, RZ, R56 ;  /* 0x000000ffff3a7224 */ /* 0x000fe400078e0038 */
[----:B------:R-:W-:-:S05]  /*b9c0*/  IMAD.MOV.U32 R59, RZ, RZ, R60 ;  /* 0x000000ffff3b7224 */ /* 0x000fca00078e003c */
[----:B------:R-:W2:Y:S01]  /*b9d0*/  @!P0 LDC.64 R52, c[0x0][0x2d8] ;  /* 0x0000b600ff348b82 */ /* 0x000ea20000000a00 */
[----:B-1----:R-:W-:-:S04]  /*b9e0*/  IMAD.WIDE.U32 R58, R54, 0xc0, R58 ;  /* 0x000000c0363a7825 */ /* 0x002fc800078e003a */
[----:B------:R-:W-:Y:S01]  /*b9f0*/  IMAD R55, R55, 0xc0, RZ ;  /* 0x000000c037377824 */ /* 0x000fe200078e02ff */
[----:B--2---:R-:W-:-:S04]  /*ba00*/  @!P0 IADD3 R56, P2, P3, R58, R52, R20 ;  /* 0x000000343a388210 */ /* 0x004fc80007b5e014 */
[----:B------:R-:W-:-:S04]  /*ba10*/  IADD3 R60, R59, R55, RZ ;  /* 0x000000373b3c7210 */ /* 0x000fc80007ffe0ff */
[----:B------:R-:W-:Y:S02]  /*ba20*/  @!P0 IADD3.X R57, R60, R53, R14, P2, P3 ;  /* 0x000000353c398210 */ /* 0x000fe400017e640e */
[----:B------:R-:W1:Y:S04]  /*ba30*/  @!P0 LDS.128 R52, [R119+0x26400] ;  /* 0x0264000077348984 */ /* 0x000e680000000c00 */
        /* <DEDUP_REMOVED lines=12> */
.L_x_332:
[----:B------:R-:W-:Y:S05]  /*bb00*/  BSYNC B0 ;  /* 0x0000000000007941 */ /* 0x000fea0003800000 */
.L_x_294:
[----:B-1234-:R-:W1:Y:S01]  /*bb10*/  S2R R52, SR_TID.X ;  /* 0x0000000000347919 */ /* 0x01ee620000002100 */
[----:B------:R-:W-:Y:S01]  /*bb20*/  @!PT LDS RZ, [RZ] ;  /* 0x00000000fffff984 */ /* 0x000fe20000000800 */
[----:B------:R-:W-:Y:S01]  /*bb30*/  @!PT LDS RZ, [RZ] ;  /* 0x00000000fffff984 */ /* 0x000fe20000000800 */
[----:B------:R-:W-:Y:S01]  /*bb40*/  @!PT LDS RZ, [RZ] ;  /* 0x00000000fffff984 */ /* 0x000fe20000000800 */
[----:B------:R-:W-:Y:S01]  /*bb50*/  @!PT LDS RZ, [RZ] ;  /* 0x00000000fffff984 */ /* 0x000fe20000000800 */
[----:B------:R2:W-:Y:S06]  /*bb60*/  MEMBAR.ALL.CTA ;  /* 0x0000000000007992 */ /* 0x0005ec0000008000 */
[----:B--2---:R-:W2:Y:S01]  /*bb70*/  FENCE.VIEW.ASYNC.S ;  /* 0x00000000000073c6 */ /* 0x004ea20000000000 */
[----:B------:R-:W-:Y:S05]  /*bb80*/  WARPSYNC.ALL ;  /* 0x0000000000007948 */ /* 0x000fea0003800000 */
[----:B------:R-:W-:Y:S01]  /*bb90*/  BSSY B0, `(.L_x_365) ;  /* 0x0000009000007945 */ /* 0x000fe20003800000 */
[----:B-1----:R-:W-:Y:S01]  /*bba0*/  LOP3.LUT R52, R52, 0x7f, RZ, 0xc0, !PT ;  /* 0x0000007f34347812 */ /* 0x002fe200078ec0ff */
[----:B--2---:R1:W-:Y:S03]  /*bbb0*/  BAR.SYNC.DEFER_BLOCKING R140, 0x80 ;  /* 0x0002008c0000751d */ /* 0x0043e60000010000 */
[----:B------:R-:W-:-:S13]  /*bbc0*/  ISETP.NE.AND P2, PT, R52, RZ, PT ;  /* 0x000000ff3400720c */ /* 0x000fda0003f45270 */
[----:B------:R-:W-:-:S04]  /*bbd0*/  @!P2 IADD3 R52, R111, 0x2e8a0, RZ ;  /* 0x0002e8a06f34a810 */ /* 0x000fc80007ffe0ff */
[----:B------:R-:W-:-:S04]  /*bbe0*/  @!P2 PRMT R52, RZ, 0x654, R52 ;  /* 0x00000654ff34a816 */ /* 0x000fc80000000034 */
[----:B------:R1:W-:Y:S01]  /*bbf0*/  @!P2 SYNCS.ARRIVE.TRANS64.RED.A1T0 RZ, [R52+URZ], RZ ;  /* 0x000000ff34ffa9a7 */ /* 0x0003e2000810043f */
[----:B------:R-:W-:Y:S05]  /*bc00*/  @!P5 BRA `(.L_x_366) ;  /* 0x000000000004d947 */ /* 0x000fea0003800000 */
[----:B------:R-:W-:Y:S01]  /*bc10*/  BPT.TRAP 0x1 ;  /* 0x000000040000795c */ /* 0x000fe20000300000 */
.L_x_366:
[----:B------:R-:W-:Y:S05]  /*bc20*/  BSYNC B0 ;  /* 0x0000000000007941 */ /* 0x000fea0003800000 */
.L_x_365:
[----:B------:R-:W2:Y:S01]  /*bc30*/  SYNCS.PHASECHK.TRANS64.TRYWAIT P3, [R111+URZ+0x2e8b0], R127 ;  /* 0x02e8b07f6f0075a7 */ /* 0x000ea2000806017f */
[----:B------:R-:W-:Y:S01]  /*bc40*/  ULDC.64 UR38, c[0x0][0x318] ;  /* 0x0000c60000267ab9 */ /* 0x000fe20000000a00 */
[----:B------:R-:W-:Y:S01]  /*bc50*/  ULDC.64 UR36, c[0x0][0x308] ;  /* 0x0000c20000247ab9 */ /* 0x000fe20000000a00 */
[----:B------:R-:W-:Y:S04]  /*bc60*/  BSSY B0, `(.L_x_367) ;  /* 0x0000002000007945 */ /* 0x000fe80003800000 */
[----:B--2---:R-:W-:Y:S05]  /*bc70*/  @!P3 BRA `(.L_x_368) ;  /* 0x0000018000e0b947 */ /* 0x004fea0003800000 */
.L_x_579:
[----:B------:R-:W-:Y:S05]  /*bc80*/  BSYNC B0 ;  /* 0x0000000000007941 */ /* 0x000fea0003800000 */
.L_x_367:
[----:B------:R-:W-:Y:S01]  /*bc90*/  ISETP.GE.AND P3, PT, R228, R120, PT ;  /* 0x00000078e400720c */ /* 0x000fe20003f66270 */
[----:B------:R-:W-:Y:S01]  /*bca0*/  BSSY B0, `(.L_x_369) ;  /* 0x0000017000007945 */ /* 0x000fe20003800000 */
[----:B------:R-:W-:-:S11]  /*bcb0*/  IMAD.WIDE R56, R25, 0xe0, R102 ;  /* 0x000000e019387825 */ /* 0x000fd600078e0266 */
[----:B------:R-:W-:Y:S05]  /*bcc0*/  @P3 BRA `(.L_x_370) ;  /* 0x0000000000503947 */ /* 0x000fea0003800000 */
[----:B------:R-:W-:Y:S01]  /*bcd0*/  ULDC UR4, c[0x0][0x2e4] ;  /* 0x0000b90000047ab9 */ /* 0x000fe20000000800 */
[----:B------:R-:W-:Y:S01]  /*bce0*/  PLOP3.LUT P4, PT, PT, PT, PT, 0x8, 0x0 ;  /* 0x000000000000781c */ /* 0x000fe20003f8e170 */
[----:B-1----:R-:W-:Y:S01]  /*bcf0*/  IMAD.MOV.U32 R52, RZ, RZ, R48 ;  /* 0x000000ffff347224 */ /* 0x002fe200078e0030 */
[----:B------:R-:W-:Y:S01]  /*bd00*/  ISETP.GE.AND P3, PT, R4, UR4, PT ;  /* 0x0000000404007c0c */ /* 0x000fe2000bf66270 */
[----:B------:R-:W-:Y:S02]  /*bd10*/  IMAD.MOV.U32 R53, RZ, RZ, R110 ;  /* 0x000000ffff357224 */ /* 0x000fe400078e006e */
[----:B------:R-:W-:Y:S02]  /*bd20*/  IMAD R55, R57, UR38, RZ ;  /* 0x0000002639377c24 */ /* 0x000fe4000f8e02ff */
[----:B------:R-:W-:-:S04]  /*bd30*/  IMAD.WIDE.U32 R52, R56, UR38, R52 ;  /* 0x0000002638347c25 */ /* 0x000fc8000f8e0034 */
[----:B------:R-:W-:-:S04]  /*bd40*/  IMAD R55, R56, UR39, R55 ;  /* 0x0000002738377c24 */ /* 0x000fc8000f8e0237 */
[----:B------:R-:W-:Y:S01]  /*bd50*/  @!P3 LOP3.LUT P5, RZ, R229, 0x4, RZ, 0xc0, !PT ;  /* 0x00000004e5ffb812 */ /* 0x000fe200078ac0ff */
[----:B------:R-:W-:-:S03]  /*bd60*/  @!P3 VIADD R60, R118, 0x40 ;  /* 0x00000040763cb836 */ /* 0x000fc60000000000 */
[----:B------:R-:W-:Y:S02]  /*bd70*/  @!P3 PLOP3.LUT P4, PT, P5, PT, PT, 0x80, 0x0 ;  /* 0x000000000000b81c */ /* 0x000fe40002f8f070 */
[----:B------:R-:W-:-:S04]  /*bd80*/  IADD3 R58, P5, R52, UR36, RZ ;  /* 0x00000024343a7c10 */ /* 0x000fc8000ffbe0ff */
[----:B------:R-:W-:-:S07]  /*bd90*/  IADD3.X R59, R53, UR37, R55, P5, !PT ;  /* 0x00000025353b7c10 */ /* 0x000fce000affe437 */
[----:B------:R-:W-:Y:S02]  /*bda0*/  @P4 IADD3 R60, R118, -0x40, RZ ;  /* 0xffffffc0763c4810 */ /* 0x000fe40007ffe0ff */
[----:B------:R-:W-:-:S03]  /*bdb0*/  ISETP.GE.AND P4, PT, R18, UR4, PT ;  /* 0x0000000412007c0c */ /* 0x000fc6000bf86270 */
[----:B------:R-:W-:-:S10]  /*bdc0*/  @!P3 IMAD.IADD R60, R16, 0x1, R60 ;  /* 0x00000001103cb824 */ /* 0x000fd400078e023c */
[----:B------:R-:W1:Y:S04]  /*bdd0*/  @!P4 LDS.128 R52, [R119+0xe400] ;  /* 0x00e400007734c984 */ /* 0x000e680000000c00 */
[----:B-1----:R-:W-:Y:S04]  /*bde0*/  @!P4 STG.E.128 desc[UR60][R58.64], R52 ;  /* 0x000000343a00c986 */ /* 0x002fe8000c101d3c */
[----:B------:R-:W1:Y:S04]  /*bdf0*/  @!P3 LDS.128 R52, [R60+0xe400] ;  /* 0x00e400003c34b984 */ /* 0x000e680000000c00 */
[----:B-1----:R3:W-:Y:S02]  /*be00*/  @!P3 STG.E.128 desc[UR60][R58.64+0x40], R52 ;  /* 0x000040343a00b986 */ /* 0x0027e4000c101d3c */
.L_x_370:
[----:B------:R-:W-:Y:S05]  /*be10*/  BSYNC B0 ;  /* 0x0000000000007941 */ /* 0x000fea0003800000 */
.L_x_369:
[----:B-1-3--:R-:W-:Y:S01]  /*be20*/  VIADD R52, R228, 0x40 ;  /* 0x00000040e4347836 */ /* 0x00afe20000000000 */
[----:B------:R-:W-:Y:S04]  /*be30*/  BSSY B0, `(.L_x_371) ;  /* 0x0000019000007945 */ /* 0x000fe80003800000 */
[----:B------:R-:W-:-:S13]  /*be40*/  ISETP.GE.AND P3, PT, R52, R120, PT ;  /* 0x000000783400720c */ /* 0x000fda0003f66270 */
[----:B------:R-:W-:Y:S05]  /*be50*/  @P3 BRA `(.L_x_372) ;  /* 0x0000000000583947 */ /* 0x000fea0003800000 */
[----:B------:R-:W-:Y:S01]  /*be60*/  ULDC UR4, c[0x0][0x2e4] ;  /* 0x0000b90000047ab9 */ /* 0x000fe20000000800 */
[----:B------:R-:W-:Y:S01]  /*be70*/  PLOP3.LUT P4, PT, PT, PT, PT, 0x8, 0x0 ;  /* 0x000000000000781c */ /* 0x000fe20003f8e170 */
[----:B------:R-:W-:Y:S01]  /*be80*/  IMAD.MOV.U32 R52, RZ, RZ, R48 ;  /* 0x000000ffff347224 */ /* 0x000fe200078e0030 */
[----:B------:R-:W-:Y:S01]  /*be90*/  ISETP.GE.AND P3, PT, R4, UR4, PT ;  /* 0x0000000404007c0c */ /* 0x000fe2000bf66270 */
[----:B------:R-:W-:-:S12]  /*bea0*/  IMAD.MOV.U32 R53, RZ, RZ, R110 ;  /* 0x000000ffff357224 */ /* 0x000fd800078e006e */
[----:B------:R-:W-:Y:S02]  /*beb0*/  @!P3 LOP3.LUT P5, RZ, R229, 0x4, RZ, 0xc0, !PT ;  /* 0x00000004e5ffb812 */ /* 0x000fe400078ac0ff */
[----:B------:R-:W-:Y:S02]  /*bec0*/  @!P3 IADD3 R60, R118, 0x40, RZ ;  /* 0x00000040763cb810 */ /* 0x000fe40007ffe0ff */
[----:B------:R-:W-:Y:S02]  /*bed0*/  @!P3 PLOP3.LUT P4, PT, P5, PT, PT, 0x80, 0x0 ;  /* 0x000000000000b81c */ /* 0x000fe40002f8f070 */
[----:B------:R-:W-:-:S05]  /*bee0*/  IADD3 R55, P5, R56, 0x40, RZ ;  /* 0x0000004038377810 */ /* 0x000fca0007fbe0ff */
[----:B------:R-:W-:Y:S02]  /*bef0*/  IMAD.X R54, RZ, RZ, R57, P5 ;  /* 0x000000ffff367224 */ /* 0x000fe400028e0639 */
[----:B------:R-:W-:-:S04]  /*bf00*/  IMAD.WIDE.U32 R52, R55, UR38, R52 ;  /* 0x0000002637347c25 */ /* 0x000fc8000f8e0034 */
[----:B------:R-:W-:Y:S02]  /*bf10*/  IMAD R54, R54, UR38, RZ ;  /* 0x0000002636367c24 */ /* 0x000fe4000f8e02ff */
[----:B------:R-:W-:Y:S01]  /*bf20*/  @P4 VIADD R60, R118, 0xffffffc0 ;  /* 0xffffffc0763c4836 */ /* 0x000fe20000000000 */
[----:B------:R-:W-:Y:S01]  /*bf30*/  IADD3 R58, P4, R52, UR36, RZ ;  /* 0x00000024343a7c10 */ /* 0x000fe2000ff9e0ff */
[----:B------:R-:W-:-:S03]  /*bf40*/  IMAD R55, R55, UR39, R54 ;  /* 0x0000002737377c24 */ /* 0x000fc6000f8e0236 */
[----:B------:R-:W-:Y:S02]  /*bf50*/  @!P3 IADD3 R60, R16, R60, RZ ;  /* 0x0000003c103cb210 */ /* 0x000fe40007ffe0ff */
[----:B------:R-:W-:Y:S02]  /*bf60*/  IADD3.X R59, R53, UR37, R55, P4, !PT ;  /* 0x00000025353b7c10 */ /* 0x000fe4000a7fe437 */
[----:B------:R-:W-:-:S13]  /*bf70*/  ISETP.GE.AND P4, PT, R18, UR4, PT ;  /* 0x0000000412007c0c */ /* 0x000fda000bf86270 */
[----:B------:R-:W1:Y:S04]  /*bf80*/  @!P4 LDS.128 R52, [R119+0x10400] ;  /* 0x010400007734c984 */ /* 0x000e680000000c00 */
[----:B-1----:R-:W-:Y:S04]  /*bf90*/  @!P4 STG.E.128 desc[UR60][R58.64], R52 ;  /* 0x000000343a00c986 */ /* 0x002fe8000c101d3c */
[----:B------:R-:W1:Y:S04]  /*bfa0*/  @!P3 LDS.128 R52, [R60+0x10400] ;  /* 0x010400003c34b984 */ /* 0x000e680000000c00 */
[----:B-1----:R1:W-:Y:S02]  /*bfb0*/  @!P3 STG.E.128 desc[UR60][R58.64+0x40], R52 ;  /* 0x000040343a00b986 */ /* 0x0023e4000c101d3c */
.L_x_372:
[----:B------:R-:W-:Y:S05]  /*bfc0*/  BSYNC B0 ;  /* 0x0000000000007941 */ /* 0x000fea0003800000 */
.L_x_371:
[----:B-1----:R-:W-:Y:S01]  /*bfd0*/  VIADD R52, R228, 0x80 ;  /* 0x00000080e4347836 */ /* 0x002fe20000000000 */
        /* <DEDUP_REMOVED lines=8> */
[----:B------:R-:W-:Y:S01]  /*c060*/  @!P3 LOP3.LUT P5, RZ, R229, 0x4, RZ, 0xc0, !PT ;  /* 0x00000004e5ffb812 */ /* 0x000fe200078ac0ff */
[----:B------:R-:W-:-:S03]  /*c070*/  @!P3 VIADD R60, R118, 0x40 ;  /* 0x00000040763cb836 */ /* 0x000fc60000000000 */
[----:B------:R-:W-:Y:S02]  /*c080*/  @!P3 PLOP3.LUT P4, PT, P5, PT, PT, 0x80, 0x0 ;  /* 0x000000000000b81c */ /* 0x000fe40002f8f070 */
[----:B------:R-:W-:-:S05]  /*c090*/  IADD3 R55, P5, R56, 0x80, RZ ;  /* 0x0000008038377810 */ /* 0x000fca0007fbe0ff */
[----:B------:R-:W-:Y:S02]  /*c0a0*/  IMAD.X R54, RZ, RZ, R57, P5 ;  /* 0x000000ffff367224 */ /* 0x000fe400028e0639 */
[----:B------:R-:W-:-:S04]  /*c0b0*/  IMAD.WIDE.U32 R52, R55, UR38, R52 ;  /* 0x0000002637347c25 */ /* 0x000fc8000f8e0034 */
[----:B------:R-:W-:Y:S01]  /*c0c0*/  IMAD R54, R54, UR38, RZ ;  /* 0x0000002636367c24 */ /* 0x000fe2000f8e02ff */
[----:B------:R-:W-:Y:S02]  /*c0d0*/  @P4 IADD3 R60, R118, -0x40, RZ ;  /* 0xffffffc0763c4810 */ /* 0x000fe40007ffe0ff */
[----:B------:R-:W-:Y:S01]  /*c0e0*/  IADD3 R58, P4, R52, UR36, RZ ;  /* 0x00000024343a7c10 */ /* 0x000fe2000ff9e0ff */
[----:B------:R-:W-:Y:S02]  /*c0f0*/  IMAD R55, R55, UR39, R54 ;  /* 0x0000002737377c24 */ /* 0x000fe4000f8e0236 */
[----:B------:R-:W-:-:S03]  /*c100*/  @!P3 IMAD.IADD R60, R16, 0x1, R60 ;  /* 0x00000001103cb824 */ /* 0x000fc600078e023c */
[----:B------:R-:W-:Y:S02]  /*c110*/  IADD3.X R59, R53, UR37, R55, P4, !PT ;  /* 0x00000025353b7c10 */ /* 0x000fe4000a7fe437 */
[----:B------:R-:W-:-:S13]  /*c120*/  ISETP.GE.AND P4, PT, R18, UR4, PT ;  /* 0x0000000412007c0c */ /* 0x000fda000bf86270 */
[----:B------:R-:W1:Y:S04]  /*c130*/  @!P4 LDS.128 R52, [R119+0x12400] ;  /* 0x012400007734c984 */ /* 0x000e680000000c00 */
[----:B-1----:R-:W-:Y:S04]  /*c140*/  @!P4 STG.E.128 desc[UR60][R58.64], R52 ;  /* 0x000000343a00c986 */ /* 0x002fe8000c101d3c */
[----:B------:R-:W1:Y:S04]  /*c150*/  @!P3 LDS.128 R52, [R60+0x12400] ;  /* 0x012400003c34b984 */ /* 0x000e680000000c00 */
[----:B-1----:R1:W-:Y:S02]  /*c160*/  @!P3 STG.E.128 desc[UR60][R58.64+0x40], R52 ;  /* 0x000040343a00b986 */ /* 0x0023e4000c101d3c */
.L_x_374:
[----:B------:R-:W-:Y:S05]  /*c170*/  BSYNC B0 ;  /* 0x0000000000007941 */ /* 0x000fea0003800000 */
.L_x_373:
[----:B-1----:R-:W-:Y:S01]  /*c180*/  IADD3 R52, R228, 0xc0, RZ ;  /* 0x000000c0e4347810 */ /* 0x002fe20007ffe0ff */
[----:B------:R-:W-:Y:S03]  /*c190*/  BSSY B0, `(.L_x_375) ;  /* 0x0000019000007945 */ /* 0x000fe60003800000 */
[----:B------:R-:W-:-:S13]  /*c1a0*/  ISETP.GE.AND P3, PT, R52, R120, PT ;  /* 0x000000783400720c */ /* 0x000fda0003f66270 */
[----:B------:R-:W-:Y:S05]  /*c1b0*/  @P3 BRA `(.L_x_376) ;  /* 0x0000000000583947 */ /* 0x000fea0003800000 */
[----:B------:R-:W-:Y:S01]  /*c1c0*/  ULDC UR4, c[0x0][0x2e4] ;  /* 0x0000b90000047ab9 */ /* 0x000fe20000000800 */
[----:B------:R-:W-:Y:S01]  /*c1d0*/  PLOP3.LUT P4, PT, PT, PT, PT, 0x8, 0x0 ;  /* 0x000000000000781c */ /* 0x000fe20003f8e170 */
[----:B------:R-:W-:Y:S01]  /*c1e0*/  IMAD.MOV.U32 R53, RZ, RZ, R110 ;  /* 0x000000ffff357224 */ /* 0x000fe200078e006e */
[----:B------:R-:W-:Y:S02]  /*c1f0*/  ISETP.GE.AND P3, PT, R4, UR4, PT ;  /* 0x0000000404007c0c */ /* 0x000fe4000bf66270 */
[----:B------:R-:W-:-:S11]  /*c200*/  MOV R52, R48 ;  /* 0x0000003000347202 */ /* 0x000fd60000000f00 */
[----:B------:R-:W-:Y:S01]  /*c210*/  @!P3 LOP3.LUT P5, RZ, R229, 0x4, RZ, 0xc0, !PT ;  /* 0x00000004e5ffb812 */ /* 0x000fe200078ac0ff */
[----:B------:R-:W-:-:S03]  /*c220*/  @!P3 VIADD R58, R118, 0x40 ;  /* 0x00000040763ab836 */ /* 0x000fc60000000000 */
[----:B------:R-:W-:Y:S02]  /*c230*/  @!P3 PLOP3.LUT P4, PT, P5, PT, PT, 0x80, 0x0 ;  /* 0x000000000000b81c */ /* 0x000fe40002f8f070 */
[----:B------:R-:W-:-:S05]  /*c240*/  IADD3 R55, P5, R56, 0xc0, RZ ;  /* 0x000000c038377810 */ /* 0x000fca0007fbe0ff */
[----:B------:R-:W-:Y:S02]  /*c250*/  IMAD.X R56, RZ, RZ, R57, P5 ;  /* 0x000000ffff387224 */ /* 0x000fe400028e0639 */
[----:B------:R-:W-:-:S04]  /*c260*/  IMAD.WIDE.U32 R52, R55, UR38, R52 ;  /* 0x0000002637347c25 */ /* 0x000fc8000f8e0034 */
[----:B------:R-:W-:Y:S02]  /*c270*/  IMAD R56, R56, UR38, RZ ;  /* 0x0000002638387c24 */ /* 0x000fe4000f8e02ff */
[----:B------:R-:W-:Y:S02]  /*c280*/  @P4 VIADD R58, R118, 0xffffffc0 ;  /* 0xffffffc0763a4836 */ /* 0x000fe40000000000 */
[----:B------:R-:W-:Y:S01]  /*c290*/  IMAD R55, R55, UR39, R56 ;  /* 0x0000002737377c24 */ /* 0x000fe2000f8e0238 */
[----:B------:R-:W-:Y:S01]  /*c2a0*/  IADD3 R56, P4, R52, UR36, RZ ;  /* 0x0000002434387c10 */ /* 0x000fe2000ff9e0ff */
[----:B------:R-:W-:-:S03]  /*c2b0*/  @!P3 IMAD.IADD R58, R16, 0x1, R58 ;  /* 0x00000001103ab824 */ /* 0x000fc600078e023a */
[----:B------:R-:W-:Y:S02]  /*c2c0*/  IADD3.X R57, R53, UR37, R55, P4, !PT ;  /* 0x0000002535397c10 */ /* 0x000fe4000a7fe437 */
[----:B------:R-:W-:-:S13]  /*c2d0*/  ISETP.GE.AND P4, PT, R18, UR4, PT ;  /* 0x0000000412007c0c */ /* 0x000fda000bf86270 */
[----:B------:R-:W1:Y:S04]  /*c2e0*/  @!P4 LDS.128 R52, [R119+0x14400] ;  /* 0x014400007734c984 */ /* 0x000e680000000c00 */
[----:B-1----:R-:W-:Y:S04]  /*c2f0*/  @!P4 STG.E.128 desc[UR60][R56.64], R52 ;  /* 0x000000343800c986 */ /* 0x002fe8000c101d3c */
[----:B------:R-:W1:Y:S04]  /*c300*/  @!P3 LDS.128 R52, [R58+0x14400] ;  /* 0x014400003a34b984 */ /* 0x000e680000000c00 */
[----:B-1----:R1:W-:Y:S02]  /*c310*/  @!P3 STG.E.128 desc[UR60][R56.64+0x40], R52 ;  /* 0x000040343800b986 */ /* 0x0023e4000c101d3c */
.L_x_376:
[----:B------:R-:W-:Y:S05]  /*c320*/  BSYNC B0 ;  /* 0x0000000000007941 */ /* 0x000fea0003800000 */
.L_x_375:
[----:B------:R-:W-:Y:S01]  /*c330*/  @!PT LDS RZ, [RZ] ;  /* 0x00000000fffff984 */ /* 0x000fe20000000800 */
[----:B------:R-:W-:Y:S01]  /*c340*/  @!PT LDS RZ, [RZ] ;  /* 0x00000000fffff984 */ /* 0x000fe20000000800 */
[----:B------:R-:W-:Y:S01]  /*c350*/  @!PT LDS RZ, [RZ] ;  /* 0x00000000fffff984 */ /* 0x000fe20000000800 */
[----:B------:R-:W-:Y:S01]  /*c360*/  @!PT LDS RZ, [RZ] ;  /* 0x00000000fffff984 */ /* 0x000fe20000000800 */
[----:B------:R3:W-:Y:S06]  /*c370*/  MEMBAR.ALL.CTA ;  /* 0x0000000000007992 */ /* 0x0007ec0000008000 */
[----:B---3--:R-:W3:Y:S01]  /*c380*/  FENCE.VIEW.ASYNC.S ;  /* 0x00000000000073c6 */ /* 0x008ee20000000000 */
[----:B0-2---:R-:W-:Y:S01]  /*c390*/  @!P2 VIADD R111, R111, 0x2e8c0 ;  /* 0x0002e8c06f6fa836 */ /* 0x005fe20000000000 */
[----:B---3--:R0:W-:Y:S01]  /*c3a0*/  BAR.SYNC.DEFER_BLOCKING R140, 0x80 ;  /* 0x0002008c0000751d */ /* 0x0081e20000010000 */
[----:B------:R-:W-:-:S03]  /*c3b0*/  ISETP.NE.AND P3, PT, R112, RZ, PT ;  /* 0x000000ff7000720c */ /* 0x000fc60003f65270 */
[----:B------:R-:W-:Y:S02]  /*c3c0*/  @!P2 PRMT R111, RZ, 0x654, R111 ;  /* 0x00000654ff6fa816 */ /* 0x000fe4000000006f */
[----:B------:R-:W-:Y:S02]  /*c3d0*/  IADD3 R17, R17, 0x1, RZ ;  /* 0x0000000111117810 */ /* 0x000fe40007ffe0ff */
[----:B------:R0:W-:Y:S02]  /*c3e0*/  @!P2 SYNCS.ARRIVE.TRANS64.RED.A1T0 RZ, [R111+URZ], RZ ;  /* 0x000000ff6fffa9a7 */ /* 0x0001e4000810043f */
[----:B------:R-:W-:-:S04]  /*c3f0*/  ISETP.NE.AND P2, PT, R17, 0x2, PT ;  /* 0x000000021100780c */ /* 0x000fc80003f45270 */
[----:B-1----:R-:W-:Y:S02]  /*c400*/  SEL R52, RZ, 0x1, P2 ;  /* 0x00000001ff347807 */ /* 0x002fe40001000000 */
[----:B------:R-:W-:Y:S02]  /*c410*/  SEL R17, R17, RZ, P2 ;  /* 0x000000ff11117207 */ /* 0x000fe40001000000 */
[----:B------:R-:W-:Y:S01]  /*c420*/  LOP3.LUT R231, R231, R52, RZ, 0x3c, !PT ;  /* 0x00000034e7e77212 */ /* 0x000fe200078e3cff */
[----:B0-----:R-:W-:Y:S06]  /*c430*/  @P3 BRA `(.L_x_377) ;  /* 0xffffff6000a43947 */ /* 0x001fec000383ffff */
[----:B------:R-:W0:Y:S01]  /*c440*/  S2R R53, SR_TID.X ;  /* 0x0000000000357919 */ /* 0x000e220000002100 */
[----:B------:R-:W-:Y:S02]  /*c450*/  PLOP3.LUT P0, PT, PT, PT, PT, 0x8, 0x0 ;  /* 0x000000000000781c */ /* 0x000fe40003f0e170 */
[----:B0-----:R-:W-:-:S04]  /*c460*/  SHF.R.U32.HI R53, RZ, 0x7, R53 ;  /* 0x00000007ff357819 */ /* 0x001fc80000011635 */
[----:B------:R-:W-:-:S13]  /*c470*/  ISETP.NE.AND P3, PT, R53, 0x1, PT ;  /* 0x000000013500780c */ /* 0x000fda0003f65270 */
[----:B------:R-:W-:Y:S06]  /*c480*/  @!P3 BAR.ARV 0x9, 0x100 ;  /* 0x024400000000bb1d */ /* 0x000fec0000002000 */
.L_x_289:
[----:B------:R-:W0:Y:S01]  /*c490*/  LDC R0, c[0x0][0x428] ;  /* 0x00010a00ff007b82 */ /* 0x000e220000000800 */
[----:B------:R-:W-:Y:S01]  /*c4a0*/  IMAD.MOV.U32 R50, RZ, RZ, R126 ;  /* 0x000000ffff327224 */ /* 0x000fe200078e007e */
[----:B------:R-:W-:Y:S02]  /*c4b0*/  ISETP.GE.AND P2, PT, R139, 0x1, PT ;  /* 0x000000018b00780c */ /* 0x000fe40003f46270 */
[----:B------:R-:W-:Y:S02]  /*c4c0*/  CS2R R90, SRZ ;  /* 0x00000000005a7805 */ /* 0x000fe4000001ff00 */
[----:B------:R-:W-:Y:S02]  /*c4d0*/  PLOP3.LUT P1, PT, PT, PT, PT, 0x80, 0x0 ;  /* 0x000000000000781c */ /* 0x000fe40003f2f070 */
        /* <DEDUP_REMOVED lines=19> */
[----:B0-----:R-:W-:Y:S02]  /*c610*/  ISETP.NE.AND P3, PT, R0, 0x1, PT ;  /* 0x000000010000780c */ /* 0x001fe40003f65270 */
        /* <DEDUP_REMOVED lines=10> */
[----:B------:R-:W-:Y:S01]  /*c6c0*/  CS2R R98, SRZ ;  /* 0x0000000000627805 */ /* 0x000fe2000001ff00 */
[----:B------:R-:W-:Y:S01]  /*c6d0*/  IMAD.MOV.U32 R68, RZ, RZ, RZ ;  /* 0x000000ffff447224 */ /* 0x000fe200078e00ff */
[----:B------:R-:W0:Y:S01]  /*c6e0*/  @P3 LDC R3, c[0x0][0x42c] ;  /* 0x00010b00ff033b82 */ /* 0x000e220000000800 */
[----:B------:R-:W-:Y:S01]  /*c6f0*/  MOV R101, RZ ;  /* 0x000000ff00657202 */ /* 0x000fe20000000f00 */
[----:B------:R-:W-:-:S06]  /*c700*/  IMAD.MOV.U32 R72, RZ, RZ, RZ ;  /* 0x000000ffff487224 */ /* 0x000fcc00078e00ff */
[----:B------:R-:W1:Y:S01]  /*c710*/  @P3 LDC R0, c[0x0][0x430] ;  /* 0x00010c00ff003b82 */ /* 0x000e620000000800 */
[----:B0-----:R-:W-:-:S05]  /*c720*/  @P3 IMAD.HI.U32 R3, R126, R3, RZ ;  /* 0x000000037e033227 */ /* 0x001fca00078e00ff */
[----:B-1----:R-:W-:-:S05]  /*c730*/  @P3 SHF.R.U32.HI R50, RZ, R0, R3 ;  /* 0x00000000ff323219 */ /* 0x002fca0000011603 */
[----:B------:R0:W-:Y:S01]  /*c740*/  STL [R1+0x5c], R50 ;  /* 0x00005c3201007387 */ /* 0x0001e20000100800 */
[----:B------:R-:W-:Y:S05]  /*c750*/  @P0 BRA `(.L_x_378) ;  /* 0x00000000000c0947 */ /* 0x000fea0003800000 */
[----:B------:R-:W1:Y:S01]  /*c760*/  FENCE.VIEW.ASYNC.G ;  /* 0x00000000000073c6 */ /* 0x000e620000000100 */
[----:B------:R-:W-:Y:S05]  /*c770*/  WARPSYNC.ALL ;  /* 0x0000000000007948 */ /* 0x000fea0003800000 */
[----:B-1----:R-:W-:Y:S06]  /*c780*/  BAR.ARV 0xc, 0x180 ;  /* 0x0306000000007b1d */ /* 0x002fec0000002000 */
.L_x_378:
[----:B------:R-:W-:Y:S02]  /*c790*/  IMAD.MOV.U32 R100, RZ, RZ, RZ ;  /* 0x000000ffff647224 */ /* 0x000fe400078e00ff */
[----:B------:R-:W-:Y:S01]  /*c7a0*/  IMAD.MOV.U32 R103, RZ, RZ, RZ ;  /* 0x000000ffff677224 */ /* 0x000fe200078e00ff */
[----:B------:R-:W-:Y:S06]  /*c7b0*/  @!P2 BRA `(.L_x_379) ;  /* 0x000000f000e0a947 */ /* 0x000fec0003800000 */
[----:B------:R-:W-:-:S03]  /*c7c0*/  UMOV UR4, 0xffffffff ;  /* 0xffffffff00047882 */ /* 0x000fc60000000000 */
[----:B------:R-:W-:Y:S05]  /*c7d0*/  BRA.DIV UR4, `(.L_x_380) ;  /* 0x0000017a041c7947 */ /* 0x000fea000b800000 */
[----:B------:R-:W1:Y:S02]  /*c7e0*/  S2R R0, SR_TID.X ;  /* 0x0000000000007919 */ /* 0x000e640000002100 */
[----:B-1----:R-:W-:-:S04]  /*c7f0*/  IADD3 R2, R0, -0x80, RZ ;  /* 0xffffff8000027810 */ /* 0x002fc80007ffe0ff */
[----:B------:R-:W-:-:S04]  /*c800*/  SHF.R.S32.HI R0, RZ, 0x1f, R2 ;  /* 0x0000001fff007819 */ /* 0x000fc80000011402 */
[----:B------:R-:W-:-:S04]  /*c810*/  LEA.HI R0, R0, R2, RZ, 0x7 ;  /* 0x0000000200007211 */ /* 0x000fc800078f38ff */
[----:B------:R-:W-:-:S06]  /*c820*/  SHF.R.S32.HI R0, RZ, 0x7, R0 ;  /* 0x00000007ff007819 */ /* 0x000fcc0000011400 */
[----:B------:R-:W1:Y:S04]  /*c830*/  SHFL.IDX PT, R0, R0, RZ, 0x1f ;  /* 0x00001fff00007589 */ /* 0x000e6800000e0000 */
[----:B-1----:R1:W-:Y:S02]  /*c840*/  STL [R1+0x44], R0 ;  /* 0x0000440001007387 */ /* 0x0023e40000100800 */
.L_x_582:
[----:B------:R-:W1:Y:S01]  /*c850*/  LDL R2, [R1+0x44] ;  /* 0x0000440001027983 */ /* 0x000e620000100800 */
[----:B------:R-:W-:Y:S01]  /*c860*/  VIADD R27, R16, 0x1c400 ;  /* 0x0001c400101b7836 */ /* 0x000fe20000000000 */
[----:B------:R-:W-:Y:S04]  /*c870*/  BSSY B6, `(.L_x_381) ;  /* 0x0000019000067945 */ /* 0x000fe80003800000 */
[----:B------:R-:W-:Y:S02]  /*c880*/  LOP3.LUT P0, RZ, R27, 0x9f, RZ, 0xc0, !PT ;  /* 0x0000009f1bff7812 */ /* 0x000fe4000780c0ff */
[----:B-1----:R-:W-:-:S04]  /*c890*/  LEA.HI R0, R2, R2, RZ, 0x1 ;  /* 0x0000000202007211 */ /* 0x002fc800078f08ff */
[----:B------:R-:W-:-:S05]  /*c8a0*/  LOP3.LUT R0, R0, 0x1e, RZ, 0xc0, !PT ;  /* 0x0000001e00007812 */ /* 0x000fca00078ec0ff */
[----:B------:R-:W-:-:S04]  /*c8b0*/  IMAD.IADD R0, R2, 0x1, -R0 ;  /* 0x0000000102007824 */ /* 0x000fc800078e0a00 */
[----:B------:R-:W-:-:S05]  /*c8c0*/  IMAD R0, R0, 0x2000, R27 ;  /* 0x0000200000007824 */ /* 0x000fca00078e021b */
[----:B------:R-:W-:-:S04]  /*c8d0*/  SHF.R.U32.HI R0, RZ, 0x4, R0 ;  /* 0x00000004ff007819 */ /* 0x000fc80000011600 */
[----:B------:R-:W-:Y:S01]  /*c8e0*/  LOP3.LUT R30, R0, 0x3fff, RZ, 0xc0, !PT ;  /* 0x00003fff001e7812 */ /* 0x000fe200078ec0ff */
[----:B------:R-:W-:Y:S06]  /*c8f0*/  @!P0 BRA `(.L_x_382) ;  /* 0x0000000000408947 */ /* 0x000fec0003800000 */
[----:B------:R-:W-:Y:S01]  /*c900*/  MOV R0, 0x0 ;  /* 0x0000000000007802 */ /* 0x000fe20000000f00 */
[----:B------:R-:W-:Y:S01]  /*c910*/  ULDC.64 UR4, c[0x4][0xc0] ;  /* 0x0100300000047ab9 */ /* 0x000fe20000000a00 */
[----:B------:R-:W-:Y:S01]  /*c920*/  ULDC.64 UR6, c[0x4][0xc8] ;  /* 0x0100320000067ab9 */ /* 0x000fe20000000a00 */
[----:B------:R-:W-:Y:S01]  /*c930*/  MOV R4, UR4 ;  /* 0x0000000400047c02 */ /* 0x000fe20008000f00 */
[----:B------:R1:W3:Y:S01]  /*c940*/  LDC.64 R2, c[0x4][R0] ;  /* 0x0100000000027b82 */ /* 0x0002e20000000a00 */
[----:B------:R-:W-:Y:S01]  /*c950*/  IMAD.U32 R5, RZ, RZ, UR5 ;  /* 0x00000005ff057e24 */ /* 0x000fe2000f8e00ff */
[----:B------:R-:W-:Y:S01]  /*c960*/  ULDC.64 UR4, c[0x4][0x28] ;  /* 0x01000a0000047ab9 */ /* 0x000fe20000000a00 */
[----:B------:R-:W-:Y:S01]  /*c970*/  IMAD.U32 R6, RZ, RZ, UR6 ;  /* 0x00000006ff067e24 */ /* 0x000fe2000f8e00ff */
[----:B------:R-:W-:Y:S01]  /*c980*/  MOV R10, UR4 ;  /* 0x00000004000a7c02 */ /* 0x000fe20008000f00 */
[----:B------:R-:W-:Y:S01]  /*c990*/  IMAD.U32 R7, RZ, RZ, UR7 ;  /* 0x00000007ff077e24 */ /* 0x000fe2000f8e00ff */
[----:B------:R-:W-:Y:S01]  /*c9a0*/  MOV R13, RZ ;  /* 0x000000ff000d7202 */ /* 0x000fe20000000f00 */
[----:B------:R-:W-:-:S02]  /*c9b0*/  IMAD.U32 R11, RZ, RZ, UR5 ;  /* 0x00000005ff0b7e24 */ /* 0x000fc4000f8e00ff */
[----:B------:R-:W-:Y:S02]  /*c9c0*/  IMAD.MOV.U32 R8, RZ, RZ, 0x70 ;  /* 0x00000070ff087424 */ /* 0x000fe400078e00ff */
[----:B-1----:R-:W-:-:S07]  /*c9d0*/  IMAD.MOV.U32 R12, RZ, RZ, 0x1 ;  /* 0x00000001ff0c7424 */ /* 0x002fce00078e00ff */
[----:B------:R-:W-:-:S07]  /*c9e0*/  LEPC R20, `(.L_x_382) ;  /* 0x000000001014794e */ /* 0x000fce0000000000 */
[----:B0-23-5:R-:W-:Y:S05]  /*c9f0*/  CALL.ABS.NOINC R2 ;  /* 0x0000000002007343 */ /* 0x02dfea0003c00000 */
.L_x_382:
[----:B------:R-:W-:Y:S05]  /*ca00*/  BSYNC B6 ;  /* 0x0000000000067941 */ /* 0x000fea0003800000 */
.L_x_381:
[----:B------:R-:W3:Y:S01]  /*ca10*/  LDL R2, [R1+0x7c] ;  /* 0x00007c0001027983 */ /* 0x000ee20000100800 */
[----:B------:R-:W-:Y:S01]  /*ca20*/  ULDC.64 UR4, c[0x0][0x990] ;  /* 0x0002640000047ab9 */ /* 0x000fe20000000a00 */
[----:B------:R-:W-:Y:S02]  /*ca30*/  ULDC.64 UR6, c[0x0][0x998] ;  /* 0x0002660000067ab9 */ /* 0x000fe40000000a00 */
[----:B------:R-:W4:Y:S01]  /*ca40*/  LDL R20, [R1+0x6c] ;  /* 0x00006c0001147983 */ /* 0x000f220000100800 */
[----:B------:R-:W-:Y:S02]  /*ca50*/  ISETP.NE.U32.AND P0, PT, RZ, UR4, PT ;  /* 0x00000004ff007c0c */ /* 0x000fe4000bf05070 */
[----:B------:R-:W-:Y:S02]  /*ca60*/  ISETP.NE.U32.AND P1, PT, RZ, UR6, PT ;  /* 0x00000006ff007c0c */ /* 0x000fe4000bf25070 */
[----:B------:R-:W-:Y:S02]  /*ca70*/  ISETP.NE.AND.EX P0, PT, RZ, UR5, PT, P0 ;  /* 0x00000005ff007c0c */ /* 0x000fe4000bf05300 */
[----:B------:R-:W-:-:S11]  /*ca80*/  ISETP.NE.AND.EX P1, PT, RZ, UR7, PT, P1 ;  /* 0x00000007ff007c0c */ /* 0x000fd6000bf25310 */
[----:B------:R-:W3:Y:S01]  /*ca90*/  @P0 LDC.64 R8, c[0x0][0x9a8] ;  /* 0x00026a00ff080b82 */ /* 0x000ee20000000a00 */
[----:B------:R-:W-:-:S07]  /*caa0*/  @P0 SHF.R.S32.HI R7, RZ, 0x1f, R50 ;  /* 0x0000001fff070819 */ /* 0x000fce0000011432 */
[----:B------:R-:W1:Y:S08]  /*cab0*/  @P1 LDC.64 R10, c[0x0][0x9b8] ;  /* 0x00026e00ff0a1b82 */ /* 0x000e700000000a00 */
[----:B--2---:R-:W2:Y:S08]  /*cac0*/  @P1 LDC.64 R14, c[0x0][0x9c0] ;  /* 0x00027000ff0e1b82 */ /* 0x004eb00000000a00 */
[----:B------:R-:W0:Y:S01]  /*cad0*/  @P0 LDC.64 R12, c[0x0][0x9b0] ;  /* 0x00026c00ff0c0b82 */ /* 0x000e220000000a00 */
[----:B---3--:R-:W-:-:S02]  /*cae0*/  @P0 IMAD R0, R2, R8, RZ ;  /* 0x0000000802000224 */ /* 0x008fc400078e02ff */
[----:B-1----:R-:W-:Y:S02]  /*caf0*/  @P1 IMAD R4, R2, R10, RZ ;  /* 0x0000000a02041224 */ /* 0x002fe400078e02ff */
[C---:B----4-:R-:W-:Y:S02]  /*cb00*/  @P0 IMAD R9, R20.reuse, R9, R0 ;  /* 0x0000000914090224 */ /* 0x050fe400078e0200 */
[----:B------:R-:W-:-:S04]  /*cb10*/  @P0 IMAD.WIDE.U32 R2, R20, R8, RZ ;  /* 0x0000000814020225 */ /* 0x000fc800078e00ff */
[----:B------:R-:W-:Y:S01]  /*cb20*/  @P0 IMAD.IADD R3, R3, 0x1, R9 ;  /* 0x0000000103030824 */ /* 0x000fe200078e0209 */
[----:B------:R-:W-:Y:S01]  /*cb30*/  @P1 SHF.R.S32.HI R9, RZ, 0x1f, R50 ;  /* 0x0000001fff091819 */ /* 0x000fe20000011432 */
[C---:B------:R-:W-:Y:S02]  /*cb40*/  @P1 IMAD R11, R20.reuse, R11, R4 ;  /* 0x0000000b140b1224 */ /* 0x040fe400078e0204 */
[----:B------:R-:W-:-:S04]  /*cb50*/  @P1 IMAD.WIDE.U32 R4, R20, R10, RZ ;  /* 0x0000000a14041225 */ /* 0x000fc800078e00ff */
[----:B--2---:R-:W-:Y:S02]  /*cb60*/  @P1 IMAD R6, R9, R14, RZ ;  /* 0x0000000e09061224 */ /* 0x004fe400078e02ff */
[-C--:B0-----:R-:W-:Y:S02]  /*cb70*/  @P0 IMAD R0, R7, R12.reuse, RZ ;  /* 0x0000000c07000224 */ /* 0x081fe400078e02ff */
[----:B------:R-:W-:Y:S02]  /*cb80*/  @P1 IMAD.IADD R5, R5, 0x1, R11 ;  /* 0x0000000105051824 */ /* 0x000fe400078e020b */
[C---:B------:R-:W-:Y:S02]  /*cb90*/  @P1 IMAD R11, R50.reuse, R15, R6 ;  /* 0x0000000f320b1224 */ /* 0x040fe400078e0206 */
[C---:B------:R-:W-:Y:S02]  /*cba0*/  @P0 IMAD R9, R50.reuse, R13, R0 ;  /* 0x0000000d32090224 */ /* 0x040fe400078e0200 */
[----:B------:R-:W-:-:S04]  /*cbb0*/  @P0 IMAD.WIDE.U32 R2, R50, R12, R2 ;  /* 0x0000000c32020225 */ /* 0x000fc800078e0002 */
[----:B------:R-:W-:Y:S01]  /*cbc0*/  @P1 IMAD.WIDE.U32 R6, R50, R14, R4 ;  /* 0x0000000e32061225 */ /* 0x000fe200078e0004 */
[----:B------:R-:W-:Y:S01]  /*cbd0*/  @P0 LEA R4, P2, R2, UR4, 0x2 ;  /* 0x0000000402040c11 */ /* 0x000fe2000f8410ff */
[----:B------:R-:W-:Y:S02]  /*cbe0*/  ULDC UR4, c[0x0][0x3d4] ;  /* 0x0000f50000047ab9 */ /* 0x000fe40000000800 */
[----:B------:R-:W-:Y:S01]  /*cbf0*/  @P0 IMAD.IADD R5, R3, 0x1, R9 ;  /* 0x0000000103050824 */ /* 0x000fe200078e0209 */
[----:B------:R-:W-:Y:S01]  /*cc00*/  @P1 IADD3 R3, R7, R11, RZ ;  /* 0x0000000b07031210 */ /* 0x000fe20007ffe0ff */
[----:B------:R-:W-:Y:S01]  /*cc10*/  IMAD.MOV.U32 R0, RZ, RZ, 0x3f800000 ;  /* 0x3f800000ff007424 */ /* 0x000fe200078e00ff */
[----:B------:R-:W-:Y:S02]  /*cc20*/  @P1 LEA R8, P3, R6, UR6, 0x2 ;  /* 0x0000000606081c11 */ /* 0x000fe4000f8610ff */
[----:B------:R-:W-:Y:S02]  /*cc30*/  @P0 LEA.HI.X R5, R2, UR5, R5, 0x2, P2 ;  /* 0x0000000502050c11 */ /* 0x000fe400090f1405 */
[----:B------:R-:W-:Y:S01]  /*cc40*/  @P1 LEA.HI.X R9, R6, UR7, R3, 0x2, P3 ;  /* 0x0000000706091c11 */ /* 0x000fe200098f1403 */
[----:B------:R-:W-:-:S04]  /*cc50*/  IMAD.MOV.U32 R3, RZ, RZ, 0x3f800000 ;  /* 0x3f800000ff037424 */ /* 0x000fc800078e00ff */
[----:B------:R-:W2:Y:S04]  /*cc60*/  @P1 LDG.E R0, desc[UR60][R8.64] ;  /* 0x0000003c08001981 */ /* 0x000ea8000c1e1900 */
[----:B------:R-:W2:Y:S01]  /*cc70*/  @P0 LDG.E R3, desc[UR60][R4.64] ;  /* 0x0000003c04030981 */ /* 0x000ea2000c1e1900 */
[----:B------:R-:W-:Y:S01]  /*cc80*/  ISETP.LT.AND P0, PT, RZ, UR4, PT ;  /* 0x00000004ff007c0c */ /* 0x000fe2000bf01270 */
[----:B------:R-:W-:Y:S01]  /*cc90*/  ULDC UR4, c[0x0][0x9d8] ;  /* 0x0002760000047ab9 */ /* 0x000fe20000000800 */
[----:B--2---:R-:W-:-:S04]  /*cca0*/  FMUL.FTZ R0, R3, R0 ;  /* 0x0000000003007220 */ /* 0x004fc80000410000 */
[----:B------:R-:W-:-:S07]  /*ccb0*/  FMUL.FTZ R2, R0, UR4 ;  /* 0x0000000400027c20 */ /* 0x000fce0008410000 */
[----:B------:R-:W-:Y:S05]  /*ccc0*/  @P0 BRA `(.L_x_383) ;  /* 0x0000000000480947 */ /* 0x000fea0003800000 */
[----:B------:R-:W2:Y:S02]  /*ccd0*/  LDL R20, [R1+0x84] ;  /* 0x0000840001147983 */ /* 0x000ea40000100800 */
[----:B--2---:R-:W-:-:S13]  /*cce0*/  R2UR UR5, R20 ;  /* 0x00000000140572ca */ /* 0x004fda00000e0000 */
[----:B------:R-:W-:-:S04]  /*ccf0*/  ULEA.HI UR4, UR5, UR5, URZ, 0x1 ;  /* 0x0000000505047291 */ /* 0x000fc8000f8f083f */
[----:B------:R-:W-:-:S04]  /*cd00*/  ULOP3.LUT UR4, UR4, 0xfffffffe, URZ, 0xc0, !UPT ;  /* 0xfffffffe04047892 */ /* 0x000fc8000f8ec03f */
[----:B------:R-:W-:-:S06]  /*cd10*/  UIADD3 UR4, UR5, -UR4, URZ ;  /* 0x8000000405047290 */ /* 0x000fcc000fffe03f */
[----:B------:R-:W-:-:S05]  /*cd20*/  IMAD.U32 R3, RZ, RZ, UR4 ;  /* 0x00000004ff037e24 */ /* 0x000fca000f8e00ff */
[----:B------:R-:W-:-:S04]  /*cd30*/  SHF.L.U32 R3, R3, 0x1f, RZ ;  /* 0x0000001f03037819 */ /* 0x000fc800000006ff */
[----:B------:R0:W1:Y:S03]  /*cd40*/  SYNCS.PHASECHK.TRANS64.TRYWAIT P0, [R16+URZ+0x2e800], R3 ;  /* 0x02e80003100075a7 */ /* 0x000066000800017f */
[----:B-1----:R-:W-:Y:S05]  /*cd50*/  @!P0 NANOSLEEP.SYNCS 0x989680 ;  /* 0x009896800000895d */ /* 0x002fea0003900000 */
[----:B------:R-:W1:Y:S01]  /*cd60*/  @!P0 SYNCS.PHASECHK.TRANS64 P0, [R16+URZ+0x2e800], R3 ;  /* 0x02e80003100085a7 */ /* 0x000e62000800007f */
[----:B------:R-:W-:Y:S04]  /*cd70*/  BSSY B0, `(.L_x_384) ;  /* 0x0000006000007945 */ /* 0x000fe80003800000 */
[----:B-1----:R-:W-:Y:S05]  /*cd80*/  @P0 BRA `(.L_x_385) ;  /* 0x0000000000100947 */ /* 0x002fea0003800000 */
.L_x_386:
[----:B-1----:R1:W2:Y:S02]  /*cd90*/  SYNCS.PHASECHK.TRANS64.TRYWAIT P0, [R16+URZ+0x2e800], R3 ;  /* 0x02e80003100075a7 */ /* 0x0022a4000800017f */
[----:B--2---:R-:W-:Y:S05]  /*cda0*/  @!P0 NANOSLEEP.SYNCS 0x989680 ;  /* 0x009896800000895d */ /* 0x004fea0003900000 */
[----:B------:R-:W2:Y:S02]  /*cdb0*/  @!P0 SYNCS.PHASECHK.TRANS64 P0, [R16+URZ+0x2e800], R3 ;  /* 0x02e80003100085a7 */ /* 0x000ea4000800007f */
[----:B--2---:R-:W-:Y:S05]  /*cdc0*/  @!P0 BRA `(.L_x_386) ;  /* 0xfffffffc00f08947 */ /* 0x004fea000383ffff */
.L_x_385:
[----:B------:R-:W-:Y:S05]  /*cdd0*/  BSYNC B0 ;  /* 0x0000000000007941 */ /* 0x000fea0003800000 */
.L_x_384:
[----:B------:R-:W-:Y:S05]  /*cde0*/  BRA `(.L_x_387) ;  /* 0x0000004000387947 */ /* 0x000fea0003800000 */
.L_x_383:
[----:B------:R-:W0:Y:S01]  /*cdf0*/  LDC.64 R24, c[0x0][0x3c8] ;  /* 0x0000f200ff187b82 */ /* 0x000e220000000a00 */
[----:B-----5:R-:W-:Y:S01]  /*ce00*/  SHF.R.S32.HI R0, RZ, 0x1f, R117 ;  /* 0x0000001fff007819 */ /* 0x020fe20000011475 */
[----:B------:R-:W-:Y:S01]  /*ce10*/  IMAD.MOV.U32 R9, RZ, RZ, R19 ;  /* 0x000000ffff097224 */ /* 0x000fe200078e0013 */
[----:B------:R-:W-:Y:S01]  /*ce20*/  MOV R8, R18 ;  /* 0x0000001200087202 */ /* 0x000fe20000000f00 */
[----:B------:R-:W-:Y:S01]  /*ce30*/  ULDC.64 UR4, c[0x0][0x3d8] ;  /* 0x0000f60000047ab9 */ /* 0x000fe20000000a00 */
[----:B------:R-:W-:Y:S01]  /*ce40*/  ULDC.64 UR8, c[0x0][0x3c8] ;  /* 0x0000f20000087ab9 */ /* 0x000fe20000000a00 */
[----:B------:R-:W-:Y:S01]  /*ce50*/  IMAD R6, R0, UR4, RZ ;  /* 0x0000000400067c24 */ /* 0x000fe2000f8e02ff */
[----:B------:R-:W-:Y:S01]  /*ce60*/  SHF.R.S32.HI R7, RZ, 0x1f, R22 ;  /* 0x0000001fff077819 */ /* 0x000fe20000011416 */
[----:B------:R-:W1:Y:S01]  /*ce70*/  LDC.64 R28, c[0x0][0x3e0] ;  /* 0x0000f800ff1c7b82 */ /* 0x000e620000000a00 */
[----:B------:R-:W-:Y:S01]  /*ce80*/  IMAD.WIDE.U32 R4, R117, UR4, R8 ;  /* 0x0000000475047c25 */ /* 0x000fe2000f8e0008 */
[----:B------:R-:W-:Y:S01]  /*ce90*/  LOP3.LUT P0, RZ, R27, 0x3ff, RZ, 0xc0, !PT ;  /* 0x000003ff1bff7812 */ /* 0x000fe2000780c0ff */
[----:B------:R-:W-:Y:S01]  /*cea0*/  ULDC.64 UR6, c[0x0][0x3e8] ;  /* 0x0000fa0000067ab9 */ /* 0x000fe20000000a00 */
[----:B------:R-:W-:Y:S01]  /*ceb0*/  BSSY B6, `(.L_x_388) ;  /* 0x0000026000067945 */ /* 0x000fe20003800000 */
[----:B------:R-:W-:Y:S01]  /*cec0*/  IMAD R3, R117, UR5, R6 ;  /* 0x0000000575037c24 */ /* 0x000fe2000f8e0206 */
[----:B------:R-:W-:Y:S01]  /*ced0*/  IADD3 R36, P1, R4, UR8, RZ ;  /* 0x0000000804247c10 */ /* 0x000fe2000ff3e0ff */
[----:B------:R-:W-:-:S02]  /*cee0*/  IMAD.MOV.U32 R6, RZ, RZ, R22 ;  /* 0x000000ffff067224 */ /* 0x000fc400078e0016 */
[----:B------:R-:W-:Y:S01]  /*cef0*/  IMAD R0, R0, UR6, RZ ;  /* 0x0000000600007c24 */ /* 0x000fe2000f8e02ff */
[----:B------:R-:W-:Y:S01]  /*cf00*/  IADD3.X R37, R3, UR9, R5, P1, !PT ;  /* 0x0000000903257c10 */ /* 0x000fe20008ffe405 */
[----:B------:R-:W-:-:S04]  /*cf10*/  IMAD.WIDE.U32 R4, R117, UR4, R6 ;  /* 0x0000000475047c25 */ /* 0x000fc8000f8e0006 */
[----:B------:R-:W-:Y:S01]  /*cf20*/  IMAD.WIDE.U32 R6, R117, UR6, R6 ;  /* 0x0000000675067c25 */ /* 0x000fe2000f8e0006 */
[----:B------:R-:W-:-:S03]  /*cf30*/  IADD3 R34, P1, R4, UR8, RZ ;  /* 0x0000000804227c10 */ /* 0x000fc6000ff3e0ff */
[----:B------:R-:W-:Y:S01]  /*cf40*/  IMAD.WIDE.U32 R8, R117, UR6, R8 ;  /* 0x0000000675087c25 */ /* 0x000fe2000f8e0008 */
[----:B------:R-:W-:-:S03]  /*cf50*/  IADD3.X R35, R3, UR9, R5, P1, !PT ;  /* 0x0000000903237c10 */ /* 0x000fc60008ffe405 */
[C---:B0-----:R-:W-:Y:S01]  /*cf60*/  IMAD.WIDE.U32 R24, R117.reuse, UR4, R24 ;  /* 0x0000000475187c25 */ /* 0x041fe2000f8e0018 */
[----:B------:R-:W-:Y:S02]  /*cf70*/  ULDC.64 UR4, c[0x0][0x3e0] ;  /* 0x0000f80000047ab9 */ /* 0x000fe40000000a00 */
[----:B------:R-:W-:Y:S01]  /*cf80*/  IADD3 R38, P2, R6, UR4, RZ ;  /* 0x0000000406267c10 */ /* 0x000fe2000ff5e0ff */
[C---:B------:R-:W-:Y:S01]  /*cf90*/  IMAD R27, R117.reuse, UR7, R0 ;  /* 0x00000007751b7c24 */ /* 0x040fe2000f8e0200 */
[----:B------:R-:W-:Y:S01]  /*cfa0*/  IADD3 R40, P3, R8, UR4, RZ ;  /* 0x0000000408287c10 */ /* 0x000fe2000ff7e0ff */
[----:B-1----:R-:W-:-:S03]  /*cfb0*/  IMAD.WIDE.U32 R28, R117, UR6, R28 ;  /* 0x00000006751c7c25 */ /* 0x002fc6000f8e001c */
[----:B------:R-:W-:Y:S01]  /*cfc0*/  IADD3.X R39, R27, UR5, R7, P2, !PT ;  /* 0x000000051b277c10 */ /* 0x000fe200097fe407 */
[----:B------:R-:W-:Y:S01]  /*cfd0*/  IMAD.IADD R26, R3, 0x1, R25 ;  /* 0x00000001031a7824 */ /* 0x000fe200078e0219 */
[C---:B------:R-:W-:Y:S02]  /*cfe0*/  IADD3.X R41, R27.reuse, UR5, R9, P3, !PT ;  /* 0x000000051b297c10 */ /* 0x040fe40009ffe409 */
[----:B------:R-:W-:Y:S01]  /*cff0*/  IADD3 R27, R27, R29, RZ ;  /* 0x0000001d1b1b7210 */ /* 0x000fe20007ffe0ff */
[----:B------:R-:W-:Y:S06]  /*d000*/  @!P0 BRA `(.L_x_389) ;  /* 0x0000000000408947 */ /* 0x000fec0003800000 */
        /* <DEDUP_REMOVED lines=15> */
[----:B-1----:R-:W-:Y:S05]  /*d100*/  CALL.ABS.NOINC R14 ;  /* 0x000000000e007343 */ /* 0x002fea0003c00000 */
.L_x_389:
[----:B------:R-:W-:Y:S05]  /*d110*/  BSYNC B6 ;  /* 0x0000000000067941 */ /* 0x000fea0003800000 */
.L_x_388:
[----:B------:R-:W-:Y:S01]  /*d120*/  ULDC.U8 UR4, c[0x0][0x3f0] ;  /* 0x0000fc0000047ab9 */ /* 0x000fe20000000000 */
[----:B------:R-:W-:Y:S01]  /*d130*/  IMAD R3, R125, -0x80, R138 ;  /* 0xffffff807d037824 */ /* 0x000fe200078e028a */
[----:B------:R-:W-:Y:S01]  /*d140*/  ISETP.NE.AND P0, PT, RZ, UR4, PT ;  /* 0x00000004ff007c0c */ /* 0x000fe2000bf05270 */
[----:B------:R-:W-:Y:S03]  /*d150*/  BSSY B0, `(.L_x_390) ;  /* 0x00003cf000007945 */ /* 0x000fe60003800000 */
[----:B------:R-:W-:-:S09]  /*d160*/  VIMNMX R3, R3, 0x80, PT ;  /* 0x0000008003037848 */ /* 0x000fd20003fe0100 */
[----:B------:R-:W-:Y:S05]  /*d170*/  @!P0 BRA `(.L_x_391) ;  /* 0x0000001c00ac8947 */ /* 0x000fea0003800000 */
[C---:B------:R-:W-:Y:S01]  /*d180*/  IMAD.SHL.U32 R0, R229.reuse, 0x80, RZ ;  /* 0x00000080e5007824 */ /* 0x040fe200078e00ff */
[----:B------:R-:W-:Y:S01]  /*d190*/  ISETP.GE.AND P0, PT, R228, R3, PT ;  /* 0x00000003e400720c */ /* 0x000fe20003f06270 */
[----:B------:R-:W-:Y:S01]  /*d1a0*/  BSSY B1, `(.L_x_392) ;  /* 0x0000016000017945 */ /* 0x000fe20003800000 */
[----:B------:R-:W-:Y:S02]  /*d1b0*/  LOP3.LUT P3, RZ, R229, 0x4, RZ, 0xc0, !PT ;  /* 0x00000004e5ff7812 */ /* 0x000fe4000786c0ff */
[----:B------:R-:W-:Y:S02]  /*d1c0*/  CS2R R20, SRZ ;  /* 0x0000000000147805 */ /* 0x000fe4000001ff00 */
[----:B------:R-:W-:Y:S02]  /*d1d0*/  LOP3.LUT R5, R0, 0x380, RZ, 0xc0, !PT ;  /* 0x0000038000057812 */ /* 0x000fe400078ec0ff */
[----:B------:R-:W-:Y:S02]  /*d1e0*/  CS2R R32, SRZ ;  /* 0x0000000000207805 */ /* 0x000fe4000001ff00 */
[----:B------:R-:W-:-:S02]  /*d1f0*/  CS2R R6, SRZ ;  /* 0x0000000000067805 */ /* 0x000fc4000001ff00 */
[----:B------:R-:W-:Y:S02]  /*d200*/  LOP3.LUT R0, R5, 0x30, R18, 0xf8, !PT ;  /* 0x0000003005007812 */ /* 0x000fe400078ef812 */
[----:B------:R-:W-:-:S04]  /*d210*/  SHF.R.U32.HI R5, RZ, 0x3, R5 ;  /* 0x00000003ff057819 */ /* 0x000fc80000011605 */
[----:B------:R-:W-:Y:S02]  /*d220*/  LOP3.LUT R9, R0, R5, RZ, 0x3c, !PT ;  /* 0x0000000500097212 */ /* 0x000fe400078e3cff */
[----:B------:R-:W-:Y:S01]  /*d230*/  CS2R R4, SRZ ;  /* 0x0000000000047805 */ /* 0x000fe2000001ff00 */
[----:B------:R-:W-:Y:S06]  /*d240*/  @P0 BRA `(.L_x_393) ;  /* 0x00000000002c0947 */ /* 0x000fec0003800000 */
[----:B------:R-:W-:Y:S01]  /*d250*/  ULDC UR4, c[0x0][0x3d4] ;  /* 0x0000f50000047ab9 */ /* 0x000fe20000000800 */
[----:B------:R-:W-:Y:S02]  /*d260*/  CS2R R32, SRZ ;  /* 0x0000000000207805 */ /* 0x000fe4000001ff00 */
[----:B------:R-:W-:Y:S02]  /*d270*/  ISETP.GE.AND P1, PT, R22, UR4, PT ;  /* 0x0000000416007c0c */ /* 0x000fe4000bf26270 */
[----:B------:R-:W-:Y:S02]  /*d280*/  CS2R R6, SRZ ;  /* 0x0000000000067805 */ /* 0x000fe4000001ff00 */
[----:B------:R-:W-:Y:S02]  /*d290*/  ISETP.GE.AND P2, PT, R230, UR4, PT ;  /* 0x00000004e6007c0c */ /* 0x000fe4000bf46270 */
[----:B------:R-:W-:Y:S02]  /*d2a0*/  CS2R R20, SRZ ;  /* 0x0000000000147805 */ /* 0x000fe4000001ff00 */
[----:B------:R-:W-:-:S05]  /*d2b0*/  CS2R R4, SRZ ;  /* 0x0000000000047805 */ /* 0x000fca000001ff00 */
[----:B------:R0:W5:Y:S04]  /*d2c0*/  @!P1 LDG.E.64 R32, desc[UR60][R34.64] ;  /* 0x0000003c22209981 */ /* 0x000168000c1e1b00 */
[----:B------:R0:W5:Y:S04]  /*d2d0*/  @!P2 LDG.E.64 R6, desc[UR60][R34.64+0x20] ;  /* 0x0000203c2206a981 */ /* 0x000168000c1e1b00 */
[----:B------:R0:W5:Y:S04]  /*d2e0*/  @!P1 LDG.E.64 R20, desc[UR60][R38.64] ;  /* 0x0000003c26149981 */ /* 0x000168000c1e1b00 */
[----:B------:R0:W5:Y:S02]  /*d2f0*/  @!P2 LDG.E.64 R4, desc[UR60][R38.64+0x20] ;  /* 0x0000203c2604a981 */ /* 0x000164000c1e1b00 */
.L_x_393:
[----:B------:R-:W-:Y:S05]  /*d300*/  BSYNC B1 ;  /* 0x0000000000017941 */ /* 0x000fea0003800000 */
.L_x_392:
[----:B------:R-:W1:Y:S01]  /*d310*/  S2R R0, SR_TID.X ;  /* 0x0000000000007919 */ /* 0x000e620000002100 */
[----:B------:R-:W-:Y:S01]  /*d320*/  UMOV UR4, 0xffffffff ;  /* 0xffffffff00047882 */ /* 0x000fe20000000000 */
[----:B-1----:R-:W-:-:S05]  /*d330*/  VIADD R8, R0, 0xffffff80 ;  /* 0xffffff8000087836 */ /* 0x002fca0000000000 */
[----:B------:R-:W-:-:S04]  /*d340*/  SHF.R.S32.HI R0, RZ, 0x1f, R8 ;  /* 0x0000001fff007819 */ /* 0x000fc80000011408 */
[----:B------:R-:W-:-:S04]  /*d350*/  LEA.HI R0, R0, R8, RZ, 0x5 ;  /* 0x0000000800007211 */ /* 0x000fc800078f28ff */
[----:B------:R-:W-:-:S04]  /*d360*/  SHF.L.U32 R0, R0, 0x5, RZ ;  /* 0x0000000500007819 */ /* 0x000fc800000006ff */
[----:B------:R-:W-:-:S04]  /*d370*/  LOP3.LUT R0, R0, 0xfffffc00, RZ, 0xc0, !PT ;  /* 0xfffffc0000007812 */ /* 0x000fc800078ec0ff */
[----:B------:R-:W-:Y:S01]  /*d380*/  IADD3 R0, R16, R9, R0 ;  /* 0x0000000910007210 */ /* 0x000fe20007ffe000 */
[----:B------:R-:W-:Y:S06]  /*d390*/  BRA.DIV UR4, `(.L_x_394) ;  /* 0x0000016e046c7947 */ /* 0x000fec000b800000 */
.L_x_585:
[----:B------:R-:W-:-:S03]  /*d3a0*/  UMOV UR4, 0xffffffff ;  /* 0xffffffff00047882 */ /* 0x000fc60000000000 */
[----:B------:R-:W-:Y:S05]  /*d3b0*/  BRA.DIV UR4, `(.L_x_395) ;  /* 0x0000016e048c7947 */ /* 0x000fea000b800000 */
.L_x_588:
[----:B------:R-:W-:-:S03]  /*d3c0*/  UMOV UR4, 0xffffffff ;  /* 0xffffffff00047882 */ /* 0x000fc60000000000 */
[----:B------:R-:W-:Y:S05]  /*d3d0*/  BRA.DIV UR4, `(.L_x_396) ;  /* 0x0000016e04ac7947 */ /* 0x000fea000b800000 */
.L_x_591:
[----:B------:R-:W-:Y:S01]  /*d3e0*/  UMOV UR4, 0xffffffff ;  /* 0xffffffff00047882 */ /* 0x000fe20000000000 */
[----:B-----5:R-:W-:Y:S02]  /*d3f0*/  SHF.R.U32.HI R8, RZ, 0x8, R33 ;  /* 0x00000008ff087819 */ /* 0x020fe40000011621 */
[----:B------:R-:W-:Y:S05]  /*d400*/  BRA.DIV UR4, `(.L_x_397) ;  /* 0x0000016e04c87947 */ /* 0x000fea000b800000 */
.L_x_594:
[----:B------:R-:W2:Y:S01]  /*d410*/  LDL R9, [R1+0x84] ;  /* 0x0000840001097983 */ /* 0x000ea20000100800 */
[----:B------:R-:W-:Y:S01]  /*d420*/  VIADD R12, R0, 0x1c400 ;  /* 0x0001c400000c7836 */ /* 0x000fe20000000000 */
[----:B------:R-:W-:Y:S01]  /*d430*/  LOP3.LUT R11, R8, 0xff, RZ, 0xc0, !PT ;  /* 0x000000ff080b7812 */ /* 0x000fe200078ec0ff */
[----:B------:R-:W-:Y:S01]  /*d440*/  VIADD R8, R0, 0x1c440 ;  /* 0x0001c44000087836 */ /* 0x000fe20000000000 */
[----:B------:R-:W-:Y:S01]  /*d450*/  LOP3.LUT R10, R33, 0xff, RZ, 0xc0, !PT ;  /* 0x000000ff210a7812 */ /* 0x000fe200078ec0ff */
[----:B------:R-:W-:Y:S01]  /*d460*/  @P3 VIADD R8, R12, 0xffffffc0 ;  /* 0xffffffc00c083836 */ /* 0x000fe20000000000 */
[----:B------:R-:W-:Y:S01]  /*d470*/  SHF.R.U32.HI R14, RZ, 0x8, R7 ;  /* 0x00000008ff0e7819 */ /* 0x000fe20000011607 */
[----:B------:R-:W-:Y:S01]  /*d480*/  BSSY B1, `(.L_x_398) ;  /* 0x000003b000017945 */ /* 0x000fe20003800000 */
[----:B------:R-:W-:Y:S02]  /*d490*/  PRMT R12, R11, 0x7604, R10 ;  /* 0x000076040b0c7816 */ /* 0x000fe4000000000a */
[----:B------:R-:W-:-:S02]  /*d4a0*/  LOP3.LUT R10, R32, 0xff, RZ, 0xc0, !PT ;  /* 0x000000ff200a7812 */ /* 0x000fc400078ec0ff */
[----:B------:R-:W-:Y:S02]  /*d4b0*/  LOP3.LUT R14, R14, 0xff, RZ, 0xc0, !PT ;  /* 0x000000ff0e0e7812 */ /* 0x000fe400078ec0ff */
[----:B------:R-:W-:Y:S02]  /*d4c0*/  LOP3.LUT R13, R7, 0xff, RZ, 0xc0, !PT ;  /* 0x000000ff070d7812 */ /* 0x000fe400078ec0ff */
[----:B------:R-:W-:Y:S02]  /*d4d0*/  SHF.R.U32.HI R15, RZ, 0x8, R21 ;  /* 0x00000008ff0f7819 */ /* 0x000fe40000011615 */
[----:B------:R-:W-:Y:S02]  /*d4e0*/  PRMT R14, R14, 0x7604, R13 ;  /* 0x000076040e0e7816 */ /* 0x000fe4000000000d */
[----:B------:R-:W-:Y:S02]  /*d4f0*/  LOP3.LUT R15, R15, 0xff, RZ, 0xc0, !PT ;  /* 0x000000ff0f0f7812 */ /* 0x000fe400078ec0ff */
[----:B------:R-:W-:-:S02]  /*d500*/  SHF.R.U32.HI R28, RZ, 0x8, R5 ;  /* 0x00000008ff1c7819 */ /* 0x000fc40000011605 */
[----:B------:R-:W-:Y:S02]  /*d510*/  LOP3.LUT R27, R5, 0xff, RZ, 0xc0, !PT ;  /* 0x000000ff051b7812 */ /* 0x000fe400078ec0ff */
[----:B------:R-:W-:Y:S02]  /*d520*/  LOP3.LUT R28, R28, 0xff, RZ, 0xc0, !PT ;  /* 0x000000ff1c1c7812 */ /* 0x000fe400078ec0ff */
[----:B------:R-:W-:Y:S02]  /*d530*/  SHF.R.U32.HI R31, RZ, 0x10, R5 ;  /* 0x00000010ff1f7819 */ /* 0x000fe40000011605 */
[----:B------:R-:W-:Y:S02]  /*d540*/  PRMT R28, R28, 0x7604, R27 ;  /* 0x000076041c1c7816 */ /* 0x000fe4000000001b */
[----:B------:R-:W-:Y:S02]  /*d550*/  SHF.R.U32.HI R27, RZ, 0x10, R21 ;  /* 0x00000010ff1b7819 */ /* 0x000fe40000011615 */
[----:B------:R-:W-:-:S03]  /*d560*/  SHF.L.U32 R31, R31, 0x10, RZ ;  /* 0x000000101f1f7819 */ /* 0x000fc600000006ff */
[----:B------:R-:W-:Y:S01]  /*d570*/  IMAD.U32 R27, R27, 0x10000, RZ ;  /* 0x000100001b1b7824 */ /* 0x000fe200078e00ff */
[----:B------:R-:W-:Y:S02]  /*d580*/  LOP3.LUT R31, R28, 0xff0000, R31, 0xf8, !PT ;  /* 0x00ff00001c1f7812 */ /* 0x000fe400078ef81f */
[----:B--2---:R-:W-:Y:S02]  /*d590*/  R2UR UR5, R9 ;  /* 0x00000000090572ca */ /* 0x004fe400000e0000 */
[----:B------:R-:W-:-:S04]  /*d5a0*/  SHF.R.U32.HI R9, RZ, 0x8, R32 ;  /* 0x00000008ff097819 */ /* 0x000fc80000011620 */
[----:B------:R-:W-:Y:S02]  /*d5b0*/  LOP3.LUT R11, R9, 0xff, RZ, 0xc0, !PT ;  /* 0x000000ff090b7812 */ /* 0x000fe400078ec0ff */
[----:B------:R-:W-:Y:S02]  /*d5c0*/  SHF.R.U32.HI R9, RZ, 0x8, R6 ;  /* 0x00000008ff097819 */ /* 0x000fe40000011606 */
[----:B------:R-:W-:Y:S02]  /*d5d0*/  PRMT R11, R11, 0x7604, R10 ;  /* 0x000076040b0b7816 */ /* 0x000fe4000000000a */
[----:B------:R-:W-:Y:S01]  /*d5e0*/  LOP3.LUT R10, R9, 0xff, RZ, 0xc0, !PT ;  /* 0x000000ff090a7812 */ /* 0x000fe200078ec0ff */
[----:B------:R-:W-:Y:S01]  /*d5f0*/  ULEA.HI UR4, UR5, UR5, URZ, 0x1 ;  /* 0x0000000505047291 */ /* 0x000fe2000f8f083f */
[----:B------:R-:W-:Y:S02]  /*d600*/  LOP3.LUT R9, R6, 0xff, RZ, 0xc0, !PT ;  /* 0x000000ff06097812 */ /* 0x000fe400078ec0ff */
[----:B------:R-:W-:Y:S01]  /*d610*/  LOP3.LUT R11, R11, 0xff0000, R32, 0xf8, !PT ;  /* 0x00ff00000b0b7812 */ /* 0x000fe200078ef820 */
[----:B------:R-:W-:Y:S01]  /*d620*/  ULOP3.LUT UR4, UR4, 0xfffffffe, URZ, 0xc0, !UPT ;  /* 0xfffffffe04047892 */ /* 0x000fe2000f8ec03f */
[----:B------:R-:W-:-:S02]  /*d630*/  PRMT R13, R10, 0x7604, R9 ;  /* 0x000076040a0d7816 */ /* 0x000fc40000000009 */
[----:B------:R-:W-:Y:S01]  /*d640*/  LOP3.LUT R10, R21, 0xff, RZ, 0xc0, !PT ;  /* 0x000000ff150a7812 */ /* 0x000fe200078ec0ff */
[----:B------:R-:W-:Y:S01]  /*d650*/  UIADD3 UR4, UR5, -UR4, URZ ;  /* 0x8000000405047290 */ /* 0x000fe2000fffe03f */
[----:B------:R-:W-:Y:S02]  /*d660*/  SHF.R.U32.HI R9, RZ, 0x8, R20 ;  /* 0x00000008ff097819 */ /* 0x000fe40000011614 */
[----:B------:R-:W-:Y:S02]  /*d670*/  PRMT R26, R15, 0x7604, R10 ;  /* 0x000076040f1a7816 */ /* 0x000fe4000000000a */
[----:B------:R-:W-:Y:S02]  /*d680*/  SHF.R.U32.HI R10, RZ, 0x8, R4 ;  /* 0x00000008ff0a7819 */ /* 0x000fe40000011604 */
[----:B0-----:R-:W-:Y:S02]  /*d690*/  MOV R35, UR4 ;  /* 0x0000000400237c02 */ /* 0x001fe40008000f00 */
[----:B------:R-:W-:-:S02]  /*d6a0*/  LOP3.LUT R24, R9, 0xff, RZ, 0xc0, !PT ;  /* 0x000000ff09187812 */ /* 0x000fc400078ec0ff */
[----:B------:R-:W-:Y:S02]  /*d6b0*/  SHF.L.U32 R35, R35, 0x1f, RZ ;  /* 0x0000001f23237819 */ /* 0x000fe400000006ff */
[----:B------:R-:W-:Y:S02]  /*d6c0*/  LOP3.LUT R9, R20, 0xff, RZ, 0xc0, !PT ;  /* 0x000000ff14097812 */ /* 0x000fe400078ec0ff */
[----:B------:R-:W0:Y:S01]  /*d6d0*/  SYNCS.PHASECHK.TRANS64.TRYWAIT P1, [R16+URZ+0x2e800], R35 ;  /* 0x02e80023100075a7 */ /* 0x000e22000802017f */
[----:B------:R-:W-:Y:S02]  /*d6e0*/  LOP3.LUT R15, R10, 0xff, RZ, 0xc0, !PT ;  /* 0x000000ff0a0f7812 */ /* 0x000fe400078ec0ff */
[----:B------:R-:W-:Y:S02]  /*d6f0*/  LOP3.LUT R10, R4, 0xff, RZ, 0xc0, !PT ;  /* 0x000000ff040a7812 */ /* 0x000fe400078ec0ff */
[----:B------:R-:W-:Y:S02]  /*d700*/  PRMT R25, R24, 0x7604, R9 ;  /* 0x0000760418197816 */ /* 0x000fe40000000009 */
[----:B------:R-:W-:-:S02]  /*d710*/  SHF.R.U32.HI R9, RZ, 0x10, R33 ;  /* 0x00000010ff097819 */ /* 0x000fc40000011621 */
[----:B------:R-:W-:Y:S02]  /*d720*/  PRMT R29, R15, 0x7604, R10 ;  /* 0x000076040f1d7816 */ /* 0x000fe4000000000a */
[----:B------:R-:W-:Y:S01]  /*d730*/  SHF.R.U32.HI R15, RZ, 0x10, R7 ;  /* 0x00000010ff0f7819 */ /* 0x000fe20000011607 */
[----:B------:R-:W-:Y:S01]  /*d740*/  IMAD.U32 R9, R9, 0x10000, RZ ;  /* 0x0001000009097824 */ /* 0x000fe200078e00ff */
[----:B------:R-:W-:Y:S02]  /*d750*/  LOP3.LUT R13, R13, 0xff0000, R6, 0xf8, !PT ;  /* 0x00ff00000d0d7812 */ /* 0x000fe400078ef806 */
[----:B------:R-:W-:Y:S01]  /*d760*/  LOP3.LUT R25, R25, 0xff0000, R20, 0xf8, !PT ;  /* 0x00ff000019197812 */ /* 0x000fe200078ef814 */
[----:B------:R-:W-:Y:S01]  /*d770*/  IMAD.U32 R15, R15, 0x10000, RZ ;  /* 0x000100000f0f7824 */ /* 0x000fe200078e00ff */
[----:B------:R-:W-:Y:S02]  /*d780*/  LOP3.LUT R9, R12, 0xff0000, R9, 0xf8, !PT ;  /* 0x00ff00000c097812 */ /* 0x000fe400078ef809 */
[----:B------:R-:W-:-:S02]  /*d790*/  LOP3.LUT R27, R26, 0xff0000, R27, 0xf8, !PT ;  /* 0x00ff00001a1b7812 */ /* 0x000fc400078ef81b */
[----:B------:R-:W-:Y:S02]  /*d7a0*/  LOP3.LUT R15, R14, 0xff0000, R15, 0xf8, !PT ;  /* 0x00ff00000e0f7812 */ /* 0x000fe400078ef80f */
[----:B------:R-:W-:Y:S02]  /*d7b0*/  LOP3.LUT R12, R9, 0xff000000, R33, 0xf8, !PT ;  /* 0xff000000090c7812 */ /* 0x000fe400078ef821 */
[----:B------:R-:W-:Y:S02]  /*d7c0*/  LOP3.LUT R9, R13, 0xff000000, R6, 0xf8, !PT ;  /* 0xff0000000d097812 */ /* 0x000fe400078ef806 */
[----:B------:R-:W-:Y:S02]  /*d7d0*/  LOP3.LUT R14, R25, 0xff000000, R20, 0xf8, !PT ;  /* 0xff000000190e7812 */ /* 0x000fe400078ef814 */
[----:B------:R-:W-:Y:S02]  /*d7e0*/  LOP3.LUT R11, R11, 0xff000000, R32, 0xf8, !PT ;  /* 0xff0000000b0b7812 */ /* 0x000fe400078ef820 */
[----:B------:R-:W-:-:S02]  /*d7f0*/  LOP3.LUT R10, R15, 0xff000000, R7, 0xf8, !PT ;  /* 0xff0000000f0a7812 */ /* 0x000fc400078ef807 */
[----:B------:R-:W-:Y:S02]  /*d800*/  LOP3.LUT R20, R27, 0xff000000, R21, 0xf8, !PT ;  /* 0xff0000001b147812 */ /* 0x000fe400078ef815 */
[----:B------:R-:W-:Y:S01]  /*d810*/  LOP3.LUT R13, R29, 0xff0000, R4, 0xf8, !PT ;  /* 0x00ff00001d0d7812 */ /* 0x000fe200078ef804 */
[----:B0-----:R-:W-:Y:S06]  /*d820*/  @!P1 BRA `(.L_x_399) ;  /* 0x0000016800e89947 */ /* 0x001fec0003800000 */
.L_x_595:
[----:B------:R-:W-:Y:S05]  /*d830*/  BSYNC B1 ;  /* 0x0000000000017941 */ /* 0x000fea0003800000 */
.L_x_398:
[----:B------:R-:W-:Y:S01]  /*d840*/  BSSY B1, `(.L_x_400) ;  /* 0x00000bf000017945 */ /* 0x000fe20003800000 */
[----:B------:R-:W-:Y:S02]  /*d850*/  LOP3.LUT R13, R13, 0xff000000, R4, 0xf8, !PT ;  /* 0xff0000000d0d7812 */ /* 0x000fe400078ef804 */
[----:B------:R-:W-:Y:S01]  /*d860*/  LOP3.LUT R15, R31, 0xff000000, R5, 0xf8, !PT ;  /* 0xff0000001f0f7812 */ /* 0x000fe200078ef805 */
[----:B------:R-:W-:Y:S06]  /*d870*/  @P0 BRA `(.L_x_401) ;  /* 0x0000000800ec0947 */ /* 0x000fec0003800000 */
[----:B------:R-:W1:Y:S01]  /*d880*/  LDC R5, c[0x0][0x3d4] ;  /* 0x0000f500ff057b82 */ /* 0x000e620000000800 */
[----:B------:R-:W-:Y:S01]  /*d890*/  BSSY B2, `(.L_x_402) ;  /* 0x000005e000027945 */ /* 0x000fe20003800000 */
[-C--:B-1----:R-:W-:Y:S02]  /*d8a0*/  ISETP.GE.AND P0, PT, R22, R5.reuse, PT ;  /* 0x000000051600720c */ /* 0x082fe40003f06270 */
[----:B------:R-:W-:-:S11]  /*d8b0*/  ISETP.GE.AND P1, PT, R230, R5, PT ;  /* 0x00000005e600720c */ /* 0x000fd60003f26270 */
[----:B------:R-:W-:Y:S05]  /*d8c0*/  @P0 BRA `(.L_x_403) ;  /* 0x0000000400680947 */ /* 0x000fea0003800000 */
[----:B------:R-:W1:Y:S01]  /*d8d0*/  LDS.128 R4, [R0+0x1c400] ;  /* 0x01c4000000047984 */ /* 0x000e620000000c00 */
[----:B------:R-:W-:Y:S02]  /*d8e0*/  F2FP.F16.E4M3.UNPACK_B R31, R14 ;  /* 0x0000000eff1f723e */ /* 0x000fe400020006ff */
[----:B------:R-:W-:-:S03]  /*d8f0*/  F2FP.F16.E4M3.UNPACK_B R28, R11 ;  /* 0x0000000bff1c723e */ /* 0x000fc600020006ff */
[--C-:B------:R-:W-:Y:S02]  /*d900*/  HADD2.F32 R32, -RZ, R31.reuse.H1_H1 ;  /* 0x3000001fff207230 */ /* 0x100fe40000004100 */
[--C-:B------:R-:W-:Y:S02]  /*d910*/  HADD2.F32 R29, -RZ, R28.reuse.H1_H1 ;  /* 0x3000001cff1d7230 */ /* 0x100fe40000004100 */
[----:B------:R-:W-:Y:S02]  /*d920*/  HADD2.F32 R31, -RZ, R31.H0_H0 ;  /* 0x2000001fff1f7230 */ /* 0x000fe40000004100 */
[----:B------:R-:W-:Y:S01]  /*d930*/  HADD2.F32 R28, -RZ, R28.H0_H0 ;  /* 0x2000001cff1c7230 */ /* 0x000fe20000004100 */
[-C--:B-1----:R-:W-:Y:S02]  /*d940*/  F2FP.F16.E4M3.UNPACK_B R21, R4.reuse.H1 ;  /* 0x00000004ff15723e */ /* 0x082fe400030006ff */
[-C--:B------:R-:W-:Y:S02]  /*d950*/  F2FP.F16.E4M3.UNPACK_B R25, R5.reuse ;  /* 0x00000005ff19723e */ /* 0x080fe400020006ff */
[----:B------:R-:W-:Y:S01]  /*d960*/  F2FP.F16.E4M3.UNPACK_B R26, R5.H1 ;  /* 0x00000005ff1a723e */ /* 0x000fe200030006ff */
[--C-:B------:R-:W-:Y:S01]  /*d970*/  HADD2.F32 R24, -RZ, R21.reuse.H0_H0 ;  /* 0x20000015ff187230 */ /* 0x100fe20000004100 */
[----:B------:R-:W-:Y:S01]  /*d980*/  F2FP.F16.E4M3.UNPACK_B R4, R4 ;  /* 0x00000004ff04723e */ /* 0x000fe200020006ff */
[----:B------:R-:W-:Y:S01]  /*d990*/  HADD2.F32 R21, -RZ, R21.H1_H1 ;  /* 0x30000015ff157230 */ /* 0x000fe20000004100 */
[----:B------:R-:W-:-:S02]  /*d9a0*/  F2FP.F16.E4M3.UNPACK_B R27, R6 ;  /* 0x00000006ff1b723e */ /* 0x000fc400020006ff */
[----:B------:R-:W-:Y:S02]  /*d9b0*/  F2FP.F16.E4M3.UNPACK_B R6, R6.H1 ;  /* 0x00000006ff06723e */ /* 0x000fe400030006ff */
[C---:B------:R-:W-:Y:S01]  /*d9c0*/  FMUL.FTZ R5, R21.reuse, R32 ;  /* 0x0000002015057220 */ /* 0x040fe20000410000 */
[----:B------:R-:W-:Y:S01]  /*d9d0*/  FMUL.FTZ R33, R21, R29 ;  /* 0x0000001d15217220 */ /* 0x000fe20000410000 */
[----:B------:R-:W-:Y:S02]  /*d9e0*/  F2FP.F16.E4M3.UNPACK_B R21, R7 ;  /* 0x00000007ff15723e */ /* 0x000fe400020006ff */
[C---:B0-----:R-:W-:Y:S01]  /*d9f0*/  FFMA.FTZ R35, R24.reuse, R29, -R5 ;  /* 0x0000001d18237223 */ /* 0x041fe20000010805 */
[--C-:B------:R-:W-:Y:S01]  /*da00*/  HADD2.F32 R5, -RZ, R4.reuse.H1_H1 ;  /* 0x30000004ff057230 */ /* 0x100fe20000004100 */
[----:B------:R-:W-:Y:S01]  /*da10*/  F2FP.F16.E4M3.UNPACK_B R29, R14.H1 ;  /* 0x0000000eff1d723e */ /* 0x000fe200030006ff */
[----:B------:R-:W-:Y:S01]  /*da20*/  FFMA.FTZ R36, R24, R32, R33 ;  /* 0x0000002018247223 */ /* 0x000fe20000010021 */
[----:B------:R-:W-:Y:S01]  /*da30*/  HADD2.F32 R4, -RZ, R4.H0_H0 ;  /* 0x20000004ff047230 */ /* 0x000fe20000004100 */
[----:B------:R-:W-:Y:S01]  /*da40*/  F2FP.F16.E4M3.UNPACK_B R24, R11.H1 ;  /* 0x0000000bff18723e */ /* 0x000fe200030006ff */
[C---:B------:R-:W-:Y:S01]  /*da50*/  FMUL.FTZ R33, R5.reuse, R31 ;  /* 0x0000001f05217220 */ /* 0x040fe20000410000 */
[----:B------:R-:W-:Y:S01]  /*da60*/  FMUL.FTZ R34, R5, R28 ;  /* 0x0000001c05227220 */ /* 0x000fe20000410000 */
[----:B------:R-:W-:Y:S01]  /*da70*/  HADD2.F32 R32, -RZ, R29.H1_H1 ;  /* 0x3000001dff207230 */ /* 0x000fe20000004100 */
[----:B------:R-:W-:Y:S01]  /*da80*/  F2FP.F16.E4M3.UNPACK_B R7, R7.H1 ;  /* 0x00000007ff07723e */ /* 0x000fe200030006ff */
[----:B------:R-:W-:-:S02]  /*da90*/  HADD2.F32 R5, -RZ, R26.H1_H1 ;  /* 0x3000001aff057230 */ /* 0x000fc40000004100 */
[C---:B------:R-:W-:Y:S01]  /*daa0*/  FFMA.FTZ R33, R4.reuse, R28, -R33 ;  /* 0x0000001c04217223 */ /* 0x040fe20000010821 */
[----:B------:R-:W-:Y:S01]  /*dab0*/  FFMA.FTZ R34, R4, R31, R34 ;  /* 0x0000001f04227223 */ /* 0x000fe20000010022 */
[----:B------:R-:W-:Y:S02]  /*dac0*/  HADD2.F32 R28, -RZ, R24.H1_H1 ;  /* 0x30000018ff1c7230 */ /* 0x000fe40000004100 */
[----:B------:R-:W-:Y:S02]  /*dad0*/  HADD2.F32 R26, -RZ, R26.H0_H0 ;  /* 0x2000001aff1a7230 */ /* 0x000fe40000004100 */
[C---:B------:R-:W-:Y:S01]  /*dae0*/  FMUL.FTZ R31, R5.reuse, R32 ;  /* 0x00000020051f7220 */ /* 0x040fe20000410000 */
[----:B------:R-:W-:Y:S02]  /*daf0*/  HADD2.F32 R29, -RZ, R29.H0_H0 ;  /* 0x2000001dff1d7230 */ /* 0x000fe40000004100 */
[----:B------:R-:W-:Y:S01]  /*db00*/  FMUL.FTZ R5, R5, R28 ;  /* 0x0000001c05057220 */ /* 0x000fe20000410000 */
[----:B------:R-:W-:-:S02]  /*db10*/  HADD2.F32 R4, -RZ, R25.H1_H1 ;  /* 0x30000019ff047230 */ /* 0x000fc40000004100 */
[C---:B------:R-:W-:Y:S01]  /*db20*/  FFMA.FTZ R37, R26.reuse, R28, -R31 ;  /* 0x0000001c1a257223 */ /* 0x040fe2000001081f */
[----:B------:R-:W-:Y:S01]  /*db30*/  HADD2.F32 R24, -RZ, R24.H0_H0 ;  /* 0x20000018ff187230 */ /* 0x000fe20000004100 */
[----:B------:R-:W-:Y:S01]  /*db40*/  F2FP.F16.E4M3.UNPACK_B R28, R20 ;  /* 0x00000014ff1c723e */ /* 0x000fe200020006ff */
[----:B------:R-:W-:Y:S02]  /*db50*/  HADD2.F32 R25, -RZ, R25.H0_H0 ;  /* 0x20000019ff197230 */ /* 0x000fe40000004100 */
[----:B------:R-:W-:Y:S01]  /*db60*/  FFMA.FTZ R32, R26, R32, R5 ;  /* 0x000000201a207223 */ /* 0x000fe20000010005 */
[C---:B------:R-:W-:Y:S01]  /*db70*/  FMUL.FTZ R38, R4.reuse, R29 ;  /* 0x0000001d04267220 */ /* 0x040fe20000410000 */
[----:B------:R-:W-:Y:S01]  /*db80*/  F2FP.F16.E4M3.UNPACK_B R26, R12 ;  /* 0x0000000cff1a723e */ /* 0x000fe200020006ff */
[-C--:B------:R-:W-:Y:S01]  /*db90*/  FMUL.FTZ R4, R4, R24.reuse ;  /* 0x0000001804047220 */ /* 0x080fe20000410000 */
[----:B------:R-:W-:Y:S02]  /*dba0*/  HADD2.F32 R31, -RZ, R28.H1_H1 ;  /* 0x3000001cff1f7230 */ /* 0x000fe40000004100 */
[----:B------:R-:W-:Y:S01]  /*dbb0*/  FFMA.FTZ R38, R25, R24, -R38 ;  /* 0x0000001819267223 */ /* 0x000fe20000010826 */
[----:B------:R-:W-:-:S02]  /*dbc0*/  HADD2.F32 R5, -RZ, R6.H1_H1 ;  /* 0x30000006ff057230 */ /* 0x000fc40000004100 */
[----:B------:R-:W-:Y:S01]  /*dbd0*/  FFMA.FTZ R29, R25, R29, R4 ;  /* 0x0000001d191d7223 */ /* 0x000fe20000010004 */
[----:B------:R-:W-:Y:S01]  /*dbe0*/  HADD2.F32 R24, -RZ, R26.H1_H1 ;  /* 0x3000001aff187230 */ /* 0x000fe20000004100 */
[----:B------:R-:W-:Y:S01]  /*dbf0*/  F2FP.SATFINITE.E4M3.F32.PACK_AB_MERGE_C R32, R32, R37, RZ ;  /* 0x000000252020723e */ /* 0x000fe200048070ff */
[----:B------:R-:W-:Y:S02]  /*dc00*/  HADD2.F32 R6, -RZ, R6.H0_H0 ;  /* 0x20000006ff067230 */ /* 0x000fe40000004100 */
[C---:B------:R-:W-:Y:S01]  /*dc10*/  FMUL.FTZ R25, R5.reuse, R31 ;  /* 0x0000001f05197220 */ /* 0x040fe20000410000 */
[----:B------:R-:W-:Y:S02]  /*dc20*/  HADD2.F32 R26, -RZ, R26.H0_H0 ;  /* 0x2000001aff1a7230 */ /* 0x000fe40000004100 */
[-C--:B------:R-:W-:Y:S01]  /*dc30*/  FMUL.FTZ R41, R5, R24.reuse ;  /* 0x0000001805297220 */ /* 0x080fe20000410000 */
[----:B------:R-:W-:Y:S02]  /*dc40*/  HADD2.F32 R28, -RZ, R28.H0_H0 ;  /* 0x2000001cff1c7230 */ /* 0x000fe40000004100 */
[----:B------:R-:W-:Y:S01]  /*dc50*/  FFMA.FTZ R39, R6, R24, -R25 ;  /* 0x0000001806277223 */ /* 0x000fe20000010819 */
[--C-:B------:R-:W-:Y:S01]  /*dc60*/  HADD2.F32 R4, -RZ, R27.reuse.H1_H1 ;  /* 0x3000001bff047230 */ /* 0x100fe20000004100 */
[----:B------:R-:W-:Y:S01]  /*dc70*/  F2FP.F16.E4M3.UNPACK_B R5, R12.H1 ;  /* 0x0000000cff05723e */ /* 0x000fe200030006ff */
[----:B------:R-:W-:-:S02]  /*dc80*/  HADD2.F32 R27, -RZ, R27.H0_H0 ;  /* 0x2000001bff1b7230 */ /* 0x000fc40000004100 */
[----:B------:R-:W-:Y:S01]  /*dc90*/  FFMA.FTZ R40, R6, R31, R41 ;  /* 0x0000001f06287223 */ /* 0x000fe20000010029 */
[C---:B------:R-:W-:Y:S01]  /*dca0*/  FMUL.FTZ R24, R4.reuse, R28 ;  /* 0x0000001c04187220 */ /* 0x040fe20000410000 */
[----:B------:R-:W-:Y:S01]  /*dcb0*/  FMUL.FTZ R25, R4, R26 ;  /* 0x0000001a04197220 */ /* 0x000fe20000410000 */
[----:B------:R-:W-:Y:S01]  /*dcc0*/  F2FP.F16.E4M3.UNPACK_B R4, R20.H1 ;  /* 0x00000014ff04723e */ /* 0x000fe200030006ff */
[--C-:B------:R-:W-:Y:S02]  /*dcd0*/  HADD2.F32 R6, -RZ, R5.reuse.H0_H0 ;  /* 0x20000005ff067230 */ /* 0x100fe40000004100 */
[C---:B------:R-:W-:Y:S01]  /*dce0*/  FFMA.FTZ R31, R27.reuse, R26, -R24 ;  /* 0x0000001a1b1f7223 */ /* 0x040fe20000010818 */
[----:B------:R-:W-:Y:S02]  /*dcf0*/  HADD2.F32 R24, -RZ, R5.H1_H1 ;  /* 0x30000005ff187230 */ /* 0x000fe40000004100 */
[----:B------:R-:W-:Y:S01]  /*dd00*/  FFMA.FTZ R28, R27, R28, R25 ;  /* 0x0000001c1b1c7223 */ /* 0x000fe20000010019 */
[----:B------:R-:W-:-:S02]  /*dd10*/  HADD2.F32 R26, -RZ, R4.H1_H1 ;  /* 0x30000004ff1a7230 */ /* 0x000fc40000004100 */
[----:B------:R-:W-:Y:S02]  /*dd20*/  HADD2.F32 R5, -RZ, R7.H1_H1 ;  /* 0x30000007ff057230 */ /* 0x000fe40000004100 */
[----:B------:R-:W-:Y:S02]  /*dd30*/  HADD2.F32 R25, -RZ, R4.H0_H0 ;  /* 0x20000004ff197230 */ /* 0x000fe40000004100 */
[----:B------:R-:W-:Y:S02]  /*dd40*/  HADD2.F32 R4, -RZ, R21.H1_H1 ;  /* 0x30000015ff047230 */ /* 0x000fe40000004100 */
[C---:B------:R-:W-:Y:S01]  /*dd50*/  FMUL.FTZ R44, R5.reuse, R26 ;  /* 0x0000001a052c7220 */ /* 0x040fe20000410000 */
[----:B------:R-:W-:Y:S02]  /*dd60*/  HADD2.F32 R7, -RZ, R7.H0_H0 ;  /* 0x20000007ff077230 */ /* 0x000fe40000004100 */
[----:B------:R-:W-:Y:S01]  /*dd70*/  FMUL.FTZ R5, R5, R24 ;  /* 0x0000001805057220 */ /* 0x000fe20000410000 */
[----:B------:R-:W-:-:S02]  /*dd80*/  HADD2.F32 R21, -RZ, R21.H0_H0 ;  /* 0x20000015ff157230 */ /* 0x000fc40000004100 */
[CC--:B------:R-:W-:Y:S01]  /*dd90*/  FMUL.FTZ R42, R4.reuse, R25.reuse ;  /* 0x00000019042a7220 */ /* 0x0c0fe20000410000 */
[----:B------:R-:W-:Y:S01]  /*dda0*/  FMUL.FTZ R4, R4, R6 ;  /* 0x0000000604047220 */ /* 0x000fe20000410000 */
[C---:B------:R-:W-:Y:S01]  /*ddb0*/  FFMA.FTZ R44, R7.reuse, R24, -R44 ;  /* 0x00000018072c7223 */ /* 0x040fe2000001082c */
[----:B------:R-:W-:Y:S01]  /*ddc0*/  FFMA.FTZ R5, R7, R26, R5 ;  /* 0x0000001a07057223 */ /* 0x000fe20000010005 */
[C---:B------:R-:W-:Y:S01]  /*ddd0*/  FFMA.FTZ R7, R21.reuse, R6, -R42 ;  /* 0x0000000615077223 */ /* 0x040fe2000001082a */
[----:B------:R-:W-:Y:S01]  /*dde0*/  FFMA.FTZ R24, R21, R25, R4 ;  /* 0x0000001915187223 */ /* 0x000fe20000010004 */
[----:B------:R-:W-:Y:S02]  /*ddf0*/  F2FP.SATFINITE.E4M3.F32.PACK_AB_MERGE_C R4, R36, R35, RZ ;  /* 0x000000232404723e */ /* 0x000fe400048070ff */
[----:B------:R-:W-:Y:S02]  /*de00*/  F2FP.SATFINITE.E4M3.F32.PACK_AB_MERGE_C R6, R40, R39, RZ ;  /* 0x000000272806723e */ /* 0x000fe400048070ff */
[----:B------:R-:W-:-:S02]  /*de10*/  F2FP.SATFINITE.E4M3.F32.PACK_AB_MERGE_C R44, R5, R44, RZ ;  /* 0x0000002c052c723e */ /* 0x000fc400048070ff */
[----:B------:R-:W-:Y:S02]  /*de20*/  F2FP.SATFINITE.E4M3.F32.PACK_AB_MERGE_C R4, R34, R33, R4 ;  /* 0x000000212204723e */ /* 0x000fe40004807004 */
[----:B------:R-:W-:Y:S02]  /*de30*/  F2FP.SATFINITE.E4M3.F32.PACK_AB_MERGE_C R5, R29, R38, R32 ;  /* 0x000000261d05723e */ /* 0x000fe40004807020 */
[----:B------:R-:W-:Y:S02]  /*de40*/  F2FP.SATFINITE.E4M3.F32.PACK_AB_MERGE_C R6, R28, R31, R6 ;  /* 0x0000001f1c06723e */ /* 0x000fe40004807006 */
[----:B------:R-:W-:-:S05]  /*de50*/  F2FP.SATFINITE.E4M3.F32.PACK_AB_MERGE_C R7, R24, R7, R44 ;  /* 0x000000071807723e */ /* 0x000fca000480702c */
[----:B------:R1:W-:Y:S02]  /*de60*/  STS.128 [R0+0x1c400], R4 ;  /* 0x01c4000400007388 */ /* 0x0003e40000000c00 */
.L_x_403:
[----:B------:R-:W-:Y:S05]  /*de70*/  BSYNC B2 ;  /* 0x0000000000027941 */ /* 0x000fea0003800000 */
.L_x_402:
[----:B------:R-:W-:Y:S05]  /*de80*/  @P1 BRA `(.L_x_401) ;  /* 0x0000000400681947 */ /* 0x000fea0003800000 */
[----:B-1----:R-:W1:Y:S01]  /*de90*/  LDS.128 R4, [R8] ;  /* 0x0000000008047984 */ /* 0x002e620000000c00 */
        /* <DEDUP_REMOVED lines=14> */
[CC--:B------:R-:W-:Y:S01]  /*df80*/  FMUL.FTZ R5, R21.reuse, R32.reuse ;  /* 0x0000002015057220 */ /* 0x0c0fe20000410000 */
        /* <DEDUP_REMOVED lines=46> */
[-C--:B------:R-:W-:Y:S01]  /*e270*/  FMUL.FTZ R25, R4, R26.reuse ;  /* 0x0000001a04197220 */ /* 0x080fe20000410000 */
        /* <DEDUP_REMOVED lines=26> */
[----:B------:R2:W-:Y:S02]  /*e420*/  STS.128 [R8], R4 ;  /* 0x0000000408007388 */ /* 0x0005e40000000c00 */
.L_x_401:
[----:B------:R-:W-:Y:S05]  /*e430*/  BSYNC B1 ;  /* 0x0000000000017941 */ /* 0x000fea0003800000 */
.L_x_400:
[----:B-12---:R-:W-:-:S05]  /*e440*/  VIADD R4, R228, 0x40 ;  /* 0x00000040e4047836 */ /* 0x006fca0000000000 */
[----:B------:R-:W-:-:S13]  /*e450*/  ISETP.GE.AND P0, PT, R4, R3, PT ;  /* 0x000000030400720c */ /* 0x000fda0003f06270 */
[----:B------:R-:W-:Y:S05]  /*e460*/  @P0 BRA `(.L_x_404) ;  /* 0x0000002800740947 */ /* 0x000fea0003800000 */
        /* <DEDUP_REMOVED lines=8> */
[----:B0-----:R-:W-:Y:S02]  /*e4f0*/  HADD2.F32 R35, -RZ, R33.H1_H1 ;  /* 0x30000021ff237230 */ /* 0x001fe40000004100 */
[----:B------:R-:W-:Y:S02]  /*e500*/  HADD2.F32 R31, -RZ, R29.H1_H1 ;  /* 0x3000001dff1f7230 */ /* 0x000fe40000004100 */
[----:B------:R-:W-:Y:S01]  /*e510*/  HADD2.F32 R34, -RZ, R33.H0_H0 ;  /* 0x20000021ff227230 */ /* 0x000fe20000004100 */
[----:B------:R-:W-:Y:S02]  /*e520*/  F2FP.F16.E4M3.UNPACK_B R33, R14.H1 ;  /* 0x0000000eff21723e */ /* 0x000fe400030006ff */
[----:B-1----:R-:W-:Y:S02]  /*e530*/  F2FP.F16.E4M3.UNPACK_B R3, R4.H1 ;  /* 0x00000004ff03723e */ /* 0x002fe400030006ff */
[-C--:B------:R-:W-:Y:S02]  /*e540*/  F2FP.F16.E4M3.UNPACK_B R25, R6.reuse ;  /* 0x00000006ff19723e */ /* 0x080fe400020006ff */
[----:B------:R-:W-:Y:S01]  /*e550*/  F2FP.F16.E4M3.UNPACK_B R26, R6.H1 ;  /* 0x00000006ff1a723e */ /* 0x000fe200030006ff */
[--C-:B------:R-:W-:Y:S01]  /*e560*/  HADD2.F32 R21, -RZ, R3.reuse.H0_H0 ;  /* 0x20000003ff157230 */ /* 0x100fe20000004100 */
[----:B------:R-:W-:Y:S01]  /*e570*/  F2FP.F16.E4M3.UNPACK_B R4, R4 ;  /* 0x00000004ff04723e */ /* 0x000fe200020006ff */
[----:B------:R-:W-:Y:S01]  /*e580*/  HADD2.F32 R3, -RZ, R3.H1_H1 ;  /* 0x30000003ff037230 */ /* 0x000fe20000004100 */
[----:B------:R-:W-:-:S02]  /*e590*/  F2FP.F16.E4M3.UNPACK_B R24, R5 ;  /* 0x00000005ff18723e */ /* 0x000fc400020006ff */
[----:B------:R-:W-:Y:S02]  /*e5a0*/  F2FP.F16.E4M3.UNPACK_B R5, R5.H1 ;  /* 0x00000005ff05723e */ /* 0x000fe400030006ff */
[-C--:B------:R-:W-:Y:S01]  /*e5b0*/  FMUL.FTZ R6, R35, R3.reuse ;  /* 0x0000000323067220 */ /* 0x080fe20000410000 */
[C---:B------:R-:W-:Y:S01]  /*e5c0*/  FMUL.FTZ R32, R31.reuse, R3 ;  /* 0x000000031f207220 */ /* 0x040fe20000410000 */
[--C-:B------:R-:W-:Y:S01]  /*e5d0*/  HADD2.F32 R3, -RZ, R4.reuse.H1_H1 ;  /* 0x30000004ff037230 */ /* 0x100fe20000004100 */
[----:B------:R-:W-:Y:S01]  /*e5e0*/  F2FP.F16.E4M3.UNPACK_B R27, R7 ;  /* 0x00000007ff1b723e */ /* 0x000fe200020006ff */
[-C--:B------:R-:W-:Y:S01]  /*e5f0*/  FFMA.FTZ R28, R31, R21.reuse, -R6 ;  /* 0x000000151f1c7223 */ /* 0x080fe20000010806 */
[----:B------:R-:W-:Y:S01]  /*e600*/  FFMA.FTZ R21, R35, R21, R32 ;  /* 0x0000001523157223 */ /* 0x000fe20000010020 */
[----:B------:R-:W-:Y:S01]  /*e610*/  HADD2.F32 R32, -RZ, R29.H0_H0 ;  /* 0x2000001dff207230 */ /* 0x000fe20000004100 */
[----:B------:R-:W-:Y:S01]  /*e620*/  F2FP.F16.E4M3.UNPACK_B R29, R11.H1 ;  /* 0x0000000bff1d723e */ /* 0x000fe200030006ff */
[----:B------:R-:W-:-:S02]  /*e630*/  HADD2.F32 R4, -RZ, R4.H0_H0 ;  /* 0x20000004ff047230 */ /* 0x000fc40000004100 */
[-C--:B------:R-:W-:Y:S01]  /*e640*/  FMUL.FTZ R11, R34, R3.reuse ;  /* 0x00000003220b7220 */ /* 0x080fe20000410000 */
[----:B------:R-:W-:Y:S02]  /*e650*/  HADD2.F32 R35, -RZ, R33.H1_H1 ;  /* 0x30000021ff237230 */ /* 0x000fe40000004100 */
[C---:B------:R-:W-:Y:S01]  /*e660*/  FMUL.FTZ R3, R32.reuse, R3 ;  /* 0x0000000320037220 */ /* 0x040fe20000410000 */
[----:B------:R-:W-:Y:S02]  /*e670*/  HADD2.F32 R6, -RZ, R5.H1_H1 ;  /* 0x30000005ff067230 */ /* 0x000fe40000004100 */
[-C--:B------:R-:W-:Y:S01]  /*e680*/  FFMA.FTZ R11, R32, R4.reuse, -R11 ;  /* 0x00000004200b7223 */ /* 0x080fe2000001080b */
[----:B------:R-:W-:Y:S02]  /*e690*/  HADD2.F32 R31, -RZ, R29.H1_H1 ;  /* 0x3000001dff1f7230 */ /* 0x000fe40000004100 */
[----:B------:R-:W-:Y:S01]  /*e6a0*/  FFMA.FTZ R14, R34, R4, R3 ;  /* 0x00000004220e7223 */ /* 0x000fe20000010003 */
[----:B------:R-:W-:-:S02]  /*e6b0*/  HADD2.F32 R5, -RZ, R5.H0_H0 ;  /* 0x20000005ff057230 */ /* 0x000fc40000004100 */
[-C--:B------:R-:W-:Y:S01]  /*e6c0*/  FMUL.FTZ R4, R35, R6.reuse ;  /* 0x0000000623047220 */ /* 0x080fe20000410000 */
[----:B------:R-:W-:Y:S02]  /*e6d0*/  HADD2.F32 R34, -RZ, R33.H0_H0 ;  /* 0x20000021ff227230 */ /* 0x000fe40000004100 */
[C---:B------:R-:W-:Y:S01]  /*e6e0*/  FMUL.FTZ R32, R31.reuse, R6 ;  /* 0x000000061f207220 */ /* 0x040fe20000410000 */
[--C-:B------:R-:W-:Y:S02]  /*e6f0*/  HADD2.F32 R3, -RZ, R24.reuse.H1_H1 ;  /* 0x30000018ff037230 */ /* 0x100fe40000004100 */
[----:B------:R-:W-:Y:S01]  /*e700*/  FFMA.FTZ R6, R31, R5, -R4 ;  /* 0x000000051f067223 */ /* 0x000fe20000010804 */
[----:B------:R-:W-:Y:S01]  /*e710*/  HADD2.F32 R4, -RZ, R29.H0_H0 ;  /* 0x2000001dff047230 */ /* 0x000fe20000004100 */
[----:B------:R-:W-:Y:S01]  /*e720*/  F2FP.F16.E4M3.UNPACK_B R33, R20 ;  /* 0x00000014ff21723e */ /* 0x000fe200020006ff */
[----:B------:R-:W-:Y:S02]  /*e730*/  HADD2.F32 R24, -RZ, R24.H0_H0 ;  /* 0x20000018ff187230 */ /* 0x000fe40000004100 */
[----:B------:R-:W-:Y:S01]  /*e740*/  FMUL.FTZ R29, R34, R3 ;  /* 0x00000003221d7220 */ /* 0x000fe20000410000 */
[----:B------:R-:W-:Y:S01]  /*e750*/  FFMA.FTZ R31, R35, R5, R32 ;  /* 0x00000005231f7223 */ /* 0x000fe20000010020 */
[----:B------:R-:W-:Y:S01]  /*e760*/  F2FP.F16.E4M3.UNPACK_B R32, R12 ;  /* 0x0000000cff20723e */ /* 0x000fe200020006ff */
[C---:B------:R-:W-:Y:S01]  /*e770*/  FMUL.FTZ R3, R4.reuse, R3 ;  /* 0x0000000304037220 */ /* 0x040fe20000410000 */
[----:B------:R-:W-:Y:S01]  /*e780*/  FFMA.FTZ R5, R4, R24, -R29 ;  /* 0x0000001804057223 */ /* 0x000fe2000001081d */
[----:B------:R-:W-:Y:S01]  /*e790*/  HADD2.F32 R36, -RZ, R33.H1_H1 ;  /* 0x30000021ff247230 */ /* 0x000fe20000004100 */
[----:B------:R-:W-:Y:S01]  /*e7a0*/  F2FP.F16.E4M3.UNPACK_B R7, R7.H1 ;  /* 0x00000007ff07723e */ /* 0x000fe200030006ff */
[----:B------:R-:W-:-:S02]  /*e7b0*/  HADD2.F32 R4, -RZ, R26.H1_H1 ;  /* 0x3000001aff047230 */ /* 0x000fc40000004100 */
[----:B------:R-:W-:Y:S01]  /*e7c0*/  FFMA.FTZ R24, R34, R24, R3 ;  /* 0x0000001822187223 */ /* 0x000fe20000010003 */
[----:B------:R-:W-:Y:S01]  /*e7d0*/  HADD2.F32 R34, -RZ, R32.H1_H1 ;  /* 0x30000020ff227230 */ /* 0x000fe20000004100 */
[----:B------:R-:W-:Y:S01]  /*e7e0*/  F2FP.F16.E4M3.UNPACK_B R20, R20.H1 ;  /* 0x00000014ff14723e */ /* 0x000fe200030006ff */
[----:B------:R-:W-:Y:S02]  /*e7f0*/  HADD2.F32 R26, -RZ, R26.H0_H0 ;  /* 0x2000001aff1a7230 */ /* 0x000fe40000004100 */
[-C--:B------:R-:W-:Y:S01]  /*e800*/  FMUL.FTZ R29, R36, R4.reuse ;  /* 0x00000004241d7220 */ /* 0x080fe20000410000 */
[----:B------:R-:W-:Y:S02]  /*e810*/  HADD2.F32 R37, -RZ, R33.H0_H0 ;  /* 0x20000021ff257230 */ /* 0x000fe40000004100 */
[C---:B------:R-:W-:Y:S01]  /*e820*/  FMUL.FTZ R33, R34.reuse, R4 ;  /* 0x0000000422217220 */ /* 0x040fe20000410000 */
[--C-:B------:R-:W-:Y:S02]  /*e830*/  HADD2.F32 R3, -RZ, R25.reuse.H1_H1 ;  /* 0x30000019ff037230 */ /* 0x100fe40000004100 */
[----:B------:R-:W-:Y:S01]  /*e840*/  FFMA.FTZ R29, R34, R26, -R29 ;  /* 0x0000001a221d7223 */ /* 0x000fe2000001081d */
[----:B------:R-:W-:Y:S01]  /*e850*/  HADD2.F32 R35, -RZ, R32.H0_H0 ;  /* 0x20000020ff237230 */ /* 0x000fe20000004100 */
[----:B------:R-:W-:Y:S01]  /*e860*/  F2FP.F16.E4M3.UNPACK_B R34, R12.H1 ;  /* 0x0000000cff22723e */ /* 0x000fe200030006ff */
[----:B------:R-:W-:-:S02]  /*e870*/  HADD2.F32 R25, -RZ, R25.H0_H0 ;  /* 0x20000019ff197230 */ /* 0x000fc40000004100 */
[-C--:B------:R-:W-:Y:S01]  /*e880*/  FMUL.FTZ R4, R37, R3.reuse ;  /* 0x0000000325047220 */ /* 0x080fe20000410000 */
[----:B------:R-:W-:Y:S02]  /*e890*/  HADD2.F32 R39, -RZ, R20.H1_H1 ;  /* 0x30000014ff277230 */ /* 0x000fe40000004100 */
[C---:B------:R-:W-:Y:S01]  /*e8a0*/  FMUL.FTZ R32, R35.reuse, R3 ;  /* 0x0000000323207220 */ /* 0x040fe20000410000 */
[----:B------:R-:W-:Y:S01]  /*e8b0*/  FFMA.FTZ R26, R36, R26, R33 ;  /* 0x0000001a241a7223 */ /* 0x000fe20000010021 */
[-C--:B------:R-:W-:Y:S01]  /*e8c0*/  FFMA.FTZ R12, R35, R25.reuse, -R4 ;  /* 0x00000019230c7223 */ /* 0x080fe20000010804 */
[--C-:B------:R-:W-:Y:S02]  /*e8d0*/  HADD2.F32 R35, -RZ, R34.reuse.H1_H1 ;  /* 0x30000022ff237230 */ /* 0x100fe40000004100 */
[----:B------:R-:W-:Y:S01]  /*e8e0*/  FFMA.FTZ R25, R37, R25, R32 ;  /* 0x0000001925197223 */ /* 0x000fe20000010020 */
[----:B------:R-:W-:Y:S01]  /*e8f0*/  HADD2.F32 R4, -RZ, R7.H1_H1 ;  /* 0x30000007ff047230 */ /* 0x000fe20000004100 */
[----:B------:R-:W-:Y:S01]  /*e900*/  F2FP.SATFINITE.E4M3.F32.PACK_AB_MERGE_C R6, R31, R6, RZ ;  /* 0x000000061f06723e */ /* 0x000fe200048070ff */
[----:B------:R-:W-:Y:S01]  /*e910*/  HADD2.F32 R33, -RZ, R34.H0_H0 ;  /* 0x20000022ff217230 */ /* 0x000fe20000004100 */
[----:B------:R-:W-:Y:S01]  /*e920*/  F2FP.SATFINITE.E4M3.F32.PACK_AB_MERGE_C R26, R26, R29, RZ ;  /* 0x0000001d1a1a723e */ /* 0x000fe200048070ff */
[----:B------:R-:W-:-:S02]  /*e930*/  HADD2.F32 R37, -RZ, R20.H0_H0 ;  /* 0x20000014ff257230 */ /* 0x000fc40000004100 */
[-C--:B------:R-:W-:Y:S01]  /*e940*/  FMUL.FTZ R32, R39, R4.reuse ;  /* 0x0000000427207220 */ /* 0x080fe20000410000 */
[----:B------:R-:W-:Y:S02]  /*e950*/  HADD2.F32 R3, -RZ, R27.H1_H1 ;  /* 0x3000001bff037230 */ /* 0x000fe40000004100 */
[----:B------:R-:W-:Y:S01]  /*e960*/  FMUL.FTZ R34, R35, R4 ;  /* 0x0000000423227220 */ /* 0x000fe20000410000 */
[----:B------:R-:W-:Y:S01]  /*e970*/  HADD2.F32 R7, -RZ, R7.H0_H0 ;  /* 0x20000007ff077230 */ /* 0x000fe20000004100 */
[----:B------:R-:W-:Y:S01]  /*e980*/  F2FP.SATFINITE.E4M3.F32.PACK_AB_MERGE_C R5, R24, R5, R6 ;  /* 0x000000051805723e */ /* 0x000fe20004807006 */
        /* <DEDUP_REMOVED lines=8> */
[----:B------:R-:W-:Y:S02]  /*ea10*/  F2FP.SATFINITE.E4M3.F32.PACK_AB_MERGE_C R3, R3, R32, RZ ;  /* 0x000000200303723e */ /* 0x000fe400048070ff */
[----:B------:R-:W-:Y:S02]  /*ea20*/  F2FP.SATFINITE.E4M3.F32.PACK_AB_MERGE_C R4, R14, R11, R4 ;  /* 0x0000000b0e04723e */ /* 0x000fe40004807004 */
[----:B------:R-:W-:Y:S02]  /*ea30*/  F2FP.SATFINITE.E4M3.F32.PACK_AB_MERGE_C R6, R25, R12, R26 ;  /* 0x0000000c1906723e */ /* 0x000fe4000480701a */
[----:B------:R-:W-:-:S05]  /*ea40*/  F2FP.SATFINITE.E4M3.F32.PACK_AB_MERGE_C R7, R20, R7, R3 ;  /* 0x000000071407723e */ /* 0x000fca0004807003 */
[----:B------:R1:W-:Y:S02]  /*ea50*/  STS.128 [R0+0x1e400], R4 ;  /* 0x01e4000400007388 */ /* 0x0003e40000000c00 */
.L_x_406:
[----:B------:R-:W-:Y:S05]  /*ea60*/  BSYNC B1 ;  /* 0x0000000000017941 */ /* 0x000fea0003800000 */
.L_x_405:
[----:B------:R-:W-:Y:S05]  /*ea70*/  @P1 BRA `(.L_x_404) ;  /* 0x0000002000f01947 */ /* 0x000fea0003800000 */
[----:B-1----:R-:W1:Y:S01]  /*ea80*/  LDS.128 R4, [R8+0x2000] ;  /* 0x0020000008047984 */ /* 0x002e620000000c00 */
[----:B------:R-:W-:Y:S02]  /*ea90*/  F2FP.F16.E4M3.UNPACK_B R25, R13 ;  /* 0x0000000dff19723e */ /* 0x000fe400020006ff */
[----:B------:R-:W-:Y:S02]  /*eaa0*/  F2FP.F16.E4M3.UNPACK_B R24, R9 ;  /* 0x00000009ff18723e */ /* 0x000fe400020006ff */
[----:B------:R-:W-:Y:S01]  /*eab0*/  F2FP.F16.E4M3.UNPACK_B R26, R13.H1 ;  /* 0x0000000dff1a723e */ /* 0x000fe200030006ff */
[--C-:B------:R-:W-:Y:S01]  /*eac0*/  HADD2.F32 R27, -RZ, R25.reuse.H1_H1 ;  /* 0x30000019ff1b7230 */ /* 0x100fe20000004100 */
[-C--:B------:R-:W-:Y:S01]  /*ead0*/  F2FP.F16.E4M3.UNPACK_B R31, R15.reuse ;  /* 0x0000000fff1f723e */ /* 0x080fe200020006ff */
[--C-:B------:R-:W-:Y:S01]  /*eae0*/  HADD2.F32 R21, -RZ, R24.reuse.H1_H1 ;  /* 0x30000018ff157230 */ /* 0x100fe20000004100 */
[----:B------:R-:W-:Y:S01]  /*eaf0*/  F2FP.F16.E4M3.UNPACK_B R15, R15.H1 ;  /* 0x0000000fff0f723e */ /* 0x000fe200030006ff */
[----:B------:R-:W-:Y:S01]  /*eb00*/  HADD2.F32 R28, -RZ, R25.H0_H0 ;  /* 0x20000019ff1c7230 */ /* 0x000fe20000004100 */
[----:B------:R-:W-:Y:S01]  /*eb10*/  F2FP.F16.E4M3.UNPACK_B R25, R9.H1 ;  /* 0x00000009ff19723e */ /* 0x000fe200030006ff */
[----:B------:R-:W-:-:S02]  /*eb20*/  HADD2.F32 R24, -RZ, R24.H0_H0 ;  /* 0x20000018ff187230 */ /* 0x000fc40000004100 */
[----:B------:R-:W-:Y:S02]  /*eb30*/  HADD2.F32 R29, -RZ, R26.H0_H0 ;  /* 0x2000001aff1d7230 */ /* 0x000fe40000004100 */
[--C-:B------:R-:W-:Y:S02]  /*eb40*/  HADD2.F32 R36, -RZ, R31.reuse.H1_H1 ;  /* 0x3000001fff247230 */ /* 0x100fe40000004100 */
[----:B------:R-:W-:Y:S01]  /*eb50*/  HADD2.F32 R34, -RZ, R31.H0_H0 ;  /* 0x2000001fff227230 */ /* 0x000fe20000004100 */
[-C--:B-1----:R-:W-:Y:S02]  /*eb60*/  F2FP.F16.E4M3.UNPACK_B R0, R4.reuse.H1 ;  /* 0x00000004ff00723e */ /* 0x082fe400030006ff */
[----:B------:R-:W-:Y:S02]  /*eb70*/  F2FP.F16.E4M3.UNPACK_B R4, R4 ;  /* 0x00000004ff04723e */ /* 0x000fe400020006ff */
[-C--:B------:R-:W-:Y:S01]  /*eb80*/  F2FP.F16.E4M3.UNPACK_B R11, R5.reuse ;  /* 0x00000005ff0b723e */ /* 0x080fe200020006ff */
[--C-:B------:R-:W-:Y:S01]  /*eb90*/  HADD2.F32 R3, -RZ, R0.reuse.H0_H0 ;  /* 0x20000000ff037230 */ /* 0x100fe20000004100 */
[----:B------:R-:W-:Y:S01]  /*eba0*/  F2FP.F16.E4M3.UNPACK_B R5, R5.H1 ;  /* 0x00000005ff05723e */ /* 0x000fe200030006ff */
[----:B------:R-:W-:Y:S01]  /*ebb0*/  HADD2.F32 R0, -RZ, R0.H1_H1 ;  /* 0x30000000ff007230 */ /* 0x000fe20000004100 */
[----:B------:R-:W-:-:S02]  /*ebc0*/  F2FP.F16.E4M3.UNPACK_B R12, R6 ;  /* 0x00000006ff0c723e */ /* 0x000fc400020006ff */
[----:B------:R-:W-:Y:S02]  /*ebd0*/  F2FP.F16.E4M3.UNPACK_B R6, R6.H1 ;  /* 0x00000006ff06723e */ /* 0x000fe400030006ff */
[-C--:B------:R-:W-:Y:S01]  /*ebe0*/  FMUL.FTZ R20, R27, R0.reuse ;  /* 0x000000001b147220 */ /* 0x080fe20000410000 */
[C---:B------:R-:W-:Y:S01]  /*ebf0*/  FMUL.FTZ R0, R21.reuse, R0 ;  /* 0x0000000015007220 */ /* 0x040fe20000410000 */
[----:B------:R-:W-:Y:S02]  /*ec00*/  F2FP.F16.E4M3.UNPACK_B R14, R7 ;  /* 0x00000007ff0e723e */ /* 0x000fe400020006ff */
[-C--:B------:R-:W-:Y:S01]  /*ec10*/  FFMA.FTZ R20, R21, R3.reuse, -R20 ;  /* 0x0000000315147223 */ /* 0x080fe20000010814 */
[----:B------:R-:W-:Y:S01]  /*ec20*/  FFMA.FTZ R21, R27, R3, R0 ;  /* 0x000000031b157223 */ /* 0x000fe20000010000 */
[--C-:B------:R-:W-:Y:S01]  /*ec30*/  HADD2.F32 R0, -RZ, R4.reuse.H1_H1 ;  /* 0x30000004ff007230 */ /* 0x100fe20000004100 */
[----:B------:R-:W-:Y:S01]  /*ec40*/  F2FP.F16.E4M3.UNPACK_B R7, R7.H1 ;  /* 0x00000007ff07723e */ /* 0x000fe200030006ff */
[----:B------:R-:W-:-:S02]  /*ec50*/  HADD2.F32 R4, -RZ, R4.H0_H0 ;  /* 0x20000004ff047230 */ /* 0x000fc40000004100 */
[----:B------:R-:W-:Y:S02]  /*ec60*/  HADD2.F32 R27, -RZ, R26.H1_H1 ;  /* 0x3000001aff1b7230 */ /* 0x000fe40000004100 */
[-C--:B------:R-:W-:Y:S01]  /*ec70*/  FMUL.FTZ R9, R28, R0.reuse ;  /* 0x000000001c097220 */ /* 0x080fe20000410000 */
[C---:B------:R-:W-:Y:S01]  /*ec80*/  FMUL.FTZ R13, R24.reuse, R0 ;  /* 0x00000000180d7220 */ /* 0x040fe20000410000 */
[----:B------:R-:W-:Y:S01]  /*ec90*/  HADD2.F32 R3, -RZ, R5.H1_H1 ;  /* 0x30000005ff037230 */ /* 0x000fe20000004100 */
[----:B------:R-:W-:Y:S01]  /*eca0*/  F2FP.SATFINITE.E4M3.F32.PACK_AB_MERGE_C R20, R21, R20, RZ ;  /* 0x000000141514723e */ /* 0x000fe200048070ff */
[-C--:B------:R-:W-:Y:S01]  /*ecb0*/  FFMA.FTZ R9, R24, R4.reuse, -R9 ;  /* 0x0000000418097223 */ /* 0x080fe20000010809 */
[----:B------:R-:W-:Y:S01]  /*ecc0*/  FFMA.FTZ R4, R28, R4, R13 ;  /* 0x000000041c047223 */ /* 0x000fe2000001000d */
[----:B------:R-:W-:Y:S02]  /*ecd0*/  HADD2.F32 R13, -RZ, R25.H1_H1 ;  /* 0x30000019ff0d7230 */ /* 0x000fe40000004100 */
[----:B------:R-:W-:Y:S01]  /*ece0*/  FMUL.FTZ R24, R27, R3 ;  /* 0x000000031b187220 */ /* 0x000fe20000410000 */
[----:B------:R-:W-:-:S02]  /*ecf0*/  HADD2.F32 R5, -RZ, R5.H0_H0 ;  /* 0x20000005ff057230 */ /* 0x000fc40000004100 */
[----:B------:R-:W-:Y:S02]  /*ed00*/  HADD2.F32 R0, -RZ, R11.H1_H1 ;  /* 0x3000000bff007230 */ /* 0x000fe40000004100 */
[C---:B------:R-:W-:Y:S01]  /*ed10*/  FMUL.FTZ R26, R13.reuse, R3 ;  /* 0x000000030d1a7220 */ /* 0x040fe20000410000 */
[----:B------:R-:W-:Y:S02]  /*ed20*/  HADD2.F32 R25, -RZ, R25.H0_H0 ;  /* 0x20000019ff197230 */ /* 0x000fe40000004100 */
[-C--:B------:R-:W-:Y:S01]  /*ed30*/  FFMA.FTZ R13, R13, R5.reuse, -R24 ;  /* 0x000000050d0d7223 */ /* 0x080fe20000010818 */
[----:B------:R-:W-:Y:S02]  /*ed40*/  HADD2.F32 R11, -RZ, R11.H0_H0 ;  /* 0x2000000bff0b7230 */ /* 0x000fe40000004100 */
[----:B------:R-:W-:Y:S01]  /*ed50*/  FFMA.FTZ R26, R27, R5, R26 ;  /* 0x000000051b1a7223 */ /* 0x000fe2000001001a */
[----:B------:R-:W-:Y:S01]  /*ed60*/  FMUL.FTZ R24, R29, R0 ;  /* 0x000000001d187220 */ /* 0x000fe20000410000 */
[----:B------:R-:W-:Y:S01]  /*ed70*/  F2FP.F16.E4M3.UNPACK_B R27, R10 ;  /* 0x0000000aff1b723e */ /* 0x000fe200020006ff */
[----:B------:R-:W-:Y:S01]  /*ed80*/  FMUL.FTZ R0, R25, R0 ;  /* 0x0000000019007220 */ /* 0x000fe20000410000 */
[----:B------:R-:W-:-:S02]  /*ed90*/  HADD2.F32 R3, -RZ, R6.H1_H1 ;  /* 0x30000006ff037230 */ /* 0x000fc40000004100 */
[-C--:B------:R-:W-:Y:S01]  /*eda0*/  FFMA.FTZ R5, R25, R11.reuse, -R24 ;  /* 0x0000000b19057223 */ /* 0x080fe20000010818 */
[----:B------:R-:W-:Y:S02]  /*edb0*/  HADD2.F32 R6, -RZ, R6.H0_H0 ;  /* 0x20000006ff067230 */ /* 0x000fe40000004100 */
[----:B------:R-:W-:Y:S01]  /*edc0*/  FFMA.FTZ R24, R29, R11, R0 ;  /* 0x0000000b1d187223 */ /* 0x000fe20000010000 */
[--C-:B------:R-:W-:Y:S02]  /*edd0*/  HADD2.F32 R28, -RZ, R27.reuse.H1_H1 ;  /* 0x3000001bff1c7230 */ /* 0x100fe40000004100 */
[----:B------:R-:W-:Y:S01]  /*ede0*/  FMUL.FTZ R11, R36, R3 ;  /* 0x00000003240b7220 */ /* 0x000fe20000410000 */
[--C-:B------:R-:W-:Y:S01]  /*edf0*/  HADD2.F32 R0, -RZ, R12.reuse.H1_H1 ;  /* 0x3000000cff007230 */ /* 0x100fe20000004100 */
[----:B------:R-:W-:Y:S01]  /*ee00*/  F2FP.SATFINITE.E4M3.F32.PACK_AB_MERGE_C R13, R26, R13, RZ ;  /* 0x0000000d1a0d723e */ /* 0x000fe200048070ff */
[----:B------:R-:W-:Y:S02]  /*ee10*/  HADD2.F32 R32, -RZ, R27.H0_H0 ;  /* 0x2000001bff207230 */ /* 0x000fe40000004100 */
[----:B------:R-:W-:Y:S01]  /*ee20*/  FMUL.FTZ R27, R28, R3 ;  /* 0x000000031c1b7220 */ /* 0x000fe20000410000 */
[----:B------:R-:W-:-:S02]  /*ee30*/  HADD2.F32 R12, -RZ, R12.H0_H0 ;  /* 0x2000000cff0c7230 */ /* 0x000fc40000004100 */
[----:B------:R-:W-:Y:S01]  /*ee40*/  FFMA.FTZ R25, R28, R6, -R11 ;  /* 0x000000061c197223 */ /* 0x000fe2000001080b */
[----:B------:R-:W-:Y:S01]  /*ee50*/  FMUL.FTZ R3, R34, R0 ;  /* 0x0000000022037220 */ /* 0x000fe20000410000 */
[----:B------:R-:W-:Y:S01]  /*ee60*/  F2FP.F16.E4M3.UNPACK_B R28, R10.H1 ;  /* 0x0000000aff1c723e */ /* 0x000fe200030006ff */
[----:B------:R-:W-:Y:S01]  /*ee70*/  FFMA.FTZ R10, R36, R6, R27 ;  /* 0x00000006240a7223 */ /* 0x000fe2000001001b */
[C---:B------:R-:W-:Y:S01]  /*ee80*/  FMUL.FTZ R11, R32.reuse, R0 ;  /* 0x00000000200b7220 */ /* 0x040fe20000410000 */
[-C--:B------:R-:W-:Y:S01]  /*ee90*/  FFMA.FTZ R6, R32, R12.reuse, -R3 ;  /* 0x0000000c20067223 */ /* 0x080fe20000010803 */
[----:B------:R-:W-:Y:S01]  /*eea0*/  HADD2.F32 R29, -RZ, R15.H1_H1 ;  /* 0x3000000fff1d7230 */ /* 0x000fe20000004100 */
[----:B------:R-:W-:Y:S01]  /*eeb0*/  F2FP.SATFINITE.E4M3.F32.PACK_AB_MERGE_C R4, R4, R9, R20 ;  /* 0x000000090404723e */ /* 0x000fe20004807014 */
[----:B------:R-:W-:Y:S02]  /*eec0*/  HADD2.F32 R3, -RZ, R7.H1_H1 ;  /* 0x30000007ff037230 */ /* 0x000fe40000004100 */
[----:B------:R-:W-:Y:S01]  /*eed0*/  FFMA.FTZ R11, R34, R12, R11 ;  /* 0x0000000c220b7223 */ /* 0x000fe2000001000b */
[----:B------:R-:W-:Y:S01]  /*eee0*/  HADD2.F32 R27, -RZ, R28.H1_H1 ;  /* 0x3000001cff1b7230 */ /* 0x000fe20000004100 */
[----:B------:R-:W-:Y:S01]  /*eef0*/  F2FP.SATFINITE.E4M3.F32.PACK_AB_MERGE_C R10, R10, R25, RZ ;  /* 0x000000190a0a723e */ /* 0x000fe200048070ff */
[----:B------:R-:W-:-:S02]  /*ef00*/  HADD2.F32 R34, -RZ, R15.H0_H0 ;  /* 0x2000000fff227230 */ /* 0x000fc40000004100 */
[----:B------:R-:W-:Y:S01]  /*ef10*/  FMUL.FTZ R12, R29, R3 ;  /* 0x000000031d0c7220 */ /* 0x000fe20000410000 */
[----:B------:R-:W-:Y:S01]  /*ef20*/  HADD2.F32 R0, -RZ, R14.H1_H1 ;  /* 0x3000000eff007230 */ /* 0x000fe20000004100 */
[----:B------:R-:W-:Y:S01]  /*ef30*/  F2FP.SATFINITE.E4M3.F32.PACK_AB_MERGE_C R5, R24, R5, R13 ;  /* 0x000000051805723e */ /* 0x000fe2000480700d */
[----:B------:R-:W-:Y:S01]  /*ef40*/  HADD2.F32 R7, -RZ, R7.H0_H0 ;  /* 0x20000007ff077230 */ /* 0x000fe20000004100 */
[----:B------:R-:W-:Y:S01]  /*ef50*/  F2FP.SATFINITE.E4M3.F32.PACK_AB_MERGE_C R6, R11, R6, R10 ;  /* 0x000000060b06723e */ /* 0x000fe2000480700a */
[----:B------:R-:W-:Y:S02]  /*ef60*/  HADD2.F32 R32, -RZ, R28.H0_H0 ;  /* 0x2000001cff207230 */ /* 0x000fe40000004100 */
[C---:B------:R-:W-:Y:S01]  /*ef70*/  FMUL.FTZ R28, R27.reuse, R3 ;  /* 0x000000031b1c7220 */ /* 0x040fe20000410000 */
[----:B------:R-:W-:Y:S02]  /*ef80*/  HADD2.F32 R14, -RZ, R14.H0_H0 ;  /* 0x2000000eff0e7230 */ /* 0x000fe40000004100 */
[-C--:B------:R-:W-:Y:S01]  /*ef90*/  FMUL.FTZ R3, R34, R0.reuse ;  /* 0x0000000022037220 */ /* 0x080fe20000410000 */
[-C--:B------:R-:W-:Y:S01]  /*efa0*/  FFMA.FTZ R12, R27, R7.reuse, -R12 ;  /* 0x000000071b0c7223 */ /* 0x080fe2000001080c */
[C---:B------:R-:W-:Y:S01]  /*efb0*/  FMUL.FTZ R15, R32.reuse, R0 ;  /* 0x00000000200f7220 */ /* 0x040fe20000410000 */
[----:B------:R-:W-:Y:S01]  /*efc0*/  FFMA.FTZ R7, R29, R7, R28 ;  /* 0x000000071d077223 */ /* 0x000fe2000001001c */
[----:B------:R-:W-:-:S02]  /*efd0*/  FFMA.FTZ R3, R32, R14, -R3 ;  /* 0x0000000e20037223 */ /* 0x000fc40000010803 */
[----:B------:R-:W-:Y:S02]  /*efe0*/  FFMA.FTZ R14, R34, R14, R15 ;  /* 0x0000000e220e7223 */ /* 0x000fe4000001000f */
[----:B------:R-:W-:-:S04]  /*eff0*/  F2FP.SATFINITE.E4M3.F32.PACK_AB_MERGE_C R7, R7, R12, RZ ;  /* 0x0000000c0707723e */ /* 0x000fc800048070ff */
[----:B------:R-:W-:-:S05]  /*f000*/  F2FP.SATFINITE.E4M3.F32.PACK_AB_MERGE_C R7, R14, R3, R7 ;  /* 0x000000030e07723e */ /* 0x000fca0004807007 */
[----:B------:R2:W-:Y:S01]  /*f010*/  STS.128 [R8+0x2000], R4 ;  /* 0x0020000408007388 */ /* 0x0005e20000000c00 */
[----:B------:R-:W-:Y:S05]  /*f020*/  BRA `(.L_x_404) ;  /* 0x0000001c00847947 */ /* 0x000fea0003800000 */
.L_x_391:
[----:B------:R-:W0:Y:S01]  /*f030*/  LDC R21, c[0x0][0x3d4] ;  /* 0x0000f500ff157b82 */ /* 0x000e220000000800 */
[----:B------:R-:W-:Y:S02]  /*f040*/  ISETP.GE.AND P0, PT, R228, R3, PT ;  /* 0x00000003e400720c */ /* 0x000fe40003f06270 */
[----:B------:R-:W-:Y:S02]  /*f050*/  CS2R R4, SRZ ;  /* 0x0000000000047805 */ /* 0x000fe4000001ff00 */
[----:B------:R-:W-:Y:S02]  /*f060*/  CS2R R6, SRZ ;  /* 0x0000000000067805 */ /* 0x000fe4000001ff00 */
[----:B------:R-:W-:Y:S02]  /*f070*/  CS2R R32, SRZ ;  /* 0x0000000000207805 */ /* 0x000fe4000001ff00 */
[----:B------:R-:W-:Y:S01]  /*f080*/  CS2R R34, SRZ ;  /* 0x0000000000227805 */ /* 0x000fe2000001ff00 */
[----:B------:R-:W-:Y:S01]  /*f090*/  UMOV UR4, 0xffffffff ;  /* 0xffffffff00047882 */ /* 0x000fe20000000000 */
[----:B0-----:R-:W-:-:S13]  /*f0a0*/  ISETP.GE.OR P0, PT, R18, R21, P0 ;  /* 0x000000151200720c */ /* 0x001fda0000706670 */
[----:B------:R0:W5:Y:S04]  /*f0b0*/  @!P0 LDG.E.128 R4, desc[UR60][R36.64] ;  /* 0x0000003c24048981 */ /* 0x000168000c1e1d00 */
[----:B------:R0:W5:Y:S01]  /*f0c0*/  @!P0 LDG.E.128 R32, desc[UR60][R40.64] ;  /* 0x0000003c28208981 */ /* 0x000162000c1e1d00 */
[----:B------:R-:W-:Y:S01]  /*f0d0*/  ISETP.GE.AND P0, PT, R18, R21, PT ;  /* 0x000000151200720c */ /* 0x000fe20003f06270 */
[----:B------:R-:W-:-:S12]  /*f0e0*/  BRA.DIV UR4, `(.L_x_407) ;  /* 0x0000015204cc7947 */ /* 0x000fd8000b800000 */
.L_x_598:
[----:B------:R-:W-:-:S03]  /*f0f0*/  UMOV UR4, 0xffffffff ;  /* 0xffffffff00047882 */ /* 0x000fc60000000000 */
[----:B------:R-:W-:Y:S05]  /*f100*/  BRA.DIV UR4, `(.L_x_408) ;  /* 0x0000015204ec7947 */ /* 0x000fea000b800000 */
.L_x_601:
[----:B------:R-:W-:Y:S01]  /*f110*/  UMOV UR4, 0xffffffff ;  /* 0xffffffff00047882 */ /* 0x000fe20000000000 */
[----:B-----5:R-:W-:Y:S02]  /*f120*/  SHF.R.U32.HI R9, RZ, 0x8, R5 ;  /* 0x00000008ff097819 */ /* 0x020fe40000011605 */
[----:B------:R-:W-:Y:S05]  /*f130*/  BRA.DIV UR4, `(.L_x_409) ;  /* 0x0000015604087947 */ /* 0x000fea000b800000 */
.L_x_604:
[----:B------:R-:W-:Y:S01]  /*f140*/  UMOV UR4, 0xffffffff ;  /* 0xffffffff00047882 */ /* 0x000fe20000000000 */
[----:B------:R-:W-:Y:S02]  /*f150*/  LOP3.LUT R0, R5, 0xff, RZ, 0xc0, !PT ;  /* 0x000000ff05007812 */ /* 0x000fe400078ec0ff */
[----:B------:R-:W-:Y:S01]  /*f160*/  LOP3.LUT R9, R9, 0xff, RZ, 0xc0, !PT ;  /* 0x000000ff09097812 */ /* 0x000fe200078ec0ff */
[----:B------:R-:W-:Y:S06]  /*f170*/  BRA.DIV UR4, `(.L_x_410) ;  /* 0x0000015604207947 */ /* 0x000fec000b800000 */
.L_x_607:
[----:B------:R-:W2:Y:S01]  /*f180*/  LDL R10, [R1+0x84] ;  /* 0x00008400010a7983 */ /* 0x000ea20000100800 */
[C---:B------:R-:W-:Y:S01]  /*f190*/  VIADD R8, R228.reuse, 0x40 ;  /* 0x00000040e4087836 */ /* 0x040fe20000000000 */
[----:B------:R-:W-:Y:S01]  /*f1a0*/  PRMT R9, R9, 0x7604, R0 ;  /* 0x0000760409097816 */ /* 0x000fe20000000000 */
[----:B------:R-:W-:Y:S01]  /*f1b0*/  BSSY B1, `(.L_x_411) ;  /* 0x000003f000017945 */ /* 0x000fe20003800000 */
[----:B------:R-:W-:Y:S02]  /*f1c0*/  SHF.R.U32.HI R0, RZ, 0x8, R4 ;  /* 0x00000008ff007819 */ /* 0x000fe40000011604 */
[----:B------:R-:W-:Y:S02]  /*f1d0*/  SHF.R.U32.HI R11, RZ, 0x8, R7 ;  /* 0x00000008ff0b7819 */ /* 0x000fe40000011607 */
[-C--:B------:R-:W-:Y:S02]  /*f1e0*/  ISETP.GE.OR P2, PT, R228, R3.reuse, P0 ;  /* 0x00000003e400720c */ /* 0x080fe40000746670 */
[----:B------:R-:W-:-:S02]  /*f1f0*/  ISETP.GE.OR P0, PT, R8, R3, P0 ;  /* 0x000000030800720c */ /* 0x000fc40000706670 */
[----:B------:R-:W-:Y:S02]  /*f200*/  LOP3.LUT R8, R0, 0xff, RZ, 0xc0, !PT ;  /* 0x000000ff00087812 */ /* 0x000fe400078ec0ff */
[----:B------:R-:W-:Y:S02]  /*f210*/  LOP3.LUT R11, R11, 0xff, RZ, 0xc0, !PT ;  /* 0x000000ff0b0b7812 */ /* 0x000fe400078ec0ff */
[----:B------:R-:W-:Y:S02]  /*f220*/  SHF.R.U32.HI R0, RZ, 0x8, R6 ;  /* 0x00000008ff007819 */ /* 0x000fe40000011606 */
[----:B------:R-:W-:Y:S02]  /*f230*/  LOP3.LUT R3, R4, 0xff, RZ, 0xc0, !PT ;  /* 0x000000ff04037812 */ /* 0x000fe400078ec0ff */
[----:B------:R-:W-:Y:S02]  /*f240*/  SHF.R.U32.HI R13, RZ, 0x10, R7 ;  /* 0x00000010ff0d7819 */ /* 0x000fe40000011607 */
[----:B------:R-:W-:-:S02]  /*f250*/  PRMT R3, R8, 0x7604, R3 ;  /* 0x0000760408037816 */ /* 0x000fc40000000003 */
[----:B------:R-:W-:Y:S01]  /*f260*/  LOP3.LUT R8, R6, 0xff, RZ, 0xc0, !PT ;  /* 0x000000ff06087812 */ /* 0x000fe200078ec0ff */
[----:B------:R-:W-:Y:S01]  /*f270*/  IMAD.U32 R13, R13, 0x10000, RZ ;  /* 0x000100000d0d7824 */ /* 0x000fe200078e00ff */
[----:B------:R-:W-:Y:S02]  /*f280*/  LOP3.LUT R3, R3, 0xff0000, R4, 0xf8, !PT ;  /* 0x00ff000003037812 */ /* 0x000fe400078ef804 */
[----:B--2---:R-:W-:Y:S02]  /*f290*/  R2UR UR5, R10 ;  /* 0x000000000a0572ca */ /* 0x004fe400000e0000 */
[----:B------:R-:W-:-:S04]  /*f2a0*/  LOP3.LUT R10, R7, 0xff, RZ, 0xc0, !PT ;  /* 0x000000ff070a7812 */ /* 0x000fc800078ec0ff */
[----:B------:R-:W-:Y:S02]  /*f2b0*/  PRMT R10, R11, 0x7604, R10 ;  /* 0x000076040b0a7816 */ /* 0x000fe4000000000a */
[----:B------:R-:W-:Y:S02]  /*f2c0*/  LOP3.LUT R11, R0, 0xff, RZ, 0xc0, !PT ;  /* 0x000000ff000b7812 */ /* 0x000fe400078ec0ff */
[----:B------:R-:W-:Y:S02]  /*f2d0*/  SHF.R.U32.HI R0, RZ, 0x10, R5 ;  /* 0x00000010ff007819 */ /* 0x000fe40000011605 */
[----:B------:R-:W-:Y:S01]  /*f2e0*/  PRMT R11, R11, 0x7604, R8 ;  /* 0x000076040b0b7816 */ /* 0x000fe20000000008 */
[----:B------:R-:W-:Y:S01]  /*f2f0*/  ULEA.HI UR4, UR5, UR5, URZ, 0x1 ;  /* 0x0000000505047291 */ /* 0x000fe2000f8f083f */
[----:B------:R-:W-:Y:S02]  /*f300*/  SHF.L.U32 R0, R0, 0x10, RZ ;  /* 0x0000001000007819 */ /* 0x000fe400000006ff */
[----:B------:R-:W-:Y:S01]  /*f310*/  LOP3.LUT R13, R10, 0xff0000, R13, 0xf8, !PT ;  /* 0x00ff00000a0d7812 */ /* 0x000fe200078ef80d */
[----:B------:R-:W-:Y:S01]  /*f320*/  ULOP3.LUT UR4, UR4, 0xfffffffe, URZ, 0xc0, !UPT ;  /* 0xfffffffe04047892 */ /* 0x000fe2000f8ec03f */
[----:B------:R-:W-:-:S02]  /*f330*/  LOP3.LUT R9, R9, 0xff0000, R0, 0xf8, !PT ;  /* 0x00ff000009097812 */ /* 0x000fc400078ef800 */
[----:B------:R-:W-:Y:S01]  /*f340*/  LOP3.LUT R0, R3, 0xff000000, R4, 0xf8, !PT ;  /* 0xff00000003007812 */ /* 0x000fe200078ef804 */
[----:B------:R-:W-:Y:S01]  /*f350*/  UIADD3 UR4, UR5, -UR4, URZ ;  /* 0x8000000405047290 */ /* 0x000fe2000fffe03f */
[----:B------:R-:W-:Y:S02]  /*f360*/  SHF.R.U32.HI R4, RZ, 0x8, R32 ;  /* 0x00000008ff047819 */ /* 0x000fe40000011620 */
[----:B------:R-:W-:Y:S02]  /*f370*/  LOP3.LUT R3, R9, 0xff000000, R5, 0xf8, !PT ;  /* 0xff00000009037812 */ /* 0x000fe400078ef805 */
[----:B------:R-:W-:Y:S01]  /*f380*/  SHF.R.U32.HI R9, RZ, 0x8, R33 ;  /* 0x00000008ff097819 */ /* 0x000fe20000011621 */
[----:B------:R-:W-:Y:S01]  /*f390*/  IMAD.U32 R25, RZ, RZ, UR4 ;  /* 0x00000004ff197e24 */ /* 0x000fe2000f8e00ff */
[----:B------:R-:W-:Y:S02]  /*f3a0*/  LOP3.LUT R5, R32, 0xff, RZ, 0xc0, !PT ;  /* 0x000000ff20057812 */ /* 0x000fe400078ec0ff */
[----:B------:R-:W-:-:S02]  /*f3b0*/  LOP3.LUT R4, R4, 0xff, RZ, 0xc0, !PT ;  /* 0x000000ff04047812 */ /* 0x000fc400078ec0ff */
[----:B------:R-:W-:Y:S02]  /*f3c0*/  SHF.L.U32 R25, R25, 0x1f, RZ ;  /* 0x0000001f19197819 */ /* 0x000fe400000006ff */
[----:B------:R-:W-:Y:S02]  /*f3d0*/  LOP3.LUT R8, R33, 0xff, RZ, 0xc0, !PT ;  /* 0x000000ff21087812 */ /* 0x000fe400078ec0ff */
[----:B------:R-:W1:Y:S01]  /*f3e0*/  SYNCS.PHASECHK.TRANS64.TRYWAIT P1, [R16+URZ+0x2e800], R25 ;  /* 0x02e80019100075a7 */ /* 0x000e62000802017f */
[----:B------:R-:W-:Y:S02]  /*f3f0*/  LOP3.LUT R11, R11, 0xff0000, R6, 0xf8, !PT ;  /* 0x00ff00000b0b7812 */ /* 0x000fe400078ef806 */
[----:B------:R-:W-:Y:S02]  /*f400*/  LOP3.LUT R9, R9, 0xff, RZ, 0xc0, !PT ;  /* 0x000000ff09097812 */ /* 0x000fe400078ec0ff */
[----:B------:R-:W-:Y:S02]  /*f410*/  PRMT R5, R4, 0x7604, R5 ;  /* 0x0000760404057816 */ /* 0x000fe40000000005 */
[----:B------:R-:W-:-:S02]  /*f420*/  SHF.R.U32.HI R10, RZ, 0x8, R35 ;  /* 0x00000008ff0a7819 */ /* 0x000fc40000011623 */
[----:B------:R-:W-:Y:S02]  /*f430*/  SHF.R.U32.HI R4, RZ, 0x8, R34 ;  /* 0x00000008ff047819 */ /* 0x000fe40000011622 */
[----:B------:R-:W-:Y:S02]  /*f440*/  LOP3.LUT R12, R11, 0xff000000, R6, 0xf8, !PT ;  /* 0xff0000000b0c7812 */ /* 0x000fe400078ef806 */
[----:B------:R-:W-:Y:S02]  /*f450*/  LOP3.LUT R13, R13, 0xff000000, R7, 0xf8, !PT ;  /* 0xff0000000d0d7812 */ /* 0x000fe400078ef807 */
[----:B------:R-:W-:Y:S02]  /*f460*/  PRMT R8, R9, 0x7604, R8 ;  /* 0x0000760409087816 */ /* 0x000fe40000000008 */
[----:B------:R-:W-:Y:S02]  /*f470*/  SHF.R.U32.HI R11, RZ, 0x10, R33 ;  /* 0x00000010ff0b7819 */ /* 0x000fe40000011621 */
[----:B------:R-:W-:-:S02]  /*f480*/  LOP3.LUT R7, R35, 0xff, RZ, 0xc0, !PT ;  /* 0x000000ff23077812 */ /* 0x000fc400078ec0ff */
[----:B------:R-:W-:Y:S02]  /*f490*/  LOP3.LUT R10, R10, 0xff, RZ, 0xc0, !PT ;  /* 0x000000ff0a0a7812 */ /* 0x000fe400078ec0ff */
[----:B------:R-:W-:Y:S02]  /*f4a0*/  LOP3.LUT R9, R4, 0xff, RZ, 0xc0, !PT ;  /* 0x000000ff04097812 */ /* 0x000fe400078ec0ff */
[----:B------:R-:W-:Y:S02]  /*f4b0*/  SHF.R.U32.HI R4, RZ, 0x10, R35 ;  /* 0x00000010ff047819 */ /* 0x000fe40000011623 */
[----:B------:R-:W-:Y:S02]  /*f4c0*/  LOP3.LUT R6, R34, 0xff, RZ, 0xc0, !PT ;  /* 0x000000ff22067812 */ /* 0x000fe400078ec0ff */
[----:B------:R-:W-:Y:S01]  /*f4d0*/  PRMT R10, R10, 0x7604, R7 ;  /* 0x000076040a0a7816 */ /* 0x000fe20000000007 */
[----:B------:R-:W-:Y:S01]  /*f4e0*/  IMAD.U32 R7, R11, 0x10000, RZ ;  /* 0x000100000b077824 */ /* 0x000fe200078e00ff */
[----:B------:R-:W-:Y:S01]  /*f4f0*/  PRMT R9, R9, 0x7604, R6 ;  /* 0x0000760409097816 */ /* 0x000fe20000000006 */
[----:B------:R-:W-:Y:S01]  /*f500*/  IMAD.U32 R11, R4, 0x10000, RZ ;  /* 0x00010000040b7824 */ /* 0x000fe200078e00ff */
[----:B------:R-:W-:-:S02]  /*f510*/  LOP3.LUT R5, R5, 0xff0000, R32, 0xf8, !PT ;  /* 0x00ff000005057812 */ /* 0x000fc400078ef820 */
[----:B------:R-:W-:Y:S02]  /*f520*/  LOP3.LUT R9, R9, 0xff0000, R34, 0xf8, !PT ;  /* 0x00ff000009097812 */ /* 0x000fe400078ef822 */
[----:B------:R-:W-:Y:S02]  /*f530*/  LOP3.LUT R7, R8, 0xff0000, R7, 0xf8, !PT ;  /* 0x00ff000008077812 */ /* 0x000fe400078ef807 */
[----:B------:R-:W-:Y:S02]  /*f540*/  LOP3.LUT R11, R10, 0xff0000, R11, 0xf8, !PT ;  /* 0x00ff00000a0b7812 */ /* 0x000fe400078ef80b */
[----:B------:R-:W-:Y:S02]  /*f550*/  LOP3.LUT R14, R5, 0xff000000, R32, 0xf8, !PT ;  /* 0xff000000050e7812 */ /* 0x000fe400078ef820 */
[----:B------:R-:W-:Y:S02]  /*f560*/  LOP3.LUT R15, R9, 0xff000000, R34, 0xf8, !PT ;  /* 0xff000000090f7812 */ /* 0x000fe400078ef822 */
[----:B------:R-:W-:-:S02]  /*f570*/  LOP3.LUT R32, R7, 0xff000000, R33, 0xf8, !PT ;  /* 0xff00000007207812 */ /* 0x000fc400078ef821 */
[----:B------:R-:W-:Y:S01]  /*f580*/  LOP3.LUT R34, R11, 0xff000000, R35, 0xf8, !PT ;  /* 0xff0000000b227812 */ /* 0x000fe200078ef823 */
[----:B-1----:R-:W-:Y:S06]  /*f590*/  @!P1 BRA `(.L_x_412) ;  /* 0x0000015000409947 */ /* 0x002fec0003800000 */
.L_x_608:
[----:B------:R-:W-:Y:S05]  /*f5a0*/  BSYNC B1 ;  /* 0x0000000000017941 */ /* 0x000fea0003800000 */
.L_x_411:
[----:B------:R-:W-:Y:S04]  /*f5b0*/  BSSY B1, `(.L_x_413) ;  /* 0x00000c6000017945 */ /* 0x000fe80003800000 */
[----:B------:R-:W-:Y:S05]  /*f5c0*/  @P2 BRA `(.L_x_414) ;  /* 0x0000000c00102947 */ /* 0x000fea0003800000 */
[----:B------:R-:W2:Y:S01]  /*f5d0*/  S2R R5, SR_TID.X ;  /* 0x0000000000057919 */ /* 0x000ea20000002100 */
[----:B------:R-:W-:Y:S01]  /*f5e0*/  SHF.L.U32 R4, R229, 0x7, RZ ;  /* 0x00000007e5047819 */ /* 0x000fe200000006ff */
[----:B------:R-:W-:Y:S01]  /*f5f0*/  IMAD.IADD R6, R18, 0x1, R21 ;  /* 0x0000000112067824 */ /* 0x000fe200078e0215 */
[----:B------:R-:W-:Y:S02]  /*f600*/  F2FP.F16.E4M3.UNPACK_B R39, R14.H1 ;  /* 0x0000000eff27723e */ /* 0x000fe400030006ff */
[----:B------:R-:W-:Y:S02]  /*f610*/  LOP3.LUT R7, R4, 0x380, RZ, 0xc0, !PT ;  /* 0x0000038004077812 */ /* 0x000fe400078ec0ff */
[----:B------:R-:W-:Y:S01]  /*f620*/  F2FP.F16.E4M3.UNPACK_B R38, R0.H1 ;  /* 0x00000000ff26723e */ /* 0x000fe200030006ff */
[----:B------:R-:W-:Y:S01]  /*f630*/  HADD2.F32 R42, -RZ, R39.H0_H0 ;  /* 0x20000027ff2a7230 */ /* 0x000fe20000004100 */
[C---:B------:R-:W-:Y:S02]  /*f640*/  LOP3.LUT R4, R7.reuse, 0x70, R18, 0xf8, !PT ;  /* 0x0000007007047812 */ /* 0x040fe400078ef812 */
[----:B------:R-:W-:Y:S01]  /*f650*/  SHF.R.U32.HI R9, RZ, 0x3, R7 ;  /* 0x00000003ff097819 */ /* 0x000fe20000011607 */
[----:B0-----:R-:W-:Y:S01]  /*f660*/  HADD2.F32 R40, -RZ, R38.H0_H0 ;  /* 0x20000026ff287230 */ /* 0x001fe20000004100 */
[----:B------:R-:W-:-:S02]  /*f670*/  LOP3.LUT R6, R7, 0x70, R6, 0xf8, !PT ;  /* 0x0000007007067812 */ /* 0x000fc400078ef806 */
[----:B------:R-:W-:Y:S01]  /*f680*/  F2FP.F16.E4M3.UNPACK_B R41, R14 ;  /* 0x0000000eff29723e */ /* 0x000fe200020006ff */
[----:B--2---:R-:W-:-:S05]  /*f690*/  VIADD R5, R5, 0xffffff80 ;  /* 0xffffff8005057836 */ /* 0x004fca0000000000 */
[----:B------:R-:W-:-:S04]  /*f6a0*/  SHF.R.S32.HI R8, RZ, 0x1f, R5 ;  /* 0x0000001fff087819 */ /* 0x000fc80000011405 */
[----:B------:R-:W-:Y:S02]  /*f6b0*/  LEA.HI R8, R8, R5, RZ, 0x5 ;  /* 0x0000000508087211 */ /* 0x000fe400078f28ff */
[-C--:B------:R-:W-:Y:S02]  /*f6c0*/  LOP3.LUT R5, R4, R9.reuse, RZ, 0x3c, !PT ;  /* 0x0000000904057212 */ /* 0x080fe400078e3cff */
[----:B------:R-:W-:Y:S01]  /*f6d0*/  LOP3.LUT R9, R6, R9, RZ, 0x3c, !PT ;  /* 0x0000000906097212 */ /* 0x000fe200078e3cff */
[----:B------:R-:W-:-:S05]  /*f6e0*/  IMAD.SHL.U32 R8, R8, 0x20, RZ ;  /* 0x0000002008087824 */ /* 0x000fca00078e00ff */
[----:B------:R-:W-:-:S04]  /*f6f0*/  LOP3.LUT R8, R8, 0xfffffc00, RZ, 0xc0, !PT ;  /* 0xfffffc0008087812 */ /* 0x000fc800078ec0ff */
[C-C-:B------:R-:W-:Y:S02]  /*f700*/  IADD3 R24, R16.reuse, R9, R8.reuse ;  /* 0x0000000910187210 */ /* 0x140fe40007ffe008 */
[----:B------:R-:W-:-:S03]  /*f710*/  IADD3 R20, R16, R5, R8 ;  /* 0x0000000510147210 */ /* 0x000fc60007ffe008 */
[----:B------:R-:W0:Y:S04]  /*f720*/  LDS.128 R8, [R24+0x1c400] ;  /* 0x01c4000018087984 */ /* 0x000e280000000c00 */
[----:B------:R-:W1:Y:S01]  /*f730*/  LDS.128 R4, [R20+0x1c400] ;  /* 0x01c4000014047984 */ /* 0x000e620000000c00 */
[----:B0-----:R-:W-:Y:S02]  /*f740*/  F2FP.F16.E4M3.UNPACK_B R31, R8.H1 ;  /* 0x00000008ff1f723e */ /* 0x001fe400030006ff */
[----:B------:R-:W-:Y:S02]  /*f750*/  F2FP.F16.E4M3.UNPACK_B R35, R9 ;  /* 0x00000009ff23723e */ /* 0x000fe400020006ff */
[-C--:B-1----:R-:W-:Y:S01]  /*f760*/  F2FP.F16.E4M3.UNPACK_B R25, R4.reuse ;  /* 0x00000004ff19723e */ /* 0x082fe200020006ff */
[--C-:B------:R-:W-:Y:S01]  /*f770*/  HADD2.F32 R33, -RZ, R31.reuse.H0_H0 ;  /* 0x2000001fff217230 */ /* 0x100fe20000004100 */
[----:B------:R-:W-:Y:S01]  /*f780*/  F2FP.F16.E4M3.UNPACK_B R4, R4.H1 ;  /* 0x00000004ff04723e */ /* 0x000fe200030006ff */
[----:B------:R-:W-:Y:S01]  /*f790*/  HADD2.F32 R31, -RZ, R31.H1_H1 ;  /* 0x3000001fff1f7230 */ /* 0x000fe20000004100 */
[----:B------:R-:W-:-:S02]  /*f7a0*/  F2FP.F16.E4M3.UNPACK_B R26, R5 ;  /* 0x00000005ff1a723e */ /* 0x000fc400020006ff */
[----:B------:R-:W-:Y:S01]  /*f7b0*/  F2FP.F16.E4M3.UNPACK_B R27, R5.H1 ;  /* 0x00000005ff1b723e */ /* 0x000fe200030006ff */
[----:B------:R-:W-:Y:S02]  /*f7c0*/  HADD2.F32 R5, -RZ, R4.H0_H0 ;  /* 0x20000004ff057230 */ /* 0x000fe40000004100 */
[C---:B------:R-:W-:Y:S01]  /*f7d0*/  FMUL.FTZ R44, R33.reuse, R42 ;  /* 0x0000002a212c7220 */ /* 0x040fe20000410000 */
[----:B------:R-:W-:Y:S01]  /*f7e0*/  F2FP.F16.E4M3.UNPACK_B R36, R9.H1 ;  /* 0x00000009ff24723e */ /* 0x000fe200030006ff */
[----:B------:R-:W-:Y:S01]  /*f7f0*/  FMUL.FTZ R9, R33, R40 ;  /* 0x0000002821097220 */ /* 0x000fe20000410000 */
[----:B------:R-:W-:Y:S01]  /*f800*/  F2FP.F16.E4M3.UNPACK_B R8, R8 ;  /* 0x00000008ff08723e */ /* 0x000fe200020006ff */
[C---:B------:R-:W-:Y:S01]  /*f810*/  FFMA.FTZ R45, R5.reuse, R40, -R44 ;  /* 0x00000028052d7223 */ /* 0x040fe2000001082c */
[----:B------:R-:W-:Y:S02]  /*f820*/  HADD2.F32 R40, -RZ, R38.H1_H1 ;  /* 0x30000026ff287230 */ /* 0x000fe40000004100 */
[----:B------:R-:W-:Y:S01]  /*f830*/  FFMA.FTZ R46, R5, R42, R9 ;  /* 0x0000002a052e7223 */ /* 0x000fe20000010009 */
[----:B------:R-:W-:Y:S01]  /*f840*/  HADD2.F32 R44, -RZ, R39.H1_H1 ;  /* 0x30000027ff2c7230 */ /* 0x000fe20000004100 */
[----:B------:R-:W-:Y:S01]  /*f850*/  F2FP.F16.E4M3.UNPACK_B R38, R0 ;  /* 0x00000000ff26723e */ /* 0x000fe200020006ff */
[----:B------:R-:W-:-:S02]  /*f860*/  HADD2.F32 R42, -RZ, R41.H0_H0 ;  /* 0x20000029ff2a7230 */ /* 0x000fc40000004100 */
[C---:B------:R-:W-:Y:S01]  /*f870*/  FMUL.FTZ R43, R31.reuse, R40 ;  /* 0x000000281f2b7220 */ /* 0x040fe20000410000 */
[----:B------:R-:W-:Y:S02]  /*f880*/  HADD2.F32 R9, -RZ, R8.H0_H0 ;  /* 0x20000008ff097230 */ /* 0x000fe40000004100 */
[----:B------:R-:W-:Y:S01]  /*f890*/  FMUL.FTZ R48, R31, R44 ;  /* 0x0000002c1f307220 */ /* 0x000fe20000410000 */
[----:B------:R-:W-:Y:S01]  /*f8a0*/  HADD2.F32 R5, -RZ, R4.H1_H1 ;  /* 0x30000004ff057230 */ /* 0x000fe20000004100 */
[----:B------:R-:W-:Y:S01]  /*f8b0*/  F2FP.F16.E4M3.UNPACK_B R37, R10 ;  /* 0x0000000aff25723e */ /* 0x000fe200020006ff */
[----:B------:R-:W-:Y:S02]  /*f8c0*/  HADD2.F32 R39, -RZ, R38.H0_H0 ;  /* 0x20000026ff277230 */ /* 0x000fe40000004100 */
[----:B------:R-:W-:Y:S01]  /*f8d0*/  FMUL.FTZ R31, R9, R42 ;  /* 0x0000002a091f7220 */ /* 0x000fe20000410000 */
[----:B------:R-:W-:Y:S02]  /*f8e0*/  HADD2.F32 R4, -RZ, R25.H0_H0 ;  /* 0x20000019ff047230 */ /* 0x000fe40000004100 */
[C---:B------:R-:W-:Y:S01]  /*f8f0*/  FFMA.FTZ R47, R5.reuse, R44, R43 ;  /* 0x0000002c052f7223 */ /* 0x040fe2000001002b */
[----:B------:R-:W-:Y:S01]  /*f900*/  FFMA.FTZ R48, R5, R40, -R48 ;  /* 0x0000002805307223 */ /* 0x000fe20000010830 */
[----:B------:R-:W-:Y:S01]  /*f910*/  FMUL.FTZ R9, R9, R39 ;  /* 0x0000002709097220 */ /* 0x000fe20000410000 */
[----:B------:R-:W-:-:S02]  /*f920*/  HADD2.F32 R5, -RZ, R36.H0_H0 ;  /* 0x20000024ff057230 */ /* 0x000fc40000004100 */
[C---:B------:R-:W-:Y:S01]  /*f930*/  FFMA.FTZ R43, R4.reuse, R39, -R31 ;  /* 0x00000027042b7223 */ /* 0x040fe2000001081f */
[----:B------:R-:W-:Y:S01]  /*f940*/  F2FP.F16.E4M3.UNPACK_B R39, R32.H1 ;  /* 0x00000020ff27723e */ /* 0x000fe200030006ff */
[----:B------:R-:W-:Y:S01]  /*f950*/  FFMA.FTZ R42, R4, R42, R9 ;  /* 0x0000002a042a7223 */ /* 0x000fe20000010009 */
[----:B------:R-:W-:Y:S01]  /*f960*/  F2FP.F16.E4M3.UNPACK_B R9, R3.H1 ;  /* 0x00000003ff09723e */ /* 0x000fe200030006ff */
[----:B------:R-:W-:Y:S01]  /*f970*/  HADD2.F32 R41, -RZ, R41.H1_H1 ;  /* 0x30000029ff297230 */ /* 0x000fe20000004100 */
[----:B------:R-:W-:Y:S01]  /*f980*/  F2FP.F16.E4M3.UNPACK_B R10, R10.H1 ;  /* 0x0000000aff0a723e */ /* 0x000fe200030006ff */
[----:B------:R-:W-:Y:S01]  /*f990*/  HADD2.F32 R40, -RZ, R39.H0_H0 ;  /* 0x20000027ff287230 */ /* 0x000fe20000004100 */
[-C--:B------:R-:W-:Y:S01]  /*f9a0*/  F2FP.F16.E4M3.UNPACK_B R28, R6.reuse ;  /* 0x00000006ff1c723e */ /* 0x080fe200020006ff */
[----:B------:R-:W-:Y:S01]  /*f9b0*/  HADD2.F32 R8, -RZ, R8.H1_H1 ;  /* 0x30000008ff087230 */ /* 0x000fe20000004100 */
[----:B------:R-:W-:Y:S01]  /*f9c0*/  F2FP.F16.E4M3.UNPACK_B R6, R6.H1 ;  /* 0x00000006ff06723e */ /* 0x000fe200030006ff */
[----:B------:R-:W-:-:S02]  /*f9d0*/  HADD2.F32 R38, -RZ, R38.H1_H1 ;  /* 0x30000026ff267230 */ /* 0x000fc40000004100 */
[C---:B------:R-:W-:Y:S01]  /*f9e0*/  FMUL.FTZ R49, R5.reuse, R40 ;  /* 0x0000002805317220 */ /* 0x040fe20000410000 */
[----:B------:R-:W-:Y:S02]  /*f9f0*/  HADD2.F32 R31, -RZ, R9.H0_H0 ;  /* 0x20000009ff1f7230 */ /* 0x000fe40000004100 */
[C---:B------:R-:W-:Y:S01]  /*fa00*/  FMUL.FTZ R44, R8.reuse, R41 ;  /* 0x00000029082c7220 */ /* 0x040fe20000410000 */
[----:B------:R-:W-:Y:S02]  /*fa10*/  HADD2.F32 R4, -RZ, R27.H0_H0 ;  /* 0x2000001bff047230 */ /* 0x000fe40000004100 */
[----:B------:R-:W-:Y:S01]  /*fa20*/  FMUL.FTZ R8, R8, R38 ;  /* 0x0000002608087220 */ /* 0x000fe20000410000 */
[----:B------:R-:W-:Y:S02]  /*fa30*/  HADD2.F32 R25, -RZ, R25.H1_H1 ;  /* 0x30000019ff197230 */ /* 0x000fe40000004100 */
[----:B------:R-:W-:Y:S01]  /*fa40*/  FMUL.FTZ R5, R5, R31 ;  /* 0x0000001f05057220 */ /* 0x000fe20000410000 */
[----:B------:R-:W-:-:S02]  /*fa50*/  HADD2.F32 R39, -RZ, R39.H1_H1 ;  /* 0x30000027ff277230 */ /* 0x000fc40000004100 */
[C---:B------:R-:W-:Y:S01]  /*fa60*/  FFMA.FTZ R51, R4.reuse, R31, -R49 ;  /* 0x0000001f04337223 */ /* 0x040fe20000010831 */
[----:B------:R-:W-:Y:S01]  /*fa70*/  F2FP.F16.E4M3.UNPACK_B R31, R32 ;  /* 0x00000020ff1f723e */ /* 0x000fe200020006ff */
[C---:B------:R-:W-:Y:S01]  /*fa80*/  FFMA.FTZ R44, R25.reuse, R38, -R44 ;  /* 0x00000026192c7223 */ /* 0x040fe2000001082c */
[----:B------:R-:W-:Y:S01]  /*fa90*/  FFMA.FTZ R41, R25, R41, R8 ;  /* 0x0000002919297223 */ /* 0x000fe20000010008 */
[----:B------:R-:W-:Y:S01]  /*faa0*/  HADD2.F32 R36, -RZ, R36.H1_H1 ;  /* 0x30000024ff247230 */ /* 0x000fe20000004100 */
[----:B------:R-:W-:Y:S01]  /*fab0*/  F2FP.F16.E4M3.UNPACK_B R8, R3 ;  /* 0x00000003ff08723e */ /* 0x000fe200020006ff */
[----:B------:R-:W-:Y:S02]  /*fac0*/  HADD2.F32 R25, -RZ, R9.H1_H1 ;  /* 0x30000009ff197230 */ /* 0x000fe40000004100 */
[----:B------:R-:W-:Y:S01]  /*fad0*/  FFMA.FTZ R52, R4, R40, R5 ;  /* 0x0000002804347223 */ /* 0x000fe20000010005 */
[----:B------:R-:W-:Y:S02]  /*fae0*/  HADD2.F32 R38, -RZ, R31.H0_H0 ;  /* 0x2000001fff267230 */ /* 0x000fe40000004100 */
[----:B------:R-:W-:Y:S01]  /*faf0*/  FMUL.FTZ R40, R36, R39 ;  /* 0x0000002724287220 */ /* 0x000fe20000410000 */
[----:B------:R-:W-:-:S02]  /*fb00*/  HADD2.F32 R5, -RZ, R35.H0_H0 ;  /* 0x20000023ff057230 */ /* 0x000fc40000004100 */
[----:B------:R-:W-:Y:S01]  /*fb10*/  FMUL.FTZ R36, R36, R25 ;  /* 0x0000001924247220 */ /* 0x000fe20000410000 */
[----:B------:R-:W-:Y:S01]  /*fb20*/  HADD2.F32 R27, -RZ, R27.H1_H1 ;  /* 0x3000001bff1b7230 */ /* 0x000fe20000004100 */
[----:B------:R-:W-:Y:S01]  /*fb30*/  F2FP.F16.E4M3.UNPACK_B R33, R11 ;  /* 0x0000000bff21723e */ /* 0x000fe200020006ff */
[----:B------:R-:W-:Y:S02]  /*fb40*/  HADD2.F32 R9, -RZ, R8.H0_H0 ;  /* 0x20000008ff097230 */ /* 0x000fe40000004100 */
[----:B------:R-:W-:Y:S01]  /*fb50*/  FMUL.FTZ R49, R5, R38 ;  /* 0x0000002605317220 */ /* 0x000fe20000410000 */
[----:B------:R-:W-:Y:S02]  /*fb60*/  HADD2.F32 R4, -RZ, R26.H0_H0 ;  /* 0x2000001aff047230 */ /* 0x000fe40000004100 */
[C---:B------:R-:W-:Y:S01]  /*fb70*/  FFMA.FTZ R54, R27.reuse, R25, -R40 ;  /* 0x000000191b367223 */ /* 0x040fe20000010828 */
[----:B------:R-:W-:Y:S01]  /*fb80*/  FFMA.FTZ R53, R27, R39, R36 ;  /* 0x000000271b357223 */ /* 0x000fe20000010024 */
[----:B------:R-:W-:Y:S01]  /*fb90*/  FMUL.FTZ R5, R5, R9 ;  /* 0x0000000905057220 */ /* 0x000fe20000410000 */
[----:B------:R-:W-:Y:S01]  /*fba0*/  F2FP.F16.E4M3.UNPACK_B R27, R15.H1 ;  /* 0x0000000fff1b723e */ /* 0x000fe200030006ff */
[C---:B------:R-:W-:Y:S01]  /*fbb0*/  FFMA.FTZ R49, R4.reuse, R9, -R49 ;  /* 0x0000000904317223 */ /* 0x040fe20000010831 */
[----:B------:R-:W-:Y:S01]  /*fbc0*/  F2FP.F16.E4M3.UNPACK_B R9, R12.H1 ;  /* 0x0000000cff09723e */ /* 0x000fe200030006ff */
[----:B------:R-:W-:Y:S01]  /*fbd0*/  FFMA.FTZ R38, R4, R38, R5 ;  /* 0x0000002604267223 */ /* 0x000fe20000010005 */
[----:B------:R-:W-:Y:S01]  /*fbe0*/  HADD2.F32 R8, -RZ, R8.H1_H1 ;  /* 0x30000008ff087230 */ /* 0x000fe20000004100 */
[----:B------:R-:W-:Y:S01]  /*fbf0*/  F2FP.F16.E4M3.UNPACK_B R11, R11.H1 ;  /* 0x0000000bff0b723e */ /* 0x000fe200030006ff */
[----:B------:R-:W-:Y:S01]  /*fc00*/  HADD2.F32 R31, -RZ, R31.H1_H1 ;  /* 0x3000001fff1f7230 */ /* 0x000fe20000004100 */
[-C--:B------:R-:W-:Y:S01]  /*fc10*/  F2FP.F16.E4M3.UNPACK_B R29, R7.reuse ;  /* 0x00000007ff1d723e */ /* 0x080fe200020006ff */
[----:B------:R-:W-:Y:S01]  /*fc20*/  HADD2.F32 R35, -RZ, R35.H1_H1 ;  /* 0x30000023ff237230 */ /* 0x000fe20000004100 */
[----:B------:R-:W-:Y:S01]  /*fc30*/  F2FP.F16.E4M3.UNPACK_B R7, R7.H1 ;  /* 0x00000007ff07723e */ /* 0x000fe200030006ff */
[----:B------:R-:W-:-:S02]  /*fc40*/  HADD2.F32 R36, -RZ, R27.H0_H0 ;  /* 0x2000001bff247230 */ /* 0x000fc40000004100 */
[----:B------:R-:W-:Y:S02]  /*fc50*/  HADD2.F32 R5, -RZ, R10.H0_H0 ;  /* 0x2000000aff057230 */ /* 0x000fe40000004100 */
[C---:B------:R-:W-:Y:S01]  /*fc60*/  FMUL.FTZ R39, R35.reuse, R31 ;  /* 0x0000001f23277220 */ /* 0x040fe20000410000 */
[----:B------:R-:W-:Y:S02]  /*fc70*/  HADD2.F32 R25, -RZ, R9.H0_H0 ;  /* 0x20000009ff197230 */ /* 0x000fe40000004100 */
[----:B------:R-:W-:Y:S01]  /*fc80*/  FMUL.FTZ R50, R35, R8 ;  /* 0x0000000823327220 */ /* 0x000fe20000410000 */
[----:B------:R-:W-:Y:S02]  /*fc90*/  HADD2.F32 R26, -RZ, R26.H1_H1 ;  /* 0x3000001aff1a7230 */ /* 0x000fe40000004100 */
[C---:B------:R-:W-:Y:S01]  /*fca0*/  FMUL.FTZ R35, R5.reuse, R36 ;  /* 0x0000002405237220 */ /* 0x040fe20000410000 */
[----:B------:R-:W-:Y:S02]  /*fcb0*/  HADD2.F32 R4, -RZ, R6.H0_H0 ;  /* 0x20000006ff047230 */ /* 0x000fe40000004100 */
[----:B------:R-:W-:Y:S01]  /*fcc0*/  FMUL.FTZ R5, R5, R25 ;  /* 0x0000001905057220 */ /* 0x000fe20000410000 */
[----:B------:R-:W-:-:S02]  /*fcd0*/  HADD2.F32 R27, -RZ, R27.H1_H1 ;  /* 0x3000001bff1b7230 */ /* 0x000fc40000004100 */
[----:B------:R-:W-:Y:S01]  /*fce0*/  FFMA.FTZ R31, R26, R31, R50 ;  /* 0x0000001f1a1f7223 */ /* 0x000fe20000010032 */
[----:B------:R-:W-:Y:S02]  /*fcf0*/  HADD2.F32 R10, -RZ, R10.H1_H1 ;  /* 0x3000000aff0a7230 */ /* 0x000fe40000004100 */
[----:B------:R-:W-:Y:S01]  /*fd00*/  FFMA.FTZ R50, R4, R25, -R35 ;  /* 0x0000001904327223 */ /* 0x000fe20000010823 */
[----:B------:R-:W-:Y:S01]  /*fd10*/  HADD2.F32 R9, -RZ, R9.H1_H1 ;  /* 0x30000009ff097230 */ /* 0x000fe20000004100 */
[----:B------:R-:W-:Y:S01]  /*fd20*/  F2FP.F16.E4M3.UNPACK_B R25, R15 ;  /* 0x0000000fff19723e */ /* 0x000fe200020006ff */
[----:B------:R-:W-:Y:S01]  /*fd30*/  FFMA.FTZ R40, R26, R8, -R39 ;  /* 0x000000081a287223 */ /* 0x000fe20000010827 */
[----:B------:R-:W-:Y:S01]  /*fd40*/  FFMA.FTZ R55, R4, R36, R5 ;  /* 0x0000002404377223 */ /* 0x000fe20000010005 */
[----:B------:R-:W-:Y:S01]  /*fd50*/  HADD2.F32 R6, -RZ, R6.H1_H1 ;  /* 0x30000006ff067230 */ /* 0x000fe20000004100 */
[----:B------:R-:W-:Y:S01]  /*fd60*/  F2FP.F16.E4M3.UNPACK_B R8, R12 ;  /* 0x0000000cff08723e */ /* 0x000fe200020006ff */
[C---:B------:R-:W-:Y:S01]  /*fd70*/  FMUL.FTZ R35, R10.reuse, R27 ;  /* 0x0000001b0a237220 */ /* 0x040fe20000410000 */
[----:B------:R-:W-:Y:S01]  /*fd80*/  FMUL.FTZ R4, R10, R9 ;  /* 0x000000090a047220 */ /* 0x000fe20000410000 */
[----:B------:R-:W-:-:S02]  /*fd90*/  HADD2.F32 R10, -RZ, R25.H0_H0 ;  /* 0x20000019ff0a7230 */ /* 0x000fc40000004100 */
[----:B------:R-:W-:Y:S02]  /*fda0*/  HADD2.F32 R5, -RZ, R37.H0_H0 ;  /* 0x20000025ff057230 */ /* 0x000fe40000004100 */
[C---:B------:R-:W-:Y:S01]  /*fdb0*/  FFMA.FTZ R57, R6.reuse, R9, -R35 ;  /* 0x0000000906397223 */ /* 0x040fe20000010823 */
[----:B------:R-:W-:Y:S01]  /*fdc0*/  FFMA.FTZ R56, R6, R27, R4 ;  /* 0x0000001b06387223 */ /* 0x000fe20000010004 */
[----:B------:R-:W-:Y:S02]  /*fdd0*/  HADD2.F32 R6, -RZ, R8.H0_H0 ;  /* 0x20000008ff067230 */ /* 0x000fe40000004100 */
[----:B------:R-:W-:Y:S02]  /*fde0*/  HADD2.F32 R4, -RZ, R28.H0_H0 ;  /* 0x2000001cff047230 */ /* 0x000fe40000004100 */
[C---:B------:R-:W-:Y:S01]  /*fdf0*/  FMUL.FTZ R9, R5.reuse, R10 ;  /* 0x0000000a05097220 */ /* 0x040fe20000410000 */
[----:B------:R-:W-:Y:S02]  /*fe00*/  HADD2.F32 R25, -RZ, R25.H1_H1 ;  /* 0x30000019ff197230 */ /* 0x000fe40000004100 */
[----:B------:R-:W-:Y:S01]  /*fe10*/  FMUL.FTZ R5, R5, R6 ;  /* 0x0000000605057220 */ /* 0x000fe20000410000 */
[----:B------:R-:W-:-:S02]  /*fe20*/  HADD2.F32 R37, -RZ, R37.H1_H1 ;  /* 0x30000025ff257230 */ /* 0x000fc40000004100 */
[C---:B------:R-:W-:Y:S01]  /*fe30*/  FFMA.FTZ R27, R4.reuse, R6, -R9 ;  /* 0x00000006041b7223 */ /* 0x040fe20000010809 */
[----:B------:R-:W-:Y:S01]  /*fe40*/  HADD2.F32 R8, -RZ, R8.H1_H1 ;  /* 0x30000008ff087230 */ /* 0x000fe20000004100 */
[----:B------:R-:W-:Y:S01]  /*fe50*/  F2FP.F16.E4M3.UNPACK_B R9, R34.H1 ;  /* 0x00000022ff09723e */ /* 0x000fe200030006ff */
[----:B------:R-:W-:Y:S02]  /*fe60*/  HADD2.F32 R28, -RZ, R28.H1_H1 ;  /* 0x3000001cff1c7230 */ /* 0x000fe40000004100 */
[C---:B------:R-:W-:Y:S01]  /*fe70*/  FMUL.FTZ R39, R37.reuse, R25 ;  /* 0x0000001925277220 */ /* 0x040fe20000410000 */
[----:B------:R-:W-:Y:S01]  /*fe80*/  FFMA.FTZ R35, R4, R10, R5 ;  /* 0x0000000a04237223 */ /* 0x000fe20000010005 */
[----:B------:R-:W-:Y:S01]  /*fe90*/  F2FP.F16.E4M3.UNPACK_B R4, R13.H1 ;  /* 0x0000000dff04723e */ /* 0x000fe200030006ff */
[-C--:B------:R-:W-:Y:S01]  /*fea0*/  FMUL.FTZ R6, R37, R8.reuse ;  /* 0x0000000825067220 */ /* 0x080fe20000410000 */
[----:B------:R-:W-:Y:S01]  /*feb0*/  FFMA.FTZ R36, R28, R8, -R39 ;  /* 0x000000081c247223 */ /* 0x000fe20000010827 */
[----:B------:R-:W-:-:S02]  /*fec0*/  HADD2.F32 R10, -RZ, R9.H0_H0 ;  /* 0x20000009ff0a7230 */ /* 0x000fc40000004100 */
[----:B------:R-:W-:Y:S02]  /*fed0*/  HADD2.F32 R5, -RZ, R11.H0_H0 ;  /* 0x2000000bff057230 */ /* 0x000fe40000004100 */
[----:B------:R-:W-:Y:S01]  /*fee0*/  FFMA.FTZ R28, R28, R25, R6 ;  /* 0x000000191c1c7223 */ /* 0x000fe20000010006 */
[--C-:B------:R-:W-:Y:S02]  /*fef0*/  HADD2.F32 R6, -RZ, R4.reuse.H0_H0 ;  /* 0x20000004ff067230 */ /* 0x100fe40000004100 */
[----:B------:R-:W-:Y:S02]  /*ff00*/  HADD2.F32 R8, -RZ, R4.H1_H1 ;  /* 0x30000004ff087230 */ /* 0x000fe40000004100 */
[----:B------:R-:W-:Y:S01]  /*ff10*/  FMUL.FTZ R25, R5, R10 ;  /* 0x0000000a05197220 */ /* 0x000fe20000410000 */
[----:B------:R-:W-:Y:S02]  /*ff20*/  HADD2.F32 R4, -RZ, R7.H0_H0 ;  /* 0x20000007ff047230 */ /* 0x000fe40000004100 */
[----:B------:R-:W-:-:S02]  /*ff30*/  HADD2.F32 R26, -RZ, R9.H1_H1 ;  /* 0x30000009ff1a7230 */ /* 0x000fc40000004100 */
[-C--:B------:R-:W-:Y:S01]  /*ff40*/  FMUL.FTZ R9, R5, R6.reuse ;  /* 0x0000000605097220 */ /* 0x080fe20000410000 */
[----:B------:R-:W-:Y:S02]  /*ff50*/  HADD2.F32 R11, -RZ, R11.H1_H1 ;  /* 0x3000000bff0b7230 */ /* 0x000fe40000004100 */
[C---:B------:R-:W-:Y:S01]  /*ff60*/  FFMA.FTZ R25, R4.reuse, R6, -R25 ;  /* 0x0000000604197223 */ /* 0x040fe20000010819 */
[----:B------:R-:W-:Y:S01]  /*ff70*/  HADD2.F32 R7, -RZ, R7.H1_H1 ;  /* 0x30000007ff077230 */ /* 0x000fe20000004100 */
[----:B------:R-:W-:Y:S01]  /*ff80*/  F2FP.F16.E4M3.UNPACK_B R5, R13 ;  /* 0x0000000dff05723e */ /* 0x000fe200020006ff */
[----:B------:R-:W-:Y:S01]  /*ff90*/  FFMA.FTZ R37, R4, R10, R9 ;  /* 0x0000000a04257223 */ /* 0x000fe20000010009 */
[C---:B------:R-:W-:Y:S01]  /*ffa0*/  FMUL.FTZ R6, R11.reuse, R26 ;  /* 0x0000001a0b067220 */ /* 0x040fe20000410000 */
[----:B------:R-:W-:Y:S01]  /*ffb0*/  FMUL.FTZ R11, R11, R8 ;  /* 0x000000080b0b7220 */ /* 0x000fe20000410000 */
[----:B------:R-:W-:Y:S02]  /*ffc0*/  F2FP.F16.E4M3.UNPACK_B R4, R34 ;  /* 0x00000022ff04723e */ /* 0x000fe400020006ff */
[----:B------:R-:W-:Y:S01]  /*ffd0*/  FFMA.FTZ R60, R7, R8, -R6 ;  /* 0x00000008073c7223 */ /* 0x000fe20000010806 */
[----:B------:R-:W-:-:S02]  /*ffe0*/  HADD2.F32 R6, -RZ, R5.H0_H0 ;  /* 0x20000005ff067230 */ /* 0x000fc40000004100 */
[----:B------:R-:W-:Y:S01]  /*fff0*/  FFMA.FTZ R62, R7, R26, R11 ;  /* 0x0000001a073e7223 */ /* 0x000fe2000001000b */
[----:B------:R-:W-:Y:S02]  /*10000*/  HADD2.F32 R8, -RZ, R5.H1_H1 ;  /* 0x30000005ff087230 */ /* 0x000fe40000004100 */
[--C-:B------:R-:W-:Y:S02]  /*10010*/  HADD2.F32 R5, -RZ, R33.reuse.H0_H0 ;  /* 0x20000021ff057230 */ /* 0x100fe40000004100 */
[--C-:B------:R-:W-:Y:S01]  /*10020*/  HADD2.F32 R7, -RZ, R4.reuse.H0_H0 ;  /* 0x20000004ff077230 */ /* 0x100fe20000004100 */
[----:B------:R-:W-:Y:S01]  /*10030*/  F2FP.SATFINITE.E4M3.F32.PACK_AB_MERGE_C R37, R62, R37, RZ ;  /* 0x000000253e25723e */ /* 0x000fe200048070ff */
[----:B------:R-:W-:Y:S02]  /*10040*/  HADD2.F32 R10, -RZ, R4.H1_H1 ;  /* 0x30000004ff0a7230 */ /* 0x000fe40000004100 */
[----:B------:R-:W-:Y:S01]  /*10050*/  FMUL.FTZ R26, R5, R6 ;  /* 0x00000006051a7220 */ /* 0x000fe20000410000 */
[----:B------:R-:W-:-:S02]  /*10060*/  HADD2.F32 R33, -RZ, R33.H1_H1 ;  /* 0x30000021ff217230 */ /* 0x000fc40000004100 */
[----:B------:R-:W-:Y:S01]  /*10070*/  FMUL.FTZ R9, R5, R7 ;  /* 0x0000000705097220 */ /* 0x000fe20000410000 */
[--C-:B------:R-:W-:Y:S01]  /*10080*/  HADD2.F32 R4, -RZ, R29.reuse.H0_H0 ;  /* 0x2000001dff047230 */ /* 0x100fe20000004100 */
[----:B------:R-:W-:Y:S01]  /*10090*/  F2FP.SATFINITE.E4M3.F32.PACK_AB_MERGE_C R5, R54, R51, RZ ;  /* 0x000000333605723e */ /* 0x000fe200048070ff */
[----:B------:R-:W-:Y:S02]  /*100a0*/  HADD2.F32 R29, -RZ, R29.H1_H1 ;  /* 0x3000001dff1d7230 */ /* 0x000fe40000004100 */
[C---:B------:R-:W-:Y:S01]  /*100b0*/  FMUL.FTZ R58, R33.reuse, R10 ;  /* 0x0000000a213a7220 */ /* 0x040fe20000410000 */
[----:B------:R-:W-:Y:S01]  /*100c0*/  FMUL.FTZ R33, R33, R8 ;  /* 0x0000000821217220 */ /* 0x000fe20000410000 */
[C---:B------:R-:W-:Y:S01]  /*100d0*/  FFMA.FTZ R11, R4.reuse, R6, -R9 ;  /* 0x00000006040b7223 */ /* 0x040fe20000010809 */
[----:B------:R-:W-:Y:S01]  /*100e0*/  FFMA.FTZ R26, R4, R7, R26 ;  /* 0x00000007041a7223 */ /* 0x000fe2000001001a */
[C---:B------:R-:W-:Y:S01]  /*100f0*/  FFMA.FTZ R58, R29.reuse, R8, -R58 ;  /* 0x000000081d3a7223 */ /* 0x040fe2000001083a */
[----:B------:R-:W-:Y:S01]  /*10100*/  FFMA.FTZ R33, R29, R10, R33 ;  /* 0x0000000a1d217223 */ /* 0x000fe20000010021 */
[----:B------:R-:W-:-:S02]  /*10110*/  F2FP.SATFINITE.E4M3.F32.PACK_AB_MERGE_C R4, R48, R45, RZ ;  /* 0x0000002d3004723e */ /* 0x000fc400048070ff */
[----:B------:R-:W-:Y:S02]  /*10120*/  F2FP.SATFINITE.E4M3.F32.PACK_AB_MERGE_C R6, R57, R50, RZ ;  /* 0x000000323906723e */ /* 0x000fe400048070ff */
[----:B------:R-:W-:Y:S02]  /*10130*/  F2FP.SATFINITE.E4M3.F32.PACK_AB_MERGE_C R7, R60, R25, RZ ;  /* 0x000000193c07723e */ /* 0x000fe400048070ff */
[----:B------:R-:W-:Y:S02]  /*10140*/  F2FP.SATFINITE.E4M3.F32.PACK_AB_MERGE_C R8, R47, R46, RZ ;  /* 0x0000002e2f08723e */ /* 0x000fe400048070ff */
[----:B------:R-:W-:Y:S02]  /*10150*/  F2FP.SATFINITE.E4M3.F32.PACK_AB_MERGE_C R9, R53, R52, RZ ;  /* 0x000000343509723e */ /* 0x000fe400048070ff */
[----:B------:R-:W-:Y:S02]  /*10160*/  F2FP.SATFINITE.E4M3.F32.PACK_AB_MERGE_C R10, R56, R55, RZ ;  /* 0x00000037380a723e */ /* 0x000fe400048070ff */
[----:B------:R-:W-:-:S02]  /*10170*/  F2FP.SATFINITE.E4M3.F32.PACK_AB_MERGE_C R4, R44, R43, R4 ;  /* 0x0000002b2c04723e */ /* 0x000fc40004807004 */
[----:B------:R-:W-:Y:S02]  /*10180*/  F2FP.SATFINITE.E4M3.F32.PACK_AB_MERGE_C R5, R40, R49, R5 ;  /* 0x000000312805723e */ /* 0x000fe40004807005 */
[----:B------:R-:W-:Y:S02]  /*10190*/  F2FP.SATFINITE.E4M3.F32.PACK_AB_MERGE_C R6, R36, R27, R6 ;  /* 0x0000001b2406723e */ /* 0x000fe40004807006 */
[----:B------:R-:W-:Y:S02]  /*101a0*/  F2FP.SATFINITE.E4M3.F32.PACK_AB_MERGE_C R7, R58, R11, R7 ;  /* 0x0000000b3a07723e */ /* 0x000fe40004807007 */
[----:B------:R-:W-:Y:S02]  /*101b0*/  F2FP.SATFINITE.E4M3.F32.PACK_AB_MERGE_C R8, R41, R42, R8 ;  /* 0x0000002a2908723e */ /* 0x000fe40004807008 */
[----:B------:R-:W-:Y:S01]  /*101c0*/  F2FP.SATFINITE.E4M3.F32.PACK_AB_MERGE_C R9, R31, R38, R9 ;  /* 0x000000261f09723e */ /* 0x000fe20004807009 */
[----:B------:R2:W-:Y:S01]  /*101d0*/  STS.128 [R20+0x1c400], R4 ;  /* 0x01c4000414007388 */ /* 0x0005e20000000c00 */
[----:B------:R-:W-:-:S02]  /*101e0*/  F2FP.SATFINITE.E4M3.F32.PACK_AB_MERGE_C R10, R28, R35, R10 ;  /* 0x000000231c0a723e */ /* 0x000fc4000480700a */
[----:B------:R-:W-:-:S05]  /*101f0*/  F2FP.SATFINITE.E4M3.F32.PACK_AB_MERGE_C R11, R33, R26, R37 ;  /* 0x0000001a210b723e */ /* 0x000fca0004807025 */
[----:B------:R2:W-:Y:S02]  /*10200*/  STS.128 [R24+0x1c400], R8 ;  /* 0x01c4000818007388 */ /* 0x0005e40000000c00 */
.L_x_414:
[----:B------:R-:W-:Y:S05]  /*10210*/  BSYNC B1 ;  /* 0x0000000000017941 */ /* 0x000fea0003800000 */
.L_x_413:
[----:B------:R-:W-:Y:S05]  /*10220*/  @P0 BRA `(.L_x_404) ;  /* 0x0000000c00040947 */ /* 0x000fea0003800000 */
[----:B--2---:R-:W2:Y:S01]  /*10230*/  LDL R8, [R1+0x58] ;  /* 0x0000580001087983 */ /* 0x004ea20000100800 */
[C---:B------:R-:W-:Y:S01]  /*10240*/  IADD3 R5, R228.reuse, 0x40, RZ ;  /* 0x00000040e4057810 */ /* 0x040fe20007ffe0ff */
[----:B------:R-:W-:Y:S02]  /*10250*/  VIADD R6, R228, 0x40 ;  /* 0x00000040e4067836 */ /* 0x000fe40000000000 */
[----:B------:R-:W3:Y:S02]  /*10260*/  LDL R50, [R1+0x88] ;  /* 0x0000880001327983 */ /* 0x000ee40000100800 */
[----:B------:R-:W-:Y:S02]  /*10270*/  IMAD.SHL.U32 R5, R5, 0x80, RZ ;  /* 0x0000008005057824 */ /* 0x000fe400078e00ff */
[----:B------:R-:W-:Y:S01]  /*10280*/  IMAD.SHL.U32 R6, R6, 0x80, RZ ;  /* 0x0000008006067824 */ /* 0x000fe200078e00ff */
[----:B------:R-:W-:Y:S02]  /*10290*/  IADD3 R4, R18, R21, RZ ;  /* 0x0000001512047210 */ /* 0x000fe40007ffe0ff */
[----:B------:R-:W-:-:S02]  /*102a0*/  LOP3.LUT R5, R5, 0x380, RZ, 0xc0, !PT ;  /* 0x0000038005057812 */ /* 0x000fc400078ec0ff */
[----:B------:R-:W-:Y:S02]  /*102b0*/  LOP3.LUT R6, R6, 0x380, RZ, 0xc0, !PT ;  /* 0x0000038006067812 */ /* 0x000fe400078ec0ff */
[----:B------:R-:W-:Y:S02]  /*102c0*/  SHF.R.U32.HI R5, RZ, 0x3, R5 ;  /* 0x00000003ff057819 */ /* 0x000fe40000011605 */
[----:B------:R-:W-:-:S04]  /*102d0*/  LOP3.LUT R4, R6, 0x70, R4, 0xf8, !PT ;  /* 0x0000007006047812 */ /* 0x000fc800078ef804 */
[----:B------:R-:W-:Y:S02]  /*102e0*/  LOP3.LUT R9, R4, R5, RZ, 0x3c, !PT ;  /* 0x0000000504097212 */ /* 0x000fe400078e3cff */
[----:B------:R-:W-:Y:S02]  /*102f0*/  F2FP.F16.E4M3.UNPACK_B R35, R0.H1 ;  /* 0x00000000ff23723e */ /* 0x000fe400030006ff */
[----:B------:R-:W-:-:S03]  /*10300*/  F2FP.F16.E4M3.UNPACK_B R39, R14.H1 ;  /* 0x0000000eff27723e */ /* 0x000fc600030006ff */
[----:B0-----:R-:W-:Y:S02]  /*10310*/  HADD2.F32 R37, -RZ, R35.H0_H0 ;  /* 0x20000023ff257230 */ /* 0x001fe40000004100 */
[----:B------:R-:W-:Y:S02]  /*10320*/  HADD2.F32 R41, -RZ, R39.H0_H0 ;  /* 0x20000027ff297230 */ /* 0x000fe40000004100 */
[----:B------:R-:W-:Y:S02]  /*10330*/  HADD2.F32 R42, -RZ, R35.H1_H1 ;  /* 0x30000023ff2a7230 */ /* 0x000fe40000004100 */
[----:B------:R-:W-:Y:S01]  /*10340*/  HADD2.F32 R46, -RZ, R39.H1_H1 ;  /* 0x30000027ff2e7230 */ /* 0x000fe20000004100 */
[----:B--2---:R-:W-:Y:S01]  /*10350*/  IADD3 R20, R16, R9, R8 ;  /* 0x0000000910147210 */ /* 0x004fe20007ffe008 */
[----:B---3--:R-:W0:Y:S04]  /*10360*/  LDS.128 R4, [R50+0x1c400] ;  /* 0x01c4000032047984 */ /* 0x008e280000000c00 */
[----:B------:R-:W2:Y:S01]  /*10370*/  LDS.128 R8, [R20+0x1c400] ;  /* 0x01c4000014087984 */ /* 0x000ea20000000c00 */
[----:B0-----:R-:W-:-:S02]  /*10380*/  F2FP.F16.E4M3.UNPACK_B R21, R4 ;  /* 0x00000004ff15723e */ /* 0x001fc400020006ff */
[----:B--2---:R-:W-:Y:S02]  /*10390*/  F2FP.F16.E4M3.UNPACK_B R28, R8.H1 ;  /* 0x00000008ff1c723e */ /* 0x004fe400030006ff */
[----:B------:R-:W-:-:S03]  /*103a0*/  F2FP.F16.E4M3.UNPACK_B R4, R4.H1 ;  /* 0x00000004ff04723e */ /* 0x000fc600030006ff */
[----:B------:R-:W-:Y:S01]  /*103b0*/  HADD2.F32 R29, -RZ, R28.H0_H0 ;  /* 0x2000001cff1d7230 */ /* 0x000fe20000004100 */
[-C--:B------:R-:W-:Y:S02]  /*103c0*/  F2FP.F16.E4M3.UNPACK_B R24, R5.reuse ;  /* 0x00000005ff18723e */ /* 0x080fe400020006ff */
[----:B-1----:R-:W-:Y:S01]  /*103d0*/  F2FP.F16.E4M3.UNPACK_B R25, R5.H1 ;  /* 0x00000005ff19723e */ /* 0x002fe200030006ff */
[----:B------:R-:W-:Y:S02]  /*103e0*/  HADD2.F32 R5, -RZ, R4.H0_H0 ;  /* 0x20000004ff057230 */ /* 0x000fe40000004100 */
[-C--:B------:R-:W-:Y:S01]  /*103f0*/  FMUL.FTZ R38, R37, R29.reuse ;  /* 0x0000001d25267220 */ /* 0x080fe20000410000 */
[C---:B------:R-:W-:Y:S01]  /*10400*/  FMUL.FTZ R36, R41.reuse, R29 ;  /* 0x0000001d29247220 */ /* 0x040fe20000410000 */
[----:B------:R-:W-:Y:S02]  /*10410*/  F2FP.F16.E4M3.UNPACK_B R8, R8 ;  /* 0x00000008ff08723e */ /* 0x000fe400020006ff */
[-C--:B------:R-:W-:Y:S01]  /*10420*/  FFMA.FTZ R38, R41, R5.reuse, R38 ;  /* 0x0000000529267223 */ /* 0x080fe20000010026 */
[----:B------:R-:W-:Y:S01]  /*10430*/  F2FP.F16.E4M3.UNPACK_B R41, R14 ;  /* 0x0000000eff29723e */ /* 0x000fe200020006ff */
[----:B------:R-:W-:Y:S01]  /*10440*/  FFMA.FTZ R36, R37, R5, -R36 ;  /* 0x0000000525247223 */ /* 0x000fe20000010824 */
[----:B------:R-:W-:Y:S01]  /*10450*/  F2FP.F16.E4M3.UNPACK_B R14, R0 ;  /* 0x00000000ff0e723e */ /* 0x000fe200020006ff */
[----:B------:R-:W-:-:S02]  /*10460*/  HADD2.F32 R28, -RZ, R28.H1_H1 ;  /* 0x3000001cff1c7230 */ /* 0x000fc40000004100 */
[----:B------:R-:W-:Y:S02]  /*10470*/  HADD2.F32 R44, -RZ, R41.H0_H0 ;  /* 0x20000029ff2c7230 */ /* 0x000fe40000004100 */
[----:B------:R-:W-:Y:S01]  /*10480*/  HADD2.F32 R5, -RZ, R8.H0_H0 ;  /* 0x20000008ff057230 */ /* 0x000fe20000004100 */
[-C--:B------:R-:W-:Y:S01]  /*10490*/  F2FP.F16.E4M3.UNPACK_B R31, R9.reuse ;  /* 0x00000009ff1f723e */ /* 0x080fe200020006ff */
[----:B------:R-:W-:Y:S02]  /*104a0*/  HADD2.F32 R4, -RZ, R4.H1_H1 ;  /* 0x30000004ff047230 */ /* 0x000fe40000004100 */
[-C--:B------:R-:W-:Y:S01]  /*104b0*/  FMUL.FTZ R37, R46, R28.reuse ;  /* 0x0000001c2e257220 */ /* 0x080fe20000410000 */
[----:B------:R-:W-:Y:S02]  /*104c0*/  HADD2.F32 R40, -RZ, R14.H0_H0 ;  /* 0x2000000eff287230 */ /* 0x000fe40000004100 */
[----:B------:R-:W-:Y:S01]  /*104d0*/  FMUL.FTZ R39, R42, R28 ;  /* 0x0000001c2a277220 */ /* 0x000fe20000410000 */
[----:B------:R-:W-:Y:S01]  /*104e0*/  HADD2.F32 R0, -RZ, R21.H0_H0 ;  /* 0x20000015ff007230 */ /* 0x000fe20000004100 */
[----:B------:R-:W-:Y:S01]  /*104f0*/  F2FP.F16.E4M3.UNPACK_B R9, R9.H1 ;  /* 0x00000009ff09723e */ /* 0x000fe200030006ff */
[----:B------:R-:W-:Y:S01]  /*10500*/  FMUL.FTZ R35, R44, R5 ;  /* 0x000000052c237220 */ /* 0x000fe20000410000 */
[----:B------:R-:W-:Y:S01]  /*10510*/  F2FP.F16.E4M3.UNPACK_B R28, R3.H1 ;  /* 0x00000003ff1c723e */ /* 0x000fe200030006ff */
[-C--:B------:R-:W-:Y:S01]  /*10520*/  FFMA.FTZ R37, R42, R4.reuse, -R37 ;  /* 0x000000042a257223 */ /* 0x080fe20000010825 */
[----:B------:R-:W-:Y:S01]  /*10530*/  FMUL.FTZ R5, R40, R5 ;  /* 0x0000000528057220 */ /* 0x000fe20000410000 */
[----:B------:R-:W-:Y:S01]  /*10540*/  FFMA.FTZ R39, R46, R4, R39 ;  /* 0x000000042e277223 */ /* 0x000fe20000010027 */
[----:B------:R-:W-:Y:S01]  /*10550*/  FFMA.FTZ R35, R40, R0, -R35 ;  /* 0x0000000028237223 */ /* 0x000fe20000010823 */
[----:B------:R-:W-:Y:S01]  /*10560*/  F2FP.F16.E4M3.UNPACK_B R42, R32.H1 ;  /* 0x00000020ff2a723e */ /* 0x000fe200030006ff */
[----:B------:R-:W-:-:S02]  /*10570*/  HADD2.F32 R4, -RZ, R9.H0_H0 ;  /* 0x20000009ff047230 */ /* 0x000fc40000004100 */
[----:B------:R-:W-:Y:S02]  /*10580*/  HADD2.F32 R40, -RZ, R28.H0_H0 ;  /* 0x2000001cff287230 */ /* 0x000fe40000004100 */
[----:B------:R-:W-:Y:S01]  /*10590*/  FFMA.FTZ R5, R44, R0, R5 ;  /* 0x000000002c057223 */ /* 0x000fe20000010005 */
[----:B------:R-:W-:Y:S02]  /*105a0*/  HADD2.F32 R47, -RZ, R41.H1_H1 ;  /* 0x30000029ff2f7230 */ /* 0x000fe40000004100 */
[----:B------:R-:W-:Y:S02]  /*105b0*/  HADD2.F32 R8, -RZ, R8.H1_H1 ;  /* 0x30000008ff087230 */ /* 0x000fe40000004100 */
[----:B------:R-:W-:Y:S01]  /*105c0*/  FMUL.FTZ R43, R40, R4 ;  /* 0x00000004282b7220 */ /* 0x000fe20000410000 */
[----:B------:R-:W-:Y:S02]  /*105d0*/  HADD2.F32 R45, -RZ, R14.H1_H1 ;  /* 0x3000000eff2d7230 */ /* 0x000fe40000004100 */
[----:B------:R-:W-:-:S02]  /*105e0*/  HADD2.F32 R44, -RZ, R42.H0_H0 ;  /* 0x2000002aff2c7230 */ /* 0x000fc40000004100 */
[----:B------:R-:W-:Y:S02]  /*105f0*/  HADD2.F32 R0, -RZ, R25.H0_H0 ;  /* 0x20000019ff007230 */ /* 0x000fe40000004100 */
[-C--:B------:R-:W-:Y:S01]  /*10600*/  FMUL.FTZ R14, R47, R8.reuse ;  /* 0x000000082f0e7220 */ /* 0x080fe20000410000 */
[----:B------:R-:W-:Y:S02]  /*10610*/  HADD2.F32 R21, -RZ, R21.H1_H1 ;  /* 0x30000015ff157230 */ /* 0x000fe40000004100 */
[C---:B------:R-:W-:Y:S01]  /*10620*/  FMUL.FTZ R8, R45.reuse, R8 ;  /* 0x000000082d087220 */ /* 0x040fe20000410000 */
[C---:B------:R-:W-:Y:S01]  /*10630*/  FMUL.FTZ R41, R44.reuse, R4 ;  /* 0x000000042c297220 */ /* 0x040fe20000410000 */
[----:B------:R-:W-:Y:S01]  /*10640*/  FFMA.FTZ R43, R44, R0, R43 ;  /* 0x000000002c2b7223 */ /* 0x000fe2000001002b */
[----:B------:R-:W-:Y:S01]  /*10650*/  F2FP.F16.E4M3.UNPACK_B R44, R32 ;  /* 0x00000020ff2c723e */ /* 0x000fe200020006ff */
[-C--:B------:R-:W-:Y:S01]  /*10660*/  FFMA.FTZ R4, R45, R21.reuse, -R14 ;  /* 0x000000152d047223 */ /* 0x080fe2000001080e */
[----:B------:R-:W-:Y:S01]  /*10670*/  FFMA.FTZ R8, R47, R21, R8 ;  /* 0x000000152f087223 */ /* 0x000fe20000010008 */
[----:B------:R-:W-:Y:S01]  /*10680*/  HADD2.F32 R45, -RZ, R28.H1_H1 ;  /* 0x3000001cff2d7230 */ /* 0x000fe20000004100 */
[----:B------:R-:W-:Y:S01]  /*10690*/  F2FP.F16.E4M3.UNPACK_B R21, R3 ;  /* 0x00000003ff15723e */ /* 0x000fe200020006ff */
[----:B------:R-:W-:-:S02]  /*106a0*/  HADD2.F32 R47, -RZ, R42.H1_H1 ;  /* 0x3000002aff2f7230 */ /* 0x000fc40000004100 */
[----:B------:R-:W-:Y:S02]  /*106b0*/  HADD2.F32 R9, -RZ, R9.H1_H1 ;  /* 0x30000009ff097230 */ /* 0x000fe40000004100 */
[----:B------:R-:W-:Y:S02]  /*106c0*/  HADD2.F32 R46, -RZ, R44.H0_H0 ;  /* 0x2000002cff2e7230 */ /* 0x000fe40000004100 */
[----:B------:R-:W-:Y:S02]  /*106d0*/  HADD2.F32 R3, -RZ, R31.H0_H0 ;  /* 0x2000001fff037230 */ /* 0x000fe40000004100 */
[----:B------:R-:W-:Y:S01]  /*106e0*/  FFMA.FTZ R41, R40, R0, -R41 ;  /* 0x0000000028297223 */ /* 0x000fe20000010829 */
[----:B------:R-:W-:Y:S02]  /*106f0*/  HADD2.F32 R25, -RZ, R25.H1_H1 ;  /* 0x30000019ff197230 */ /* 0x000fe40000004100 */
[----:B------:R-:W-:Y:S01]  /*10700*/  FMUL.FTZ R14, R47, R9 ;  /* 0x000000092f0e7220 */ /* 0x000fe20000410000 */
[----:B------:R-:W-:-:S02]  /*10710*/  HADD2.F32 R42, -RZ, R21.H0_H0 ;  /* 0x20000015ff2a7230 */ /* 0x000fc40000004100 */
[C---:B------:R-:W-:Y:S01]  /*10720*/  FMUL.FTZ R28, R45.reuse, R9 ;  /* 0x000000092d1c7220 */ /* 0x040fe20000410000 */
[----:B------:R-:W-:Y:S02]  /*10730*/  HADD2.F32 R0, -RZ, R24.H0_H0 ;  /* 0x20000018ff007230 */ /* 0x000fe40000004100 */
[----:B------:R-:W-:Y:S01]  /*10740*/  FMUL.FTZ R9, R46, R3 ;  /* 0x000000032e097220 */ /* 0x000fe20000410000 */
[-C--:B------:R-:W-:Y:S01]  /*10750*/  F2FP.F16.E4M3.UNPACK_B R33, R10.reuse ;  /* 0x0000000aff21723e */ /* 0x080fe200020006ff */
[----:B------:R-:W-:Y:S01]  /*10760*/  FFMA.FTZ R32, R45, R25, -R14 ;  /* 0x000000192d207223 */ /* 0x000fe2000001080e */
[----:B------:R-:W-:Y:S01]  /*10770*/  F2FP.F16.E4M3.UNPACK_B R10, R10.H1 ;  /* 0x0000000aff0a723e */ /* 0x000fe200030006ff */
[C---:B------:R-:W-:Y:S01]  /*10780*/  FMUL.FTZ R3, R42.reuse, R3 ;  /* 0x000000032a037220 */ /* 0x040fe20000410000 */
[----:B------:R-:W-:Y:S01]  /*10790*/  FFMA.FTZ R9, R42, R0, -R9 ;  /* 0x000000002a097223 */ /* 0x000fe20000010809 */
[----:B------:R-:W-:Y:S02]  /*107a0*/  F2FP.F16.E4M3.UNPACK_B R45, R15.H1 ;  /* 0x0000000fff2d723e */ /* 0x000fe400030006ff */
[----:B------:R-:W-:Y:S01]  /*107b0*/  F2FP.F16.E4M3.UNPACK_B R42, R12.H1 ;  /* 0x0000000cff2a723e */ /* 0x000fe200030006ff */
[----:B------:R-:W-:Y:S01]  /*107c0*/  FFMA.FTZ R14, R46, R0, R3 ;  /* 0x000000002e0e7223 */ /* 0x000fe20000010003 */
[-C--:B------:R-:W-:Y:S01]  /*107d0*/  F2FP.F16.E4M3.UNPACK_B R26, R6.reuse ;  /* 0x00000006ff1a723e */ /* 0x080fe200020006ff */
[----:B------:R-:W-:Y:S01]  /*107e0*/  FFMA.FTZ R40, R47, R25, R28 ;  /* 0x000000192f287223 */ /* 0x000fe2000001001c */
[----:B------:R-:W-:Y:S01]  /*107f0*/  F2FP.F16.E4M3.UNPACK_B R6, R6.H1 ;  /* 0x00000006ff06723e */ /* 0x000fe200030006ff */
[----:B------:R-:W-:-:S02]  /*10800*/  HADD2.F32 R46, -RZ, R44.H1_H1 ;  /* 0x3000002cff2e7230 */ /* 0x000fc40000004100 */
[----:B------:R-:W-:Y:S02]  /*10810*/  HADD2.F32 R31, -RZ, R31.H1_H1 ;  /* 0x3000001fff1f7230 */ /* 0x000fe40000004100 */
[----:B------:R-:W-:Y:S02]  /*10820*/  HADD2.F32 R48, -RZ, R45.H0_H0 ;  /* 0x2000002dff307230 */ /* 0x000fe40000004100 */
[----:B------:R-:W-:Y:S02]  /*10830*/  HADD2.F32 R3, -RZ, R10.H0_H0 ;  /* 0x2000000aff037230 */ /* 0x000fe40000004100 */
[----:B------:R-:W-:Y:S02]  /*10840*/  HADD2.F32 R28, -RZ, R21.H1_H1 ;  /* 0x30000015ff1c7230 */ /* 0x000fe40000004100 */
[----:B------:R-:W-:Y:S02]  /*10850*/  HADD2.F32 R44, -RZ, R42.H0_H0 ;  /* 0x2000002aff2c7230 */ /* 0x000fe40000004100 */
[----:B------:R-:W-:Y:S01]  /*10860*/  FMUL.FTZ R21, R46, R31 ;  /* 0x0000001f2e157220 */ /* 0x000fe20000410000 */
[----:B------:R-:W-:-:S02]  /*10870*/  HADD2.F32 R24, -RZ, R24.H1_H1 ;  /* 0x30000018ff187230 */ /* 0x000fc40000004100 */
[----:B------:R-:W-:Y:S01]  /*10880*/  FMUL.FTZ R25, R48, R3 ;  /* 0x0000000330197220 */ /* 0x000fe20000410000 */
[----:B------:R-:W-:Y:S02]  /*10890*/  HADD2.F32 R0, -RZ, R6.H0_H0 ;  /* 0x20000006ff007230 */ /* 0x000fe40000004100 */
[----:B------:R-:W-:Y:S01]  /*108a0*/  FMUL.FTZ R31, R28, R31 ;  /* 0x0000001f1c1f7220 */ /* 0x000fe20000410000 */
[----:B------:R-:W-:Y:S01]  /*108b0*/  FMUL.FTZ R3, R44, R3 ;  /* 0x000000032c037220 */ /* 0x000fe20000410000 */
[-C--:B------:R-:W-:Y:S01]  /*108c0*/  FFMA.FTZ R28, R28, R24.reuse, -R21 ;  /* 0x000000181c1c7223 */ /* 0x080fe20000010815 */
[----:B------:R-:W-:Y:S02]  /*108d0*/  HADD2.F32 R10, -RZ, R10.H1_H1 ;  /* 0x3000000aff0a7230 */ /* 0x000fe40000004100 */
[----:B------:R-:W-:Y:S01]  /*108e0*/  FFMA.FTZ R31, R46, R24, R31 ;  /* 0x000000182e1f7223 */ /* 0x000fe2000001001f */
[-C--:B------:R-:W-:Y:S01]  /*108f0*/  FFMA.FTZ R25, R44, R0.reuse, -R25 ;  /* 0x000000002c197223 */ /* 0x080fe20000010819 */
[----:B------:R-:W-:Y:S01]  /*10900*/  FFMA.FTZ R21, R48, R0, R3 ;  /* 0x0000000030157223 */ /* 0x000fe20000010003 */
[----:B------:R-:W-:-:S02]  /*10910*/  HADD2.F32 R24, -RZ, R45.H1_H1 ;  /* 0x3000002dff187230 */ /* 0x000fc40000004100 */
[----:B------:R-:W-:Y:S01]  /*10920*/  HADD2.F32 R0, -RZ, R42.H1_H1 ;  /* 0x3000002aff007230 */ /* 0x000fe20000004100 */
[----:B------:R-:W-:Y:S01]  /*10930*/  F2FP.F16.E4M3.UNPACK_B R44, R15 ;  /* 0x0000000fff2c723e */ /* 0x000fe200020006ff */
[----:B------:R-:W-:Y:S01]  /*10940*/  HADD2.F32 R6, -RZ, R6.H1_H1 ;  /* 0x30000006ff067230 */ /* 0x000fe20000004100 */
[----:B------:R-:W-:Y:S01]  /*10950*/  F2FP.F16.E4M3.UNPACK_B R42, R12 ;  /* 0x0000000cff2a723e */ /* 0x000fe200020006ff */
[-C--:B------:R-:W-:Y:S01]  /*10960*/  FMUL.FTZ R15, R24, R10.reuse ;  /* 0x0000000a180f7220 */ /* 0x080fe20000410000 */
[C---:B------:R-:W-:Y:S01]  /*10970*/  FMUL.FTZ R45, R0.reuse, R10 ;  /* 0x0000000a002d7220 */ /* 0x040fe20000410000 */
[----:B------:R-:W-:Y:S02]  /*10980*/  HADD2.F32 R10, -RZ, R44.H0_H0 ;  /* 0x2000002cff0a7230 */ /* 0x000fe40000004100 */
[----:B------:R-:W-:Y:S02]  /*10990*/  HADD2.F32 R3, -RZ, R33.H0_H0 ;  /* 0x20000021ff037230 */ /* 0x000fe40000004100 */
[-C--:B------:R-:W-:Y:S01]  /*109a0*/  FFMA.FTZ R12, R0, R6.reuse, -R15 ;  /* 0x00000006000c7223 */ /* 0x080fe2000001080f */
[----:B------:R-:W-:Y:S01]  /*109b0*/  FFMA.FTZ R24, R24, R6, R45 ;  /* 0x0000000618187223 */ /* 0x000fe2000001002d */
[----:B------:R-:W-:-:S02]  /*109c0*/  HADD2.F32 R6, -RZ, R42.H0_H0 ;  /* 0x2000002aff067230 */ /* 0x000fc40000004100 */
[----:B------:R-:W-:Y:S02]  /*109d0*/  HADD2.F32 R0, -RZ, R26.H0_H0 ;  /* 0x2000001aff007230 */ /* 0x000fe40000004100 */
[-C--:B------:R-:W-:Y:S01]  /*109e0*/  FMUL.FTZ R15, R10, R3.reuse ;  /* 0x000000030a0f7220 */ /* 0x080fe20000410000 */
[----:B------:R-:W-:Y:S02]  /*109f0*/  HADD2.F32 R44, -RZ, R44.H1_H1 ;  /* 0x3000002cff2c7230 */ /* 0x000fe40000004100 */
[----:B------:R-:W-:Y:S02]  /*10a00*/  HADD2.F32 R33, -RZ, R33.H1_H1 ;  /* 0x30000021ff217230 */ /* 0x000fe40000004100 */
[C---:B------:R-:W-:Y:S01]  /*10a10*/  FMUL.FTZ R3, R6.reuse, R3 ;  /* 0x0000000306037220 */ /* 0x040fe20000410000 */
[----:B------:R-:W-:Y:S01]  /*10a20*/  HADD2.F32 R42, -RZ, R42.H1_H1 ;  /* 0x3000002aff2a7230 */ /* 0x000fe20000004100 */
[-C--:B------:R-:W-:Y:S01]  /*10a30*/  F2FP.F16.E4M3.UNPACK_B R29, R11.reuse ;  /* 0x0000000bff1d723e */ /* 0x080fe200020006ff */
[----:B------:R-:W-:Y:S01]  /*10a40*/  FFMA.FTZ R6, R6, R0, -R15 ;  /* 0x0000000006067223 */ /* 0x000fe2000001080f */
[----:B------:R-:W-:Y:S01]  /*10a50*/  HADD2.F32 R26, -RZ, R26.H1_H1 ;  /* 0x3000001aff1a7230 */ /* 0x000fe20000004100 */
[----:B------:R-:W-:Y:S01]  /*10a60*/  F2FP.F16.E4M3.UNPACK_B R11, R11.H1 ;  /* 0x0000000bff0b723e */ /* 0x000fe200030006ff */
[----:B------:R-:W-:Y:S01]  /*10a70*/  FMUL.FTZ R15, R44, R33 ;  /* 0x000000212c0f7220 */ /* 0x000fe20000410000 */
[----:B------:R-:W-:Y:S01]  /*10a80*/  F2FP.F16.E4M3.UNPACK_B R46, R34.H1 ;  /* 0x00000022ff2e723e */ /* 0x000fe200030006ff */
[----:B------:R-:W-:Y:S01]  /*10a90*/  FFMA.FTZ R10, R10, R0, R3 ;  /* 0x000000000a0a7223 */ /* 0x000fe20000010003 */
[----:B------:R-:W-:Y:S01]  /*10aa0*/  F2FP.F16.E4M3.UNPACK_B R27, R7 ;  /* 0x00000007ff1b723e */ /* 0x000fe200020006ff */
[C---:B------:R-:W-:Y:S01]  /*10ab0*/  FMUL.FTZ R33, R42.reuse, R33 ;  /* 0x000000212a217220 */ /* 0x040fe20000410000 */
[----:B------:R-:W-:Y:S01]  /*10ac0*/  F2FP.F16.E4M3.UNPACK_B R0, R13.H1 ;  /* 0x0000000dff00723e */ /* 0x000fe200030006ff */
[----:B------:R-:W-:Y:S01]  /*10ad0*/  FFMA.FTZ R15, R42, R26, -R15 ;  /* 0x0000001a2a0f7223 */ /* 0x000fe2000001080f */
[----:B------:R-:W-:Y:S01]  /*10ae0*/  F2FP.F16.E4M3.UNPACK_B R7, R7.H1 ;  /* 0x00000007ff07723e */ /* 0x000fe200030006ff */
        /* <DEDUP_REMOVED lines=8> */
[----:B------:R-:W-:Y:S02]  /*10b70*/  HADD2.F32 R11, -RZ, R11.H1_H1 ;  /* 0x3000000bff0b7230 */ /* 0x000fe40000004100 */
[C---:B------:R-:W-:Y:S01]  /*10b80*/  FMUL.FTZ R3, R26.reuse, R3 ;  /* 0x000000031a037220 */ /* 0x040fe20000410000 */
[----:B------:R-:W-:Y:S01]  /*10b90*/  FFMA.FTZ R45, R26, R0, -R45 ;  /* 0x000000001a2d7223 */ /* 0x000fe2000001082d */
[----:B------:R-:W-:Y:S01]  /*10ba0*/  HADD2.F32 R7, -RZ, R7.H1_H1 ;  /* 0x30000007ff077230 */ /* 0x000fe20000004100 */
[----:B------:R-:W-:Y:S01]  /*10bb0*/  F2FP.F16.E4M3.UNPACK_B R13, R13 ;  /* 0x0000000dff0d723e */ /* 0x000fe200020006ff */
[-C--:B------:R-:W-:Y:S01]  /*10bc0*/  FMUL.FTZ R26, R49, R11.reuse ;  /* 0x0000000b311a7220 */ /* 0x080fe20000410000 */
[----:B------:R-:W-:Y:S01]  /*10bd0*/  F2FP.F16.E4M3.UNPACK_B R34, R34 ;  /* 0x00000022ff22723e */ /* 0x000fe200020006ff */
[C---:B------:R-:W-:Y:S01]  /*10be0*/  FMUL.FTZ R44, R47.reuse, R11 ;  /* 0x0000000b2f2c7220 */ /* 0x040fe20000410000 */
[----:B------:R-:W-:Y:S01]  /*10bf0*/  FFMA.FTZ R11, R42, R0, R3 ;  /* 0x000000002a0b7223 */ /* 0x000fe20000010003 */
[----:B------:R-:W-:Y:S01]  /*10c00*/  FFMA.FTZ R42, R47, R7, -R26 ;  /* 0x000000072f2a7223 */ /* 0x000fe2000001081a */
[----:B------:R-:W-:-:S02]  /*10c10*/  HADD2.F32 R3, -RZ, R29.H0_H0 ;  /* 0x2000001dff037230 */ /* 0x000fc40000004100 */
[----:B------:R-:W-:Y:S02]  /*10c20*/  HADD2.F32 R46, -RZ, R13.H0_H0 ;  /* 0x2000000dff2e7230 */ /* 0x000fe40000004100 */
[--C-:B------:R-:W-:Y:S02]  /*10c30*/  HADD2.F32 R48, -RZ, R34.reuse.H0_H0 ;  /* 0x20000022ff307230 */ /* 0x100fe40000004100 */
[----:B------:R-:W-:Y:S02]  /*10c40*/  HADD2.F32 R47, -RZ, R34.H1_H1 ;  /* 0x30000022ff2f7230 */ /* 0x000fe40000004100 */
[----:B------:R-:W-:Y:S02]  /*10c50*/  HADD2.F32 R29, -RZ, R29.H1_H1 ;  /* 0x3000001dff1d7230 */ /* 0x000fe40000004100 */
[----:B------:R-:W-:Y:S02]  /*10c60*/  HADD2.F32 R13, -RZ, R13.H1_H1 ;  /* 0x3000000dff0d7230 */ /* 0x000fe40000004100 */
[----:B------:R-:W-:Y:S01]  /*10c70*/  FFMA.FTZ R44, R49, R7, R44 ;  /* 0x00000007312c7223 */ /* 0x000fe2000001002c */
[----:B------:R-:W-:-:S02]  /*10c80*/  HADD2.F32 R0, -RZ, R27.H0_H0 ;  /* 0x2000001bff007230 */ /* 0x000fc40000004100 */
[----:B------:R-:W-:Y:S01]  /*10c90*/  FMUL.FTZ R7, R48, R3 ;  /* 0x0000000330077220 */ /* 0x000fe20000410000 */
[----:B------:R-:W-:Y:S02]  /*10ca0*/  HADD2.F32 R27, -RZ, R27.H1_H1 ;  /* 0x3000001bff1b7230 */ /* 0x000fe40000004100 */
[----:B------:R-:W-:Y:S01]  /*10cb0*/  FMUL.FTZ R26, R47, R29 ;  /* 0x0000001d2f1a7220 */ /* 0x000fe20000410000 */
[C---:B------:R-:W-:Y:S01]  /*10cc0*/  FMUL.FTZ R3, R46.reuse, R3 ;  /* 0x000000032e037220 */ /* 0x040fe20000410000 */
[C---:B------:R-:W-:Y:S01]  /*10cd0*/  FMUL.FTZ R34, R13.reuse, R29 ;  /* 0x0000001d0d227220 */ /* 0x040fe20000410000 */
[----:B------:R-:W-:Y:S01]  /*10ce0*/  FFMA.FTZ R7, R46, R0, -R7 ;  /* 0x000000002e077223 */ /* 0x000fe20000010807 */
[-C--:B------:R-:W-:Y:S01]  /*10cf0*/  FFMA.FTZ R26, R13, R27.reuse, -R26 ;  /* 0x0000001b0d1a7223 */ /* 0x080fe2000001081a */
[----:B------:R-:W-:Y:S01]  /*10d00*/  F2FP.SATFINITE.E4M3.F32.PACK_AB_MERGE_C R38, R39, R38, RZ ;  /* 0x000000262726723e */ /* 0x000fe200048070ff */
[----:B------:R-:W-:Y:S01]  /*10d10*/  FFMA.FTZ R3, R48, R0, R3 ;  /* 0x0000000030037223 */ /* 0x000fe20000010003 */
[----:B------:R-:W-:Y:S01]  /*10d20*/  FFMA.FTZ R34, R47, R27, R34 ;  /* 0x0000001b2f227223 */ /* 0x000fe20000010022 */
[----:B------:R-:W-:-:S02]  /*10d30*/  F2FP.SATFINITE.E4M3.F32.PACK_AB_MERGE_C R36, R37, R36, RZ ;  /* 0x000000242524723e */ /* 0x000fc400048070ff */
[----:B------:R-:W-:Y:S02]  /*10d40*/  F2FP.SATFINITE.E4M3.F32.PACK_AB_MERGE_C R32, R32, R41, RZ ;  /* 0x000000292020723e */ /* 0x000fe400048070ff */
[----:B------:R-:W-:Y:S02]  /*10d50*/  F2FP.SATFINITE.E4M3.F32.PACK_AB_MERGE_C R12, R12, R25, RZ ;  /* 0x000000190c0c723e */ /* 0x000fe400048070ff */
[----:B------:R-:W-:Y:S02]  /*10d60*/  F2FP.SATFINITE.E4M3.F32.PACK_AB_MERGE_C R42, R42, R45, RZ ;  /* 0x0000002d2a2a723e */ /* 0x000fe400048070ff */
[----:B------:R-:W-:Y:S02]  /*10d70*/  F2FP.SATFINITE.E4M3.F32.PACK_AB_MERGE_C R40, R40, R43, RZ ;  /* 0x0000002b2828723e */ /* 0x000fe400048070ff */
[----:B------:R-:W-:Y:S02]  /*10d80*/  F2FP.SATFINITE.E4M3.F32.PACK_AB_MERGE_C R21, R24, R21, RZ ;  /* 0x000000151815723e */ /* 0x000fe400048070ff */
[----:B------:R-:W-:-:S02]  /*10d90*/  F2FP.SATFINITE.E4M3.F32.PACK_AB_MERGE_C R11, R44, R11, RZ ;  /* 0x0000000b2c0b723e */ /* 0x000fc400048070ff */
[----:B------:R-:W-:Y:S02]  /*10da0*/  F2FP.SATFINITE.E4M3.F32.PACK_AB_MERGE_C R8, R8, R5, R38 ;  /* 0x000000050808723e */ /* 0x000fe40004807026 */
[----:B------:R-:W-:Y:S02]  /*10db0*/  F2FP.SATFINITE.E4M3.F32.PACK_AB_MERGE_C R4, R4, R35, R36 ;  /* 0x000000230404723e */ /* 0x000fe40004807024 */
[----:B------:R-:W-:Y:S02]  /*10dc0*/  F2FP.SATFINITE.E4M3.F32.PACK_AB_MERGE_C R5, R28, R9, R32 ;  /* 0x000000091c05723e */ /* 0x000fe40004807020 */
[----:B------:R-:W-:Y:S02]  /*10dd0*/  F2FP.SATFINITE.E4M3.F32.PACK_AB_MERGE_C R6, R15, R6, R12 ;  /* 0x000000060f06723e */ /* 0x000fe4000480700c */
[----:B------:R-:W-:Y:S02]  /*10de0*/  F2FP.SATFINITE.E4M3.F32.PACK_AB_MERGE_C R7, R26, R7, R42 ;  /* 0x000000071a07723e */ /* 0x000fe4000480702a */
[----:B------:R-:W-:-:S02]  /*10df0*/  F2FP.SATFINITE.E4M3.F32.PACK_AB_MERGE_C R9, R31, R14, R40 ;  /* 0x0000000e1f09723e */ /* 0x000fc40004807028 */
[----:B------:R-:W-:Y:S02]  /*10e00*/  F2FP.SATFINITE.E4M3.F32.PACK_AB_MERGE_C R10, R33, R10, R21 ;  /* 0x0000000a210a723e */ /* 0x000fe40004807015 */
[----:B------:R-:W-:Y:S01]  /*10e10*/  F2FP.SATFINITE.E4M3.F32.PACK_AB_MERGE_C R11, R34, R3, R11 ;  /* 0x00000003220b723e */ /* 0x000fe2000480700b */
[----:B------:R3:W-:Y:S04]  /*10e20*/  STS.128 [R50+0x1c400], R4 ;  /* 0x01c4000432007388 */ /* 0x0007e80000000c00 */
[----:B------:R3:W-:Y:S02]  /*10e30*/  STS.128 [R20+0x1c400], R8 ;  /* 0x01c4000814007388 */ /* 0x0007e40000000c00 */
.L_x_404:
[----:B------:R-:W-:Y:S05]  /*10e40*/  BSYNC B0 ;  /* 0x0000000000007941 */ /* 0x000fea0003800000 */
.L_x_390:
[----:B------:R-:W-:Y:S01]  /*10e50*/  @!PT LDS RZ, [RZ] ;  /* 0x00000000fffff984 */ /* 0x000fe20000000800 */
[----:B------:R-:W-:Y:S01]  /*10e60*/  @!PT LDS RZ, [RZ] ;  /* 0x00000000fffff984 */ /* 0x000fe20000000800 */
[----:B------:R-:W-:Y:S01]  /*10e70*/  @!PT LDS RZ, [RZ] ;  /* 0x00000000fffff984 */ /* 0x000fe20000000800 */
[----:B------:R-:W-:Y:S01]  /*10e80*/  @!PT LDS RZ, [RZ] ;  /* 0x00000000fffff984 */ /* 0x000fe20000000800 */
[----:B------:R4:W-:Y:S06]  /*10e90*/  MEMBAR.ALL.CTA ;  /* 0x0000000000007992 */ /* 0x0009ec0000008000 */
[----:B----4-:R-:W4:Y:S01]  /*10ea0*/  FENCE.VIEW.ASYNC.S ;  /* 0x00000000000073c6 */ /* 0x010f220000000000 */
[----:B------:R-:W-:Y:S05]  /*10eb0*/  WARPSYNC.ALL ;  /* 0x0000000000007948 */ /* 0x000fea0003800000 */
[----:B----4-:R-:W-:Y:S06]  /*10ec0*/  BAR.SYNC.DEFER_BLOCKING 0xd, 0x100 ;  /* 0x0344000000007b1d */ /* 0x010fec0000010000 */
.L_x_387:
[----:B-1----:R-:W4:Y:S02]  /*10ed0*/  LDL R0, [R1+0x40] ;  /* 0x0000400001007983 */ /* 0x002f240000100800 */
[----:B----4-:R-:W-:-:S13]  /*10ee0*/  R2UR UR4, R0 ;  /* 0x00000000000472ca */ /* 0x010fda00000e0000 */
[----:B------:R-:W-:-:S05]  /*10ef0*/  IMAD.U32 R0, RZ, RZ, UR4 ;  /* 0x00000004ff007e24 */ /* 0x000fca000f8e00ff */
[----:B------:R-:W-:-:S13]  /*10f00*/  ISETP.NE.AND P0, PT, R0, 0x3, PT ;  /* 0x000000030000780c */ /* 0x000fda0003f05270 */
[----:B------:R-:W-:Y:S05]  /*10f10*/  @!P0 BRA `(.L_x_415) ;  /* 0x0000000000048947 */ /* 0x000fea0003800000 */
[----:B------:R-:W-:Y:S01]  /*10f20*/  BPT.TRAP 0x1 ;  /* 0x000000040000795c */ /* 0x000fe20000300000 */
.L_x_415:
[----:B------:R-:W-:Y:S01]  /*10f30*/  IMAD R0, R233, 0x8, R16 ;  /* 0x00000008e9007824 */ /* 0x000fe200078e0210 */
[----:B--23--:R-:W-:-:S04]  /*10f40*/  SHF.L.U32 R7, R235, 0x1f, RZ ;  /* 0x0000001feb077819 */ /* 0x00cfc800000006ff */
[----:B------:R1:W2:Y:S01]  /*10f50*/  SYNCS.PHASECHK.TRANS64.TRYWAIT P1, [R0+URZ+0x2e830], R7 ;  /* 0x02e83007000075a7 */ /* 0x0002a2000802017f */
[----:B------:R-:W-:Y:S05]  /*10f60*/  @!P0 BRA `(.L_x_416) ;  /* 0x0000000000048947 */ /* 0x000fea0003800000 */
[----:B------:R-:W-:Y:S01]  /*10f70*/  BPT.TRAP 0x1 ;  /* 0x000000040000795c */ /* 0x000fe20000300000 */
.L_x_416:
[----:B0-----:R-:W-:Y:S01]  /*10f80*/  VIADD R3, R16, 0x20400 ;  /* 0x0002040010037836 */ /* 0x001fe20000000000 */
[----:B------:R-:W-:Y:S02]  /*10f90*/  LOP3.LUT R4, R30, 0x10000, RZ, 0xfc, !PT ;  /* 0x000100001e047812 */ /* 0x000fe400078efcff */
[----:B------:R-:W-:Y:S02]  /*10fa0*/  MOV R5, 0x40000040 ;  /* 0x4000004000057802 */ /* 0x000fe40000000f00 */
[----:B------:R-:W-:-:S04]  /*10fb0*/  SHF.R.U32.HI R3, RZ, 0x4, R3 ;  /* 0x00000004ff037819 */ /* 0x000fc80000011603 */
[----:B------:R-:W-:-:S04]  /*10fc0*/  LOP3.LUT R3, R3, 0x3fff, RZ, 0xc0, !PT ;  /* 0x00003fff03037812 */ /* 0x000fc800078ec0ff */
[----:B------:R-:W-:-:S05]  /*10fd0*/  LOP3.LUT R3, R3, 0x10000, RZ, 0xfc, !PT ;  /* 0x0001000003037812 */ /* 0x000fca00078efcff */
[----:B------:R0:W-:Y:S01]  /*10fe0*/  STL [R1+0x48], R3 ;  /* 0x0000480301007387 */ /* 0x0001e20000100800 */
[----:B--2---:R-:W-:Y:S05]  /*10ff0*/  @P1 BRA `(.L_x_417) ;  /* 0x0000000000081947 */ /* 0x004fea0003800000 */
[----:B------:R-:W2:Y:S02]  /*11000*/  SYNCS.PHASECHK.TRANS64.TRYWAIT P1, [R0+URZ+0x2e830], R7 ;  /* 0x02e83007000075a7 */ /* 0x000ea4000802017f */
[----:B--2---:R-:W-:Y:S05]  /*11010*/  @!P1 BRA `(.L_x_418) ;  /* 0x0000013400b49947 */ /* 0x004fea0003800000 */
.L_x_417:
[----:B0-----:R-:W3:Y:S01]  /*11020*/  LDL R3, [R1+0x48] ;  /* 0x0000480001037983 */ /* 0x001ee20000100800 */
[----:B------:R-:W-:Y:S01]  /*11030*/  IMAD.MOV.U32 R13, RZ, RZ, 0x40000040 ;  /* 0x40000040ff0d7424 */ /* 0x000fe200078e00ff */
[----:B------:R-:W-:Y:S05]  /*11040*/  WARPSYNC.ALL ;  /* 0x0000000000007948 */ /* 0x000fea0003800000 */
[----:B------:R-:W-:Y:S01]  /*11050*/  R2UR UR4, R4 ;  /* 0x00000000040472ca */ /* 0x000fe200000e0000 */
[----:B------:R-:W4:Y:S01]  /*11060*/  LDL R138, [R1+0x8c] ;  /* 0x00008c00018a7983 */ /* 0x000f220000100800 */
[----:B------:R-:W-:Y:S02]  /*11070*/  R2UR UR5, R5 ;  /* 0x00000000050572ca */ /* 0x000fe400000e0000 */
[----:B------:R-:W-:Y:S01]  /*11080*/  R2UR UR7, R13 ;  /* 0x000000000d0772ca */ /* 0x000fe200000e0000 */
[----:B------:R-:W-:Y:S01]  /*11090*/  WARPGROUP.ARRIVE ;  /* 0x00000000000079c5 */ /* 0x000fe20000000000 */
[----:B-12---:R-:W-:-:S02]  /*110a0*/  IMAD.MOV.U32 R7, RZ, RZ, 0x40000040 ;  /* 0x40000040ff077424 */ /* 0x006fc400078e00ff */
[----:B------:R-:W-:Y:S01]  /*110b0*/  IMAD.MOV.U32 R9, RZ, RZ, 0x40000040 ;  /* 0x40000040ff097424 */ /* 0x000fe200078e00ff */
[C---:B------:R-:W-:Y:S02]  /*110c0*/  R2UR UR8, R4.reuse ;  /* 0x00000000040872ca */ /* 0x040fe400000e0000 */
[----:B------:R-:W-:Y:S02]  /*110d0*/  R2UR UR9, R5 ;  /* 0x00000000050972ca */ /* 0x000fe400000e0000 */
[----:B------:R-:W-:Y:S02]  /*110e0*/  R2UR UR11, R9 ;  /* 0x00000000090b72ca */ /* 0x000fe400000e0000 */
[----:B------:R-:W-:Y:S02]  /*110f0*/  MOV R11, 0x40000040 ;  /* 0x40000040000b7802 */ /* 0x000fe40000000f00 */
[----:B------:R-:W-:Y:S02]  /*11100*/  R2UR UR12, R4 ;  /* 0x00000000040c72ca */ /* 0x000fe400000e0000 */
[----:B------:R-:W-:-:S02]  /*11110*/  R2UR UR15, R11 ;  /* 0x000000000b0f72ca */ /* 0x000fc400000e0000 */
[----:B------:R-:W-:Y:S01]  /*11120*/  R2UR UR13, R5 ;  /* 0x00000000050d72ca */ /* 0x000fe200000e0000 */
[----:B---3--:R-:W-:-:S05]  /*11130*/  IMAD R12, R233, 0x700, R3 ;  /* 0x00000700e90c7824 */ /* 0x008fca00078e0203 */
[----:B------:R-:W-:-:S13]  /*11140*/  R2UR UR6, R12 ;  /* 0x000000000c0672ca */ /* 0x000fda00000e0000 */
[----:B------:R-:W-:Y:S01]  /*11150*/  QGMMA.64x32x32.F32.E4M3.E4M3 R120, gdesc[UR4], RZ, !UPT, gsb0 ;  /* 0x00600000047879f3 */ /* 0x000fe2000c0008ff */
[----:B------:R-:W-:Y:S01]  /*11160*/  VIADD R6, R12, 0x100 ;  /* 0x000001000c067836 */ /* 0x000fe20000000000 */
[----:B------:R-:W-:Y:S02]  /*11170*/  R2UR UR7, R7 ;  /* 0x00000000070772ca */ /* 0x000fe400000e0000 */
[----:B------:R-:W-:Y:S02]  /*11180*/  R2UR UR4, R4 ;  /* 0x00000000040472ca */ /* 0x000fe400000e0000 */
[----:B------:R-:W-:Y:S02]  /*11190*/  R2UR UR6, R6 ;  /* 0x00000000060672ca */ /* 0x000fe400000e0000 */
[----:B------:R-:W-:Y:S01]  /*111a0*/  R2UR UR5, R5 ;  /* 0x00000000050572ca */ /* 0x000fe200000e0000 */
[----:B------:R-:W-:Y:S02]  /*111b0*/  WARPGROUP.DEPBAR.LE gsb0, 0x0 ;  /* 0x00008000000079c5 */ /* 0x000fe40000010000 */
[----:B-----5:R-:W-:-:S10]  /*111c0*/  WARPGROUP.ARRIVE ;  /* 0x00000000000079c5 */ /* 0x020fd40000000000 */
[----:B------:R-:W-:Y:S01]  /*111d0*/  QGMMA.64x32x32.F32.E4M3.E4M3 R104, gdesc[UR4], RZ, !UPT, gsb0 ;  /* 0x00600000046879f3 */ /* 0x000fe2000c0008ff */
[----:B------:R-:W-:-:S05]  /*111e0*/  VIADD R8, R12, 0x200 ;  /* 0x000002000c087836 */ /* 0x000fca0000000000 */
[----:B------:R-:W-:Y:S01]  /*111f0*/  R2UR UR10, R8 ;  /* 0x00000000080a72ca */ /* 0x000fe200000e0000 */
[----:B------:R-:W-:Y:S02]  /*11200*/  WARPGROUP.DEPBAR.LE gsb0, 0x0 ;  /* 0x00008000000079c5 */ /* 0x000fe40000010000 */
[----:B------:R-:W-:-:S10]  /*11210*/  WARPGROUP.ARRIVE ;  /* 0x00000000000079c5 */ /* 0x000fd40000000000 */
[----:B------:R-:W-:Y:S01]  /*11220*/  QGMMA.64x32x32.F32.E4M3.E4M3 R88, gdesc[UR8], RZ, !UPT, gsb0 ;  /* 0x00600000085879f3 */ /* 0x000fe2000c0008ff */
[----:B------:R-:W-:-:S04]  /*11230*/  IADD3 R10, R12, 0x300, RZ ;  /* 0x000003000c0a7810 */ /* 0x000fc80007ffe0ff */
[----:B------:R-:W-:Y:S01]  /*11240*/  R2UR UR14, R10 ;  /* 0x000000000a0e72ca */ /* 0x000fe200000e0000 */
[----:B------:R-:W-:Y:S02]  /*11250*/  WARPGROUP.DEPBAR.LE gsb0, 0x0 ;  /* 0x00008000000079c5 */ /* 0x000fe40000010000 */
[----:B------:R-:W-:-:S10]  /*11260*/  WARPGROUP.ARRIVE ;  /* 0x00000000000079c5 */ /* 0x000fd40000000000 */
[----:B------:R-:W-:Y:S01]  /*11270*/  QGMMA.64x32x32.F32.E4M3.E4M3 R72, gdesc[UR12], RZ, !UPT, gsb0 ;  /* 0x006000000c4879f3 */ /* 0x000fe2000c0008ff */
[----:B------:R-:W-:Y:S02]  /*11280*/  VIADD R6, R12, 0x400 ;  /* 0x000004000c067836 */ /* 0x000fe40000000000 */
[----:B------:R-:W-:Y:S01]  /*11290*/  IMAD.MOV.U32 R7, RZ, RZ, 0x40000040 ;  /* 0x40000040ff077424 */ /* 0x000fe200078e00ff */
[----:B------:R-:W-:Y:S02]  /*112a0*/  R2UR UR16, R4 ;  /* 0x00000000041072ca */ /* 0x000fe400000e0000 */
[----:B------:R-:W-:Y:S02]  /*112b0*/  R2UR UR18, R6 ;  /* 0x00000000061272ca */ /* 0x000fe400000e0000 */
[----:B------:R-:W-:Y:S02]  /*112c0*/  R2UR UR19, R7 ;  /* 0x00000000071372ca */ /* 0x000fe400000e0000 */
[----:B------:R-:W-:Y:S01]  /*112d0*/  R2UR UR17, R5 ;  /* 0x00000000051172ca */ /* 0x000fe200000e0000 */
[----:B------:R-:W-:-:S02]  /*112e0*/  WARPGROUP.DEPBAR.LE gsb0, 0x0 ;  /* 0x00008000000079c5 */ /* 0x000fc40000010000 */
        /* <DEDUP_REMOVED lines=20> */
[----:B------:R-:W-:Y:S01]  /*11430*/  VIADD R10, R4, 0x2 ;  /* 0x00000002040a7836 */ /* 0x000fe20000000000 */
[----:B------:R-:W-:Y:S01]  /*11440*/  IADD3 R14, R12, 0x2, RZ ;  /* 0x000000020c0e7810 */ /* 0x000fe20007ffe0ff */
[----:B------:R-:W-:Y:S01]  /*11450*/  IMAD.MOV.U32 R11, RZ, RZ, 0x40000040 ;  /* 0x40000040ff0b7424 */ /* 0x000fe200078e00ff */
[----:B------:R-:W-:Y:S02]  /*11460*/  MOV R15, 0x40000040 ;  /* 0x40000040000f7802 */ /* 0x000fe40000000f00 */
[----:B------:R-:W-:Y:S02]  /*11470*/  R2UR UR30, R14 ;  /* 0x000000000e1e72ca */ /* 0x000fe400000e0000 */
[----:B------:R-:W-:Y:S02]  /*11480*/  R2UR UR31, R15 ;  /* 0x000000000f1f72ca */ /* 0x000fe400000e0000 */
[----:B------:R-:W-:-:S02]  /*11490*/  R2UR UR28, R10 ;  /* 0x000000000a1c72ca */ /* 0x000fc400000e0000 */
[----:B------:R-:W-:Y:S01]  /*114a0*/  R2UR UR29, R11 ;  /* 0x000000000b1d72ca */ /* 0x000fe200000e0000 */
[----:B------:R-:W-:Y:S02]  /*114b0*/  WARPGROUP.DEPBAR.LE gsb0, 0x0 ;  /* 0x00008000000079c5 */ /* 0x000fe40000010000 */
[----:B------:R-:W-:-:S10]  /*114c0*/  WARPGROUP.ARRIVE ;  /* 0x00000000000079c5 */ /* 0x000fd40000000000 */
[----:B------:R-:W-:Y:S01]  /*114d0*/  QGMMA.64x32x32.F32.E4M3.E4M3 R120, gdesc[UR28], R120, gsb0 ;  /* 0x006000001c7879f3 */ /* 0x000fe20008000878 */
        /* <DEDUP_REMOVED lines=18> */
[----:B------:R-:W-:Y:S02]  /*11600*/  IADD3 R14, R12, 0x302, RZ ;  /* 0x000003020c0e7810 */ /* 0x000fe40007ffe0ff */
[----:B------:R-:W-:Y:S02]  /*11610*/  MOV R15, 0x40000040 ;  /* 0x40000040000f7802 */ /* 0x000fe40000000f00 */
        /* <DEDUP_REMOVED lines=119> */
[----:B------:R-:W-:Y:S01]  /*11d90*/  IMAD.MOV.U32 R15, RZ, RZ, 0x40000040 ;  /* 0x40000040ff0f7424 */ /* 0x000fe200078e00ff */
[----:B------:R-:W-:Y:S02]  /*11da0*/  IADD3 R14, R12, 0x206, RZ ;  /* 0x000002060c0e7810 */ /* 0x000fe40007ffe0ff */
        /* <DEDUP_REMOVED lines=34> */
[C---:B------:R-:W-:Y:S01]  /*11fd0*/  FMUL.FTZ R20, R2.reuse, R121 ;  /* 0x0000007902147220 */ /* 0x040fe20000410000 */
        /* <DEDUP_REMOVED lines=10> */
[----:B------:R-:W-:Y:S01]  /*12080*/  MUFU.TANH R3, R3 ;  /* 0x0000000300037308 */ /* 0x000fe20000002400 */
[C---:B------:R-:W-:Y:S01]  /*12090*/  FMUL.FTZ R106, R2.reuse, R106 ;  /* 0x0000006a026a7220 */ /* 0x040fe20000410000 */
[C---:B------:R-:W-:Y:S01]  /*120a0*/  FMUL.FTZ R127, R2.reuse, R130 ;  /* 0x00000082027f7220 */ /* 0x040fe20000410000 */
[----:B------:R-:W-:Y:S01]  /*120b0*/  FMUL.FTZ R130, R2, R133 ;  /* 0x0000008502827220 */ /* 0x000fe20000410000 */
[----:B----4-:R-:W-:-:S04]  /*120c0*/  IADD3 R133, R138, R139, RZ ;  /* 0x0000008b8a857210 */ /* 0x010fc80007ffe0ff */
[----:B------:R-:W0:Y:S01]  /*120d0*/  MUFU.TANH R21, R21 ;  /* 0x0000001500157308 */ /* 0x000e220000002400 */
[C---:B------:R-:W-:Y:S01]  /*120e0*/  FMUL.FTZ R108, R2.reuse, R108 ;  /* 0x0000006c026c7220 */ /* 0x040fe20000410000 */
[----:B------:R-:W-:-:S06]  /*120f0*/  FMUL.FTZ R13, R2, R66 ;  /* 0x00000042020d7220 */ /* 0x000fcc0000410000 */
[----:B------:R-:W1:Y:S01]  /*12100*/  MUFU.TANH R122, R122 ;  /* 0x0000007a007a7308 */ /* 0x000e620000002400 */
[----:B------:R-:W-:-:S07]  /*12110*/  IMAD R66, R232, -0xe0, R133 ;  /* 0xffffff20e8427824 */ /* 0x000fce00078e0285 */
[----:B------:R-:W2:Y:S08]  /*12120*/  MUFU.TANH R124, R124 ;  /* 0x0000007c007c7308 */ /* 0x000eb00000002400 */
[----:B------:R-:W3:Y:S08]  /*12130*/  MUFU.TANH R20, R20 ;  /* 0x0000001400147308 */ /* 0x000ef00000002400 */
[----:B------:R-:W-:Y:S08]  /*12140*/  MUFU.TANH R126, R126 ;  /* 0x0000007e007e7308 */ /* 0x000ff00000002400 */
[----:B------:R-:W4:Y:S01]  /*12150*/  MUFU.TANH R128, R128 ;  /* 0x0000008000807308 */ /* 0x000f220000002400 */
[----:B------:R-:W-:-:S02]  /*12160*/  WARPGROUP.DEPBAR.LE gsb0, 0x0 ;  /* 0x00008000000079c5 */ /* 0x000fc40000010000 */
[----:B------:R-:W-:-:S05]  /*12170*/  FMUL.FTZ R133, R2, R40 ;  /* 0x0000002802857220 */ /* 0x000fca0000410000 */
[----:B------:R-:W4:Y:S01]  /*12180*/  MUFU.TANH R106, R106 ;  /* 0x0000006a006a7308 */ /* 0x000f220000002400 */
[----:B------:R-:W-:-:S07]  /*12190*/  ISETP.GT.AND P5, PT, R66, RZ, PT ;  /* 0x000000ff4200720c */ /* 0x000fce0003fa4270 */
[----:B------:R-:W4:Y:S01]  /*121a0*/  MUFU.TANH R121, R121 ;  /* 0x0000007900797308 */ /* 0x000f220000002400 */
[----:B------:R-:W-:-:S07]  /*121b0*/  ISETP.GT.AND P3, PT, R66, 0x9, PT ;  /* 0x000000094200780c */ /* 0x000fce0003f64270 */
[----:B------:R-:W4:Y:S01]  /*121c0*/  MUFU.TANH R108, R108 ;  /* 0x0000006c006c7308 */ /* 0x000f220000002400 */
[----:B------:R-:W-:Y:S01]  /*121d0*/  ISETP.GT.AND P1, PT, R66, 0x1, PT ;  /* 0x000000014200780c */ /* 0x000fe20003f24270 */
[----:B------:R-:W-:-:S06]  /*121e0*/  FMUL.FTZ R129, R2, R132 ;  /* 0x0000008402817220 */ /* 0x000fcc0000410000 */
[----:B------:R1:W-:Y:S01]  /*121f0*/  MUFU.TANH R40, R13 ;  /* 0x0000000d00287308 */ /* 0x0003e20000002400 */
[C---:B------:R-:W-:Y:S01]  /*12200*/  FMUL.FTZ R140, R2.reuse, R43 ;  /* 0x0000002b028c7220 */ /* 0x040fe20000410000 */
[----:B0-----:R-:W-:Y:S01]  /*12210*/  FSEL R21, R21, -INF , P5 ;  /* 0xff80000015157808 */ /* 0x001fe20002800000 */
[----:B------:R-:W-:Y:S01]  /*12220*/  FMUL.FTZ R14, R2, R85 ;  /* 0x00000055020e7220 */ /* 0x000fe20000410000 */
[----:B------:R-:W-:Y:S01]  /*12230*/  FSEL R3, R3, -INF , P5 ;  /* 0xff80000003037808 */ /* 0x000fe20002800000 */
[----:B-1----:R-:W-:-:S03]  /*12240*/  IMAD.MOV.U32 R13, RZ, RZ, 0x40000040 ;  /* 0x40000040ff0d7424 */ /* 0x002fc600078e00ff */
[----:B------:R-:W0:Y:S01]  /*12250*/  MUFU.TANH R125, R125 ;  /* 0x0000007d007d7308 */ /* 0x000e220000002400 */
[----:B------:R-:W-:Y:S01]  /*12260*/  ISETP.GT.AND P5, PT, R66, 0x11, PT ;  /* 0x000000114200780c */ /* 0x000fe20003fa4270 */
[----:B------:R-:W-:Y:S01]  /*12270*/  FMUL.FTZ R85, R2, R87 ;  /* 0x0000005702557220 */ /* 0x000fe20000410000 */
[----:B------:R-:W-:Y:S02]  /*12280*/  FSEL R43, R122, -INF , P3 ;  /* 0xff8000007a2b7808 */ /* 0x000fe40001800000 */
[----:B------:R-:W-:Y:S02]  /*12290*/  R2UR UR7, R13 ;  /* 0x000000000d0772ca */ /* 0x000fe400000e0000 */
[----:B--2---:R-:W-:Y:S01]  /*122a0*/  FSEL R13, R124, -INF , P3 ;  /* 0xff8000007c0d7808 */ /* 0x004fe20001800000 */
[----:B------:R-:W1:Y:S01]  /*122b0*/  MUFU.TANH R120, R120 ;  /* 0x0000007800787308 */ /* 0x000e620000002400 */
[----:B------:R-:W-:Y:S01]  /*122c0*/  ISETP.GT.AND P3, PT, R66, 0x20, PT ;  /* 0x000000204200780c */ /* 0x000fe20003f64270 */
[----:B------:R-:W-:Y:S01]  /*122d0*/  FMUL.FTZ R87, R2, R70 ;  /* 0x0000004602577220 */ /* 0x000fe20000410000 */
[----:B------:R-:W-:Y:S01]  /*122e0*/  VIADD R12, R12, 0x606 ;  /* 0x000006060c0c7836 */ /* 0x000fe20000000000 */
[----:B------:R-:W-:Y:S01]  /*122f0*/  ISETP.GT.AND P2, PT, R66, 0x8, PT ;  /* 0x000000084200780c */ /* 0x000fe20003f44270 */
[----:B------:R-:W-:Y:S01]  /*12300*/  FMUL.FTZ R225, R2, R45 ;  /* 0x0000002d02e17220 */ /* 0x000fe20000410000 */
[----:B---3--:R-:W-:Y:S01]  /*12310*/  FSEL R20, R20, -INF , P1 ;  /* 0xff80000014147808 */ /* 0x008fe20000800000 */
[C---:B------:R-:W-:Y:S01]  /*12320*/  FMUL.FTZ R183, R2.reuse, R47 ;  /* 0x0000002f02b77220 */ /* 0x040fe20000410000 */
[C---:B------:R-:W-:Y:S01]  /*12330*/  FMUL.FTZ R70, R2.reuse, R52 ;  /* 0x0000003402467220 */ /* 0x040fe20000410000 */
[----:B------:R-:W2:Y:S01]  /*12340*/  MUFU.TANH R123, R123 ;  /* 0x0000007b007b7308 */ /* 0x000ea20000002400 */
[C---:B------:R-:W-:Y:S01]  /*12350*/  FMUL.FTZ R69, R2.reuse, R69 ;  /* 0x0000004502457220 */ /* 0x040fe20000410000 */
[----:B------:R-:W-:Y:S01]  /*12360*/  FMUL.FTZ R52, R2, R53 ;  /* 0x0000003502347220 */ /* 0x000fe20000410000 */
[----:B----4-:R-:W-:-:S02]  /*12370*/  FSEL R45, R128, -INF , P5 ;  /* 0xff800000802d7808 */ /* 0x010fc40002800000 */
[----:B------:R-:W-:Y:S02]  /*12380*/  FSEL R47, R126, -INF , P5 ;  /* 0xff8000007e2f7808 */ /* 0x000fe40002800000 */
[----:B------:R-:W-:Y:S01]  /*12390*/  ISETP.GT.AND P5, PT, R66, 0x28, PT ;  /* 0x000000284200780c */ /* 0x000fe20003fa4270 */
[----:B------:R-:W3:Y:S01]  /*123a0*/  MUFU.TANH R129, R129 ;  /* 0x0000008100817308 */ /* 0x000ee20000002400 */
[----:B------:R-:W-:Y:S01]  /*123b0*/  FSEL R53, R106, -INF , P3 ;  /* 0xff8000006a357808 */ /* 0x000fe20001800000 */
[----:B------:R-:W-:Y:S01]  /*123c0*/  FMUL.FTZ R104, R2, R104 ;  /* 0x0000006802687220 */ /* 0x000fe20000410000 */
[----:B------:R-:W-:Y:S02]  /*123d0*/  FSEL R121, R121, -INF , P2 ;  /* 0xff80000079797808 */ /* 0x000fe40001000000 */
[----:B------:R-:W-:Y:S02]  /*123e0*/  FMNMX.FTZ R106, R3, R20, !PT ;  /* 0x00000014036a7209 */ /* 0x000fe40007810000 */
[----:B------:R-:W-:-:S02]  /*123f0*/  R2UR UR6, R12 ;  /* 0x000000000c0672ca */ /* 0x000fc400000e0000 */
[----:B------:R-:W-:Y:S01]  /*12400*/  R2UR UR4, R6 ;  /* 0x00000000060472ca */ /* 0x000fe200000e0000 */
[----:B------:R4:W-:Y:S01]  /*12410*/  MUFU.TANH R12, R69 ;  /* 0x00000045000c7308 */ /* 0x0009e20000002400 */
[----:B------:R-:W-:Y:S01]  /*12420*/  R2UR UR5, R7 ;  /* 0x00000000070572ca */ /* 0x000fe200000e0000 */
[----:B------:R-:W-:Y:S01]  /*12430*/  FMUL.FTZ R105, R2, R105 ;  /* 0x0000006902697220 */ /* 0x000fe20000410000 */
[----:B------:R-:W-:-:S05]  /*12440*/  ISETP.GT.AND P4, PT, R66, 0x10, PT ;  /* 0x000000104200780c */ /* 0x000fca0003f84270 */
[----:B------:R-:W3:Y:S01]  /*12450*/  MUFU.TANH R130, R130 ;  /* 0x0000008200827308 */ /* 0x000ee20000002400 */
[----:B----4-:R-:W-:Y:S02]  /*12460*/  FSEL R69, R108, -INF , P5 ;  /* 0xff8000006c457808 */ /* 0x010fe40002800000 */
[----:B------:R-:W-:Y:S01]  /*12470*/  FMNMX.FTZ R108, R121, R106, !PT ;  /* 0x0000006a796c7209 */ /* 0x000fe20007810000 */
[C---:B------:R-:W-:Y:S01]  /*12480*/  FMUL.FTZ R131, R2.reuse, R134 ;  /* 0x0000008602837220 */ /* 0x040fe20000410000 */
[----:B0-----:R-:W-:Y:S01]  /*12490*/  FSEL R125, R125, -INF , P4 ;  /* 0xff8000007d7d7808 */ /* 0x001fe20002000000 */
[----:B------:R-:W-:Y:S02]  /*124a0*/  WARPGROUP.ARRIVE ;  /* 0x00000000000079c5 */ /* 0x000fe40000000000 */
[----:B------:R-:W0:Y:S01]  /*124b0*/  MUFU.TANH R127, R127 ;  /* 0x0000007f007f7308 */ /* 0x000e220000002400 */
[----:B------:R-:W-:Y:S01]  /*124c0*/  FMNMX.FTZ R108, R43, R108, !PT ;  /* 0x0000006c2b6c7209 */ /* 0x000fe20007810000 */
[----:B------:R-:W-:Y:S01]  /*124d0*/  FMUL.FTZ R132, R2, R135 ;  /* 0x0000008702847220 */ /* 0x000fe20000410000 */
[----:B-1----:R-:W-:Y:S01]  /*124e0*/  FSEL R120, R120, -INF , P1 ;  /* 0xff80000078787808 */ /* 0x002fe20000800000 */
[----:B------:R-:W-:-:S04]  /*124f0*/  FMUL.FTZ R109, R2, R109 ;  /* 0x0000006d026d7220 */ /* 0x000fc80000410000 */
[----:B------:R-:W1:Y:S01]  /*12500*/  MUFU.TANH R104, R104 ;  /* 0x0000006800687308 */ /* 0x000e620000002400 */
[----:B------:R-:W-:Y:S01]  /*12510*/  ISETP.GT.AND P1, PT, R66, 0x18, PT ;  /* 0x000000184200780c */ /* 0x000fe20003f24270 */
[----:B------:R-:W-:Y:S01]  /*12520*/  QGMMA.64x32x32.F32.E4M3.E4M3 R24, gdesc[UR4], R24, gsb0 ;  /* 0x00600000041879f3 */ /* 0x000fe20008000818 */
[----:B------:R-:W-:-:S05]  /*12530*/  FMNMX.FTZ R108, R125, R108, !PT ;  /* 0x0000006c7d6c7209 */ /* 0x000fca0007810000 */
[----:B------:R-:W4:Y:S01]  /*12540*/  MUFU.TANH R105, R105 ;  /* 0x0000006900697308 */ /* 0x000f220000002400 */
[----:B--2---:R-:W-:Y:S01]  /*12550*/  FSEL R123, R123, -INF , P2 ;  /* 0xff8000007b7b7808 */ /* 0x004fe20001000000 */
[----:B------:R-:W-:Y:S01]  /*12560*/  FMUL.FTZ R112, R2, R112 ;  /* 0x0000007002707220 */ /* 0x000fe20000410000 */
[----:B------:R-:W-:Y:S01]  /*12570*/  ISETP.GT.AND P2, PT, R66, 0x19, PT ;  /* 0x000000194200780c */ /* 0x000fe20003f44270 */
[----:B------:R-:W-:Y:S01]  /*12580*/  FMUL.FTZ R15, R2, R86 ;  /* 0x00000056020f7220 */ /* 0x000fe20000410000 */
[----:B---3--:R-:W-:-:S03]  /*12590*/  FSEL R129, R129, -INF , P1 ;  /* 0xff80000081817808 */ /* 0x008fc60000800000 */
[----:B------:R-:W2:Y:S01]  /*125a0*/  MUFU.TANH R131, R131 ;  /* 0x0000008300837308 */ /* 0x000ea20000002400 */
[----:B------:R-:W-:Y:S01]  /*125b0*/  FMNMX.FTZ R108, R47, R108, !PT ;  /* 0x0000006c2f6c7209 */ /* 0x000fe20007810000 */
[C---:B------:R-:W-:Y:S01]  /*125c0*/  FMUL.FTZ R86, R2.reuse, R51 ;  /* 0x0000003302567220 */ /* 0x040fe20000410000 */
[----:B------:R-:W-:Y:S01]  /*125d0*/  FMUL.FTZ R107, R2, R107 ;  /* 0x0000006b026b7220 */ /* 0x000fe20000410000 */
[----:B------:R-:W-:Y:S01]  /*125e0*/  FSEL R51, R130, -INF , P2 ;  /* 0xff80000082337808 */ /* 0x000fe20001000000 */
[C---:B------:R-:W-:Y:S01]  /*125f0*/  FMUL.FTZ R113, R2.reuse, R113 ;  /* 0x0000007102717220 */ /* 0x040fe20000410000 */
[----:B------:R-:W-:Y:S01]  /*12600*/  FMNMX.FTZ R108, R129, R108, !PT ;  /* 0x0000006c816c7209 */ /* 0x000fe20007810000 */
[C---:B------:R-:W-:Y:S01]  /*12610*/  FMUL.FTZ R138, R2.reuse, R48 ;  /* 0x00000030028a7220 */ /* 0x040fe20000410000 */
[----:B------:R-:W3:Y:S01]  /*12620*/  MUFU.TANH R132, R132 ;  /* 0x0000008400847308 */ /* 0x000ee20000002400 */
[C---:B------:R-:W-:Y:S01]  /*12630*/  FMUL.FTZ R48, R2.reuse, R55 ;  /* 0x0000003702307220 */ /* 0x040fe20000410000 */
[----:B0-----:R-:W-:Y:S01]  /*12640*/  FSEL R127, R127, -INF , P4 ;  /* 0xff8000007f7f7808 */ /* 0x001fe20002000000 */
[----:B------:R-:W-:-:S05]  /*12650*/  FMUL.FTZ R110, R2, R110 ;  /* 0x0000006e026e7220 */ /* 0x000fca0000410000 */
[----:B------:R-:W0:Y:S01]  /*12660*/  MUFU.TANH R109, R109 ;  /* 0x0000006d006d7308 */ /* 0x000e220000002400 */
[----:B------:R-:W-:Y:S01]  /*12670*/  ISETP.GT.AND P4, PT, R66, 0x21, PT ;  /* 0x000000214200780c */ /* 0x000fe20003f84270 */
[----:B------:R-:W-:Y:S01]  /*12680*/  FMUL.FTZ R115, R2, R115 ;  /* 0x0000007302737220 */ /* 0x000fe20000410000 */
[----:B-1----:R-:W-:Y:S01]  /*12690*/  FSEL R55, R104, -INF , P3 ;  /* 0xff80000068377808 */ /* 0x002fe20001800000 */
[C---:B------:R-:W-:Y:S01]  /*126a0*/  FMUL.FTZ R116, R2.reuse, R116 ;  /* 0x0000007402747220 */ /* 0x040fe20000410000 */
[----:B------:R-:W-:Y:S01]  /*126b0*/  FMNMX.FTZ R108, R51, R108, !PT ;  /* 0x0000006c336c7209 */ /* 0x000fe20007810000 */
[C---:B------:R-:W-:Y:S01]  /*126c0*/  FMUL.FTZ R111, R2.reuse, R111 ;  /* 0x0000006f026f7220 */ /* 0x040fe20000410000 */
[C---:B------:R-:W-:Y:S01]  /*126d0*/  FMUL.FTZ R117, R2.reuse, R117 ;  /* 0x0000007502757220 */ /* 0x040fe20000410000 */
[----:B------:R-:W-:Y:S01]  /*126e0*/  MUFU.TANH R112, R112 ;  /* 0x0000007000707308 */ /* 0x000fe20000002400 */
[----:B----4-:R-:W-:Y:S01]  /*126f0*/  FSEL R105, R105, -INF , P4 ;  /* 0xff80000069697808 */ /* 0x010fe20002000000 */
[C---:B------:R-:W-:Y:S01]  /*12700*/  FMUL.FTZ R92, R2.reuse, R92 ;  /* 0x0000005c025c7220 */ /* 0x040fe20000410000 */
[----:B------:R-:W-:Y:S01]  /*12710*/  FMNMX.FTZ R108, R55, R108, !PT ;  /* 0x0000006c376c7209 */ /* 0x000fe20007810000 */
[C---:B------:R-:W-:Y:S01]  /*12720*/  FMUL.FTZ R94, R2.reuse, R94 ;  /* 0x0000005e025e7220 */ /* 0x040fe20000410000 */
[C---:B------:R-:W-:Y:S01]  /*12730*/  FMUL.FTZ R114, R2.reuse, R114 ;  /* 0x0000007202727220 */ /* 0x040fe20000410000 */
[C---:B------:R-:W-:Y:S01]  /*12740*/  FMUL.FTZ R88, R2.reuse, R88 ;  /* 0x0000005802587220 */ /* 0x040fe20000410000 */
[C---:B------:R-:W-:Y:S01]  /*12750*/  FMUL.FTZ R118, R2.reuse, R118 ;  /* 0x0000007602767220 */ /* 0x040fe20000410000 */
[----:B------:R-:W1:Y:S01]  /*12760*/  MUFU.TANH R107, R107 ;  /* 0x0000006b006b7308 */ /* 0x000e620000002400 */
[----:B--2---:R-:W-:Y:S01]  /*12770*/  FSEL R131, R131, -INF , P1 ;  /* 0xff80000083837808 */ /* 0x004fe20000800000 */
[----:B------:R-:W-:Y:S01]  /*12780*/  FMUL.FTZ R136, R2, R49 ;  /* 0x0000003102887220 */ /* 0x000fe20000410000 */
[----:B------:R-:W-:Y:S01]  /*12790*/  ISETP.GT.AND P1, PT, R66, 0x29, PT ;  /* 0x000000294200780c */ /* 0x000fe20003f24270 */
[C---:B------:R-:W-:Y:S01]  /*127a0*/  FMUL.FTZ R119, R2.reuse, R119 ;  /* 0x0000007702777220 */ /* 0x040fe20000410000 */
[C---:B------:R-:W-:Y:S01]  /*127b0*/  FMUL.FTZ R101, R2.reuse, R101 ;  /* 0x0000006502657220 */ /* 0x040fe20000410000 */
[C---:B------:R-:W-:Y:S01]  /*127c0*/  FMUL.FTZ R103, R2.reuse, R103 ;  /* 0x0000006702677220 */ /* 0x040fe20000410000 */
[C---:B------:R-:W-:Y:S01]  /*127d0*/  FMUL.FTZ R90, R2.reuse, R90 ;  /* 0x0000005a025a7220 */ /* 0x040fe20000410000 */
[----:B------:R-:W-:Y:S01]  /*127e0*/  MUFU.TANH R113, R113 ;  /* 0x0000007100717308 */ /* 0x000fe20000002400 */
[----:B------:R-:W-:Y:S01]  /*127f0*/  FMNMX.FTZ R108, R105, R108, !PT ;  /* 0x0000006c696c7209 */ /* 0x000fe20007810000 */
[----:B------:R-:W-:Y:S01]  /*12800*/  FMUL.FTZ R89, R2, R89 ;  /* 0x0000005902597220 */ /* 0x000fe20000410000 */
[----:B---3--:R-:W-:Y:S01]  /*12810*/  FSEL R49, R132, -INF , P2 ;  /* 0xff80000084317808 */ /* 0x008fe20001000000 */
[C---:B------:R-:W-:Y:S01]  /*12820*/  FMUL.FTZ R221, R2.reuse, R44 ;  /* 0x0000002c02dd7220 */ /* 0x040fe20000410000 */
[C---:B------:R-:W-:Y:S01]  /*12830*/  FMUL.FTZ R91, R2.reuse, R91 ;  /* 0x0000005b025b7220 */ /* 0x040fe20000410000 */
[C---:B------:R-:W-:Y:S01]  /*12840*/  FMUL.FTZ R93, R2.reuse, R93 ;  /* 0x0000005d025d7220 */ /* 0x040fe20000410000 */
[----:B------:R-:W-:Y:S01]  /*12850*/  FMUL.FTZ R96, R2, R96 ;  /* 0x0000006002607220 */ /* 0x000fe20000410000 */
[----:B------:R-:W-:Y:S01]  /*12860*/  MUFU.TANH R110, R110 ;  /* 0x0000006e006e7308 */ /* 0x000fe20000002400 */
[----:B------:R-:W-:Y:S01]  /*12870*/  ISETP.GT.AND P2, PT, R66, 0x30, PT ;  /* 0x000000304200780c */ /* 0x000fe20003f44270 */
[C---:B------:R-:W-:Y:S01]  /*12880*/  FMUL.FTZ R98, R2.reuse, R98 ;  /* 0x0000006202627220 */ /* 0x040fe20000410000 */
[----:B0-----:R-:W-:Y:S01]  /*12890*/  FSEL R109, R109, -INF , P1 ;  /* 0xff8000006d6d7808 */ /* 0x001fe20000800000 */
[C---:B------:R-:W-:Y:S01]  /*128a0*/  FMUL.FTZ R80, R2.reuse, R80 ;  /* 0x0000005002507220 */ /* 0x040fe20000410000 */
[C---:B------:R-:W-:Y:S01]  /*128b0*/  FMUL.FTZ R82, R2.reuse, R82 ;  /* 0x0000005202527220 */ /* 0x040fe20000410000 */
[C---:B------:R-:W-:Y:S01]  /*128c0*/  FMUL.FTZ R97, R2.reuse, R97 ;  /* 0x0000006102617220 */ /* 0x040fe20000410000 */
[C---:B------:R-:W-:Y:S01]  /*128d0*/  FMUL.FTZ R99, R2.reuse, R99 ;  /* 0x0000006302637220 */ /* 0x040fe20000410000 */
[----:B------:R-:W0:Y:S01]  /*128e0*/  MUFU.TANH R115, R115 ;  /* 0x0000007300737308 */ /* 0x000e220000002400 */
[----:B------:R-:W-:Y:S01]  /*128f0*/  FMNMX.FTZ R108, R69, R108, !PT ;  /* 0x0000006c456c7209 */ /* 0x000fe20007810000 */
[C---:B------:R-:W-:Y:S01]  /*12900*/  FMUL.FTZ R68, R2.reuse, R68 ;  /* 0x0000004402447220 */ /* 0x040fe20000410000 */
[C---:B------:R-:W-:Y:S01]  /*12910*/  FMUL.FTZ R67, R2.reuse, R67 ;  /* 0x0000004302437220 */ /* 0x040fe20000410000 */
[C---:B------:R-:W-:Y:S01]  /*12920*/  FMUL.FTZ R134, R2.reuse, R50 ;  /* 0x0000003202867220 */ /* 0x040fe20000410000 */
[C---:B------:R-:W-:Y:S01]  /*12930*/  FMUL.FTZ R135, R2.reuse, R41 ;  /* 0x0000002902877220 */ /* 0x040fe20000410000 */
[C---:B------:R-:W-:Y:S01]  /*12940*/  FMUL.FTZ R100, R2.reuse, R100 ;  /* 0x0000006402647220 */ /* 0x040fe20000410000 */
[----:B------:R-:W-:Y:S01]  /*12950*/  FMUL.FTZ R102, R2, R102 ;  /* 0x0000006602667220 */ /* 0x000fe20000410000 */
[----:B------:R-:W-:Y:S01]  /*12960*/  MUFU.TANH R116, R116 ;  /* 0x0000007400747308 */ /* 0x000fe20000002400 */
[----:B------:R-:W-:Y:S01]  /*12970*/  ISETP.GT.AND P3, PT, R66, 0x31, PT ;  /* 0x000000314200780c */ /* 0x000fe20003f64270 */
[C---:B------:R-:W-:Y:S01]  /*12980*/  FMUL.FTZ R95, R2.reuse, R95 ;  /* 0x0000005f025f7220 */ /* 0x040fe20000410000 */
[C---:B------:R-:W-:Y:S01]  /*12990*/  FMUL.FTZ R73, R2.reuse, R73 ;  /* 0x0000004902497220 */ /* 0x040fe20000410000 */
[C---:B------:R-:W-:Y:S01]  /*129a0*/  FMUL.FTZ R57, R2.reuse, R57 ;  /* 0x0000003902397220 */ /* 0x040fe20000410000 */
[C---:B------:R-:W-:Y:S01]  /*129b0*/  FMUL.FTZ R59, R2.reuse, R59 ;  /* 0x0000003b023b7220 */ /* 0x040fe20000410000 */
[C---:B------:R-:W-:Y:S01]  /*129c0*/  FMUL.FTZ R137, R2.reuse, R42 ;  /* 0x0000002a02897220 */ /* 0x040fe20000410000 */
[C---:B------:R-:W-:Y:S01]  /*129d0*/  FMUL.FTZ R76, R2.reuse, R76 ;  /* 0x0000004c024c7220 */ /* 0x040fe20000410000 */
[----:B------:R-:W2:Y:S01]  /*129e0*/  MUFU.TANH R111, R111 ;  /* 0x0000006f006f7308 */ /* 0x000ea20000002400 */
[----:B------:R-:W-:Y:S01]  /*129f0*/  FMNMX.FTZ R108, R109, R108, !PT ;  /* 0x0000006c6d6c7209 */ /* 0x000fe20007810000 */
[C---:B------:R-:W-:Y:S01]  /*12a00*/  FMUL.FTZ R78, R2.reuse, R78 ;  /* 0x0000004e024e7220 */ /* 0x040fe20000410000 */
[C---:B------:R-:W-:Y:S01]  /*12a10*/  FMUL.FTZ R77, R2.reuse, R77 ;  /* 0x0000004d024d7220 */ /* 0x040fe20000410000 */
[C---:B------:R-:W-:Y:S01]  /*12a20*/  FMUL.FTZ R79, R2.reuse, R79 ;  /* 0x0000004f024f7220 */ /* 0x040fe20000410000 */
[C---:B------:R-:W-:Y:S01]  /*12a30*/  FMUL.FTZ R72, R2.reuse, R72 ;  /* 0x0000004802487220 */ /* 0x040fe20000410000 */
[C---:B------:R-:W-:Y:S01]  /*12a40*/  FMUL.FTZ R74, R2.reuse, R74 ;  /* 0x0000004a024a7220 */ /* 0x040fe20000410000 */
[C---:B------:R-:W-:Y:S01]  /*12a50*/  FMUL.FTZ R71, R2.reuse, R71 ;  /* 0x0000004702477220 */ /* 0x040fe20000410000 */
[----:B------:R-:W-:Y:S01]  /*12a60*/  MUFU.TANH R117, R117 ;  /* 0x0000007500757308 */ /* 0x000fe20000002400 */
[----:B-1----:R-:W-:Y:S01]  /*12a70*/  FSEL R107, R107, -INF , P4 ;  /* 0xff8000006b6b7808 */ /* 0x002fe20002000000 */
        /* <DEDUP_REMOVED lines=9> */
[C---:B------:R-:W-:Y:S01]  /*12b10*/  FMUL.FTZ R60, R2.reuse, R60 ;  /* 0x0000003c023c7220 */ /* 0x040fe20000410000 */
[C---:B------:R-:W-:Y:S01]  /*12b20*/  FMUL.FTZ R62, R2.reuse, R62 ;  /* 0x0000003e023e7220 */ /* 0x040fe20000410000 */
[C---:B------:R-:W-:Y:S01]  /*12b30*/  FMUL.FTZ R61, R2.reuse, R61 ;  /* 0x0000003d023d7220 */ /* 0x040fe20000410000 */
[C---:B------:R-:W-:Y:S01]  /*12b40*/  FMUL.FTZ R64, R2.reuse, R64 ;  /* 0x0000004002407220 */ /* 0x040fe20000410000 */
[----:B------:R-:W-:Y:S01]  /*12b50*/  FMUL.FTZ R63, R2, R63 ;  /* 0x0000003f023f7220 */ /* 0x000fe20000410000 */
[----:B------:R-:W1:Y:S01]  /*12b60*/  MUFU.TANH R94, R94 ;  /* 0x0000005e005e7308 */ /* 0x000e620000002400 */
[----:B------:R-:W-:Y:S01]  /*12b70*/  ISETP.GT.AND P4, PT, R66, 0x38, PT ;  /* 0x000000384200780c */ /* 0x000fe20003f84270 */
[----:B------:R-:W-:Y:S01]  /*12b80*/  FMUL.FTZ R54, R2, R54 ;  /* 0x0000003602367220 */ /* 0x000fe20000410000 */
[----:B------:R-:W-:-:S05]  /*12b90*/  ULDC UR4, c[0x0][0x988] ;  /* 0x0002620000047ab9 */ /* 0x000fca0000000800 */
[----:B------:R-:W-:Y:S08]  /*12ba0*/  MUFU.TANH R114, R114 ;  /* 0x0000007200727308 */ /* 0x000ff00000002400 */
[----:B------:R-:W3:Y:S08]  /*12bb0*/  MUFU.TANH R88, R88 ;  /* 0x0000005800587308 */ /* 0x000ef00000002400 */
[----:B------:R4:W-:Y:S08]  /*12bc0*/  MUFU.TANH R44, R87 ;  /* 0x00000057002c7308 */ /* 0x0009f00000002400 */
[----:B------:R-:W3:Y:S01]  /*12bd0*/  MUFU.TANH R118, R118 ;  /* 0x0000007600767308 */ /* 0x000ee20000002400 */
[----:B----4-:R-:W-:-:S04]  /*12be0*/  FSEL R87, R112, -INF , P2 ;  /* 0xff80000070577808 */ /* 0x010fc80001000000 */
[----:B------:R-:W-:-:S03]  /*12bf0*/  FMNMX.FTZ R108, R87, R108, !PT ;  /* 0x0000006c576c7209 */ /* 0x000fc60007810000 */
[----:B------:R-:W4:Y:S01]  /*12c00*/  MUFU.TANH R119, R119 ;  /* 0x0000007700777308 */ /* 0x000f220000002400 */
[----:B0-----:R-:W-:-:S07]  /*12c10*/  FSEL R115, R115, -INF , P3 ;  /* 0xff80000073737808 */ /* 0x001fce0001800000 */
[----:B------:R-:W-:Y:S08]  /*12c20*/  MUFU.TANH R101, R101 ;  /* 0x0000006500657308 */ /* 0x000ff00000002400 */
[----:B------:R-:W0:Y:S08]  /*12c30*/  MUFU.TANH R103, R103 ;  /* 0x0000006700677308 */ /* 0x000e300000002400 */
[----:B------:R-:W-:Y:S08]  /*12c40*/  MUFU.TANH R90, R90 ;  /* 0x0000005a005a7308 */ /* 0x000ff00000002400 */
[----:B------:R-:W0:Y:S08]  /*12c50*/  MUFU.TANH R89, R89 ;  /* 0x0000005900597308 */ /* 0x000e300000002400 */
[----:B------:R1:W-:Y:S01]  /*12c60*/  MUFU.TANH R50, R133 ;  /* 0x0000008500327308 */ /* 0x0003e20000002400 */
[----:B--2---:R-:W-:-:S07]  /*12c70*/  FSEL R111, R111, -INF , P1 ;  /* 0xff8000006f6f7808 */ /* 0x004fce0000800000 */
[----:B------:R-:W2:Y:S01]  /*12c80*/  MUFU.TANH R91, R91 ;  /* 0x0000005b005b7308 */ /* 0x000ea20000002400 */
[----:B-1----:R-:W-:Y:S02]  /*12c90*/  FSEL R133, R113, -INF , P3 ;  /* 0xff80000071857808 */ /* 0x002fe40001800000 */
[----:B------:R-:W-:Y:S02]  /*12ca0*/  ISETP.GT.AND P3, PT, R66, 0x48, PT ;  /* 0x000000484200780c */ /* 0x000fe40003f64270 */
[----:B------:R-:W-:-:S03]  /*12cb0*/  FMNMX.FTZ R108, R133, R108, !PT ;  /* 0x0000006c856c7209 */ /* 0x000fc60007810000 */
[----:B------:R-:W1:Y:S01]  /*12cc0*/  MUFU.TANH R93, R93 ;  /* 0x0000005d005d7308 */ /* 0x000e620000002400 */
[----:B------:R-:W-:-:S07]  /*12cd0*/  ISETP.GT.AND P1, PT, R66, 0x40, PT ;  /* 0x000000404200780c */ /* 0x000fce0003f24270 */
[----:B------:R-:W-:Y:S01]  /*12ce0*/  MUFU.TANH R96, R96 ;  /* 0x0000006000607308 */ /* 0x000fe20000002400 */
[----:B------:R-:W-:-:S07]  /*12cf0*/  FSEL R143, R94, -INF , P3 ;  /* 0xff8000005e8f7808 */ /* 0x000fce0001800000 */
[----:B------:R-:W1:Y:S01]  /*12d00*/  MUFU.TANH R98, R98 ;  /* 0x0000006200627308 */ /* 0x000e620000002400 */
[----:B------:R-:W-:-:S07]  /*12d10*/  FSEL R147, R92, -INF , P3 ;  /* 0xff8000005c937808 */ /* 0x000fce0001800000 */
[----:B------:R-:W-:Y:S08]  /*12d20*/  MUFU.TANH R80, R80 ;  /* 0x0000005000507308 */ /* 0x000ff00000002400 */
[----:B------:R-:W1:Y:S08]  /*12d30*/  MUFU.TANH R82, R82 ;  /* 0x0000005200527308 */ /* 0x000e700000002400 */
[----:B------:R3:W-:Y:S08]  /*12d40*/  MUFU.TANH R41, R67 ;  /* 0x0000004300297308 */ /* 0x0007f00000002400 */
[----:B------:R-:W-:Y:S01]  /*12d50*/  MUFU.TANH R42, R68 ;  /* 0x00000044002a7308 */ /* 0x000fe20000002400 */
[----:B---3--:R-:W-:-:S02]  /*12d60*/  FSEL R67, R110, -INF , P5 ;  /* 0xff8000006e437808 */ /* 0x008fc40002800000 */
[----:B------:R-:W-:-:S05]  /*12d70*/  ISETP.GT.AND P5, PT, R66, 0x39, PT ;  /* 0x000000394200780c */ /* 0x000fca0003fa4270 */
[----:B------:R-:W-:Y:S01]  /*12d80*/  MUFU.TANH R97, R97 ;  /* 0x0000006100617308 */ /* 0x000fe20000002400 */
[----:B------:R-:W-:-:S07]  /*12d90*/  FSEL R117, R117, -INF , P5 ;  /* 0xff80000075757808 */ /* 0x000fce0002800000 */
[----:B------:R-:W3:Y:S01]  /*12da0*/  MUFU.TANH R99, R99 ;  /* 0x0000006300637308 */ /* 0x000ee20000002400 */
[----:B------:R-:W-:-:S07]  /*12db0*/  ISETP.GT.AND P3, PT, R66, 0x59, PT ;  /* 0x000000594200780c */ /* 0x000fce0003f64270 */
[----:B------:R4:W-:Y:S01]  /*12dc0*/  MUFU.TANH R68, R135 ;  /* 0x0000008700447308 */ /* 0x0009e20000002400 */
[----:B------:R-:W-:Y:S02]  /*12dd0*/  FSEL R141, R88, -INF , P1 ;  /* 0xff800000588d7808 */ /* 0x000fe40000800000 */
[----:B----4-:R-:W-:-:S05]  /*12de0*/  FSEL R135, R116, -INF , P4 ;  /* 0xff80000074877808 */ /* 0x010fca0002000000 */
[----:B------:R-:W-:Y:S01]  /*12df0*/  MUFU.TANH R100, R100 ;  /* 0x0000006400647308 */ /* 0x000fe20000002400 */
[----:B------:R-:W-:-:S07]  /*12e00*/  FMNMX.FTZ R108, R135, R108, !PT ;  /* 0x0000006c876c7209 */ /* 0x000fce0007810000 */
[----:B------:R-:W4:Y:S01]  /*12e10*/  MUFU.TANH R102, R102 ;  /* 0x0000006600667308 */ /* 0x000f220000002400 */
[----:B------:R-:W-:-:S07]  /*12e20*/  FMNMX.FTZ R108, R117, R108, !PT ;  /* 0x0000006c756c7209 */ /* 0x000fce0007810000 */
[----:B------:R-:W4:Y:S01]  /*12e30*/  MUFU.TANH R95, R95 ;  /* 0x0000005f005f7308 */ /* 0x000f220000002400 */
[----:B------:R-:W-:-:S07]  /*12e40*/  FSEL R113, R118, -INF , P4 ;  /* 0xff80000076717808 */ /* 0x000fce0002000000 */
[----:B------:R-:W4:Y:S01]  /*12e50*/  MUFU.TANH R73, R73 ;  /* 0x0000004900497308 */ /* 0x000f220000002400 */
[----:B------:R-:W-:-:S07]  /*12e60*/  ISETP.GT.AND P4, PT, R66, 0x49, PT ;  /* 0x000000494200780c */ /* 0x000fce0003f84270 */
[----:B------:R-:W-:Y:S01]  /*12e70*/  MUFU.TANH R57, R57 ;  /* 0x0000003900397308 */ /* 0x000fe20000002400 */
[----:B------:R-:W-:-:S07]  /*12e80*/  FSEL R119, R119, -INF , P5 ;  /* 0xff80000077777808 */ /* 0x000fce0002800000 */
[----:B------:R-:W4:Y:S01]  /*12e90*/  MUFU.TANH R59, R59 ;  /* 0x0000003b003b7308 */ /* 0x000f220000002400 */
[----:B0-----:R-:W-:-:S07]  /*12ea0*/  FSEL R103, R103, -INF , P3 ;  /* 0xff80000067677808 */ /* 0x001fce0001800000 */
[----:B------:R-:W-:Y:S01]  /*12eb0*/  MUFU.TANH R76, R76 ;  /* 0x0000004c004c7308 */ /* 0x000fe20000002400 */
[----:B------:R-:W-:-:S07]  /*12ec0*/  FSEL R157, R101, -INF , P3 ;  /* 0xff800000659d7808 */ /* 0x000fce0001800000 */
[----:B------:R-:W0:Y:S01]  /*12ed0*/  MUFU.TANH R78, R78 ;  /* 0x0000004e004e7308 */ /* 0x000e220000002400 */
[C---:B------:R-:W-:Y:S02]  /*12ee0*/  ISETP.GT.AND P5, PT, R66.reuse, 0x50, PT ;  /* 0x000000504200780c */ /* 0x040fe40003fa4270 */
[----:B------:R-:W-:-:S05]  /*12ef0*/  ISETP.GT.AND P3, PT, R66, 0x70, PT ;  /* 0x000000704200780c */ /* 0x000fca0003f64270 */
[----:B------:R2:W-:Y:S01]  /*12f00*/  MUFU.TANH R46, R71 ;  /* 0x00000047002e7308 */ /* 0x0005e20000002400 */
[----:B------:R-:W-:-:S07]  /*12f10*/  FMNMX.FTZ R108, R141, R108, !PT ;  /* 0x0000006c8d6c7209 */ /* 0x000fce0007810000 */
[----:B------:R-:W-:Y:S01]  /*12f20*/  MUFU.TANH R77, R77 ;  /* 0x0000004d004d7308 */ /* 0x000fe20000002400 */
[----:B--2---:R-:W-:Y:S02]  /*12f30*/  FSEL R71, R114, -INF , P2 ;  /* 0xff80000072477808 */ /* 0x004fe40001000000 */
[----:B------:R-:W-:-:S05]  /*12f40*/  ISETP.GT.AND P2, PT, R66, 0x41, PT ;  /* 0x000000414200780c */ /* 0x000fca0003f44270 */
[----:B------:R-:W2:Y:S01]  /*12f50*/  MUFU.TANH R79, R79 ;  /* 0x0000004f004f7308 */ /* 0x000ea20000002400 */
[----:B------:R-:W-:-:S07]  /*12f60*/  FSEL R145, R89, -INF , P2 ;  /* 0xff80000059917808 */ /* 0x000fce0001000000 */
[----:B------:R-:W-:Y:S01]  /*12f70*/  MUFU.TANH R72, R72 ;  /* 0x0000004800487308 */ /* 0x000fe20000002400 */
[----:B------:R-:W-:-:S07]  /*12f80*/  FSEL R91, R91, -INF , P2 ;  /* 0xff8000005b5b7808 */ /* 0x000fce0001000000 */
[----:B------:R-:W2:Y:S01]  /*12f90*/  MUFU.TANH R74, R74 ;  /* 0x0000004a004a7308 */ /* 0x000ea20000002400 */
[----:B-1----:R-:W-:-:S07]  /*12fa0*/  FSEL R149, R93, -INF , P4 ;  /* 0xff8000005d957808 */ /* 0x002fce0002000000 */
[----:B------:R-:W-:Y:S01]  /*12fb0*/  MUFU.TANH R14, R14 ;  /* 0x0000000e000e7308 */ /* 0x000fe20000002400 */
[----:B------:R-:W-:-:S07]  /*12fc0*/  ISETP.GT.AND P2, PT, R66, 0x58, PT ;  /* 0x000000584200780c */ /* 0x000fce0003f44270 */
[----:B------:R-:W1:Y:S01]  /*12fd0*/  MUFU.TANH R85, R85 ;  /* 0x0000005500557308 */ /* 0x000e620000002400 */
[----:B------:R-:W-:Y:S02]  /*12fe0*/  FSEL R93, R98, -INF , P5 ;  /* 0xff800000625d7808 */ /* 0x000fe40002800000 */
[----:B------:R-:W-:-:S05]  /*12ff0*/  FSEL R151, R96, -INF , P5 ;  /* 0xff80000060977808 */ /* 0x000fca0002800000 */
[----:B------:R3:W-:Y:S01]  /*13000*/  MUFU.TANH R104, R137 ;  /* 0x0000008900687308 */ /* 0x0007e20000002400 */
[----:B------:R-:W-:Y:S02]  /*13010*/  FSEL R165, R82, -INF , P3 ;  /* 0xff80000052a57808 */ /* 0x000fe40001800000 */
[----:B------:R-:W-:-:S05]  /*13020*/  FSEL R167, R80, -INF , P3 ;  /* 0xff80000050a77808 */ /* 0x000fca0001800000 */
[----:B------:R-:W1:Y:S01]  /*13030*/  MUFU.TANH R75, R75 ;  /* 0x0000004b004b7308 */ /* 0x000e620000002400 */
[----:B---3--:R-:W-:Y:S02]  /*13040*/  FSEL R137, R90, -INF , P1 ;  /* 0xff8000005a897808 */ /* 0x008fe40000800000 */
[----:B------:R-:W-:-:S05]  /*13050*/  ISETP.GT.AND P1, PT, R66, 0x51, PT ;  /* 0x000000514200780c */ /* 0x000fca0003f24270 */
[----:B------:R-:W-:Y:S01]  /*13060*/  MUFU.TANH R56, R56 ;  /* 0x0000003800387308 */ /* 0x000fe20000002400 */
[----:B------:R-:W-:Y:S02]  /*13070*/  ISETP.GT.AND P5, PT, R66, 0x61, PT ;  /* 0x000000614200780c */ /* 0x000fe40003fa4270 */
[----:B------:R-:W-:-:S05]  /*13080*/  FSEL R99, R99, -INF , P1 ;  /* 0xff80000063637808 */ /* 0x000fca0000800000 */
[----:B------:R-:W3:Y:S01]  /*13090*/  MUFU.TANH R58, R58 ;  /* 0x0000003a003a7308 */ /* 0x000ee20000002400 */
[----:B------:R-:W-:Y:S02]  /*130a0*/  FSEL R153, R97, -INF , P1 ;  /* 0xff80000061997808 */ /* 0x000fe40000800000 */
[----:B------:R-:W-:Y:S02]  /*130b0*/  FMNMX.FTZ R108, R145, R108, !PT ;  /* 0x0000006c916c7209 */ /* 0x000fe40007810000 */
[----:B------:R-:W-:-:S03]  /*130c0*/  ISETP.GT.AND P3, PT, R66, 0x81, PT ;  /* 0x000000814200780c */ /* 0x000fc60003f64270 */
[----:B------:R-:W-:Y:S01]  /*130d0*/  MUFU.TANH R81, R81 ;  /* 0x0000005100517308 */ /* 0x000fe20000002400 */
[----:B------:R-:W-:-:S07]  /*130e0*/  ISETP.GT.AND P1, PT, R66, 0x68, PT ;  /* 0x000000684200780c */ /* 0x000fce0003f24270 */
[----:B------:R-:W3:Y:S01]  /*130f0*/  MUFU.TANH R83, R83 ;  /* 0x0000005300537308 */ /* 0x000ee20000002400 */
[----:B----4-:R-:W-:Y:S02]  /*13100*/  FSEL R97, R102, -INF , P2 ;  /* 0xff80000066617808 */ /* 0x010fe40001000000 */
[----:B------:R-:W-:Y:S02]  /*13110*/  FSEL R155, R100, -INF , P2 ;  /* 0xff800000649b7808 */ /* 0x000fe40001000000 */
[----:B------:R-:W-:-:S03]  /*13120*/  FSEL R95, R95, -INF , P4 ;  /* 0xff8000005f5f7808 */ /* 0x000fc60002000000 */
[----:B------:R-:W-:Y:S01]  /*13130*/  MUFU.TANH R84, R84 ;  /* 0x0000005400547308 */ /* 0x000fe20000002400 */
[----:B------:R-:W-:Y:S02]  /*13140*/  ISETP.GT.AND P2, PT, R66, 0x69, PT ;  /* 0x000000694200780c */ /* 0x000fe40003f44270 */
[----:B------:R-:W-:Y:S02]  /*13150*/  FSEL R161, R73, -INF , P5 ;  /* 0xff80000049a17808 */ /* 0x000fe40002800000 */
[----:B------:R-:W-:-:S03]  /*13160*/  FMNMX.FTZ R108, R147, R108, !PT ;  /* 0x0000006c936c7209 */ /* 0x000fc60007810000 */
[----:B------:R-:W4:Y:S01]  /*13170*/  MUFU.TANH R15, R15 ;  /* 0x0000000f000f7308 */ /* 0x000f220000002400 */
[----:B------:R-:W-:Y:S02]  /*13180*/  FSEL R59, R59, -INF , P3 ;  /* 0xff8000003b3b7808 */ /* 0x000fe40001800000 */
[----:B------:R-:W-:-:S05]  /*13190*/  FSEL R177, R57, -INF , P3 ;  /* 0xff80000039b17808 */ /* 0x000fca0001800000 */
[----:B------:R-:W4:Y:S01]  /*131a0*/  MUFU.TANH R65, R65 ;  /* 0x0000004100417308 */ /* 0x000f220000002400 */
[----:B------:R-:W-:Y:S02]  /*131b0*/  ISETP.GT.AND P4, PT, R66, 0x60, PT ;  /* 0x000000604200780c */ /* 0x000fe40003f84270 */
[----:B0-----:R-:W-:Y:S02]  /*131c0*/  FSEL R73, R78, -INF , P1 ;  /* 0xff8000004e497808 */ /* 0x001fe40000800000 */
[----:B------:R-:W-:-:S03]  /*131d0*/  FSEL R163, R76, -INF , P1 ;  /* 0xff8000004ca37808 */ /* 0x000fc60000800000 */
[----:B------:R-:W-:Y:S01]  /*131e0*/  MUFU.TANH R60, R60 ;  /* 0x0000003c003c7308 */ /* 0x000fe20000002400 */
[C---:B------:R-:W-:Y:S02]  /*131f0*/  ISETP.GT.AND P3, PT, R66.reuse, 0x98, PT ;  /* 0x000000984200780c */ /* 0x040fe40003f64270 */
[----:B------:R-:W-:-:S05]  /*13200*/  ISETP.GT.AND P1, PT, R66, 0x79, PT ;  /* 0x000000794200780c */ /* 0x000fca0003f24270 */
[----:B------:R-:W0:Y:S01]  /*13210*/  MUFU.TANH R62, R62 ;  /* 0x0000003e003e7308 */ /* 0x000e220000002400 */
[----:B------:R-:W-:Y:S02]  /*13220*/  FMNMX.FTZ R108, R149, R108, !PT ;  /* 0x0000006c956c7209 */ /* 0x000fe40007810000 */
[----:B--2---:R-:W-:Y:S02]  /*13230*/  FSEL R79, R79, -INF , P2 ;  /* 0xff8000004f4f7808 */ /* 0x004fe40001000000 */
[----:B------:R-:W-:-:S03]  /*13240*/  FSEL R77, R77, -INF , P2 ;  /* 0xff8000004d4d7808 */ /* 0x000fc60001000000 */
[----:B------:R-:W2:Y:S01]  /*13250*/  MUFU.TANH R61, R61 ;  /* 0x0000003d003d7308 */ /* 0x000ea20000002400 */
[----:B------:R-:W-:Y:S01]  /*13260*/  FSEL R101, R74, -INF , P4 ;  /* 0xff8000004a657808 */ /* 0x000fe20002000000 */
[----:B------:R-:W-:Y:S02]  /*13270*/  WARPGROUP.DEPBAR.LE gsb0, 0x0 ;  /* 0x00008000000079c5 */ /* 0x000fe40000010000 */
[----:B------:R-:W-:-:S04]  /*13280*/  FSEL R159, R72, -INF , P4 ;  /* 0xff800000489f7808 */ /* 0x000fc80002000000 */
[----:B------:R-:W-:Y:S01]  /*13290*/  MUFU.TANH R221, R221 ;  /* 0x000000dd00dd7308 */ /* 0x000fe20000002400 */
[----:B------:R-:W-:Y:S02]  /*132a0*/  ISETP.GT.AND P2, PT, R66, 0x80, PT ;  /* 0x000000804200780c */ /* 0x000fe40003f44270 */
[----:B------:R-:W-:Y:S01]  /*132b0*/  FSEL R207, R42, -INF , P3 ;  /* 0xff8000002acf7808 */ /* 0x000fe20001800000 */
[----:B------:R-:W-:-:S04]  /*132c0*/  FMUL.FTZ R42, R2, R32 ;  /* 0x00000020022a7220 */ /* 0x000fc80000410000 */
[----:B------:R-:W2:Y:S01]  /*132d0*/  MUFU.TANH R181, R181 ;  /* 0x000000b500b57308 */ /* 0x000ea20000002400 */
[----:B------:R-:W-:Y:S02]  /*132e0*/  ISETP.GT.AND P4, PT, R66, 0x71, PT ;  /* 0x000000714200780c */ /* 0x000fe40003f84270 */
[----:B-1----:R-:W-:Y:S02]  /*132f0*/  FSEL R85, R85, -INF , P1 ;  /* 0xff80000055557808 */ /* 0x002fe40000800000 */
[----:B------:R-:W-:Y:S01]  /*13300*/  FSEL R173, R14, -INF , P1 ;  /* 0xff8000000ead7808 */ /* 0x000fe20000800000 */
[----:B------:R-:W-:Y:S01]  /*13310*/  FMUL.FTZ R14, R2, R25 ;  /* 0x00000019020e7220 */ /* 0x000fe20000410000 */
[----:B------:R-:W-:Y:S01]  /*13320*/  ISETP.GT.AND P1, PT, R66, 0x90, PT ;  /* 0x000000904200780c */ /* 0x000fe20003f24270 */
[----:B------:R-:W-:Y:S01]  /*13330*/  MUFU.TANH R52, R52 ;  /* 0x0000003400347308 */ /* 0x000fe20000002400 */
[----:B------:R-:W-:Y:S01]  /*13340*/  FMNMX.FTZ R108, R151, R108, !PT ;  /* 0x0000006c976c7209 */ /* 0x000fe20007810000 */
[C---:B------:R-:W-:Y:S01]  /*13350*/  FMUL.FTZ R24, R2.reuse, R24 ;  /* 0x0000001802187220 */ /* 0x040fe20000410000 */
[----:B------:R-:W-:Y:S01]  /*13360*/  FSEL R75, R75, -INF , P5 ;  /* 0xff8000004b4b7808 */ /* 0x000fe20002800000 */
[----:B------:R-:W-:Y:S01]  /*13370*/  FMUL.FTZ R26, R2, R26 ;  /* 0x0000001a021a7220 */ /* 0x000fe20000410000 */
[----:B---3--:R-:W-:-:S03]  /*13380*/  FSEL R171, R58, -INF , P2 ;  /* 0xff8000003aab7808 */ /* 0x008fc60001000000 */
[----:B------:R-:W1:Y:S01]  /*13390*/  MUFU.TANH R48, R48 ;  /* 0x0000003000307308 */ /* 0x000e620000002400 */
[----:B------:R-:W-:Y:S02]  /*133a0*/  FSEL R175, R56, -INF , P2 ;  /* 0xff80000038af7808 */ /* 0x000fe40001000000 */
[----:B------:R-:W-:Y:S02]  /*133b0*/  ISETP.GT.AND P5, PT, R66, 0x78, PT ;  /* 0x000000784200780c */ /* 0x000fe40003fa4270 */
[----:B------:R-:W-:-:S03]  /*133c0*/  FSEL R83, R83, -INF , P4 ;  /* 0xff80000053537808 */ /* 0x000fc60002000000 */
[----:B------:R-:W-:Y:S01]  /*133d0*/  MUFU.TANH R138, R138 ;  /* 0x0000008a008a7308 */ /* 0x000fe20000002400 */
[----:B------:R-:W-:Y:S02]  /*133e0*/  FSEL R81, R81, -INF , P4 ;  /* 0xff80000051517808 */ /* 0x000fe40002000000 */
[C---:B------:R-:W-:Y:S02]  /*133f0*/  ISETP.GT.AND P2, PT, R66.reuse, 0x91, PT ;  /* 0x000000914200780c */ /* 0x040fe40003f44270 */
[----:B------:R-:W-:-:S03]  /*13400*/  ISETP.GT.AND P4, PT, R66, 0x88, PT ;  /* 0x000000884200780c */ /* 0x000fc60003f84270 */
[----:B------:R-:W3:Y:S01]  /*13410*/  MUFU.TANH R134, R134 ;  /* 0x0000008600867308 */ /* 0x000ee20000002400 */
[----:B------:R-:W-:Y:S01]  /*13420*/  FSEL R25, R40, -INF , P1 ;  /* 0xff80000028197808 */ /* 0x000fe20000800000 */
[----:B------:R-:W-:Y:S01]  /*13430*/  FMUL.FTZ R40, R2, R27 ;  /* 0x0000001b02287220 */ /* 0x000fe20000410000 */
[----:B------:R-:W-:Y:S02]  /*13440*/  FMNMX.FTZ R108, R153, R108, !PT ;  /* 0x0000006c996c7209 */ /* 0x000fe40007810000 */
[----:B------:R-:W-:-:S03]  /*13450*/  FSEL R27, R44, -INF , P3 ;  /* 0xff8000002c1b7808 */ /* 0x000fc60001800000 */
[----:B------:R-:W-:Y:S01]  /*13460*/  MUFU.TANH R225, R225 ;  /* 0x000000e100e17308 */ /* 0x000fe20000002400 */
[----:B----4-:R-:W-:Y:S01]  /*13470*/  FSEL R15, R15, -INF , P5 ;  /* 0xff8000000f0f7808 */ /* 0x010fe20002800000 */
[----:B------:R-:W-:Y:S01]  /*13480*/  FMUL.FTZ R44, R2, R33 ;  /* 0x00000021022c7220 */ /* 0x000fe20000410000 */
[----:B------:R-:W-:-:S05]  /*13490*/  FSEL R169, R84, -INF , P5 ;  /* 0xff80000054a97808 */ /* 0x000fca0002800000 */
[----:B------:R-:W4:Y:S01]  /*134a0*/  MUFU.TANH R183, R183 ;  /* 0x000000b700b77308 */ /* 0x000f220000002400 */
[----:B------:R-:W-:Y:S02]  /*134b0*/  FSEL R41, R41, -INF , P2 ;  /* 0xff80000029297808 */ /* 0x000fe40001000000 */
[----:B------:R-:W-:Y:S02]  /*134c0*/  FSEL R205, R65, -INF , P2 ;  /* 0xff80000041cd7808 */ /* 0x000fe40001000000 */
[----:B------:R-:W-:-:S03]  /*134d0*/  ISETP.GT.AND P5, PT, R66, 0x89, PT ;  /* 0x000000894200780c */ /* 0x000fc60003fa4270 */
[----:B------:R-:W4:Y:S01]  /*134e0*/  MUFU.TANH R42, R42 ;  /* 0x0000002a002a7308 */ /* 0x000f220000002400 */
[----:B0-----:R-:W-:Y:S02]  /*134f0*/  FSEL R57, R62, -INF , P4 ;  /* 0xff8000003e397808 */ /* 0x001fe40002000000 */
[----:B------:R-:W-:Y:S02]  /*13500*/  FSEL R179, R60, -INF , P4 ;  /* 0xff8000003cb37808 */ /* 0x000fe40002000000 */
[----:B------:R-:W-:-:S03]  /*13510*/  ISETP.GT.AND P2, PT, R66, 0xa8, PT ;  /* 0x000000a84200780c */ /* 0x000fc60003f44270 */
[----:B------:R-:W0:Y:S01]  /*13520*/  MUFU.TANH R14, R14 ;  /* 0x0000000e000e7308 */ /* 0x000e220000002400 */
[----:B------:R-:W-:Y:S02]  /*13530*/  FMNMX.FTZ R108, R155, R108, !PT ;  /* 0x0000006c9b6c7209 */ /* 0x000fe40007810000 */
[----:B------:R-:W-:-:S05]  /*13540*/  ISETP.GT.AND P4, PT, R66, 0x99, PT ;  /* 0x000000994200780c */ /* 0x000fca0003f84270 */
[----:B------:R-:W0:Y:S01]  /*13550*/  MUFU.TANH R24, R24 ;  /* 0x0000001800187308 */ /* 0x000e220000002400 */
[----:B--2---:R-:W-:Y:S02]  /*13560*/  FSEL R197, R61, -INF , P5 ;  /* 0xff8000003dc57808 */ /* 0x004fe40002800000 */
[----:B------:R-:W-:-:S05]  /*13570*/  FSEL R181, R181, -INF , P2 ;  /* 0xff800000b5b57808 */ /* 0x000fca0001000000 */
[----:B------:R-:W2:Y:S01]  /*13580*/  MUFU.TANH R26, R26 ;  /* 0x0000001a001a7308 */ /* 0x000ea20000002400 */
[----:B------:R-:W-:Y:S02]  /*13590*/  FSEL R221, R221, -INF , P2 ;  /* 0xff800000dddd7808 */ /* 0x000fe40001000000 */
[----:B------:R-:W-:Y:S02]  /*135a0*/  FMNMX.FTZ R108, R157, R108, !PT ;  /* 0x0000006c9d6c7209 */ /* 0x000fe40007810000 */
[----:B------:R-:W-:Y:S02]  /*135b0*/  FSEL R61, R46, -INF , P4 ;  /* 0xff8000002e3d7808 */ /* 0x000fe40002000000 */
[----:B------:R-:W-:Y:S01]  /*135c0*/  FSEL R223, R12, -INF , P4 ;  /* 0xff8000000cdf7808 */ /* 0x000fe20002000000 */
[----:B------:R-:W2:Y:S01]  /*135d0*/  MUFU.TANH R44, R44 ;  /* 0x0000002c002c7308 */ /* 0x000ea20000002400 */
[C---:B------:R-:W-:Y:S02]  /*135e0*/  ISETP.GT.AND P2, PT, R66.reuse, 0xb9, PT ;  /* 0x000000b94200780c */ /* 0x040fe40003f44270 */
[----:B------:R-:W-:-:S02]  /*135f0*/  ISETP.GT.AND P4, PT, R66, 0xb0, PT ;  /* 0x000000b04200780c */ /* 0x000fc40003f84270 */
[----:B------:R-:W-:Y:S02]  /*13600*/  ISETP.GT.AND P3, PT, R66, 0xa9, PT ;  /* 0x000000a94200780c */ /* 0x000fe40003f64270 */
[----:B------:R-:W-:Y:S01]  /*13610*/  FMNMX.FTZ R108, R159, R108, !PT ;  /* 0x0000006c9f6c7209 */ /* 0x000fe20007810000 */
[----:B------:R4:W2:Y:S01]  /*13620*/  MUFU.TANH R193, R40 ;  /* 0x0000002800c17308 */ /* 0x0008a20000002400 */
[----:B-1----:R-:W-:Y:S02]  /*13630*/  FSEL R189, R48, -INF , P2 ;  /* 0xff80000030bd7808 */ /* 0x002fe40001000000 */
[----:B---3--:R-:W-:Y:S02]  /*13640*/  FSEL R185, R134, -INF , P4 ;  /* 0xff80000086b97808 */ /* 0x008fe40002000000 */
[----:B------:R-:W-:Y:S02]  /*13650*/  FSEL R227, R138, -INF , P4 ;  /* 0xff8000008ae37808 */ /* 0x000fe40002000000 */
[----:B------:R-:W-:-:S02]  /*13660*/  ISETP.GT.AND P4, PT, R66, 0xc1, PT ;  /* 0x000000c14200780c */ /* 0x000fc40003f84270 */
[----:B----4-:R-:W-:Y:S02]  /*13670*/  FSEL R40, R52, -INF , P2 ;  /* 0xff80000034287808 */ /* 0x010fe40001000000 */
[C---:B------:R-:W-:Y:S02]  /*13680*/  ISETP.GT.AND P2, PT, R66.reuse, 0xd0, PT ;  /* 0x000000d04200780c */ /* 0x040fe40003f44270 */
[----:B------:R-:W-:Y:S02]  /*13690*/  FSEL R183, R183, -INF , P3 ;  /* 0xff800000b7b77808 */ /* 0x000fe40001800000 */
[----:B------:R-:W-:Y:S02]  /*136a0*/  FSEL R225, R225, -INF , P3 ;  /* 0xff800000e1e17808 */ /* 0x000fe40001800000 */
[----:B------:R-:W-:Y:S02]  /*136b0*/  FMNMX.FTZ R108, R161, R108, !PT ;  /* 0x0000006ca16c7209 */ /* 0x000fe40007810000 */
[----:B------:R-:W-:Y:S01]  /*136c0*/  ISETP.GT.AND P3, PT, R66, 0xc0, PT ;  /* 0x000000c04200780c */ /* 0x000fe20003f64270 */
[----:B------:R-:W-:Y:S01]  /*136d0*/  FMUL.FTZ R46, R2, R36 ;  /* 0x00000024022e7220 */ /* 0x000fe20000410000 */
[----:B------:R-:W-:-:S02]  /*136e0*/  FSEL R209, R42, -INF , P2 ;  /* 0xff8000002ad17808 */ /* 0x000fc40001000000 */
[----:B0-----:R-:W-:Y:S01]  /*136f0*/  FSEL R215, R14, -INF , P4 ;  /* 0xff8000000ed77808 */ /* 0x001fe20002000000 */
[----:B------:R-:W-:Y:S01]  /*13700*/  FMUL.FTZ R14, R2, R37 ;  /* 0x00000025020e7220 */ /* 0x000fe20000410000 */
[----:B------:R-:W-:Y:S02]  /*13710*/  FMNMX.FTZ R42, R21, R120, !PT ;  /* 0x00000078152a7209 */ /* 0x000fe40007810000 */
[----:B------:R-:W-:Y:S02]  /*13720*/  FMNMX.FTZ R108, R163, R108, !PT ;  /* 0x0000006ca36c7209 */ /* 0x000fe40007810000 */
[----:B------:R-:W-:Y:S02]  /*13730*/  FSEL R36, R24, -INF , P3 ;  /* 0xff80000018247808 */ /* 0x000fe40001800000 */
[----:B--2---:R-:W-:Y:S02]  /*13740*/  FSEL R37, R26, -INF , P3 ;  /* 0xff8000001a257808 */ /* 0x004fe40001800000 */
[----:B------:R-:W-:-:S02]  /*13750*/  ISETP.GT.AND P3, PT, R66, 0xd1, PT ;  /* 0x000000d14200780c */ /* 0x000fc40003f64270 */
[----:B------:R-:W-:Y:S01]  /*13760*/  FMNMX.FTZ R42, R123, R42, !PT ;  /* 0x0000002a7b2a7209 */ /* 0x000fe20007810000 */
[----:B------:R-:W0:Y:S01]  /*13770*/  MUFU.TANH R46, R46 ;  /* 0x0000002e002e7308 */ /* 0x000e220000002400 */
[----:B------:R-:W-:Y:S02]  /*13780*/  FMNMX.FTZ R108, R77, R108, !PT ;  /* 0x0000006c4d6c7209 */ /* 0x000fe40007810000 */
[----:B------:R-:W-:Y:S02]  /*13790*/  FSEL R203, R44, -INF , P3 ;  /* 0xff8000002ccb7808 */ /* 0x000fe40001800000 */
[----:B------:R-:W-:Y:S02]  /*137a0*/  FMNMX.FTZ R44, R13, R42, !PT ;  /* 0x0000002a0d2c7209 */ /* 0x000fe40007810000 */
[----:B------:R-:W-:Y:S02]  /*137b0*/  FMNMX.FTZ R108, R167, R108, !PT ;  /* 0x0000006ca76c7209 */ /* 0x000fe40007810000 */
[----:B------:R-:W-:-:S02]  /*137c0*/  FMNMX.FTZ R44, R127, R44, !PT ;  /* 0x0000002c7f2c7209 */ /* 0x000fc40007810000 */
[----:B------:R-:W-:Y:S02]  /*137d0*/  FMNMX.FTZ R108, R81, R108, !PT ;  /* 0x0000006c516c7209 */ /* 0x000fe40007810000 */
[----:B------:R-:W-:Y:S02]  /*137e0*/  FMNMX.FTZ R44, R45, R44, !PT ;  /* 0x0000002c2d2c7209 */ /* 0x000fe40007810000 */
[----:B------:R-:W-:Y:S02]  /*137f0*/  FMNMX.FTZ R108, R169, R108, !PT ;  /* 0x0000006ca96c7209 */ /* 0x000fe40007810000 */
[----:B------:R-:W-:Y:S02]  /*13800*/  FSEL R193, R193, -INF , P4 ;  /* 0xff800000c1c17808 */ /* 0x000fe40002000000 */
[----:B------:R-:W-:Y:S01]  /*13810*/  ISETP.GT.AND P4, PT, R66, 0xd8, PT ;  /* 0x000000d84200780c */ /* 0x000fe20003f84270 */
[----:B------:R-:W1:Y:S01]  /*13820*/  MUFU.TANH R64, R64 ;  /* 0x0000004000407308 */ /* 0x000e620000002400 */
[----:B------:R-:W-:-:S02]  /*13830*/  FMNMX.FTZ R44, R131, R44, !PT ;  /* 0x0000002c832c7209 */ /* 0x000fc40007810000 */
[----:B------:R-:W-:Y:S02]  /*13840*/  FMNMX.FTZ R108, R173, R108, !PT ;  /* 0x0000006cad6c7209 */ /* 0x000fe40007810000 */
[----:B0-----:R-:W-:Y:S02]  /*13850*/  FSEL R201, R46, -INF , P4 ;  /* 0xff8000002ec97808 */ /* 0x001fe40002000000 */
[----:B------:R-:W-:Y:S02]  /*13860*/  FMNMX.FTZ R46, R49, R44, !PT ;  /* 0x0000002c312e7209 */ /* 0x000fe40007810000 */
[----:B------:R-:W-:Y:S02]  /*13870*/  FMNMX.FTZ R108, R175, R108, !PT ;  /* 0x0000006caf6c7209 */ /* 0x000fe40007810000 */
[----:B------:R-:W-:Y:S02]  /*13880*/  FMNMX.FTZ R46, R53, R46, !PT ;  /* 0x0000002e352e7209 */ /* 0x000fe40007810000 */
[----:B------:R-:W-:Y:S01]  /*13890*/  FMNMX.FTZ R108, R177, R108, !PT ;  /* 0x0000006cb16c7209 */ /* 0x000fe20007810000 */
[----:B------:R-:W0:Y:S01]  /*138a0*/  MUFU.TANH R63, R63 ;  /* 0x0000003f003f7308 */ /* 0x000e220000002400 */
[----:B------:R-:W-:-:S02]  /*138b0*/  FMNMX.FTZ R46, R107, R46, !PT ;  /* 0x0000002e6b2e7209 */ /* 0x000fc40007810000 */
[----:B------:R-:W-:Y:S02]  /*138c0*/  FMNMX.FTZ R108, R179, R108, !PT ;  /* 0x0000006cb36c7209 */ /* 0x000fe40007810000 */
[----:B------:R-:W-:Y:S02]  /*138d0*/  FMNMX.FTZ R46, R67, R46, !PT ;  /* 0x0000002e432e7209 */ /* 0x000fe40007810000 */
[----:B-1----:R-:W-:Y:S02]  /*138e0*/  FSEL R199, R64, -INF , P1 ;  /* 0xff80000040c77808 */ /* 0x002fe40000800000 */
[----:B------:R-:W-:Y:S02]  /*138f0*/  FMNMX.FTZ R108, R197, R108, !PT ;  /* 0x0000006cc56c7209 */ /* 0x000fe40007810000 */
[----:B------:R-:W-:Y:S02]  /*13900*/  FMNMX.FTZ R48, R111, R46, !PT ;  /* 0x0000002e6f307209 */ /* 0x000fe40007810000 */
[----:B------:R-:W-:-:S02]  /*13910*/  FMNMX.FTZ R108, R199, R108, !PT ;  /* 0x0000006cc76c7209 */ /* 0x000fc40007810000 */
[----:B------:R-:W-:Y:S02]  /*13920*/  FMNMX.FTZ R48, R71, R48, !PT ;  /* 0x0000003047307209 */ /* 0x000fe40007810000 */
[----:B------:R-:W-:Y:S02]  /*13930*/  FMNMX.FTZ R108, R205, R108, !PT ;  /* 0x0000006ccd6c7209 */ /* 0x000fe40007810000 */
[----:B------:R-:W-:Y:S02]  /*13940*/  FMNMX.FTZ R48, R115, R48, !PT ;  /* 0x0000003073307209 */ /* 0x000fe40007810000 */
[----:B0-----:R-:W-:Y:S02]  /*13950*/  FSEL R63, R63, -INF , P5 ;  /* 0xff8000003f3f7808 */ /* 0x001fe40002800000 */
[----:B------:R-:W-:Y:S02]  /*13960*/  ISETP.GT.AND P5, PT, R66, 0xa0, PT ;  /* 0x000000a04200780c */ /* 0x000fe40003fa4270 */
[----:B------:R-:W-:-:S02]  /*13970*/  FMNMX.FTZ R108, R207, R108, !PT ;  /* 0x0000006ccf6c7209 */ /* 0x000fc40007810000 */
[----:B------:R-:W-:Y:S02]  /*13980*/  FMNMX.FTZ R48, R113, R48, !PT ;  /* 0x0000003071307209 */ /* 0x000fe40007810000 */
[----:B------:R-:W-:Y:S02]  /*13990*/  ISETP.GT.AND P1, PT, R66, 0xa1, PT ;  /* 0x000000a14200780c */ /* 0x000fe40003f24270 */
[----:B------:R-:W-:Y:S02]  /*139a0*/  FSEL R217, R50, -INF , P5 ;  /* 0xff80000032d97808 */ /* 0x000fe40002800000 */
[----:B------:R-:W-:Y:S01]  /*139b0*/  FMNMX.FTZ R108, R223, R108, !PT ;  /* 0x0000006cdf6c7209 */ /* 0x000fe20007810000 */
[----:B------:R-:W0:Y:S01]  /*139c0*/  MUFU.TANH R106, R140 ;  /* 0x0000008c006a7308 */ /* 0x000e220000002400 */
[----:B------:R-:W-:Y:S02]  /*139d0*/  FMNMX.FTZ R50, R119, R48, !PT ;  /* 0x0000003077327209 */ /* 0x000fe40007810000 */
[----:B------:R-:W-:-:S02]  /*139e0*/  FSEL R211, R68, -INF , P1 ;  /* 0xff80000044d37808 */ /* 0x000fc40000800000 */
[----:B------:R-:W-:-:S03]  /*139f0*/  FMNMX.FTZ R108, R217, R108, !PT ;  /* 0x0000006cd96c7209 */ /* 0x000fc60007810000 */
[----:B------:R-:W1:Y:S01]  /*13a00*/  MUFU.TANH R136, R136 ;  /* 0x0000008800887308 */ /* 0x000e620000002400 */
[----:B------:R-:W-:Y:S02]  /*13a10*/  FMNMX.FTZ R50, R137, R50, !PT ;  /* 0x0000003289327209 */ /* 0x000fe40007810000 */
[----:B------:R-:W-:Y:S02]  /*13a20*/  FMNMX.FTZ R108, R211, R108, !PT ;  /* 0x0000006cd36c7209 */ /* 0x000fe40007810000 */
[----:B------:R-:W-:-:S03]  /*13a30*/  FMNMX.FTZ R50, R91, R50, !PT ;  /* 0x000000325b327209 */ /* 0x000fc60007810000 */
[----:B------:R-:W2:Y:S01]  /*13a40*/  MUFU.TANH R70, R70 ;  /* 0x0000004600467308 */ /* 0x000ea20000002400 */
[----:B------:R-:W-:Y:S01]  /*13a50*/  FMNMX.FTZ R108, R221, R108, !PT ;  /* 0x0000006cdd6c7209 */ /* 0x000fe20007810000 */
[----:B------:R-:W-:Y:S01]  /*13a60*/  FMUL.FTZ R12, R2, R29 ;  /* 0x0000001d020c7220 */ /* 0x000fe20000410000 */
[----:B------:R-:W-:Y:S02]  /*13a70*/  FMNMX.FTZ R50, R143, R50, !PT ;  /* 0x000000328f327209 */ /* 0x000fe40007810000 */
[----:B------:R-:W-:Y:S01]  /*13a80*/  FSEL R29, R104, -INF , P5 ;  /* 0xff800000681d7808 */ /* 0x000fe20002800000 */
[----:B------:R-:W-:Y:S01]  /*13a90*/  FMUL.FTZ R28, R2, R28 ;  /* 0x0000001c021c7220 */ /* 0x000fe20000410000 */
[----:B------:R-:W-:Y:S01]  /*13aa0*/  ISETP.GT.AND P5, PT, R66, 0xb1, PT ;  /* 0x000000b14200780c */ /* 0x000fe20003fa4270 */
[----:B------:R-:W3:Y:S01]  /*13ab0*/  MUFU.TANH R54, R54 ;  /* 0x0000003600367308 */ /* 0x000ee20000002400 */
[----:B------:R-:W-:Y:S02]  /*13ac0*/  FMNMX.FTZ R108, R225, R108, !PT ;  /* 0x0000006ce16c7209 */ /* 0x000fe40007810000 */
[----:B------:R-:W-:-:S02]  /*13ad0*/  FMNMX.FTZ R52, R95, R50, !PT ;  /* 0x000000325f347209 */ /* 0x000fc40007810000 */
[----:B0-----:R-:W-:-:S03]  /*13ae0*/  FSEL R65, R106, -INF , P1 ;  /* 0xff8000006a417808 */ /* 0x001fc60000800000 */
[----:B------:R-:W0:Y:S01]  /*13af0*/  MUFU.TANH R86, R86 ;  /* 0x0000005600567308 */ /* 0x000e220000002400 */
[----:B------:R-:W-:Y:S02]  /*13b00*/  ISETP.GT.AND P1, PT, R66, 0xb8, PT ;  /* 0x000000b84200780c */ /* 0x000fe40003f24270 */
[----:B-1----:R-:W-:Y:S02]  /*13b10*/  FSEL R237, R136, -INF , P5 ;  /* 0xff80000088ed7808 */ /* 0x002fe40002800000 */
[----:B------:R-:W-:Y:S02]  /*13b20*/  FMNMX.FTZ R108, R227, R108, !PT ;  /* 0x0000006ce36c7209 */ /* 0x000fe40007810000 */
[----:B------:R-:W-:Y:S01]  /*13b30*/  FMNMX.FTZ R52, R93, R52, !PT ;  /* 0x000000345d347209 */ /* 0x000fe20007810000 */
[----:B------:R-:W1:Y:S01]  /*13b40*/  MUFU.TANH R28, R28 ;  /* 0x0000001c001c7308 */ /* 0x000e620000002400 */
[----:B--2---:R-:W-:Y:S02]  /*13b50*/  FSEL R32, R70, -INF , P1 ;  /* 0xff80000046207808 */ /* 0x004fe40000800000 */
[----:B------:R-:W-:-:S02]  /*13b60*/  FMNMX.FTZ R33, R237, R108, !PT ;  /* 0x0000006ced217209 */ /* 0x000fc40007810000 */
[----:B------:R-:W-:Y:S02]  /*13b70*/  FMNMX.FTZ R52, R99, R52, !PT ;  /* 0x0000003463347209 */ /* 0x000fe40007810000 */
[----:B------:R-:W-:Y:S01]  /*13b80*/  FMNMX.FTZ R89, R32, R33, !PT ;  /* 0x0000002120597209 */ /* 0x000fe20007810000 */
[----:B------:R-:W2:Y:S01]  /*13b90*/  MUFU.TANH R12, R12 ;  /* 0x0000000c000c7308 */ /* 0x000ea20000002400 */
[----:B------:R-:W-:Y:S01]  /*13ba0*/  FMNMX.FTZ R52, R97, R52, !PT ;  /* 0x0000003461347209 */ /* 0x000fe20007810000 */
[----:B------:R-:W-:Y:S01]  /*13bb0*/  FMUL.FTZ R30, R2, R30 ;  /* 0x0000001e021e7220 */ /* 0x000fe20000410000 */
[----:B------:R-:W-:Y:S02]  /*13bc0*/  FMNMX.FTZ R89, R40, R89, !PT ;  /* 0x0000005928597209 */ /* 0x000fe40007810000 */
[----:B---3--:R-:W-:Y:S02]  /*13bd0*/  FSEL R33, R54, -INF , P1 ;  /* 0xff80000036217808 */ /* 0x008fe40000800000 */
[----:B------:R-:W-:-:S02]  /*13be0*/  FMNMX.FTZ R54, R103, R52, !PT ;  /* 0x0000003467367209 */ /* 0x000fc40007810000 */
[----:B0-----:R-:W-:Y:S02]  /*13bf0*/  FSEL R187, R86, -INF , P5 ;  /* 0xff80000056bb7808 */ /* 0x001fe40002800000 */
[----:B------:R-:W-:Y:S02]  /*13c00*/  ISETP.GT.AND P5, PT, R66, 0xc8, PT ;  /* 0x000000c84200780c */ /* 0x000fe40003fa4270 */
[----:B------:R-:W-:Y:S01]  /*13c10*/  FMNMX.FTZ R24, R36, R89, !PT ;  /* 0x0000005924187209 */ /* 0x000fe20007810000 */
[----:B------:R-:W0:Y:S01]  /*13c20*/  MUFU.TANH R30, R30 ;  /* 0x0000001e001e7308 */ /* 0x000e220000002400 */
[----:B------:R-:W-:Y:S02]  /*13c30*/  FMNMX.FTZ R54, R101, R54, !PT ;  /* 0x0000003665367209 */ /* 0x000fe40007810000 */
[----:B------:R-:W-:Y:S02]  /*13c40*/  ISETP.GT.AND P1, PT, R66, 0xc9, PT ;  /* 0x000000c94200780c */ /* 0x000fe40003f24270 */
[----:B-1----:R-:W-:-:S02]  /*13c50*/  FSEL R219, R28, -INF , P5 ;  /* 0xff8000001cdb7808 */ /* 0x002fc40002800000 */
[----:B------:R-:W-:Y:S01]  /*13c60*/  FMNMX.FTZ R24, R215, R24, !PT ;  /* 0x00000018d7187209 */ /* 0x000fe20007810000 */
[----:B------:R-:W1:Y:S01]  /*13c70*/  MUFU.TANH R14, R14 ;  /* 0x0000000e000e7308 */ /* 0x000e620000002400 */
[----:B------:R-:W-:Y:S02]  /*13c80*/  FMNMX.FTZ R54, R75, R54, !PT ;  /* 0x000000364b367209 */ /* 0x000fe40007810000 */
[----:B--2---:R-:W-:Y:S02]  /*13c90*/  FSEL R213, R12, -INF , P1 ;  /* 0xff8000000cd57808 */ /* 0x004fe40000800000 */
        /* <DEDUP_REMOVED lines=10> */
[----:B-1----:R-:W-:Y:S02]  /*13d40*/  FSEL R195, R14, -INF , P5 ;  /* 0xff8000000ec37808 */ /* 0x002fe40002800000 */
[----:B------:R-:W-:Y:S02]  /*13d50*/  FMNMX.FTZ R24, R201, R24, !PT ;  /* 0x00000018c9187209 */ /* 0x000fe40007810000 */
[----:B------:R-:W-:Y:S02]  /*13d60*/  FMNMX.FTZ R56, R15, R56, !PT ;  /* 0x000000380f387209 */ /* 0x000fe40007810000 */
[----:B------:R-:W-:Y:S02]  /*13d70*/  FMNMX.FTZ R24, R195, R24, !PT ;  /* 0x00000018c3187209 */ /* 0x000fe40007810000 */
[----:B------:R-:W-:-:S03]  /*13d80*/  FMNMX.FTZ R58, R85, R56, !PT ;  /* 0x00000038553a7209 */ /* 0x000fc60007810000 */
[----:B------:R-:W0:Y:S01]  /*13d90*/  SHFL.BFLY PT, R89, R24, 0x2, 0x1f ;  /* 0x0c401f0018597f89 */ /* 0x000e2200000e0000 */
[----:B------:R-:W-:-:S04]  /*13da0*/  FMNMX.FTZ R58, R171, R58, !PT ;  /* 0x0000003aab3a7209 */ /* 0x000fc80007810000 */
[----:B------:R-:W-:-:S04]  /*13db0*/  FMNMX.FTZ R58, R59, R58, !PT ;  /* 0x0000003a3b3a7209 */ /* 0x000fc80007810000 */
[----:B------:R-:W-:-:S04]  /*13dc0*/  FMNMX.FTZ R58, R57, R58, !PT ;  /* 0x0000003a393a7209 */ /* 0x000fc80007810000 */
[----:B------:R-:W-:-:S04]  /*13dd0*/  FMNMX.FTZ R60, R63, R58, !PT ;  /* 0x0000003a3f3c7209 */ /* 0x000fc80007810000 */
[----:B------:R-:W-:-:S04]  /*13de0*/  FMNMX.FTZ R60, R25, R60, !PT ;  /* 0x0000003c193c7209 */ /* 0x000fc80007810000 */
[----:B------:R-:W-:Y:S02]  /*13df0*/  FMNMX.FTZ R60, R41, R60, !PT ;  /* 0x0000003c293c7209 */ /* 0x000fe40007810000 */
[----:B0-----:R-:W-:Y:S02]  /*13e00*/  FMNMX.FTZ R14, R24, R89, !PT ;  /* 0x00000059180e7209 */ /* 0x001fe40007810000 */
[----:B------:R-:W-:-:S03]  /*13e10*/  FMNMX.FTZ R60, R27, R60, !PT ;  /* 0x0000003c1b3c7209 */ /* 0x000fc60007810000 */
[----:B------:R-:W0:Y:S01]  /*13e20*/  SHFL.BFLY PT, R89, R14, 0x1, 0x1f ;  /* 0x0c201f000e597f89 */ /* 0x000e2200000e0000 */
[----:B------:R-:W-:-:S04]  /*13e30*/  FMNMX.FTZ R62, R61, R60, !PT ;  /* 0x0000003c3d3e7209 */ /* 0x000fc80007810000 */
[----:B------:R-:W-:-:S04]  /*13e40*/  FMNMX.FTZ R62, R29, R62, !PT ;  /* 0x0000003e1d3e7209 */ /* 0x000fc80007810000 */
[----:B------:R-:W-:-:S04]  /*13e50*/  FMNMX.FTZ R62, R65, R62, !PT ;  /* 0x0000003e413e7209 */ /* 0x000fc80007810000 */
[----:B------:R-:W-:-:S04]  /*13e60*/  FMNMX.FTZ R62, R181, R62, !PT ;  /* 0x0000003eb53e7209 */ /* 0x000fc80007810000 */
[----:B------:R-:W-:Y:S01]  /*13e70*/  FMNMX.FTZ R64, R183, R62, !PT ;  /* 0x0000003eb7407209 */ /* 0x000fe20007810000 */
[----:B------:R-:W-:-:S03]  /*13e80*/  FMUL.FTZ R68, R2, R31 ;  /* 0x0000001f02447220 */ /* 0x000fc60000410000 */
[----:B------:R-:W-:Y:S01]  /*13e90*/  FMNMX.FTZ R64, R185, R64, !PT ;  /* 0x00000040b9407209 */ /* 0x000fe20007810000 */
[----:B------:R-:W-:Y:S02]  /*13ea0*/  IMAD.U32 R88, RZ, RZ, UR4 ;  /* 0x00000004ff587e24 */ /* 0x000fe4000f8e00ff */
[----:B------:R-:W-:Y:S01]  /*13eb0*/  FMUL.FTZ R66, R2, R34 ;  /* 0x0000002202427220 */ /* 0x000fe20000410000 */
[----:B0-----:R-:W-:Y:S02]  /*13ec0*/  FMNMX.FTZ R89, R14, R89, !PT ;  /* 0x000000590e597209 */ /* 0x001fe40007810000 */
[----:B------:R-:W-:Y:S01]  /*13ed0*/  FMNMX.FTZ R64, R187, R64, !PT ;  /* 0x00000040bb407209 */ /* 0x000fe20007810000 */
[----:B------:R-:W-:Y:S01]  /*13ee0*/  MUFU.TANH R68, R68 ;  /* 0x0000004400447308 */ /* 0x000fe20000002400 */
[----:B------:R-:W-:Y:S01]  /*13ef0*/  FMUL.FTZ R70, R2, R35 ;  /* 0x0000002302467220 */ /* 0x000fe20000410000 */
[----:B------:R-:W-:-:S01]  /*13f00*/  FFMA.FTZ R12, R89, R88, -8 ;  /* 0xc1000000590c7423 */ /* 0x000fc20000010058 */
[----:B------:R-:W-:-:S02]  /*13f10*/  FMNMX.FTZ R64, R33, R64, !PT ;  /* 0x0000004021407209 */ /* 0x000fc40007810000 */
[----:B------:R-:W-:Y:S01]  /*13f20*/  FSETP.NEU.FTZ.AND P6, PT, R89, -INF , PT ;  /* 0xff8000005900780b */ /* 0x000fe20003fdd000 */
[----:B------:R-:W-:Y:S01]  /*13f30*/  FMUL.FTZ R72, R2, R38 ;  /* 0x0000002602487220 */ /* 0x000fe20000410000 */
[----:B------:R-:W-:Y:S01]  /*13f40*/  FMNMX.FTZ R76, R189, R64, !PT ;  /* 0x00000040bd4c7209 */ /* 0x000fe20007810000 */
[----:B------:R-:W0:Y:S01]  /*13f50*/  MUFU.TANH R66, R66 ;  /* 0x0000004200427308 */ /* 0x000e220000002400 */
[----:B------:R-:W-:Y:S01]  /*13f60*/  FSEL R12, R12, RZ, P6 ;  /* 0x000000ff0c0c7208 */ /* 0x000fe20003000000 */
[----:B------:R-:W-:Y:S01]  /*13f70*/  FMUL.FTZ R74, R2, R39 ;  /* 0x00000027024a7220 */ /* 0x000fe20000410000 */
[----:B------:R-:W-:-:S05]  /*13f80*/  FMNMX.FTZ R76, R37, R76, !PT ;  /* 0x0000004c254c7209 */ /* 0x000fca0007810000 */
[----:B------:R-:W1:Y:S01]  /*13f90*/  MUFU.TANH R70, R70 ;  /* 0x0000004600467308 */ /* 0x000e620000002400 */
[----:B------:R-:W-:-:S01]  /*13fa0*/  FFMA.FTZ R141, R141, R88, -R12 ;  /* 0x000000588d8d7223 */ /* 0x000fc2000001080c */
[----:B------:R-:W-:-:S06]  /*13fb0*/  FMNMX.FTZ R76, R193, R76, !PT ;  /* 0x0000004cc14c7209 */ /* 0x000fcc0007810000 */
[----:B------:R-:W2:Y:S01]  /*13fc0*/  MUFU.TANH R72, R72 ;  /* 0x0000004800487308 */ /* 0x000ea20000002400 */
[----:B------:R-:W-:Y:S01]  /*13fd0*/  FMNMX.FTZ R76, R191, R76, !PT ;  /* 0x0000004cbf4c7209 */ /* 0x000fe20007810000 */
[-CC-:B------:R-:W-:Y:S01]  /*13fe0*/  FFMA.FTZ R30, R69, R88.reuse, -R12.reuse ;  /* 0x00000058451e7223 */ /* 0x180fe2000001080c */
[----:B------:R-:W-:-:S05]  /*13ff0*/  FFMA.FTZ R69, R145, R88, -R12 ;  /* 0x0000005891457223 */ /* 0x000fca000001080c */
[----:B------:R-:W3:Y:S01]  /*14000*/  MUFU.TANH R74, R74 ;  /* 0x0000004a004a7308 */ /* 0x000ee20000002400 */
[----:B0-----:R-:W-:-:S07]  /*14010*/  FSEL R145, R66, -INF , P2 ;  /* 0xff80000042917808 */ /* 0x001fce0001000000 */
[----:B------:R0:W-:Y:S01]  /*14020*/  MUFU.EX2 R42, R141 ;  /* 0x0000008d002a7308 */ /* 0x0001e20000000800 */
[----:B------:R-:W-:-:S01]  /*14030*/  FFMA.FTZ R34, R87, R88, -R12 ;  /* 0x0000005857227223 */ /* 0x000fc2000001080c */
[-CC-:B------:R-:W-:Y:S01]  /*14040*/  FFMA.FTZ R87, R149, R88.reuse, -R12.reuse ;  /* 0x0000005895577223 */ /* 0x180fe2000001080c */
[----:B0-----:R-:W-:Y:S01]  /*14050*/  FSEL R141, R68, -INF , P1 ;  /* 0xff800000448d7808 */ /* 0x001fe20000800000 */
[----:B------:R-:W-:-:S03]  /*14060*/  FFMA.FTZ R151, R151, R88, -R12 ;  /* 0x0000005897977223 */ /* 0x000fc6000001080c */
[----:B------:R-:W-:Y:S02]  /*14070*/  FMNMX.FTZ R76, R141, R76, !PT ;  /* 0x0000004c8d4c7209 */ /* 0x000fe40007810000 */
[----:B-1----:R-:W-:Y:S02]  /*14080*/  FSEL R149, R70, -INF , P3 ;  /* 0xff80000046957808 */ /* 0x002fe40001800000 */
[----:B------:R-:W-:Y:S01]  /*14090*/  FMNMX.FTZ R76, R145, R76, !PT ;  /* 0x0000004c914c7209 */ /* 0x000fe20007810000 */
[----:B------:R2:W-:Y:S01]  /*140a0*/  MUFU.EX2 R46, R151 ;  /* 0x00000097002e7308 */ /* 0x0005e20000000800 */
[----:B------:R-:W-:-:S02]  /*140b0*/  FFMA.FTZ R31, R43, R88, -R12 ;  /* 0x000000582b1f7223 */ /* 0x000fc4000001080c */
[----:B------:R-:W-:Y:S01]  /*140c0*/  FMNMX.FTZ R76, R149, R76, !PT ;  /* 0x0000004c954c7209 */ /* 0x000fe20007810000 */
[----:B------:R-:W-:-:S01]  /*140d0*/  FFMA.FTZ R43, R105, R88, -R12 ;  /* 0x00000058692b7223 */ /* 0x000fc2000001080c */
[----:B------:R-:W-:Y:S01]  /*140e0*/  FFMA.FTZ R105, R153, R88, -R12 ;  /* 0x0000005899697223 */ /* 0x000fe2000001080c */
[----:B--2---:R-:W-:-:S02]  /*140f0*/  FSEL R151, R72, -INF , P4 ;  /* 0xff80000048977808 */ /* 0x004fc40002000000 */
[----:B---3--:R-:W-:Y:S02]  /*14100*/  FSEL R153, R74, -INF , P5 ;  /* 0xff8000004a997808 */ /* 0x008fe40002800000 */
[----:B------:R-:W-:Y:S01]  /*14110*/  FMNMX.FTZ R76, R151, R76, !PT ;  /* 0x0000004c974c7209 */ /* 0x000fe20007810000 */
[----:B------:R-:W-:-:S03]  /*14120*/  FFMA.FTZ R28, R55, R88, -R12 ;  /* 0x00000058371c7223 */ /* 0x000fc6000001080c */
[----:B------:R-:W-:Y:S01]  /*14130*/  FMNMX.FTZ R76, R153, R76, !PT ;  /* 0x0000004c994c7209 */ /* 0x000fe20007810000 */
[----:B------:R-:W-:-:S01]  /*14140*/  FFMA.FTZ R55, R117, R88, -R12 ;  /* 0x0000005875377223 */ /* 0x000fc2000001080c */
[----:B------:R-:W-:-:S03]  /*14150*/  FFMA.FTZ R117, R161, R88, -R12 ;  /* 0x00000058a1757223 */ /* 0x000fc6000001080c */
[----:B------:R-:W0:Y:S01]  /*14160*/  SHFL.BFLY PT, R161, R76, 0x2, 0x1f ;  /* 0x0c401f004ca17f89 */ /* 0x000e2200000e0000 */
[----:B------:R-:W-:-:S04]  /*14170*/  FFMA.FTZ R167, R167, R88, -R12 ;  /* 0x00000058a7a77223 */ /* 0x000fc8000001080c */
[----:B------:R1:W-:Y:S01]  /*14180*/  MUFU.EX2 R54, R167 ;  /* 0x000000a700367308 */ /* 0x0003e20000000800 */
[----:B0-----:R-:W-:-:S05]  /*14190*/  FMNMX.FTZ R74, R76, R161, !PT ;  /* 0x000000a14c4a7209 */ /* 0x001fca0007810000 */
[----:B-1----:R-:W0:Y:S01]  /*141a0*/  SHFL.BFLY PT, R167, R74, 0x1, 0x1f ;  /* 0x0c201f004aa77f89 */ /* 0x002e2200000e0000 */
[----:B------:R-:W-:-:S01]  /*141b0*/  FFMA.FTZ R159, R159, R88, -R12 ;  /* 0x000000589f9f7223 */ /* 0x000fc2000001080c */
[-CC-:B------:R-:W-:Y:S01]  /*141c0*/  FFMA.FTZ R147, R147, R88.reuse, -R12.reuse ;  /* 0x0000005893937223 */ /* 0x180fe2000001080c */
[----:B------:R-:W-:-:S01]  /*141d0*/  FFMA.FTZ R155, R155, R88, -R12 ;  /* 0x000000589b9b7223 */ /* 0x000fc2000001080c */
[-CC-:B------:R-:W-:Y:S01]  /*141e0*/  FFMA.FTZ R163, R163, R88.reuse, -R12.reuse ;  /* 0x00000058a3a37223 */ /* 0x180fe2000001080c */
[----:B------:R-:W-:-:S01]  /*141f0*/  FFMA.FTZ R169, R169, R88, -R12 ;  /* 0x00000058a9a97223 */ /* 0x000fc2000001080c */
[----:B------:R-:W1:Y:S01]  /*14200*/  S2R R142, SR_TID.X ;  /* 0x00000000008e7919 */ /* 0x000e620000002100 */
[----:B------:R-:W-:-:S01]  /*14210*/  FFMA.FTZ R35, R47, R88, -R12 ;  /* 0x000000582f237223 */ /* 0x000fc2000001080c */
[-CC-:B------:R-:W-:Y:S01]  /*14220*/  FFMA.FTZ R14, R20, R88.reuse, -R12.reuse ;  /* 0x00000058140e7223 */ /* 0x180fe2000001080c */
[----:B------:R-:W-:-:S01]  /*14230*/  FFMA.FTZ R39, R51, R88, -R12 ;  /* 0x0000005833277223 */ /* 0x000fc2000001080c */
[----:B------:R-:W-:Y:S01]  /*14240*/  FFMA.FTZ R47, R109, R88, -R12 ;  /* 0x000000586d2f7223 */ /* 0x000fe2000001080c */
[----:B------:R2:W-:Y:S01]  /*14250*/  MUFU.EX2 R50, R159 ;  /* 0x0000009f00327308 */ /* 0x0005e20000000800 */
[----:B0-----:R-:W-:-:S04]  /*14260*/  FMNMX.FTZ R90, R74, R167, !PT ;  /* 0x000000a74a5a7209 */ /* 0x001fc80007810000 */
[C---:B------:R-:W-:Y:S01]  /*14270*/  FSETP.NEU.FTZ.AND P1, PT, R90.reuse, -INF , PT ;  /* 0xff8000005a00780b */ /* 0x040fe20003f3d000 */
[----:B------:R-:W-:-:S01]  /*14280*/  FFMA.FTZ R84, R90, R88, -8 ;  /* 0xc10000005a547423 */ /* 0x000fc20000010058 */
[-CC-:B------:R-:W-:Y:S01]  /*14290*/  FFMA.FTZ R20, R121, R88.reuse, -R12.reuse ;  /* 0x0000005879147223 */ /* 0x180fe2000001080c */
[----:B------:R-:W-:-:S03]  /*142a0*/  FFMA.FTZ R24, R125, R88, -R12 ;  /* 0x000000587d187223 */ /* 0x000fc6000001080c */
[----:B------:R-:W-:Y:S01]  /*142b0*/  FSEL R84, R84, RZ, P1 ;  /* 0x000000ff54547208 */ /* 0x000fe20000800000 */
[----:B------:R-:W-:-:S01]  /*142c0*/  FFMA.FTZ R26, R129, R88, -R12 ;  /* 0x00000058811a7223 */ /* 0x000fc2000001080c */
[-CC-:B------:R-:W-:Y:S01]  /*142d0*/  FFMA.FTZ R51, R133, R88.reuse, -R12.reuse ;  /* 0x0000005885337223 */ /* 0x180fe2000001080c */
[----:B------:R-:W-:-:S01]  /*142e0*/  FFMA.FTZ R38, R135, R88, -R12 ;  /* 0x0000005887267223 */ /* 0x000fc2000001080c */
[----:B------:R0:W-:Y:S01]  /*142f0*/  MUFU.EX2 R44, R147 ;  /* 0x00000093002c7308 */ /* 0x0001e20000000800 */
[----:B------:R-:W-:-:S01]  /*14300*/  FFMA.FTZ R109, R157, R88, -R12 ;  /* 0x000000589d6d7223 */ /* 0x000fc2000001080c */
[-CC-:B--2---:R-:W-:Y:S01]  /*14310*/  FFMA.FTZ R159, R40, R88.reuse, -R12.reuse ;  /* 0x00000058289f7223 */ /* 0x184fe2000001080c */
[----:B------:R-:W-:-:S01]  /*14320*/  FFMA.FTZ R3, R3, R88, -R12 ;  /* 0x0000005803037223 */ /* 0x000fc2000001080c */
[-CC-:B------:R-:W-:Y:S01]  /*14330*/  FFMA.FTZ R77, R77, R88.reuse, -R12.reuse ;  /* 0x000000584d4d7223 */ /* 0x180fe2000001080c */
[----:B------:R-:W-:-:S01]  /*14340*/  FFMA.FTZ R81, R81, R88, -R12 ;  /* 0x0000005851517223 */ /* 0x000fc2000001080c */
[-CC-:B------:R-:W-:Y:S01]  /*14350*/  FFMA.FTZ R121, R173, R88.reuse, -R12.reuse ;  /* 0x00000058ad797223 */ /* 0x180fe2000001080c */
[----:B------:R-:W-:-:S01]  /*14360*/  FFMA.FTZ R175, R175, R88, -R12 ;  /* 0x00000058afaf7223 */ /* 0x000fc2000001080c */
[----:B------:R2:W-:Y:S01]  /*14370*/  MUFU.EX2 R48, R155 ;  /* 0x0000009b00307308 */ /* 0x0005e20000000800 */
[----:B------:R-:W-:-:S01]  /*14380*/  FFMA.FTZ R125, R177, R88, -R12 ;  /* 0x00000058b17d7223 */ /* 0x000fc2000001080c */
[-CC-:B------:R-:W-:Y:S01]  /*14390*/  FFMA.FTZ R179, R179, R88.reuse, -R12.reuse ;  /* 0x00000058b3b37223 */ /* 0x180fe2000001080c */
[----:B------:R-:W-:-:S01]  /*143a0*/  FFMA.FTZ R129, R197, R88, -R12 ;  /* 0x00000058c5817223 */ /* 0x000fc2000001080c */
[-CC-:B------:R-:W-:Y:S01]  /*143b0*/  FFMA.FTZ R199, R199, R88.reuse, -R12.reuse ;  /* 0x00000058c7c77223 */ /* 0x180fe2000001080c */
[----:B------:R-:W-:-:S01]  /*143c0*/  FFMA.FTZ R133, R205, R88, -R12 ;  /* 0x00000058cd857223 */ /* 0x000fc2000001080c */
[-CC-:B------:R-:W-:Y:S01]  /*143d0*/  FFMA.FTZ R207, R207, R88.reuse, -R12.reuse ;  /* 0x00000058cfcf7223 */ /* 0x180fe2000001080c */
[----:B------:R-:W-:-:S01]  /*143e0*/  FFMA.FTZ R135, R223, R88, -R12 ;  /* 0x00000058df877223 */ /* 0x000fc2000001080c */
[----:B------:R3:W-:Y:S01]  /*143f0*/  MUFU.EX2 R52, R163 ;  /* 0x000000a300347308 */ /* 0x0007e20000000800 */
[----:B------:R-:W-:-:S01]  /*14400*/  FFMA.FTZ R66, R217, R88, -R12 ;  /* 0x00000058d9427223 */ /* 0x000fc2000001080c */
[-CC-:B0-----:R-:W-:Y:S01]  /*14410*/  FFMA.FTZ R147, R211, R88.reuse, -R12.reuse ;  /* 0x00000058d3937223 */ /* 0x181fe2000001080c */
[----:B------:R-:W-:-:S01]  /*14420*/  FFMA.FTZ R68, R221, R88, -R12 ;  /* 0x00000058dd447223 */ /* 0x000fc2000001080c */
[-CC-:B--2---:R-:W-:Y:S01]  /*14430*/  FFMA.FTZ R155, R225, R88.reuse, -R12.reuse ;  /* 0x00000058e19b7223 */ /* 0x184fe2000001080c */
[----:B------:R-:W-:-:S01]  /*14440*/  FFMA.FTZ R70, R227, R88, -R12 ;  /* 0x00000058e3467223 */ /* 0x000fc2000001080c */
[-CC-:B------:R-:W-:Y:S01]  /*14450*/  FFMA.FTZ R157, R237, R88.reuse, -R12.reuse ;  /* 0x00000058ed9d7223 */ /* 0x180fe2000001080c */
[----:B------:R-:W-:-:S01]  /*14460*/  FFMA.FTZ R32, R32, R88, -R12 ;  /* 0x0000005820207223 */ /* 0x000fc2000001080c */
[----:B------:R0:W-:Y:S01]  /*14470*/  MUFU.EX2 R56, R169 ;  /* 0x000000a900387308 */ /* 0x0001e20000000800 */
[----:B------:R-:W-:-:S01]  /*14480*/  FFMA.FTZ R36, R36, R88, -R12 ;  /* 0x0000005824247223 */ /* 0x000fc2000001080c */
[-CC-:B------:R-:W-:Y:S01]  /*14490*/  FFMA.FTZ R161, R215, R88.reuse, -R12.reuse ;  /* 0x00000058d7a17223 */ /* 0x180fe2000001080c */
[----:B------:R-:W-:-:S01]  /*144a0*/  FFMA.FTZ R40, R219, R88, -R12 ;  /* 0x00000058db287223 */ /* 0x000fc2000001080c */
[-CC-:B---3--:R-:W-:Y:S01]  /*144b0*/  FFMA.FTZ R163, R213, R88.reuse, -R12.reuse ;  /* 0x00000058d5a37223 */ /* 0x188fe2000001080c */
[----:B------:R-:W-:-:S01]  /*144c0*/  FFMA.FTZ R72, R209, R88, -R12 ;  /* 0x00000058d1487223 */ /* 0x000fc2000001080c */
[-CC-:B------:R-:W-:Y:S01]  /*144d0*/  FFMA.FTZ R203, R203, R88.reuse, -R12.reuse ;  /* 0x00000058cbcb7223 */ /* 0x180fe2000001080c */
[----:B------:R-:W-:-:S01]  /*144e0*/  FFMA.FTZ R74, R201, R88, -R12 ;  /* 0x00000058c94a7223 */ /* 0x000fc2000001080c */
[-C--:B0-----:R-:W-:Y:S01]  /*144f0*/  FFMA.FTZ R169, R195, R88.reuse, -R12 ;  /* 0x00000058c3a97223 */ /* 0x081fe2000001080c */
[----:B------:R-:W-:-:S01]  /*14500*/  FFMA.FTZ R12, R21, R88, -R84 ;  /* 0x00000058150c7223 */ /* 0x000fc20000010854 */
[-CC-:B------:R-:W-:Y:S01]  /*14510*/  FFMA.FTZ R21, R120, R88.reuse, -R84.reuse ;  /* 0x0000005878157223 */ /* 0x180fe20000010854 */
[----:B------:R-:W-:Y:S01]  /*14520*/  MUFU.EX2 R3, R3 ;  /* 0x0000000300037308 */ /* 0x000fe20000000800 */
[----:B------:R-:W-:-:S01]  /*14530*/  FFMA.FTZ R86, R123, R88, -R84 ;  /* 0x000000587b567223 */ /* 0x000fc20000010854 */
[----:B------:R-:W-:-:S06]  /*14540*/  FFMA.FTZ R123, R13, R88, -R84 ;  /* 0x000000580d7b7223 */ /* 0x000fcc0000010854 */
[----:B------:R-:W0:Y:S01]  /*14550*/  MUFU.EX2 R14, R14 ;  /* 0x0000000e000e7308 */ /* 0x000e220000000800 */
[----:B------:R-:W-:-:S07]  /*14560*/  FFMA.FTZ R13, R127, R88, -R84 ;  /* 0x000000587f0d7223 */ /* 0x000fce0000010854 */
[----:B------:R-:W-:Y:S08]  /*14570*/  MUFU.EX2 R12, R12 ;  /* 0x0000000c000c7308 */ /* 0x000ff00000000800 */
[----:B------:R-:W2:Y:S08]  /*14580*/  MUFU.EX2 R21, R21 ;  /* 0x0000001500157308 */ /* 0x000eb00000000800 */
[----:B------:R-:W3:Y:S01]  /*14590*/  MUFU.EX2 R20, R20 ;  /* 0x0000001400147308 */ /* 0x000ee20000000800 */
[----:B------:R-:W-:-:S07]  /*145a0*/  FFMA.FTZ R76, R45, R88, -R84 ;  /* 0x000000582d4c7223 */ /* 0x000fce0000010854 */
[----:B------:R-:W4:Y:S01]  /*145b0*/  MUFU.EX2 R86, R86 ;  /* 0x0000005600567308 */ /* 0x000f220000000800 */
[----:B------:R-:W-:-:S07]  /*145c0*/  FFMA.FTZ R108, R79, R88, -R84 ;  /* 0x000000584f6c7223 */ /* 0x000fce0000010854 */
[----:B------:R-:W4:Y:S01]  /*145d0*/  MUFU.EX2 R31, R31 ;  /* 0x0000001f001f7308 */ /* 0x000f220000000800 */
[----:B------:R-:W-:-:S01]  /*145e0*/  FFMA.FTZ R92, R131, R88, -R84 ;  /* 0x00000058835c7223 */ /* 0x000fc20000010854 */
[----:B------:R-:W-:-:S06]  /*145f0*/  FFMA.FTZ R79, R15, R88, -R84 ;  /* 0x000000580f4f7223 */ /* 0x000fcc0000010854 */
[----:B------:R-:W4:Y:S01]  /*14600*/  MUFU.EX2 R123, R123 ;  /* 0x0000007b007b7308 */ /* 0x000f220000000800 */
[----:B0-----:R-:W-:-:S01]  /*14610*/  FADD.FTZ R15, R3, R14 ;  /* 0x0000000e030f7221 */ /* 0x001fc20000010000 */
[----:B------:R-:W-:-:S06]  /*14620*/  FFMA.FTZ R104, R83, R88, -R84 ;  /* 0x0000005853687223 */ /* 0x000fcc0000010854 */
[----:B------:R-:W0:Y:S01]  /*14630*/  MUFU.EX2 R24, R24 ;  /* 0x0000001800187308 */ /* 0x000e220000000800 */
[----:B--2---:R-:W-:-:S01]  /*14640*/  FADD.FTZ R83, R12, R21 ;  /* 0x000000150c537221 */ /* 0x004fc20000010000 */
[----:B------:R-:W-:-:S06]  /*14650*/  FFMA.FTZ R127, R49, R88, -R84 ;  /* 0x00000058317f7223 */ /* 0x000fcc0000010854 */
[----:B------:R-:W2:Y:S01]  /*14660*/  MUFU.EX2 R13, R13 ;  /* 0x0000000d000d7308 */ /* 0x000ea20000000800 */
[----:B-1----:R-:W-:Y:S01]  /*14670*/  LOP3.LUT R142, R142, 0x7f, RZ, 0xc0, !PT ;  /* 0x0000007f8e8e7812 */ /* 0x002fe200078ec0ff */
[----:B---3--:R-:W-:-:S06]  /*14680*/  FADD.FTZ R112, R20, R15 ;  /* 0x0000000f14707221 */ /* 0x008fcc0000010000 */
[----:B------:R-:W1:Y:S01]  /*14690*/  MUFU.EX2 R35, R35 ;  /* 0x0000002300237308 */ /* 0x000e620000000800 */
[----:B----4-:R-:W-:-:S01]  /*146a0*/  FADD.FTZ R114, R86, R83 ;  /* 0x0000005356727221 */ /* 0x010fc20000010000 */
[----:B------:R-:W-:-:S06]  /*146b0*/  FFMA.FTZ R45, R53, R88, -R84 ;  /* 0x00000058352d7223 */ /* 0x000fcc0000010854 */
[----:B------:R-:W3:Y:S01]  /*146c0*/  MUFU.EX2 R76, R76 ;  /* 0x0000004c004c7308 */ /* 0x000ee20000000800 */
[----:B------:R-:W-:Y:S01]  /*146d0*/  ISETP.NE.AND P2, PT, R142, RZ, PT ;  /* 0x000000ff8e00720c */ /* 0x000fe20003f45270 */
[----:B------:R-:W-:-:S06]  /*146e0*/  FADD.FTZ R83, R31, R112 ;  /* 0x000000701f537221 */ /* 0x000fcc0000010000 */
[----:B------:R-:W4:Y:S01]  /*146f0*/  MUFU.EX2 R26, R26 ;  /* 0x0000001a001a7308 */ /* 0x000f220000000800 */
[----:B------:R-:W-:-:S01]  /*14700*/  FADD.FTZ R114, R123, R114 ;  /* 0x000000727b727221 */ /* 0x000fc20000010000 */
[----:B------:R-:W-:-:S06]  /*14710*/  FFMA.FTZ R78, R107, R88, -R84 ;  /* 0x000000586b4e7223 */ /* 0x000fcc0000010854 */
[----:B------:R-:W4:Y:S01]  /*14720*/  MUFU.EX2 R92, R92 ;  /* 0x0000005c005c7308 */ /* 0x000f220000000800 */
[----:B0-----:R-:W-:-:S07]  /*14730*/  FADD.FTZ R112, R24, R83 ;  /* 0x0000005318707221 */ /* 0x001fce0000010000 */
[----:B------:R-:W0:Y:S01]  /*14740*/  MUFU.EX2 R39, R39 ;  /* 0x0000002700277308 */ /* 0x000e220000000800 */
[----:B--2---:R-:W-:-:S01]  /*14750*/  FADD.FTZ R83, R13, R114 ;  /* 0x000000720d537221 */ /* 0x004fc20000010000 */
[----:B------:R-:W-:-:S06]  /*14760*/  FFMA.FTZ R94, R67, R88, -R84 ;  /* 0x00000058435e7223 */ /* 0x000fcc0000010854 */
[----:B------:R-:W2:Y:S01]  /*14770*/  MUFU.EX2 R127, R127 ;  /* 0x0000007f007f7308 */ /* 0x000ea20000000800 */
[----:B------:R-:W-:-:S01]  /*14780*/  FFMA.FTZ R110, R85, R88, -R84 ;  /* 0x00000058556e7223 */ /* 0x000fc20000010854 */
[----:B-1----:R-:W-:-:S06]  /*14790*/  FADD.FTZ R85, R35, R112 ;  /* 0x0000007023557221 */ /* 0x002fcc0000010000 */
[----:B------:R-:W1:Y:S01]  /*147a0*/  MUFU.EX2 R28, R28 ;  /* 0x0000001c001c7308 */ /* 0x000e620000000800 */
[----:B---3--:R-:W-:-:S01]  /*147b0*/  FADD.FTZ R83, R76, R83 ;  /* 0x000000534c537221 */ /* 0x008fc20000010000 */
[----:B------:R-:W-:-:S06]  /*147c0*/  FFMA.FTZ R107, R111, R88, -R84 ;  /* 0x000000586f6b7223 */ /* 0x000fcc0000010854 */
[----:B------:R-:W3:Y:S01]  /*147d0*/  MUFU.EX2 R45, R45 ;  /* 0x0000002d002d7308 */ /* 0x000ee20000000800 */
[----:B----4-:R-:W-:-:S01]  /*147e0*/  FADD.FTZ R112, R26, R85 ;  /* 0x000000551a707221 */ /* 0x010fc20000010000 */
[----:B------:R-:W-:-:S06]  /*147f0*/  @!P2 IADD3 R15, R0, 0x2e840, RZ ;  /* 0x0002e840000fa810 */ /* 0x000fcc0007ffe0ff */
[----:B------:R-:W-:Y:S01]  /*14800*/  MUFU.EX2 R43, R43 ;  /* 0x0000002b002b7308 */ /* 0x000fe20000000800 */
[----:B------:R-:W-:-:S01]  /*14810*/  FADD.FTZ R116, R92, R83 ;  /* 0x000000535c747221 */ /* 0x000fc20000010000 */
[----:B------:R-:W-:-:S06]  /*14820*/  FFMA.FTZ R49, R71, R88, -R84 ;  /* 0x0000005847317223 */ /* 0x000fcc0000010854 */
[----:B------:R-:W4:Y:S01]  /*14830*/  MUFU.EX2 R78, R78 ;  /* 0x0000004e004e7308 */ /* 0x000f220000000800 */
[----:B------:R-:W-:-:S01]  /*14840*/  FFMA.FTZ R114, R63, R88, -R84 ;  /* 0x000000583f727223 */ /* 0x000fc20000010854 */
[----:B0-----:R-:W-:-:S06]  /*14850*/  FADD.FTZ R63, R39, R112 ;  /* 0x00000070273f7221 */ /* 0x001fcc0000010000 */
[----:B------:R-:W-:Y:S01]  /*14860*/  MUFU.EX2 R30, R30 ;  /* 0x0000001e001e7308 */ /* 0x000fe20000000800 */
[----:B------:R-:W-:Y:S01]  /*14870*/  @!P2 PRMT R15, RZ, 0x654, R15 ;  /* 0x00000654ff0fa816 */ /* 0x000fe2000000000f */
[----:B--2---:R-:W-:-:S06]  /*14880*/  FADD.FTZ R116, R127, R116 ;  /* 0x000000747f747221 */ /* 0x004fcc0000010000 */
[----:B------:R-:W0:Y:S01]  /*14890*/  MUFU.EX2 R94, R94 ;  /* 0x0000005e005e7308 */ /* 0x000e220000000800 */
[----:B------:R-:W-:-:S01]  /*148a0*/  FFMA.FTZ R80, R115, R88, -R84 ;  /* 0x0000005873507223 */ /* 0x000fc20000010854 */
[----:B------:R-:W-:Y:S01]  /*148b0*/  FFMA.FTZ R59, R59, R88, -R84 ;  /* 0x000000583b3b7223 */ /* 0x000fe20000010854 */
[----:B-1----:R-:W-:-:S05]  /*148c0*/  FADD.FTZ R118, R28, R63 ;  /* 0x0000003f1c767221 */ /* 0x002fca0000010000 */
[----:B------:R-:W1:Y:S01]  /*148d0*/  MUFU.EX2 R47, R47 ;  /* 0x0000002f002f7308 */ /* 0x000e620000000800 */
[----:B------:R-:W-:-:S01]  /*148e0*/  FFMA.FTZ R112, R41, R88, -R84 ;  /* 0x0000005829707223 */ /* 0x000fc20000010854 */
[----:B------:R2:W-:Y:S01]  /*148f0*/  @!P2 SYNCS.ARRIVE.TRANS64.RED.A1T0 RZ, [R15+URZ], RZ ;  /* 0x000000ff0fffa9a7 */ /* 0x0005e2000810043f */
[----:B---3--:R-:W-:-:S05]  /*14900*/  FADD.FTZ R41, R45, R116 ;  /* 0x000000742d297221 */ /* 0x008fca0000010000 */
[----:B------:R-:W3:Y:S01]  /*14910*/  MUFU.EX2 R107, R107 ;  /* 0x0000006b006b7308 */ /* 0x000ee20000000800 */
[----:B------:R-:W-:-:S07]  /*14920*/  FFMA.FTZ R98, R113, R88, -R84 ;  /* 0x0000005871627223 */ /* 0x000fce0000010854 */
[----:B------:R-:W3:Y:S01]  /*14930*/  MUFU.EX2 R34, R34 ;  /* 0x0000002200227308 */ /* 0x000ee20000000800 */
[----:B----4-:R-:W-:-:S01]  /*14940*/  FADD.FTZ R41, R78, R41 ;  /* 0x000000294e297221 */ /* 0x010fc20000010000 */
[----:B------:R-:W-:-:S06]  /*14950*/  FFMA.FTZ R111, R119, R88, -R84 ;  /* 0x00000058776f7223 */ /* 0x000fcc0000010854 */
[----:B------:R-:W4:Y:S01]  /*14960*/  MUFU.EX2 R49, R49 ;  /* 0x0000003100317308 */ /* 0x000f220000000800 */
[----:B0-----:R-:W-:-:S07]  /*14970*/  FADD.FTZ R120, R94, R41 ;  /* 0x000000295e787221 */ /* 0x001fce0000010000 */
[----:B------:R-:W0:Y:S08]  /*14980*/  MUFU.EX2 R51, R51 ;  /* 0x0000003300337308 */ /* 0x000e300000000800 */
[----:B--2---:R2:W-:Y:S01]  /*14990*/  MUFU.EX2 R15, R59 ;  /* 0x0000003b000f7308 */ /* 0x0045e20000000800 */
[----:B------:R-:W-:-:S07]  /*149a0*/  FFMA.FTZ R53, R137, R88, -R84 ;  /* 0x0000005889357223 */ /* 0x000fce0000010854 */
[----:B------:R-:W0:Y:S01]  /*149b0*/  MUFU.EX2 R80, R80 ;  /* 0x0000005000507308 */ /* 0x000e220000000800 */
[----:B--2---:R-:W-:-:S04]  /*149c0*/  FADD.FTZ R59, R43, R118 ;  /* 0x000000762b3b7221 */ /* 0x004fc80000010000 */
[----:B------:R-:W-:-:S03]  /*149d0*/  FADD.FTZ R118, R30, R59 ;  /* 0x0000003b1e767221 */ /* 0x000fc60000010000 */
[----:B------:R-:W2:Y:S01]  /*149e0*/  MUFU.EX2 R38, R38 ;  /* 0x0000002600267308 */ /* 0x000ea20000000800 */
[----:B-1----:R-:W-:-:S01]  /*149f0*/  FADD.FTZ R41, R47, R118 ;  /* 0x000000762f297221 */ /* 0x002fc20000010000 */
[----:B---3--:R-:W-:-:S06]  /*14a00*/  FADD.FTZ R120, R107, R120 ;  /* 0x000000786b787221 */ /* 0x008fcc0000010000 */
[----:B------:R-:W1:Y:S01]  /*14a10*/  MUFU.EX2 R98, R98 ;  /* 0x0000006200627308 */ /* 0x000e620000000800 */
[----:B------:R-:W-:-:S01]  /*14a20*/  FFMA.FTZ R82, R91, R88, -R84 ;  /* 0x000000585b527223 */ /* 0x000fc20000010854 */
[----:B------:R-:W-:-:S06]  /*14a30*/  FADD.FTZ R118, R34, R41 ;  /* 0x0000002922767221 */ /* 0x000fcc0000010000 */
[----:B------:R-:W3:Y:S01]  /*14a40*/  MUFU.EX2 R55, R55 ;  /* 0x0000003700377308 */ /* 0x000ee20000000800 */
[----:B----4-:R-:W-:-:S01]  /*14a50*/  FADD.FTZ R41, R49, R120 ;  /* 0x0000007831297221 */ /* 0x010fc20000010000 */
[----:B------:R-:W-:-:S06]  /*14a60*/  FFMA.FTZ R91, R143, R88, -R84 ;  /* 0x000000588f5b7223 */ /* 0x000fcc0000010854 */
[----:B------:R-:W4:Y:S01]  /*14a70*/  MUFU.EX2 R111, R111 ;  /* 0x0000006f006f7308 */ /* 0x000f220000000800 */
[----:B0-----:R-:W-:-:S01]  /*14a80*/  FADD.FTZ R59, R51, R118 ;  /* 0x00000076333b7221 */ /* 0x001fc20000010000 */
[----:B------:R-:W-:-:S06]  /*14a90*/  FADD.FTZ R41, R80, R41 ;  /* 0x0000002950297221 */ /* 0x000fcc0000010000 */
[----:B------:R-:W0:Y:S01]  /*14aa0*/  MUFU.EX2 R53, R53 ;  /* 0x0000003500357308 */ /* 0x000e220000000800 */
[----:B------:R-:W-:-:S01]  /*14ab0*/  FFMA.FTZ R102, R95, R88, -R84 ;  /* 0x000000585f667223 */ /* 0x000fc20000010854 */
[----:B--2---:R-:W-:-:S06]  /*14ac0*/  FADD.FTZ R118, R38, R59 ;  /* 0x0000003b26767221 */ /* 0x004fcc0000010000 */
[----:B------:R-:W2:Y:S01]  /*14ad0*/  MUFU.EX2 R69, R69 ;  /* 0x0000004500457308 */ /* 0x000ea20000000800 */
[----:B-1----:R-:W-:-:S01]  /*14ae0*/  FADD.FTZ R120, R98, R41 ;  /* 0x0000002962787221 */ /* 0x002fc20000010000 */
[----:B------:R-:W-:-:S06]  /*14af0*/  FFMA.FTZ R67, R93, R88, -R84 ;  /* 0x000000585d437223 */ /* 0x000fcc0000010854 */
[----:B------:R-:W1:Y:S01]  /*14b00*/  MUFU.EX2 R82, R82 ;  /* 0x0000005200527308 */ /* 0x000e620000000800 */
[----:B---3--:R-:W-:-:S01]  /*14b10*/  FADD.FTZ R41, R55, R118 ;  /* 0x0000007637297221 */ /* 0x008fc20000010000 */
[----:B----4-:R-:W-:-:S06]  /*14b20*/  FADD.FTZ R120, R111, R120 ;  /* 0x000000786f787221 */ /* 0x010fcc0000010000 */
[----:B------:R-:W3:Y:S01]  /*14b30*/  MUFU.EX2 R91, R91 ;  /* 0x0000005b005b7308 */ /* 0x000ee20000000800 */
[----:B------:R-:W-:-:S01]  /*14b40*/  FFMA.FTZ R96, R99, R88, -R84 ;  /* 0x0000005863607223 */ /* 0x000fc20000010854 */
[----:B------:R-:W-:-:S06]  /*14b50*/  FADD.FTZ R118, R42, R41 ;  /* 0x000000292a767221 */ /* 0x000fcc0000010000 */
[----:B------:R-:W4:Y:S01]  /*14b60*/  MUFU.EX2 R87, R87 ;  /* 0x0000005700577308 */ /* 0x000f220000000800 */
[----:B0-----:R-:W-:-:S01]  /*14b70*/  FADD.FTZ R41, R53, R120 ;  /* 0x0000007835297221 */ /* 0x001fc20000010000 */
[----:B------:R-:W-:-:S06]  /*14b80*/  FFMA.FTZ R93, R97, R88, -R84 ;  /* 0x00000058615d7223 */ /* 0x000fcc0000010854 */
[----:B------:R-:W0:Y:S01]  /*14b90*/  MUFU.EX2 R102, R102 ;  /* 0x0000006600667308 */ /* 0x000e220000000800 */
[----:B--2---:R-:W-:-:S01]  /*14ba0*/  FADD.FTZ R59, R69, R118 ;  /* 0x00000076453b7221 */ /* 0x004fc20000010000 */
[----:B-1----:R-:W-:-:S06]  /*14bb0*/  FADD.FTZ R118, R82, R41 ;  /* 0x0000002952767221 */ /* 0x002fcc0000010000 */
[----:B------:R-:W1:Y:S01]  /*14bc0*/  MUFU.EX2 R67, R67 ;  /* 0x0000004300437308 */ /* 0x000e620000000800 */
[----:B------:R-:W-:-:S01]  /*14bd0*/  FFMA.FTZ R106, R103, R88, -R84 ;  /* 0x00000058676a7223 */ /* 0x000fc20000010854 */
[----:B------:R-:W-:-:S06]  /*14be0*/  FADD.FTZ R120, R44, R59 ;  /* 0x0000003b2c787221 */ /* 0x000fcc0000010000 */
[----:B------:R-:W2:Y:S01]  /*14bf0*/  MUFU.EX2 R105, R105 ;  /* 0x0000006900697308 */ /* 0x000ea20000000800 */
[----:B---3--:R-:W-:-:S01]  /*14c00*/  FADD.FTZ R41, R91, R118 ;  /* 0x000000765b297221 */ /* 0x008fc20000010000 */
[----:B------:R-:W-:-:S06]  /*14c10*/  FFMA.FTZ R71, R101, R88, -R84 ;  /* 0x0000005865477223 */ /* 0x000fcc0000010854 */
[----:B------:R-:W3:Y:S01]  /*14c20*/  MUFU.EX2 R96, R96 ;  /* 0x0000006000607308 */ /* 0x000ee20000000800 */
[----:B----4-:R-:W-:-:S01]  /*14c30*/  FADD.FTZ R59, R87, R120 ;  /* 0x00000078573b7221 */ /* 0x010fc20000010000 */
[----:B0-----:R-:W-:-:S06]  /*14c40*/  FADD.FTZ R118, R102, R41 ;  /* 0x0000002966767221 */ /* 0x001fcc0000010000 */
[----:B------:R-:W0:Y:S01]  /*14c50*/  MUFU.EX2 R93, R93 ;  /* 0x0000005d005d7308 */ /* 0x000e220000000800 */
[----:B------:R-:W-:-:S01]  /*14c60*/  FFMA.FTZ R100, R75, R88, -R84 ;  /* 0x000000584b647223 */ /* 0x000fc20000010854 */
[----:B------:R-:W-:-:S06]  /*14c70*/  FADD.FTZ R120, R46, R59 ;  /* 0x0000003b2e787221 */ /* 0x000fcc0000010000 */
[----:B------:R-:W4:Y:S01]  /*14c80*/  MUFU.EX2 R109, R109 ;  /* 0x0000006d006d7308 */ /* 0x000f220000000800 */
[----:B-1----:R-:W-:-:S01]  /*14c90*/  FADD.FTZ R41, R67, R118 ;  /* 0x0000007643297221 */ /* 0x002fc20000010000 */
[----:B------:R-:W-:-:S06]  /*14ca0*/  FFMA.FTZ R75, R73, R88, -R84 ;  /* 0x00000058494b7223 */ /* 0x000fcc0000010854 */
[----:B------:R-:W1:Y:S01]  /*14cb0*/  MUFU.EX2 R106, R106 ;  /* 0x0000006a006a7308 */ /* 0x000e620000000800 */
[----:B------:R-:W-:Y:S01]  /*14cc0*/  F2FP.SATFINITE.E4M3.F32.PACK_AB_MERGE_C R224, R31, R20, RZ ;  /* 0x000000141fe0723e */ /* 0x000fe200048070ff */
[----:B--2---:R-:W-:Y:S01]  /*14cd0*/  FADD.FTZ R31, R105, R120 ;  /* 0x00000078691f7221 */ /* 0x004fe20000010000 */
[----:B------:R-:W-:-:S05]  /*14ce0*/  F2FP.SATFINITE.E4M3.F32.PACK_AB_MERGE_C R226, R39, R26, RZ ;  /* 0x0000001a27e2723e */ /* 0x000fca00048070ff */
[----:B------:R-:W2:Y:S01]  /*14cf0*/  MUFU.EX2 R71, R71 ;  /* 0x0000004700477308 */ /* 0x000ea20000000800 */
[----:B---3--:R-:W-:-:S01]  /*14d00*/  FADD.FTZ R26, R96, R41 ;  /* 0x00000029601a7221 */ /* 0x008fc20000010000 */
[----:B------:R-:W-:-:S06]  /*14d10*/  FADD.FTZ R118, R48, R31 ;  /* 0x0000001f30767221 */ /* 0x000fcc0000010000 */
[----:B------:R-:W3:Y:S01]  /*14d20*/  MUFU.EX2 R117, R117 ;  /* 0x0000007500757308 */ /* 0x000ee20000000800 */
[----:B0-----:R-:W-:-:S01]  /*14d30*/  FADD.FTZ R31, R93, R26 ;  /* 0x0000001a5d1f7221 */ /* 0x001fc20000010000 */
[----:B------:R-:W-:-:S06]  /*14d40*/  FFMA.FTZ R73, R165, R88, -R84 ;  /* 0x00000058a5497223 */ /* 0x000fcc0000010854 */
[----:B------:R-:W0:Y:S01]  /*14d50*/  MUFU.EX2 R100, R100 ;  /* 0x0000006400647308 */ /* 0x000e220000000800 */
[----:B----4-:R-:W-:-:S01]  /*14d60*/  FADD.FTZ R39, R109, R118 ;  /* 0x000000766d277221 */ /* 0x010fc20000010000 */
[----:B-1----:R-:W-:-:S06]  /*14d70*/  FADD.FTZ R26, R106, R31 ;  /* 0x0000001f6a1a7221 */ /* 0x002fcc0000010000 */
[----:B------:R-:W1:Y:S01]  /*14d80*/  MUFU.EX2 R75, R75 ;  /* 0x0000004b004b7308 */ /* 0x000e620000000800 */
[----:B------:R-:W-:Y:S01]  /*14d90*/  F2FP.SATFINITE.E4M3.F32.PACK_AB_MERGE_C R222, R55, R38, RZ ;  /* 0x0000002637de723e */ /* 0x000fe200048070ff */
[----:B------:R-:W-:-:S06]  /*14da0*/  FADD.FTZ R38, R50, R39 ;  /* 0x0000002732267221 */ /* 0x000fcc0000010000 */
[----:B------:R-:W4:Y:S01]  /*14db0*/  MUFU.EX2 R77, R77 ;  /* 0x0000004d004d7308 */ /* 0x000f220000000800 */
[----:B--2---:R-:W-:-:S07]  /*14dc0*/  FADD.FTZ R31, R71, R26 ;  /* 0x0000001a471f7221 */ /* 0x004fce0000010000 */
[----:B------:R-:W2:Y:S01]  /*14dd0*/  MUFU.EX2 R108, R108 ;  /* 0x0000006c006c7308 */ /* 0x000ea20000000800 */
[----:B---3--:R-:W-:-:S01]  /*14de0*/  FADD.FTZ R39, R117, R38 ;  /* 0x0000002675277221 */ /* 0x008fc20000010000 */
[----:B0-----:R-:W-:-:S06]  /*14df0*/  FADD.FTZ R26, R100, R31 ;  /* 0x0000001f641a7221 */ /* 0x001fcc0000010000 */
[----:B------:R-:W0:Y:S01]  /*14e00*/  MUFU.EX2 R73, R73 ;  /* 0x0000004900497308 */ /* 0x000e220000000800 */
[----:B------:R-:W-:-:S07]  /*14e10*/  FADD.FTZ R38, R52, R39 ;  /* 0x0000002734267221 */ /* 0x000fce0000010000 */
[----:B------:R-:W3:Y:S01]  /*14e20*/  MUFU.EX2 R81, R81 ;  /* 0x0000005100517308 */ /* 0x000ee20000000800 */
[----:B-1----:R-:W-:-:S01]  /*14e30*/  FADD.FTZ R39, R75, R26 ;  /* 0x0000001a4b277221 */ /* 0x002fc20000010000 */
[----:B----4-:R-:W-:-:S06]  /*14e40*/  F2FP.SATFINITE.E4M3.F32.PACK_AB_MERGE_C R204, R77, R52, RZ ;  /* 0x000000344dcc723e */ /* 0x010fcc00048070ff */
[----:B------:R-:W1:Y:S01]  /*14e50*/  MUFU.EX2 R104, R104 ;  /* 0x0000006800687308 */ /* 0x000e620000000800 */
[----:B------:R-:W-:-:S01]  /*14e60*/  FADD.FTZ R77, R77, R38 ;  /* 0x000000264d4d7221 */ /* 0x000fc20000010000 */
[----:B------:R-:W-:Y:S01]  /*14e70*/  FFMA.FTZ R171, R171, R88, -R84 ;  /* 0x00000058abab7223 */ /* 0x000fe20000010854 */
[----:B--2---:R-:W-:-:S05]  /*14e80*/  FADD.FTZ R38, R108, R39 ;  /* 0x000000276c267221 */ /* 0x004fca0000010000 */
[----:B------:R-:W2:Y:S01]  /*14e90*/  MUFU.EX2 R79, R79 ;  /* 0x0000004f004f7308 */ /* 0x000ea20000000800 */
[----:B------:R-:W-:Y:S01]  /*14ea0*/  F2FP.SATFINITE.E4M3.F32.PACK_AB_MERGE_C R200, R87, R44, RZ ;  /* 0x0000002c57c8723e */ /* 0x000fe200048070ff */
[----:B------:R-:W-:-:S06]  /*14eb0*/  FADD.FTZ R44, R54, R77 ;  /* 0x0000004d362c7221 */ /* 0x000fcc0000010000 */
[----:B------:R-:W4:Y:S01]  /*14ec0*/  MUFU.EX2 R121, R121 ;  /* 0x0000007900797308 */ /* 0x000f220000000800 */
[----:B0-----:R-:W-:-:S01]  /*14ed0*/  FADD.FTZ R39, R73, R38 ;  /* 0x0000002649277221 */ /* 0x001fc20000010000 */
[----:B------:R-:W-:-:S06]  /*14ee0*/  FFMA.FTZ R57, R57, R88, -R84 ;  /* 0x0000005839397223 */ /* 0x000fcc0000010854 */
[----:B------:R-:W0:Y:S01]  /*14ef0*/  MUFU.EX2 R110, R110 ;  /* 0x0000006e006e7308 */ /* 0x000e220000000800 */
[----:B---3--:R-:W-:-:S07]  /*14f00*/  FADD.FTZ R41, R81, R44 ;  /* 0x0000002c51297221 */ /* 0x008fce0000010000 */
[----:B------:R-:W3:Y:S01]  /*14f10*/  MUFU.EX2 R58, R175 ;  /* 0x000000af003a7308 */ /* 0x000ee20000000800 */
[----:B-1----:R-:W-:-:S07]  /*14f20*/  FADD.FTZ R38, R104, R39 ;  /* 0x0000002768267221 */ /* 0x002fce0000010000 */
[----:B------:R-:W1:Y:S01]  /*14f30*/  MUFU.EX2 R0, R171 ;  /* 0x000000ab00007308 */ /* 0x000e620000000800 */
[----:B------:R-:W-:-:S01]  /*14f40*/  FADD.FTZ R44, R56, R41 ;  /* 0x00000029382c7221 */ /* 0x000fc20000010000 */
[----:B------:R-:W-:-:S06]  /*14f50*/  F2FP.SATFINITE.E4M3.F32.PACK_AB_MERGE_C R224, R14, R3, R224 ;  /* 0x000000030ee0723e */ /* 0x000fcc00048070e0 */
[----:B------:R-:W1:Y:S01]  /*14f60*/  MUFU.EX2 R125, R125 ;  /* 0x0000007d007d7308 */ /* 0x000e620000000800 */
[----:B--2---:R-:W-:-:S01]  /*14f70*/  FADD.FTZ R3, R79, R38 ;  /* 0x000000264f037221 */ /* 0x004fc20000010000 */
[----:B------:R-:W-:Y:S01]  /*14f80*/  FFMA.FTZ R25, R25, R88, -R84 ;  /* 0x0000005819197223 */ /* 0x000fe20000010854 */
[----:B----4-:R-:W-:-:S05]  /*14f90*/  F2FP.SATFINITE.E4M3.F32.PACK_AB_MERGE_C R206, R121, R56, RZ ;  /* 0x0000003879ce723e */ /* 0x010fca00048070ff */
[----:B------:R-:W2:Y:S01]  /*14fa0*/  MUFU.EX2 R60, R179 ;  /* 0x000000b3003c7308 */ /* 0x000ea20000000800 */
[----:B------:R-:W-:-:S01]  /*14fb0*/  FADD.FTZ R121, R121, R44 ;  /* 0x0000002c79797221 */ /* 0x000fc20000010000 */
[----:B0-----:R-:W-:-:S06]  /*14fc0*/  FADD.FTZ R3, R110, R3 ;  /* 0x000000036e037221 */ /* 0x001fcc0000010000 */
[----:B------:R-:W0:Y:S01]  /*14fd0*/  MUFU.EX2 R57, R57 ;  /* 0x0000003900397308 */ /* 0x000e220000000800 */
[----:B---3--:R-:W-:-:S07]  /*14fe0*/  FADD.FTZ R14, R58, R121 ;  /* 0x000000793a0e7221 */ /* 0x008fce0000010000 */
[----:B------:R-:W3:Y:S01]  /*14ff0*/  MUFU.EX2 R129, R129 ;  /* 0x0000008100817308 */ /* 0x000ee20000000800 */
[----:B------:R-:W-:Y:S01]  /*15000*/  F2FP.SATFINITE.E4M3.F32.PACK_AB_MERGE_C R226, R35, R24, R226 ;  /* 0x0000001823e2723e */ /* 0x000fe200048070e2 */
[----:B-1----:R-:W-:-:S06]  /*15010*/  FADD.FTZ R24, R0, R3 ;  /* 0x0000000300187221 */ /* 0x002fcc0000010000 */
[----:B------:R-:W1:Y:S01]  /*15020*/  MUFU.EX2 R114, R114 ;  /* 0x0000007200727308 */ /* 0x000e620000000800 */
[----:B------:R-:W-:-:S01]  /*15030*/  FFMA.FTZ R27, R27, R88, -R84 ;  /* 0x000000581b1b7223 */ /* 0x000fc20000010854 */
[----:B------:R-:W-:Y:S01]  /*15040*/  F2FP.SATFINITE.E4M3.F32.PACK_AB_MERGE_C R220, R47, R30, RZ ;  /* 0x0000001e2fdc723e */ /* 0x000fe200048070ff */
[----:B------:R-:W-:-:S05]  /*15050*/  FADD.FTZ R3, R125, R14 ;  /* 0x0000000e7d037221 */ /* 0x000fca0000010000 */
[----:B------:R-:W4:Y:S01]  /*15060*/  MUFU.EX2 R62, R199 ;  /* 0x000000c7003e7308 */ /* 0x000f220000000800 */
[----:B------:R-:W-:-:S01]  /*15070*/  FFMA.FTZ R116, R61, R88, -R84 ;  /* 0x000000583d747223 */ /* 0x000fc20000010854 */
[----:B------:R-:W-:-:S06]  /*15080*/  FADD.FTZ R24, R15, R24 ;  /* 0x000000180f187221 */ /* 0x000fcc0000010000 */
[----:B------:R-:W4:Y:S01]  /*15090*/  MUFU.EX2 R25, R25 ;  /* 0x0000001900197308 */ /* 0x000f220000000800 */
[----:B------:R-:W-:Y:S01]  /*150a0*/  F2FP.SATFINITE.E4M3.F32.PACK_AB_MERGE_C R220, R43, R28, R220 ;  /* 0x0000001c2bdc723e */ /* 0x000fe200048070dc */
[----:B--2---:R-:W-:-:S06]  /*150b0*/  FADD.FTZ R28, R60, R3 ;  /* 0x000000033c1c7221 */ /* 0x004fcc0000010000 */
[----:B------:R-:W2:Y:S01]  /*150c0*/  MUFU.EX2 R133, R133 ;  /* 0x0000008500857308 */ /* 0x000ea20000000800 */
[----:B0-----:R-:W-:-:S01]  /*150d0*/  FADD.FTZ R3, R57, R24 ;  /* 0x0000001839037221 */ /* 0x001fc20000010000 */
[----:B------:R-:W-:-:S06]  /*150e0*/  FFMA.FTZ R29, R29, R88, -R84 ;  /* 0x000000581d1d7223 */ /* 0x000fcc0000010854 */
[----:B------:R-:W0:Y:S01]  /*150f0*/  MUFU.EX2 R112, R112 ;  /* 0x0000007000707308 */ /* 0x000e220000000800 */
[C---:B---3--:R-:W-:Y:S01]  /*15100*/  F2FP.SATFINITE.E4M3.F32.PACK_AB_MERGE_C R208, R129.reuse, R60, RZ ;  /* 0x0000003c81d0723e */ /* 0x048fe200048070ff */
[----:B------:R-:W-:-:S06]  /*15110*/  FADD.FTZ R129, R129, R28 ;  /* 0x0000001c81817221 */ /* 0x000fcc0000010000 */
[----:B------:R-:W3:Y:S01]  /*15120*/  MUFU.EX2 R64, R207 ;  /* 0x000000cf00407308 */ /* 0x000ee20000000800 */
[C---:B-1----:R-:W-:Y:S01]  /*15130*/  F2FP.SATFINITE.E4M3.F32.PACK_AB_MERGE_C R57, R114.reuse, R57, RZ ;  /* 0x000000397239723e */ /* 0x042fe200048070ff */
[----:B------:R-:W-:-:S06]  /*15140*/  FADD.FTZ R114, R114, R3 ;  /* 0x0000000372727221 */ /* 0x000fcc0000010000 */
[----:B------:R-:W1:Y:S01]  /*15150*/  MUFU.EX2 R27, R27 ;  /* 0x0000001b001b7308 */ /* 0x000e620000000800 */
[----:B----4-:R-:W-:-:S07]  /*15160*/  FADD.FTZ R24, R62, R129 ;  /* 0x000000813e187221 */ /* 0x010fce0000010000 */
[----:B------:R-:W4:Y:S01]  /*15170*/  MUFU.EX2 R135, R135 ;  /* 0x0000008700877308 */ /* 0x000f220000000800 */
[----:B------:R-:W-:-:S01]  /*15180*/  FFMA.FTZ R65, R65, R88, -R84 ;  /* 0x0000005841417223 */ /* 0x000fc20000010854 */
[----:B------:R-:W-:-:S06]  /*15190*/  FADD.FTZ R3, R25, R114 ;  /* 0x0000007219037221 */ /* 0x000fcc0000010000 */
[----:B------:R-:W4:Y:S01]  /*151a0*/  MUFU.EX2 R116, R116 ;  /* 0x0000007400747308 */ /* 0x000f220000000800 */
[----:B--2---:R-:W-:-:S01]  /*151b0*/  FADD.FTZ R35, R133, R24 ;  /* 0x0000001885237221 */ /* 0x004fc20000010000 */
[----:B------:R-:W-:-:S06]  /*151c0*/  FFMA.FTZ R181, R181, R88, -R84 ;  /* 0x00000058b5b57223 */ /* 0x000fcc0000010854 */
[----:B------:R-:W2:Y:S01]  /*151d0*/  MUFU.EX2 R66, R66 ;  /* 0x0000004200427308 */ /* 0x000ea20000000800 */
[----:B0-----:R-:W-:-:S01]  /*151e0*/  FADD.FTZ R28, R112, R3 ;  /* 0x00000003701c7221 */ /* 0x001fc20000010000 */
[----:B------:R-:W-:-:S06]  /*151f0*/  F2FP.SATFINITE.E4M3.F32.PACK_AB_MERGE_C R222, R51, R34, R222 ;  /* 0x0000002233de723e */ /* 0x000fcc00048070de */
[----:B------:R-:W0:Y:S01]  /*15200*/  MUFU.EX2 R29, R29 ;  /* 0x0000001d001d7308 */ /* 0x000e220000000800 */
[----:B------:R-:W-:-:S01]  /*15210*/  FFMA.FTZ R183, R183, R88, -R84 ;  /* 0x00000058b7b77223 */ /* 0x000fc20000010854 */
[----:B---3--:R-:W-:-:S06]  /*15220*/  FADD.FTZ R34, R64, R35 ;  /* 0x0000002340227221 */ /* 0x008fcc0000010000 */
[----:B------:R-:W3:Y:S01]  /*15230*/  MUFU.EX2 R147, R147 ;  /* 0x0000009300937308 */ /* 0x000ee20000000800 */
[----:B-1----:R-:W-:-:S01]  /*15240*/  FADD.FTZ R3, R27, R28 ;  /* 0x0000001c1b037221 */ /* 0x002fc20000010000 */
[----:B----4-:R-:W-:-:S06]  /*15250*/  F2FP.SATFINITE.E4M3.F32.PACK_AB_MERGE_C R210, R135, R64, RZ ;  /* 0x0000004087d2723e */ /* 0x010fcc00048070ff */
[----:B------:R-:W1:Y:S01]  /*15260*/  MUFU.EX2 R20, R65 ;  /* 0x0000004100147308 */ /* 0x000e620000000800 */
[----:B------:R-:W-:-:S01]  /*15270*/  FADD.FTZ R135, R135, R34 ;  /* 0x0000002287877221 */ /* 0x000fc20000010000 */
[----:B------:R-:W-:-:S06]  /*15280*/  FFMA.FTZ R185, R185, R88, -R84 ;  /* 0x00000058b9b97223 */ /* 0x000fcc0000010854 */
[----:B------:R-:W-:Y:S01]  /*15290*/  MUFU.EX2 R68, R68 ;  /* 0x0000004400447308 */ /* 0x000fe20000000800 */
[----:B------:R-:W-:-:S07]  /*152a0*/  F2FP.SATFINITE.E4M3.F32.PACK_AB_MERGE_C R34, R116, R27, RZ ;  /* 0x0000001b7422723e */ /* 0x000fce00048070ff */
[----:B------:R-:W4:Y:S01]  /*152b0*/  MUFU.EX2 R155, R155 ;  /* 0x0000009b009b7308 */ /* 0x000f220000000800 */
[----:B------:R-:W-:-:S01]  /*152c0*/  FADD.FTZ R116, R116, R3 ;  /* 0x0000000374747221 */ /* 0x000fc20000010000 */
[----:B------:R-:W-:-:S06]  /*152d0*/  FFMA.FTZ R187, R187, R88, -R84 ;  /* 0x00000058bbbb7223 */ /* 0x000fcc0000010854 */
[----:B------:R-:W4:Y:S01]  /*152e0*/  MUFU.EX2 R30, R181 ;  /* 0x000000b5001e7308 */ /* 0x000f220000000800 */
[----:B--2---:R-:W-:-:S01]  /*152f0*/  FADD.FTZ R28, R66, R135 ;  /* 0x00000087421c7221 */ /* 0x004fc20000010000 */
[----:B0-----:R-:W-:-:S06]  /*15300*/  FADD.FTZ R3, R29, R116 ;  /* 0x000000741d037221 */ /* 0x001fcc0000010000 */
[----:B------:R-:W0:Y:S01]  /*15310*/  MUFU.EX2 R31, R183 ;  /* 0x000000b7001f7308 */ /* 0x000e220000000800 */
[----:B------:R-:W-:-:S01]  /*15320*/  FFMA.FTZ R33, R33, R88, -R84 ;  /* 0x0000005821217223 */ /* 0x000fc20000010854 */
[----:B------:R-:W-:-:S06]  /*15330*/  F2FP.SATFINITE.E4M3.F32.PACK_AB_MERGE_C R225, R123, R86, RZ ;  /* 0x000000567be1723e */ /* 0x000fcc00048070ff */
[----:B------:R-:W-:Y:S01]  /*15340*/  MUFU.EX2 R32, R32 ;  /* 0x0000002000207308 */ /* 0x000fe20000000800 */
[----:B---3--:R-:W-:-:S07]  /*15350*/  FADD.FTZ R27, R147, R28 ;  /* 0x0000001c931b7221 */ /* 0x008fce0000010000 */
[----:B------:R-:W2:Y:S01]  /*15360*/  MUFU.EX2 R159, R159 ;  /* 0x0000009f009f7308 */ /* 0x000ea20000000800 */
[----:B-1----:R-:W-:-:S07]  /*15370*/  FADD.FTZ R3, R20, R3 ;  /* 0x0000000314037221 */ /* 0x002fce0000010000 */
[----:B------:R-:W1:Y:S01]  /*15380*/  MUFU.EX2 R70, R70 ;  /* 0x0000004600467308 */ /* 0x000e620000000800 */
[----:B------:R-:W-:-:S07]  /*15390*/  FFMA.FTZ R189, R189, R88, -R84 ;  /* 0x00000058bdbd7223 */ /* 0x000fce0000010854 */
[----:B------:R-:W3:Y:S01]  /*153a0*/  MUFU.EX2 R26, R185 ;  /* 0x000000b9001a7308 */ /* 0x000ee20000000800 */
[----:B------:R-:W-:Y:S02]  /*153b0*/  F2FP.SATFINITE.E4M3.F32.PACK_AB_MERGE_C R227, R127, R92, RZ ;  /* 0x0000005c7fe3723e */ /* 0x000fe400048070ff */
[----:B----4-:R-:W-:-:S05]  /*153c0*/  F2FP.SATFINITE.E4M3.F32.PACK_AB_MERGE_C R212, R155, R68, RZ ;  /* 0x000000449bd4723e */ /* 0x010fca00048070ff */
[----:B------:R-:W4:Y:S01]  /*153d0*/  MUFU.EX2 R157, R157 ;  /* 0x0000009d009d7308 */ /* 0x000f220000000800 */
[----:B------:R-:W-:-:S01]  /*153e0*/  FADD.FTZ R68, R68, R27 ;  /* 0x0000001b44447221 */ /* 0x000fc20000010000 */
[----:B------:R-:W-:Y:S01]  /*153f0*/  F2FP.SATFINITE.E4M3.F32.PACK_AB_MERGE_C R225, R21, R12, R225 ;  /* 0x0000000c15e1723e */ /* 0x000fe200048070e1 */
[----:B------:R-:W-:-:S05]  /*15400*/  FADD.FTZ R12, R30, R3 ;  /* 0x000000031e0c7221 */ /* 0x000fca0000010000 */
[----:B------:R-:W4:Y:S01]  /*15410*/  MUFU.EX2 R187, R187 ;  /* 0x000000bb00bb7308 */ /* 0x000f220000000800 */
[----:B------:R-:W-:-:S01]  /*15420*/  FFMA.FTZ R37, R37, R88, -R84 ;  /* 0x0000005825257223 */ /* 0x000fc20000010854 */
[----:B------:R-:W-:Y:S01]  /*15430*/  F2FP.SATFINITE.E4M3.F32.PACK_AB_MERGE_C R227, R76, R13, R227 ;  /* 0x0000000d4ce3723e */ /* 0x000fe200048070e3 */
[----:B------:R-:W-:-:S01]  /*15440*/  FADD.FTZ R155, R155, R68 ;  /* 0x000000449b9b7221 */ /* 0x000fc20000010000 */
[----:B0-----:R-:W-:-:S04]  /*15450*/  F2FP.SATFINITE.E4M3.F32.PACK_AB_MERGE_C R13, R31, R30, RZ ;  /* 0x0000001e1f0d723e */ /* 0x001fc800048070ff */
[----:B------:R-:W0:Y:S01]  /*15460*/  MUFU.EX2 R33, R33 ;  /* 0x0000002100217308 */ /* 0x000e220000000800 */
[----:B------:R-:W-:-:S01]  /*15470*/  FADD.FTZ R31, R31, R12 ;  /* 0x0000000c1f1f7221 */ /* 0x000fc20000010000 */
[----:B--2---:R-:W-:Y:S01]  /*15480*/  F2FP.SATFINITE.E4M3.F32.PACK_AB_MERGE_C R214, R159, R32, RZ ;  /* 0x000000209fd6723e */ /* 0x004fe200048070ff */
[----:B------:R-:W-:-:S05]  /*15490*/  FFMA.FTZ R193, R193, R88, -R84 ;  /* 0x00000058c1c17223 */ /* 0x000fca0000010854 */
[----:B------:R-:W2:Y:S01]  /*154a0*/  MUFU.EX2 R14, R189 ;  /* 0x000000bd000e7308 */ /* 0x000ea20000000800 */
[----:B-1----:R-:W-:-:S01]  /*154b0*/  FADD.FTZ R12, R70, R155 ;  /* 0x0000009b460c7221 */ /* 0x002fc20000010000 */
[----:B---3--:R-:W-:Y:S01]  /*154c0*/  FADD.FTZ R30, R26, R31 ;  /* 0x0000001f1a1e7221 */ /* 0x008fe20000010000 */
[----:B------:R-:W-:-:S05]  /*154d0*/  FFMA.FTZ R191, R191, R88, -R84 ;  /* 0x00000058bfbf7223 */ /* 0x000fca0000010854 */
[----:B------:R-:W-:Y:S01]  /*154e0*/  MUFU.EX2 R40, R40 ;  /* 0x0000002800287308 */ /* 0x000fe20000000800 */
[C---:B----4-:R-:W-:Y:S01]  /*154f0*/  F2FP.SATFINITE.E4M3.F32.PACK_AB_MERGE_C R214, R157.reuse, R70, R214 ;  /* 0x000000469dd6723e */ /* 0x050fe200048070d6 */
[----:B------:R-:W-:-:S06]  /*15500*/  FADD.FTZ R157, R157, R12 ;  /* 0x0000000c9d9d7221 */ /* 0x000fcc0000010000 */
[----:B------:R-:W1:Y:S01]  /*15510*/  MUFU.EX2 R163, R163 ;  /* 0x000000a300a37308 */ /* 0x000e620000000800 */
[----:B------:R-:W-:-:S07]  /*15520*/  FADD.FTZ R30, R187, R30 ;  /* 0x0000001ebb1e7221 */ /* 0x000fce0000010000 */
[----:B------:R-:W3:Y:S01]  /*15530*/  MUFU.EX2 R36, R36 ;  /* 0x0000002400247308 */ /* 0x000ee20000000800 */
[----:B------:R-:W-:-:S07]  /*15540*/  FFMA.FTZ R141, R141, R88, -R84 ;  /* 0x000000588d8d7223 */ /* 0x000fce0000010854 */
[----:B------:R-:W4:Y:S01]  /*15550*/  MUFU.EX2 R37, R37 ;  /* 0x0000002500257308 */ /* 0x000f220000000800 */
[----:B------:R-:W-:-:S07]  /*15560*/  FADD.FTZ R32, R32, R157 ;  /* 0x0000009d20207221 */ /* 0x000fce0000010000 */
[----:B------:R-:W4:Y:S01]  /*15570*/  MUFU.EX2 R161, R161 ;  /* 0x000000a100a17308 */ /* 0x000f220000000800 */
[----:B0-----:R-:W-:-:S01]  /*15580*/  FADD.FTZ R3, R33, R30 ;  /* 0x0000001e21037221 */ /* 0x001fc20000010000 */
[----:B------:R-:W-:-:S06]  /*15590*/  FFMA.FTZ R145, R145, R88, -R84 ;  /* 0x0000005891917223 */ /* 0x000fcc0000010854 */
[----:B------:R-:W0:Y:S01]  /*155a0*/  MUFU.EX2 R24, R193 ;  /* 0x000000c100187308 */ /* 0x000e220000000800 */
[----:B------:R-:W-:-:S01]  /*155b0*/  FADD.FTZ R159, R159, R32 ;  /* 0x000000209f9f7221 */ /* 0x000fc20000010000 */
[C---:B--2---:R-:W-:Y:S01]  /*155c0*/  F2FP.SATFINITE.E4M3.F32.PACK_AB_MERGE_C R33, R14.reuse, R33, RZ ;  /* 0x000000210e21723e */ /* 0x044fe200048070ff */
[----:B------:R-:W-:-:S05]  /*155d0*/  FADD.FTZ R14, R14, R3 ;  /* 0x000000030e0e7221 */ /* 0x000fca0000010000 */
[----:B------:R-:W2:Y:S01]  /*155e0*/  MUFU.EX2 R191, R191 ;  /* 0x000000bf00bf7308 */ /* 0x000ea20000000800 */
[----:B-1----:R-:W-:Y:S01]  /*155f0*/  F2FP.SATFINITE.E4M3.F32.PACK_AB_MERGE_C R21, R163, R40, RZ ;  /* 0x00000028a315723e */ /* 0x002fe200048070ff */
[----:B------:R-:W-:Y:S01]  /*15600*/  FFMA.FTZ R149, R149, R88, -R84 ;  /* 0x0000005895957223 */ /* 0x000fe20000010854 */
[----:B---3--:R-:W-:-:S05]  /*15610*/  FADD.FTZ R30, R36, R159 ;  /* 0x0000009f241e7221 */ /* 0x008fca0000010000 */
[----:B------:R-:W1:Y:S01]  /*15620*/  MUFU.EX2 R28, R141 ;  /* 0x0000008d001c7308 */ /* 0x000e620000000800 */
[----:B----4-:R-:W-:-:S01]  /*15630*/  FADD.FTZ R3, R37, R14 ;  /* 0x0000000e25037221 */ /* 0x010fc20000010000 */
[-CC-:B------:R-:W-:Y:S01]  /*15640*/  FFMA.FTZ R151, R151, R88.reuse, -R84.reuse ;  /* 0x0000005897977223 */ /* 0x180fe20000010854 */
[----:B------:R-:W-:-:S05]  /*15650*/  FFMA.FTZ R84, R153, R88, -R84 ;  /* 0x0000005899547223 */ /* 0x000fca0000010854 */
[----:B------:R-:W-:Y:S01]  /*15660*/  MUFU.EX2 R74, R74 ;  /* 0x0000004a004a7308 */ /* 0x000fe20000000800 */
[C---:B------:R-:W-:Y:S01]  /*15670*/  F2FP.SATFINITE.E4M3.F32.PACK_AB_MERGE_C R216, R161.reuse, R36, R21 ;  /* 0x00000024a1d8723e */ /* 0x040fe20004807015 */
[----:B------:R-:W-:-:S06]  /*15680*/  FADD.FTZ R161, R161, R30 ;  /* 0x0000001ea1a17221 */ /* 0x000fcc0000010000 */
[----:B------:R-:W-:Y:S01]  /*15690*/  MUFU.EX2 R169, R169 ;  /* 0x000000a900a97308 */ /* 0x000fe20000000800 */
[----:B0-----:R-:W-:-:S07]  /*156a0*/  FADD.FTZ R14, R24, R3 ;  /* 0x00000003180e7221 */ /* 0x001fce0000010000 */
[----:B------:R-:W0:Y:S08]  /*156b0*/  MUFU.EX2 R72, R72 ;  /* 0x0000004800487308 */ /* 0x000e300000000800 */
[----:B------:R-:W3:Y:S01]  /*156c0*/  MUFU.EX2 R145, R145 ;  /* 0x0000009100917308 */ /* 0x000ee20000000800 */
[----:B------:R-:W-:-:S07]  /*156d0*/  FADD.FTZ R40, R40, R161 ;  /* 0x000000a128287221 */ /* 0x000fce0000010000 */
[----:B------:R-:W4:Y:S01]  /*156e0*/  MUFU.EX2 R167, R203 ;  /* 0x000000cb00a77308 */ /* 0x000f220000000800 */
[----:B--2---:R-:W-:-:S07]  /*156f0*/  FADD.FTZ R3, R191, R14 ;  /* 0x0000000ebf037221 */ /* 0x004fce0000010000 */
[----:B------:R-:W2:Y:S01]  /*15700*/  MUFU.EX2 R12, R149 ;  /* 0x00000095000c7308 */ /* 0x000ea20000000800 */
[----:B------:R-:W-:-:S01]  /*15710*/  FADD.FTZ R163, R163, R40 ;  /* 0x00000028a3a37221 */ /* 0x000fc20000010000 */
[C---:B-1----:R-:W-:Y:S01]  /*15720*/  F2FP.SATFINITE.E4M3.F32.PACK_AB_MERGE_C R191, R28.reuse, R191, RZ ;  /* 0x000000bf1cbf723e */ /* 0x042fe200048070ff */
[----:B------:R-:W-:-:S05]  /*15730*/  FADD.FTZ R28, R28, R3 ;  /* 0x000000031c1c7221 */ /* 0x000fca0000010000 */
[----:B------:R-:W1:Y:S01]  /*15740*/  MUFU.EX2 R151, R151 ;  /* 0x0000009700977308 */ /* 0x000e620000000800 */
[----:B------:R-:W-:-:S07]  /*15750*/  F2FP.SATFINITE.E4M3.F32.PACK_AB_MERGE_C R213, R20, R29, R13 ;  /* 0x0000001d14d5723e */ /* 0x000fce000480700d */
[----:B------:R-:W1:Y:S01]  /*15760*/  MUFU.EX2 R84, R84 ;  /* 0x0000005400547308 */ /* 0x000e620000000800 */
[----:B------:R-:W-:Y:S02]  /*15770*/  ISETP.GE.AND P1, PT, R139, 0xe1, PT ;  /* 0x000000e18b00780c */ /* 0x000fe40003f26270 */
[----:B------:R-:W-:Y:S01]  /*15780*/  F2FP.SATFINITE.E4M3.F32.PACK_AB_MERGE_C R209, R15, R0, R57 ;  /* 0x000000000fd1723e */ /* 0x000fe20004807039 */
[----:B0-----:R-:W-:-:S01]  /*15790*/  FADD.FTZ R0, R72, R163 ;  /* 0x000000a348007221 */ /* 0x001fc20000010000 */
[----:B------:R-:W-:Y:S01]  /*157a0*/  F2FP.SATFINITE.E4M3.F32.PACK_AB_MERGE_C R13, R169, R74, RZ ;  /* 0x0000004aa90d723e */ /* 0x000fe200048070ff */
[----:B---3--:R-:W-:-:S03]  /*157b0*/  FADD.FTZ R3, R145, R28 ;  /* 0x0000001c91037221 */ /* 0x008fc60000010000 */
[C---:B----4-:R-:W-:Y:S01]  /*157c0*/  F2FP.SATFINITE.E4M3.F32.PACK_AB_MERGE_C R218, R167.reuse, R72, R13 ;  /* 0x00000048a7da723e */ /* 0x050fe2000480700d */
[----:B------:R-:W-:-:S01]  /*157d0*/  FADD.FTZ R167, R167, R0 ;  /* 0x00000000a7a77221 */ /* 0x000fc20000010000 */
[----:B--2---:R-:W-:Y:S01]  /*157e0*/  FADD.FTZ R0, R12, R3 ;  /* 0x000000030c007221 */ /* 0x004fe20000010000 */
[----:B------:R-:W-:Y:S01]  /*157f0*/  F2FP.SATFINITE.E4M3.F32.PACK_AB_MERGE_C R202, R109, R48, RZ ;  /* 0x000000306dca723e */ /* 0x000fe200048070ff */
[----:B------:R-:W-:Y:S01]  /*15800*/  IMAD.MOV.U32 R87, RZ, RZ, RZ ;  /* 0x000000ffff577224 */ /* 0x000fe200078e00ff */
[----:B------:R-:W-:Y:S01]  /*15810*/  F2FP.SATFINITE.E4M3.F32.PACK_AB_MERGE_C R221, R107, R94, RZ ;  /* 0x0000005e6bdd723e */ /* 0x000fe200048070ff */
[----:B-1----:R-:W-:Y:S01]  /*15820*/  FADD.FTZ R15, R151, R0 ;  /* 0x00000000970f7221 */ /* 0x002fe20000010000 */
[----:B------:R-:W-:Y:S01]  /*15830*/  F2FP.SATFINITE.E4M3.F32.PACK_AB_MERGE_C R98, R111, R98, RZ ;  /* 0x000000626f62723e */ /* 0x000fe200048070ff */
[----:B------:R-:W-:Y:S01]  /*15840*/  FADD.FTZ R14, R74, R167 ;  /* 0x000000a74a0e7221 */ /* 0x000fe20000010000 */
[----:B------:R-:W-:Y:S02]  /*15850*/  F2FP.SATFINITE.E4M3.F32.PACK_AB_MERGE_C R201, R102, R91, RZ ;  /* 0x0000005b66c9723e */ /* 0x000fe400048070ff */
[----:B------:R-:W-:-:S02]  /*15860*/  F2FP.SATFINITE.E4M3.F32.PACK_AB_MERGE_C R93, R106, R93, RZ ;  /* 0x0000005d6a5d723e */ /* 0x000fc400048070ff */
[----:B------:R-:W-:Y:S02]  /*15870*/  F2FP.SATFINITE.E4M3.F32.PACK_AB_MERGE_C R75, R108, R75, RZ ;  /* 0x0000004b6c4b723e */ /* 0x000fe400048070ff */
[----:B------:R-:W-:Y:S02]  /*15880*/  F2FP.SATFINITE.E4M3.F32.PACK_AB_MERGE_C R79, R110, R79, RZ ;  /* 0x0000004f6e4f723e */ /* 0x000fe400048070ff */
[C---:B------:R-:W-:Y:S01]  /*15890*/  F2FP.SATFINITE.E4M3.F32.PACK_AB_MERGE_C R3, R84.reuse, R151, RZ ;  /* 0x000000975403723e */ /* 0x040fe200048070ff */
[----:B------:R-:W-:Y:S01]  /*158a0*/  FADD.FTZ R15, R84, R15 ;  /* 0x0000000f540f7221 */ /* 0x000fe20000010000 */
[----:B------:R-:W-:Y:S01]  /*158b0*/  F2FP.SATFINITE.E4M3.F32.PACK_AB_MERGE_C R200, R69, R42, R200 ;  /* 0x0000002a45c8723e */ /* 0x000fe200048070c8 */
[----:B------:R-:W-:Y:S01]  /*158c0*/  FADD.FTZ R14, R169, R14 ;  /* 0x0000000ea90e7221 */ /* 0x000fe20000010000 */
[----:B------:R-:W-:Y:S01]  /*158d0*/  F2FP.SATFINITE.E4M3.F32.PACK_AB_MERGE_C R202, R105, R46, R202 ;  /* 0x0000002e69ca723e */ /* 0x000fe200048070ca */
[--C-:B------:R-:W-:Y:S01]  /*158e0*/  IMAD.MOV.U32 R86, RZ, RZ, R87.reuse ;  /* 0x000000ffff567224 */ /* 0x100fe200078e0057 */
        /* <DEDUP_REMOVED lines=9> */
[----:B------:R-:W-:Y:S01]  /*15980*/  IMAD.MOV.U32 R74, RZ, RZ, R87 ;  /* 0x000000ffff4a7224 */ /* 0x000fe200078e0057 */
[----:B------:R-:W-:Y:S01]  /*15990*/  F2FP.SATFINITE.E4M3.F32.PACK_AB_MERGE_C R221, R78, R45, R221 ;  /* 0x0000002d4edd723e */ /* 0x000fe200048070dd */
[--C-:B------:R-:W-:Y:S01]  /*159a0*/  IMAD.MOV.U32 R78, RZ, RZ, R87.reuse ;  /* 0x000000ffff4e7224 */ /* 0x100fe200078e0057 */
[----:B------:R-:W-:Y:S01]  /*159b0*/  F2FP.SATFINITE.E4M3.F32.PACK_AB_MERGE_C R223, R80, R49, R98 ;  /* 0x0000003150df723e */ /* 0x000fe20004807062 */
[----:B------:R-:W-:Y:S01]  /*159c0*/  IMAD.MOV.U32 R70, RZ, RZ, R87 ;  /* 0x000000ffff467224 */ /* 0x000fe200078e0057 */
[----:B------:R-:W-:Y:S01]  /*159d0*/  F2FP.SATFINITE.E4M3.F32.PACK_AB_MERGE_C R201, R82, R53, R201 ;  /* 0x0000003552c9723e */ /* 0x000fe200048070c9 */
[----:B------:R-:W-:Y:S01]  /*159e0*/  IMAD.MOV.U32 R82, RZ, RZ, R87 ;  /* 0x000000ffff527224 */ /* 0x000fe200078e0057 */
[----:B------:R-:W-:Y:S01]  /*159f0*/  F2FP.SATFINITE.E4M3.F32.PACK_AB_MERGE_C R203, R96, R67, R93 ;  /* 0x0000004360cb723e */ /* 0x000fe2000480705d */
[----:B------:R-:W-:Y:S01]  /*15a00*/  IMAD.MOV.U32 R69, RZ, RZ, R87 ;  /* 0x000000ffff457224 */ /* 0x000fe200078e0057 */
        /* <DEDUP_REMOVED lines=12> */
[-C--:B------:R-:W-:Y:S01]  /*15ad0*/  MOV R84, R87.reuse ;  /* 0x0000005700547202 */ /* 0x080fe20000000f00 */
        /* <DEDUP_REMOVED lines=29> */
[----:B------:R-:W-:Y:S01]  /*15cb0*/  MOV R24, R87 ;  /* 0x0000005700187202 */ /* 0x000fe20000000f00 */
[----:B------:R-:W-:-:S02]  /*15cc0*/  IMAD.MOV.U32 R45, RZ, RZ, R87 ;  /* 0x000000ffff2d7224 */ /* 0x000fc400078e0057 */
[--C-:B------:R-:W-:Y:S02]  /*15cd0*/  IMAD.MOV.U32 R43, RZ, RZ, R87.reuse ;  /* 0x000000ffff2b7224 */ /* 0x100fe400078e0057 */
[--C-:B------:R-:W-:Y:S02]  /*15ce0*/  IMAD.MOV.U32 R42, RZ, RZ, R87.reuse ;  /* 0x000000ffff2a7224 */ /* 0x100fe400078e0057 */
[--C-:B------:R-:W-:Y:S02]  /*15cf0*/  IMAD.MOV.U32 R41, RZ, RZ, R87.reuse ;  /* 0x000000ffff297224 */ /* 0x100fe400078e0057 */
[--C-:B------:R-:W-:Y:S02]  /*15d00*/  IMAD.MOV.U32 R39, RZ, RZ, R87.reuse ;  /* 0x000000ffff277224 */ /* 0x100fe400078e0057 */
[--C-:B------:R-:W-:Y:S02]  /*15d10*/  IMAD.MOV.U32 R38, RZ, RZ, R87.reuse ;  /* 0x000000ffff267224 */ /* 0x100fe400078e0057 */
        /* <DEDUP_REMOVED lines=9> */
[----:B------:R-:W-:Y:S01]  /*15db0*/  IMAD.MOV.U32 R25, RZ, RZ, R87 ;  /* 0x000000ffff197224 */ /* 0x000fe200078e0057 */
[----:B------:R-:W-:Y:S06]  /*15dc0*/  @!P1 BRA `(.L_x_419) ;  /* 0x00000050003c9947 */ /* 0x000fec0003800000 */
[----:B------:R-:W-:Y:S01]  /*15dd0*/  VIADD R232, R232, 0xfffffffe ;  /* 0xfffffffee8e87836 */ /* 0x000fe20000000000 */
[----:B------:R-:W-:Y:S01]  /*15de0*/  MOV R12, R235 ;  /* 0x000000eb000c7202 */ /* 0x000fe20000000f00 */
[----:B------:R-:W-:Y:S01]  /*15df0*/  IMAD.MOV.U32 R3, RZ, RZ, R90 ;  /* 0x000000ffff037224 */ /* 0x000fe200078e005a */
[----:B------:R-:W-:Y:S01]  /*15e00*/  CS2R R86, SRZ ;  /* 0x0000000000567805 */ /* 0x000fe2000001ff00 */
[----:B------:R-:W-:Y:S01]  /*15e10*/  IMAD.MOV.U32 R0, RZ, RZ, R89 ;  /* 0x000000ffff007224 */ /* 0x000fe200078e0059 */
        /* <DEDUP_REMOVED lines=30> */
[----:B------:R-:W-:-:S07]  /*16000*/  CS2R R24, SRZ ;  /* 0x0000000000187805 */ /* 0x000fce000001ff00 */
.L_x_430:
[----:B------:R-:W2:Y:S01]  /*16010*/  LDL R13, [R1+0x44] ;  /* 0x00004400010d7983 */ /* 0x000ea20000100800 */
[----:B------:R-:W-:Y:S01]  /*16020*/  ISETP.NE.AND P1, PT, R233, 0x1, PT ;  /* 0x00000001e900780c */ /* 0x000fe20003f25270 */
[----:B------:R-:W-:Y:S05]  /*16030*/  YIELD ;  /* 0x0000000000007946 */ /* 0x000fea0003800000 */
[----:B------:R-:W-:-:S04]  /*16040*/  SEL R235, RZ, 0x1, P1 ;  /* 0x00000001ffeb7807 */ /* 0x000fc80000800000 */
[----:B------:R-:W-:Y:S02]  /*16050*/  LOP3.LUT R235, R12, R235, RZ, 0x3c, !PT ;  /* 0x000000eb0ceb7212 */ /* 0x000fe400078e3cff */
[----:B--2---:R-:W-:-:S13]  /*16060*/  ISETP.NE.AND P1, PT, R13, RZ, PT ;  /* 0x000000ff0d00720c */ /* 0x004fda0003f25270 */
[----:B------:R-:W-:Y:S05]  /*16070*/  @P1 BRA `(.L_x_420) ;  /* 0x00000000003c1947 */ /* 0x000fea0003800000 */
[----:B------:R-:W-:Y:S05]  /*16080*/  @!P0 BRA `(.L_x_421) ;  /* 0x0000000000048947 */ /* 0x000fea0003800000 */
[----:B------:R-:W-:Y:S01]  /*16090*/  BPT.TRAP 0x1 ;  /* 0x000000040000795c */ /* 0x000fe20000300000 */
.L_x_421:
[----:B------:R-:W-:Y:S01]  /*160a0*/  VIADD R13, R233, 0x1 ;  /* 0x00000001e90d7836 */ /* 0x000fe20000000000 */
[----:B------:R-:W-:-:S04]  /*160b0*/  SHF.L.U32 R20, R235, 0x1f, RZ ;  /* 0x0000001feb147819 */ /* 0x000fc800000006ff */
[----:B------:R-:W-:-:S04]  /*160c0*/  ISETP.NE.AND P2, PT, R13, 0x2, PT ;  /* 0x000000020d00780c */ /* 0x000fc80003f45270 */
[----:B------:R-:W-:-:S05]  /*160d0*/  SEL R13, R13, RZ, P2 ;  /* 0x000000ff0d0d7207 */ /* 0x000fca0001000000 */
[----:B------:R-:W-:-:S04]  /*160e0*/  IMAD R13, R13, 0x8, R16 ;  /* 0x000000080d0d7824 */ /* 0x000fc800078e0210 */
[----:B------:R0:W1:Y:S01]  /*160f0*/  SYNCS.PHASECHK.TRANS64.TRYWAIT P2, [R13+URZ+0x2e830], R20 ;  /* 0x02e830140d0075a7 */ /* 0x000062000804017f */
[----:B------:R-:W-:Y:S05]  /*16100*/  @!P0 BRA `(.L_x_422) ;  /* 0x0000000000048947 */ /* 0x000fea0003800000 */
[----:B------:R-:W-:Y:S01]  /*16110*/  BPT.TRAP 0x1 ;  /* 0x000000040000795c */ /* 0x000fe20000300000 */
.L_x_422:
[----:B------:R-:W-:Y:S04]  /*16120*/  BSSY B0, `(.L_x_420) ;  /* 0x0000004000007945 */ /* 0x000fe80003800000 */
[----:B-1----:R-:W-:Y:S05]  /*16130*/  @P2 BRA `(.L_x_423) ;  /* 0x0000000000082947 */ /* 0x002fea0003800000 */
[----:B------:R-:W1:Y:S02]  /*16140*/  SYNCS.PHASECHK.TRANS64.TRYWAIT P2, [R13+URZ+0x2e830], R20 ;  /* 0x02e830140d0075a7 */ /* 0x000e64000804017f */
[----:B-1----:R-:W-:Y:S05]  /*16150*/  @!P2 BRA `(.L_x_424) ;  /* 0x000000e40078a947 */ /* 0x002fea0003800000 */
.L_x_423:
[----:B------:R-:W-:Y:S05]  /*16160*/  BSYNC B0 ;  /* 0x0000000000007941 */ /* 0x000fea0003800000 */
.L_x_420:
[----:B01----:R-:W2:Y:S01]  /*16170*/  LDL R13, [R1+0x48] ;  /* 0x00004800010d7983 */ /* 0x003ea20000100800 */
[----:B------:R-:W-:Y:S01]  /*16180*/  VIADD R234, R233, 0x1 ;  /* 0x00000001e9ea7836 */ /* 0x000fe20000000000 */
[----:B------:R-:W-:Y:S05]  /*16190*/  WARPSYNC.ALL ;  /* 0x0000000000007948 */ /* 0x000fea0003800000 */
[----:B------:R-:W0:Y:S01]  /*161a0*/  S2R R20, SR_TID.X ;  /* 0x0000000000147919 */ /* 0x000e220000002100 */
[C---:B------:R-:W-:Y:S01]  /*161b0*/  ISETP.NE.AND P2, PT, R234.reuse, 0x2, PT ;  /* 0x00000002ea00780c */ /* 0x040fe20003f45270 */
[----:B------:R-:W-:Y:S01]  /*161c0*/  IMAD.MOV.U32 R89, RZ, RZ, 0x40000040 ;  /* 0x40000040ff597424 */ /* 0x000fe200078e00ff */
[----:B------:R-:W-:Y:S01]  /*161d0*/  MOV R93, 0x40000040 ;  /* 0x40000040005d7802 */ /* 0x000fe20000000f00 */
[----:B------:R-:W-:Y:S01]  /*161e0*/  STL [R1+0xd4], R27 ;  /* 0x0000d41b01007387 */ /* 0x000fe20000100800 */
[----:B------:R-:W-:Y:S01]  /*161f0*/  SEL R234, R234, RZ, P2 ;  /* 0x000000ffeaea7207 */ /* 0x000fe20001000000 */
[----:B------:R-:W-:Y:S01]  /*16200*/  IMAD.MOV.U32 R21, RZ, RZ, 0x40000040 ;  /* 0x40000040ff157424 */ /* 0x000fe200078e00ff */
[----:B------:R-:W-:Y:S01]  /*16210*/  R2UR UR35, R89 ;  /* 0x00000000592372ca */ /* 0x000fe200000e0000 */
[----:B------:R-:W-:Y:S01]  /*16220*/  STL [R1+0xd0], R26 ;  /* 0x0000d01a01007387 */ /* 0x000fe20000100800 */
[----:B------:R-:W-:Y:S01]  /*16230*/  R2UR UR17, R93 ;  /* 0x000000005d1172ca */ /* 0x000fe200000e0000 */
[----:B------:R-:W-:Y:S01]  /*16240*/  IMAD.MOV.U32 R91, RZ, RZ, 0x40000040 ;  /* 0x40000040ff5b7424 */ /* 0x000fe200078e00ff */
[----:B------:R-:W-:Y:S01]  /*16250*/  R2UR UR19, R21 ;  /* 0x00000000151372ca */ /* 0x000fe200000e0000 */
[----:B------:R-:W-:Y:S01]  /*16260*/  STL [R1+0xcc], R25 ;  /* 0x0000cc1901007387 */ /* 0x000fe20000100800 */
[----:B------:R-:W-:Y:S01]  /*16270*/  R2UR UR5, R89 ;  /* 0x00000000590572ca */ /* 0x000fe200000e0000 */
[----:B------:R-:W-:Y:S01]  /*16280*/  IMAD.MOV.U32 R95, RZ, RZ, 0x40000040 ;  /* 0x40000040ff5f7424 */ /* 0x000fe200078e00ff */
[C---:B------:R-:W-:Y:S01]  /*16290*/  R2UR UR43, R91.reuse ;  /* 0x000000005b2b72ca */ /* 0x040fe200000e0000 */
[----:B------:R-:W-:Y:S01]  /*162a0*/  STL [R1+0xc8], R24 ;  /* 0x0000c81801007387 */ /* 0x000fe20000100800 */
[----:B------:R-:W-:Y:S01]  /*162b0*/  R2UR UR25, R91 ;  /* 0x000000005b1972ca */ /* 0x000fe200000e0000 */
[----:B------:R-:W-:Y:S01]  /*162c0*/  IMAD.MOV.U32 R21, RZ, RZ, 0x40000040 ;  /* 0x40000040ff157424 */ /* 0x000fe200078e00ff */
[----:B------:R-:W-:Y:S01]  /*162d0*/  R2UR UR7, R89 ;  /* 0x00000000590772ca */ /* 0x000fe200000e0000 */
[----:B------:R-:W-:Y:S01]  /*162e0*/  STL [R1+0xc4], R23 ;  /* 0x0000c41701007387 */ /* 0x000fe20000100800 */
[----:B------:R-:W-:-:S02]  /*162f0*/  R2UR UR9, R93 ;  /* 0x000000005d0972ca */ /* 0x000fc400000e0000 */
[C---:B------:R-:W-:Y:S01]  /*16300*/  R2UR UR11, R91.reuse ;  /* 0x000000005b0b72ca */ /* 0x040fe200000e0000 */
[----:B------:R-:W-:Y:S01]  /*16310*/  STL [R1+0xc0], R22 ;  /* 0x0000c01601007387 */ /* 0x000fe20000100800 */
[----:B------:R-:W-:Y:S02]  /*16320*/  R2UR UR59, R91 ;  /* 0x000000005b3b72ca */ /* 0x000fe400000e0000 */
[----:B------:R-:W-:Y:S01]  /*16330*/  R2UR UR29, R89 ;  /* 0x00000000591d72ca */ /* 0x000fe200000e0000 */
[----:B------:R1:W-:Y:S01]  /*16340*/  STL [R1+0xbc], R19 ;  /* 0x0000bc1301007387 */ /* 0x0003e20000100800 */
[----:B------:R-:W-:Y:S02]  /*16350*/  R2UR UR13, R91 ;  /* 0x000000005b0d72ca */ /* 0x000fe400000e0000 */
[----:B------:R-:W-:Y:S01]  /*16360*/  R2UR UR15, R93 ;  /* 0x000000005d0f72ca */ /* 0x000fe200000e0000 */
[----:B------:R-:W-:Y:S01]  /*16370*/  STL [R1+0xb8], R18 ;  /* 0x0000b81201007387 */ /* 0x000fe20000100800 */
[----:B0-----:R-:W-:-:S02]  /*16380*/  SHF.R.U32.HI R20, RZ, 0x7, R20 ;  /* 0x00000007ff147819 */ /* 0x001fc40000011614 */
[----:B------:R-:W-:Y:S01]  /*16390*/  MOV R237, UR38 ;  /* 0x0000002600ed7c02 */ /* 0x000fe20008000f00 */
[----:B------:R0:W-:Y:S01]  /*163a0*/  STL [R1+0xb4], R17 ;  /* 0x0000b41101007387 */ /* 0x0001e20000100800 */
[----:B------:R-:W-:Y:S02]  /*163b0*/  IADD3 R94, R20, 0x8, RZ ;  /* 0x00000008145e7810 */ /* 0x000fe40007ffe0ff */
[----:B-1----:R-:W-:Y:S01]  /*163c0*/  MOV R19, UR43 ;  /* 0x0000002b00137c02 */ /* 0x002fe20008000f00 */
[----:B------:R-:W-:Y:S01]  /*163d0*/  STL [R1+0xb0], R16 ;  /* 0x0000b01001007387 */ /* 0x000fe20000100800 */
[----:B------:R-:W-:Y:S01]  /*163e0*/  UMOV UR43, UR25 ;  /* 0x00000019002b7c82 */ /* 0x000fe20008000000 */
[----:B------:R-:W-:Y:S01]  /*163f0*/  R2UR UR31, R93 ;  /* 0x000000005d1f72ca */ /* 0x000fe200000e0000 */
[----:B------:R1:W-:Y:S01]  /*16400*/  BAR.SYNC.DEFER_BLOCKING R94, 0x100 ;  /* 0x0004005e0000751d */ /* 0x0003e20000010000 */
[----:B------:R-:W-:Y:S02]  /*16410*/  MOV R97, UR43 ;  /* 0x0000002b00617c02 */ /* 0x000fe40008000f00 */
[----:B0-----:R-:W-:-:S02]  /*16420*/  MOV R17, UR35 ;  /* 0x0000002300117c02 */ /* 0x001fc40008000f00 */
[----:B------:R-:W-:Y:S01]  /*16430*/  R2UR UR21, R89 ;  /* 0x00000000591572ca */ /* 0x000fe200000e0000 */
[----:B------:R-:W-:Y:S01]  /*16440*/  UMOV UR35, UR17 ;  /* 0x0000001100237c82 */ /* 0x000fe20008000000 */
[C---:B------:R-:W-:Y:S01]  /*16450*/  R2UR UR17, R5.reuse ;  /* 0x00000000051172ca */ /* 0x040fe200000e0000 */
[----:B------:R-:W-:Y:S01]  /*16460*/  UMOV UR43, UR5 ;  /* 0x00000005002b7c82 */ /* 0x000fe20008000000 */
[C---:B------:R-:W-:Y:S01]  /*16470*/  R2UR UR5, R5.reuse ;  /* 0x00000000050572ca */ /* 0x040fe200000e0000 */
[----:B------:R0:W-:Y:S01]  /*16480*/  STL [R1+0xac], R15 ;  /* 0x0000ac0f01007387 */ /* 0x0001e20000100800 */
[----:B------:R-:W-:Y:S01]  /*16490*/  MOV R27, UR35 ;  /* 0x00000023001b7c02 */ /* 0x000fe20008000f00 */
[----:B------:R-:W-:Y:S01]  /*164a0*/  UMOV UR35, UR9 ;  /* 0x0000000900237c82 */ /* 0x000fe20008000000 */
[----:B------:R-:W-:Y:S01]  /*164b0*/  R2UR UR9, R5 ;  /* 0x00000000050972ca */ /* 0x000fe200000e0000 */
[----:B------:R-:W-:Y:S01]  /*164c0*/  STL [R1+0xa8], R14 ;  /* 0x0000a80e01007387 */ /* 0x000fe20000100800 */
[----:B------:R-:W-:-:S02]  /*164d0*/  R2UR UR23, R89 ;  /* 0x00000000591772ca */ /* 0x000fc400000e0000 */
[----:B------:R-:W-:Y:S01]  /*164e0*/  R2UR UR27, R91 ;  /* 0x000000005b1b72ca */ /* 0x000fe200000e0000 */
[----:B------:R-:W-:Y:S01]  /*164f0*/  STL [R1+0xa4], R12 ;  /* 0x0000a40c01007387 */ /* 0x000fe20000100800 */
[C---:B------:R-:W-:Y:S02]  /*16500*/  R2UR UR25, R5.reuse ;  /* 0x00000000051972ca */ /* 0x040fe400000e0000 */
[----:B0-----:R-:W-:Y:S01]  /*16510*/  MOV R15, UR59 ;  /* 0x0000003b000f7c02 */ /* 0x001fe20008000f00 */
[----:B------:R-:W-:Y:S01]  /*16520*/  UMOV UR59, UR29 ;  /* 0x0000001d003b7c82 */ /* 0x000fe20008000000 */
[----:B------:R-:W-:Y:S01]  /*16530*/  STL [R1+0xa0], R3 ;  /* 0x0000a00301007387 */ /* 0x000fe20000100800 */
[----:B------:R-:W-:Y:S01]  /*16540*/  WARPGROUP.ARRIVE ;  /* 0x00000000000079c5 */ /* 0x000fe20000000000 */
[----:B------:R-:W-:Y:S01]  /*16550*/  MOV R25, UR59 ;  /* 0x0000003b00197c02 */ /* 0x000fe20008000f00 */
[----:B------:R-:W-:Y:S01]  /*16560*/  UMOV UR59, UR13 ;  /* 0x0000000d003b7c82 */ /* 0x000fe20008000000 */
[----:B------:R-:W-:Y:S01]  /*16570*/  R2UR UR13, R5 ;  /* 0x00000000050d72ca */ /* 0x000fe200000e0000 */
[----:B------:R0:W-:Y:S01]  /*16580*/  STL [R1+0x9c], R2 ;  /* 0x00009c0201007387 */ /* 0x0001e20000100800 */
[----:B------:R-:W-:-:S02]  /*16590*/  R2UR UR47, R89 ;  /* 0x00000000592f72ca */ /* 0x000fc400000e0000 */
[----:B------:R-:W-:Y:S01]  /*165a0*/  R2UR UR55, R89 ;  /* 0x00000000593772ca */ /* 0x000fe200000e0000 */
[----:B------:R-:W-:Y:S01]  /*165b0*/  IMAD.MOV.U32 R89, RZ, RZ, 0x40000040 ;  /* 0x40000040ff597424 */ /* 0x000fe200078e00ff */
[----:B------:R-:W-:Y:S02]  /*165c0*/  R2UR UR51, R91 ;  /* 0x000000005b3372ca */ /* 0x000fe400000e0000 */
[----:B------:R-:W-:Y:S02]  /*165d0*/  MOV R91, 0x40000040 ;  /* 0x40000040005b7802 */ /* 0x000fe40000000f00 */
[----:B------:R-:W-:Y:S02]  /*165e0*/  R2UR UR40, R4 ;  /* 0x00000000042872ca */ /* 0x000fe400000e0000 */
[----:B0-----:R-:W-:Y:S02]  /*165f0*/  MOV R2, UR39 ;  /* 0x0000002700027c02 */ /* 0x001fe40008000f00 */
[----:B------:R-:W-:-:S02]  /*16600*/  R2UR UR39, R95 ;  /* 0x000000005f2772ca */ /* 0x000fc400000e0000 */
[----:B------:R-:W-:Y:S02]  /*16610*/  R2UR UR41, R5 ;  /* 0x00000000052972ca */ /* 0x000fe400000e0000 */
[C---:B------:R-:W-:Y:S02]  /*16620*/  R2UR UR32, R10.reuse ;  /* 0x000000000a2072ca */ /* 0x040fe400000e0000 */
[C---:B------:R-:W-:Y:S02]  /*16630*/  R2UR UR33, R11.reuse ;  /* 0x000000000b2172ca */ /* 0x040fe400000e0000 */
[----:B------:R-:W-:Y:S02]  /*16640*/  R2UR UR56, R10 ;  /* 0x000000000a3872ca */ /* 0x000fe400000e0000 */
[----:B------:R-:W-:Y:S02]  /*16650*/  R2UR UR57, R11 ;  /* 0x000000000b3972ca */ /* 0x000fe400000e0000 */
[----:B------:R-:W-:-:S02]  /*16660*/  MOV R236, UR37 ;  /* 0x0000002500ec7c02 */ /* 0x000fc40008000f00 */
[----:B------:R-:W-:Y:S01]  /*16670*/  MOV R12, UR39 ;  /* 0x00000027000c7c02 */ /* 0x000fe20008000f00 */
[----:B------:R-:W-:Y:S01]  /*16680*/  UMOV UR39, UR31 ;  /* 0x0000001f00277c82 */ /* 0x000fe20008000000 */
[----:B------:R-:W-:Y:S02]  /*16690*/  R2UR UR31, R21 ;  /* 0x00000000151f72ca */ /* 0x000fe400000e0000 */
[----:B------:R-:W-:Y:S01]  /*166a0*/  MOV R23, UR39 ;  /* 0x0000002700177c02 */ /* 0x000fe20008000f00 */
[----:B------:R-:W-:Y:S01]  /*166b0*/  UMOV UR39, UR21 ;  /* 0x0000001500277c82 */ /* 0x000fe20008000000 */
[----:B------:R-:W-:Y:S01]  /*166c0*/  R2UR UR21, R5 ;  /* 0x00000000051572ca */ /* 0x000fe200000e0000 */
[----:B--2---:R-:W-:Y:S01]  /*166d0*/  IMAD R20, R234, 0x700, R13 ;  /* 0x00000700ea147824 */ /* 0x004fe200078e020d */
[----:B------:R-:W-:-:S03]  /*166e0*/  MOV R13, UR36 ;  /* 0x00000024000d7c02 */ /* 0x000fc60008000f00 */
[C---:B------:R-:W-:Y:S01]  /*166f0*/  VIADD R88, R20.reuse, 0x100 ;  /* 0x0000010014587836 */ /* 0x040fe20000000000 */
[C---:B------:R-:W-:Y:S01]  /*16700*/  IADD3 R92, R20.reuse, 0x300, RZ ;  /* 0x00000300145c7810 */ /* 0x040fe20007ffe0ff */
[C---:B------:R-:W-:Y:S01]  /*16710*/  VIADD R90, R20.reuse, 0x200 ;  /* 0x00000200145a7836 */ /* 0x040fe20000000000 */
[C---:B------:R-:W-:Y:S01]  /*16720*/  R2UR UR18, R20.reuse ;  /* 0x00000000141272ca */ /* 0x040fe200000e0000 */
[----:B-1----:R-:W-:Y:S01]  /*16730*/  VIADD R94, R20, 0x4 ;  /* 0x00000004145e7836 */ /* 0x002fe20000000000 */
[----:B------:R-:W-:Y:S01]  /*16740*/  R2UR UR6, R88 ;  /* 0x00000000580672ca */ /* 0x000fe200000e0000 */
[----:B------:R-:W-:Y:S01]  /*16750*/  VIADD R88, R20, 0x400 ;  /* 0x0000040014587836 */ /* 0x000fe20000000000 */
        /* <DEDUP_REMOVED lines=8> */
[----:B------:R-:W-:-:S02]  /*167e0*/  R2UR UR26, R90 ;  /* 0x000000005a1a72ca */ /* 0x000fc400000e0000 */
[----:B------:R-:W-:Y:S01]  /*167f0*/  R2UR UR4, R88 ;  /* 0x00000000580472ca */ /* 0x000fe200000e0000 */
[----:B------:R-:W-:Y:S01]  /*16800*/  VIADD R88, R20, 0x202 ;  /* 0x0000020214587836 */ /* 0x000fe20000000000 */
[----:B------:R-:W-:Y:S01]  /*16810*/  R2UR UR16, R92 ;  /* 0x000000005c1072ca */ /* 0x000fe200000e0000 */
[C---:B------:R-:W-:Y:S01]  /*16820*/  VIADD R92, R20.reuse, 0x602 ;  /* 0x00000602145c7836 */ /* 0x040fe20000000000 */
[----:B------:R-:W-:Y:S02]  /*16830*/  IADD3 R90, R20, 0x102, RZ ;  /* 0x00000102145a7810 */ /* 0x000fe40007ffe0ff */
[----:B------:R-:W-:Y:S02]  /*16840*/  R2UR UR20, R88 ;  /* 0x00000000581472ca */ /* 0x000fe400000e0000 */
[----:B------:R-:W-:Y:S02]  /*16850*/  IADD3 R88, R20, 0x502, RZ ;  /* 0x0000050214587810 */ /* 0x000fe40007ffe0ff */
[----:B------:R-:W-:Y:S01]  /*16860*/  R2UR UR12, R90 ;  /* 0x000000005a0c72ca */ /* 0x000fe200000e0000 */
[----:B------:R-:W-:Y:S01]  /*16870*/  VIADD R90, R20, 0x302 ;  /* 0x00000302145a7836 */ /* 0x000fe20000000000 */
[----:B------:R-:W-:-:S02]  /*16880*/  R2UR UR28, R88 ;  /* 0x00000000581c72ca */ /* 0x000fc400000e0000 */
[----:B------:R-:W-:Y:S02]  /*16890*/  IADD3 R88, R20, 0x204, RZ ;  /* 0x0000020414587810 */ /* 0x000fe40007ffe0ff */
[----:B------:R-:W-:Y:S01]  /*168a0*/  R2UR UR24, R90 ;  /* 0x000000005a1872ca */ /* 0x000fe200000e0000 */
[----:B------:R-:W-:Y:S01]  /*168b0*/  VIADD R90, R20, 0x104 ;  /* 0x00000104145a7836 */ /* 0x000fe20000000000 */
[----:B------:R-:W-:Y:S01]  /*168c0*/  R2UR UR34, R88 ;  /* 0x00000000582272ca */ /* 0x000fe200000e0000 */
[----:B------:R-:W-:Y:S01]  /*168d0*/  VIADD R88, R20, 0x404 ;  /* 0x0000040414587836 */ /* 0x000fe20000000000 */
[----:B------:R-:W-:Y:S02]  /*168e0*/  R2UR UR38, R94 ;  /* 0x000000005e2672ca */ /* 0x000fe400000e0000 */
[----:B------:R-:W-:Y:S01]  /*168f0*/  R2UR UR58, R90 ;  /* 0x000000005a3a72ca */ /* 0x000fe200000e0000 */
[----:B------:R-:W-:Y:S01]  /*16900*/  VIADD R90, R20, 0x304 ;  /* 0x00000304145a7836 */ /* 0x000fe20000000000 */
[----:B------:R-:W-:-:S02]  /*16910*/  R2UR UR30, R92 ;  /* 0x000000005c1e72ca */ /* 0x000fc400000e0000 */
[----:B------:R-:W-:Y:S01]  /*16920*/  R2UR UR46, R88 ;  /* 0x00000000582e72ca */ /* 0x000fe200000e0000 */
[----:B------:R-:W-:Y:S01]  /*16930*/  VIADD R88, R20, 0x604 ;  /* 0x0000060414587836 */ /* 0x000fe20000000000 */
[----:B------:R-:W-:Y:S02]  /*16940*/  R2UR UR42, R90 ;  /* 0x000000005a2a72ca */ /* 0x000fe400000e0000 */
[----:B------:R-:W-:Y:S02]  /*16950*/  IADD3 R90, R20, 0x504, RZ ;  /* 0x00000504145a7810 */ /* 0x000fe40007ffe0ff */
[----:B------:R-:W-:Y:S01]  /*16960*/  MOV R16, UR34 ;  /* 0x0000002200107c02 */ /* 0x000fe20008000f00 */
[----:B------:R-:W-:Y:S01]  /*16970*/  UMOV UR34, UR16 ;  /* 0x0000001000227c82 */ /* 0x000fe20008000000 */
[C---:B------:R-:W-:Y:S02]  /*16980*/  R2UR UR16, R4.reuse ;  /* 0x00000000041072ca */ /* 0x040fe400000e0000 */
[----:B------:R-:W-:Y:S01]  /*16990*/  MOV R26, UR34 ;  /* 0x00000022001a7c02 */ /* 0x000fe20008000f00 */
[----:B------:R-:W-:Y:S01]  /*169a0*/  UMOV UR34, UR8 ;  /* 0x0000000800227c82 */ /* 0x000fe20008000000 */
[----:B------:R-:W-:-:S02]  /*169b0*/  R2UR UR8, R4 ;  /* 0x00000000040872ca */ /* 0x000fc400000e0000 */
[----:B------:R-:W-:Y:S01]  /*169c0*/  MOV R14, UR58 ;  /* 0x0000003a000e7c02 */ /* 0x000fe20008000f00 */
[----:B------:R-:W-:Y:S01]  /*169d0*/  UMOV UR58, UR28 ;  /* 0x0000001c003a7c82 */ /* 0x000fe20008000000 */
[----:B------:R-:W-:Y:S01]  /*169e0*/  MOV R18, UR42 ;  /* 0x0000002a00127c02 */ /* 0x000fe20008000f00 */
[----:B------:R-:W-:Y:S01]  /*169f0*/  UMOV UR42, UR24 ;  /* 0x00000018002a7c82 */ /* 0x000fe20008000000 */
[----:B------:R-:W-:Y:S01]  /*16a00*/  MOV R24, UR58 ;  /* 0x0000003a00187c02 */ /* 0x000fe20008000f00 */
[----:B------:R-:W-:Y:S01]  /*16a10*/  UMOV UR58, UR12 ;  /* 0x0000000c003a7c82 */ /* 0x000fe20008000000 */
[----:B------:R-:W-:Y:S01]  /*16a20*/  MOV R96, UR42 ;  /* 0x0000002a00607c02 */ /* 0x000fe20008000f00 */
[----:B------:R-:W-:Y:S01]  /*16a30*/  QGMMA.64x32x32.F32.E4M3.E4M3 R184, gdesc[UR16], RZ, !UPT, gsb0 ;  /* 0x0060000010b879f3 */ /* 0x000fe2000c0008ff */
[----:B------:R-:W-:Y:S01]  /*16a40*/  UMOV UR42, UR4 ;  /* 0x00000004002a7c82 */ /* 0x000fe20008000000 */
[C---:B------:R-:W-:Y:S02]  /*16a50*/  R2UR UR4, R4.reuse ;  /* 0x00000000040472ca */ /* 0x040fe400000e0000 */
[C---:B------:R-:W-:Y:S01]  /*16a60*/  R2UR UR12, R4.reuse ;  /* 0x00000000040c72ca */ /* 0x040fe200000e0000 */
[----:B------:R-:W-:Y:S01]  /*16a70*/  IMAD.MOV.U32 R21, RZ, RZ, R96 ;  /* 0x000000ffff157224 */ /* 0x000fe200078e0060 */
[----:B------:R-:W-:Y:S01]  /*16a80*/  MOV R3, UR38 ;  /* 0x0000002600037c02 */ /* 0x000fe20008000f00 */
[----:B------:R-:W-:Y:S01]  /*16a90*/  UMOV UR38, UR30 ;  /* 0x0000001e00267c82 */ /* 0x000fe20008000000 */
[----:B------:R-:W-:-:S02]  /*16aa0*/  R2UR UR24, R4 ;  /* 0x00000000041872ca */ /* 0x000fc400000e0000 */
[----:B------:R-:W-:Y:S01]  /*16ab0*/  MOV R22, UR38 ;  /* 0x0000002600167c02 */ /* 0x000fe20008000f00 */
[----:B------:R-:W-:Y:S01]  /*16ac0*/  UMOV UR38, UR20 ;  /* 0x0000001400267c82 */ /* 0x000fe20008000000 */
[----:B------:R-:W-:Y:S02]  /*16ad0*/  R2UR UR20, R4 ;  /* 0x00000000041472ca */ /* 0x000fe400000e0000 */
[----:B------:R-:W-:Y:S01]  /*16ae0*/  R2UR UR50, R90 ;  /* 0x000000005a3272ca */ /* 0x000fe200000e0000 */
[----:B------:R-:W-:Y:S01]  /*16af0*/  VIADD R90, R20, 0x6 ;  /* 0x00000006145a7836 */ /* 0x000fe20000000000 */
[----:B------:R-:W-:Y:S01]  /*16b00*/  R2UR UR54, R88 ;  /* 0x00000000583672ca */ /* 0x000fe200000e0000 */
[----:B------:R-:W-:Y:S01]  /*16b10*/  VIADD R88, R20, 0x106 ;  /* 0x0000010614587836 */ /* 0x000fe20000000000 */
[----:B------:R-:W-:Y:S02]  /*16b20*/  WARPGROUP.DEPBAR.LE gsb0, 0x0 ;  /* 0x00008000000079c5 */ /* 0x000fe40000010000 */
[----:B------:R-:W-:-:S06]  /*16b30*/  WARPGROUP.ARRIVE ;  /* 0x00000000000079c5 */ /* 0x000fcc0000000000 */
[----:B------:R-:W-:Y:S01]  /*16b40*/  QGMMA.64x32x32.F32.E4M3.E4M3 R168, gdesc[UR4], RZ, !UPT, gsb0 ;  /* 0x0060000004a879f3 */ /* 0x000fe2000c0008ff */
[----:B------:R-:W-:Y:S01]  /*16b50*/  R2UR UR6, R90 ;  /* 0x000000005a0672ca */ /* 0x000fe200000e0000 */
[----:B------:R-:W-:Y:S01]  /*16b60*/  VIADD R90, R20, 0x206 ;  /* 0x00000206145a7836 */ /* 0x000fe20000000000 */
[----:B------:R-:W-:Y:S02]  /*16b70*/  R2UR UR7, R91 ;  /* 0x000000005b0772ca */ /* 0x000fe400000e0000 */
[----:B------:R-:W-:Y:S01]  /*16b80*/  MOV R91, 0x40000040 ;  /* 0x40000040005b7802 */ /* 0x000fe20000000f00 */
[----:B------:R-:W-:Y:S02]  /*16b90*/  WARPGROUP.DEPBAR.LE gsb0, 0x0 ;  /* 0x00008000000079c5 */ /* 0x000fe40000010000 */
[----:B------:R-:W-:-:S06]  /*16ba0*/  WARPGROUP.ARRIVE ;  /* 0x00000000000079c5 */ /* 0x000fcc0000000000 */
[----:B------:R-:W-:Y:S01]  /*16bb0*/  QGMMA.64x32x32.F32.E4M3.E4M3 R152, gdesc[UR8], RZ, !UPT, gsb0 ;  /* 0x00600000089879f3 */ /* 0x000fe2000c0008ff */
[----:B------:R-:W-:Y:S01]  /*16bc0*/  R2UR UR10, R88 ;  /* 0x00000000580a72ca */ /* 0x000fe200000e0000 */
[----:B------:R-:W-:Y:S01]  /*16bd0*/  VIADD R88, R20, 0x306 ;  /* 0x0000030614587836 */ /* 0x000fe20000000000 */
[----:B------:R-:W-:Y:S01]  /*16be0*/  R2UR UR11, R89 ;  /* 0x00000000590b72ca */ /* 0x000fe200000e0000 */
[----:B------:R-:W-:-:S03]  /*16bf0*/  IMAD.MOV.U32 R89, RZ, RZ, 0x40000040 ;  /* 0x40000040ff597424 */ /* 0x000fc600078e00ff */
[----:B------:R-:W-:Y:S01]  /*16c00*/  R2UR UR18, R88 ;  /* 0x00000000581272ca */ /* 0x000fe200000e0000 */
[----:B------:R-:W-:Y:S01]  /*16c10*/  VIADD R88, R20, 0x506 ;  /* 0x0000050614587836 */ /* 0x000fe20000000000 */
[----:B------:R-:W-:Y:S01]  /*16c20*/  R2UR UR19, R89 ;  /* 0x00000000591372ca */ /* 0x000fe200000e0000 */
[----:B------:R-:W-:Y:S01]  /*16c30*/  IMAD.MOV.U32 R89, RZ, RZ, 0x40000040 ;  /* 0x40000040ff597424 */ /* 0x000fe200078e00ff */
[----:B------:R-:W-:Y:S02]  /*16c40*/  WARPGROUP.DEPBAR.LE gsb0, 0x0 ;  /* 0x00008000000079c5 */ /* 0x000fe40000010000 */
[----:B------:R-:W-:-:S06]  /*16c50*/  WARPGROUP.ARRIVE ;  /* 0x00000000000079c5 */ /* 0x000fcc0000000000 */
[----:B------:R-:W-:Y:S01]  /*16c60*/  QGMMA.64x32x32.F32.E4M3.E4M3 R136, gdesc[UR12], RZ, !UPT, gsb0 ;  /* 0x006000000c8879f3 */ /* 0x000fe2000c0008ff */
[----:B------:R-:W-:Y:S01]  /*16c70*/  R2UR UR14, R90 ;  /* 0x000000005a0e72ca */ /* 0x000fe200000e0000 */
[C---:B------:R-:W-:Y:S01]  /*16c80*/  VIADD R90, R20.reuse, 0x406 ;  /* 0x00000406145a7836 */ /* 0x040fe20000000000 */
[----:B------:R-:W-:Y:S01]  /*16c90*/  R2UR UR15, R91 ;  /* 0x000000005b0f72ca */ /* 0x000fe200000e0000 */
[----:B------:R-:W-:Y:S01]  /*16ca0*/  VIADD R20, R20, 0x606 ;  /* 0x0000060614147836 */ /* 0x000fe20000000000 */
[----:B------:R-:W-:-:S04]  /*16cb0*/  MOV R91, 0x40000040 ;  /* 0x40000040005b7802 */ /* 0x000fc80000000f00 */
[----:B------:R-:W-:Y:S02]  /*16cc0*/  R2UR UR30, R20 ;  /* 0x00000000141e72ca */ /* 0x000fe400000e0000 */
[----:B------:R-:W-:Y:S01]  /*16cd0*/  MOV R20, R97 ;  /* 0x0000006100147202 */ /* 0x000fe20000000f00 */
[----:B------:R-:W-:Y:S02]  /*16ce0*/  WARPGROUP.DEPBAR.LE gsb0, 0x0 ;  /* 0x00008000000079c5 */ /* 0x000fe40000010000 */
[----:B------:R-:W-:-:S06]  /*16cf0*/  WARPGROUP.ARRIVE ;  /* 0x00000000000079c5 */ /* 0x000fcc0000000000 */
[----:B------:R-:W-:Y:S01]  /*16d00*/  QGMMA.64x32x32.F32.E4M3.E4M3 R120, gdesc[UR20], RZ, !UPT, gsb0 ;  /* 0x00600000147879f3 */ /* 0x000fe2000c0008ff */
[----:B------:R-:W-:Y:S02]  /*16d10*/  R2UR UR22, R90 ;  /* 0x000000005a1672ca */ /* 0x000fe400000e0000 */
[----:B------:R-:W-:Y:S01]  /*16d20*/  R2UR UR23, R91 ;  /* 0x000000005b1772ca */ /* 0x000fe200000e0000 */
        /* <DEDUP_REMOVED lines=9> */
[----:B------:R-:W-:Y:S02]  /*16dc0*/  R2UR UR37, R11 ;  /* 0x000000000b2572ca */ /* 0x000fe400000e0000 */
[----:B------:R-:W-:Y:S02]  /*16dd0*/  R2UR UR43, R20 ;  /* 0x00000000142b72ca */ /* 0x000fe400000e0000 */
[----:B------:R-:W-:Y:S01]  /*16de0*/  R2UR UR42, R21 ;  /* 0x00000000152a72ca */ /* 0x000fe200000e0000 */
[----:B------:R-:W-:Y:S02]  /*16df0*/  WARPGROUP.DEPBAR.LE gsb0, 0x0 ;  /* 0x00008000000079c5 */ /* 0x000fe40000010000 */
[----:B------:R-:W-:-:S06]  /*16e00*/  WARPGROUP.ARRIVE ;  /* 0x00000000000079c5 */ /* 0x000fcc0000000000 */
[----:B------:R-:W-:Y:S01]  /*16e10*/  QGMMA.64x32x32.F32.E4M3.E4M3 R184, gdesc[UR32], R184, gsb0 ;  /* 0x0060000020b879f3 */ /* 0x000fe200080008b8 */
[----:B------:R-:W-:Y:S02]  /*16e20*/  R2UR UR40, R10 ;  /* 0x000000000a2872ca */ /* 0x000fe400000e0000 */
[----:B------:R-:W-:Y:S02]  /*16e30*/  R2UR UR41, R11 ;  /* 0x000000000b2972ca */ /* 0x000fe400000e0000 */
[----:B------:R-:W-:Y:S02]  /*16e40*/  R2UR UR35, R27 ;  /* 0x000000001b2372ca */ /* 0x000fe400000e0000 */
[----:B------:R-:W-:Y:S01]  /*16e50*/  R2UR UR34, R26 ;  /* 0x000000001a2272ca */ /* 0x000fe200000e0000 */
[----:B------:R0:W5:Y:S01]  /*16e60*/  LDL.LU R27, [R1+0xd4] ;  /* 0x0000d400011b7983 */ /* 0x0001620000300800 */
[----:B------:R-:W-:Y:S02]  /*16e70*/  R2UR UR32, R10 ;  /* 0x000000000a2072ca */ /* 0x000fe400000e0000 */
[----:B------:R-:W-:Y:S01]  /*16e80*/  R2UR UR33, R11 ;  /* 0x000000000b2172ca */ /* 0x000fe200000e0000 */
[----:B------:R0:W5:Y:S01]  /*16e90*/  LDL.LU R26, [R1+0xd0] ;  /* 0x0000d000011a7983 */ /* 0x0001620000300800 */
[----:B------:R-:W-:-:S02]  /*16ea0*/  WARPGROUP.DEPBAR.LE gsb0, 0x0 ;  /* 0x00008000000079c5 */ /* 0x000fc40000010000 */
        /* <DEDUP_REMOVED lines=11> */
[----:B------:R-:W-:Y:S02]  /*16f60*/  R2UR UR59, R25 ;  /* 0x00000000193b72ca */ /* 0x000fe400000e0000 */
[----:B------:R-:W-:Y:S01]  /*16f70*/  R2UR UR58, R24 ;  /* 0x00000000183a72ca */ /* 0x000fe200000e0000 */
[----:B------:R0:W5:Y:S01]  /*16f80*/  LDL.LU R25, [R1+0xcc] ;  /* 0x0000cc0001197983 */ /* 0x0001620000300800 */
[----:B------:R-:W-:Y:S02]  /*16f90*/  R2UR UR56, R10 ;  /* 0x000000000a3872ca */ /* 0x000fe400000e0000 */
[----:B------:R-:W-:Y:S01]  /*16fa0*/  R2UR UR57, R11 ;  /* 0x000000000b3972ca */ /* 0x000fe200000e0000 */
[----:B------:R0:W5:Y:S01]  /*16fb0*/  LDL.LU R24, [R1+0xc8] ;  /* 0x0000c80001187983 */ /* 0x0001620000300800 */
[----:B------:R-:W-:Y:S02]  /*16fc0*/  WARPGROUP.DEPBAR.LE gsb0, 0x0 ;  /* 0x00008000000079c5 */ /* 0x000fe40000010000 */
[----:B------:R-:W-:-:S09]  /*16fd0*/  WARPGROUP.ARRIVE ;  /* 0x00000000000079c5 */ /* 0x000fd20000000000 */
        /* <DEDUP_REMOVED lines=11> */
[----:B------:R-:W-:Y:S02]  /*17090*/  R2UR UR38, R3 ;  /* 0x00000000032672ca */ /* 0x000fe400000e0000 */
[----:B------:R-:W-:Y:S02]  /*170a0*/  R2UR UR36, R8 ;  /* 0x00000000082472ca */ /* 0x000fe400000e0000 */
[----:B------:R-:W-:Y:S01]  /*170b0*/  R2UR UR37, R9 ;  /* 0x00000000092572ca */ /* 0x000fe200000e0000 */
[----:B------:R-:W-:Y:S02]  /*170c0*/  WARPGROUP.DEPBAR.LE gsb0, 0x0 ;  /* 0x00008000000079c5 */ /* 0x000fe40000010000 */
[----:B------:R-:W-:-:S10]  /*170d0*/  WARPGROUP.ARRIVE ;  /* 0x00000000000079c5 */ /* 0x000fd40000000000 */
        /* <DEDUP_REMOVED lines=16> */
[----:B------:R-:W-:Y:S01]  /*171e0*/  R2UR UR42, R18 ;  /* 0x00000000122a72ca */ /* 0x000fe200000e0000 */
[----:B------:R0:W5:Y:S01]  /*171f0*/  LDL.LU R19, [R1+0xbc] ;  /* 0x0000bc0001137983 */ /* 0x0001620000300800 */
[C---:B------:R-:W-:Y:S02]  /*17200*/  R2UR UR40, R8.reuse ;  /* 0x00000000082872ca */ /* 0x040fe400000e0000 */
[C---:B------:R-:W-:Y:S01]  /*17210*/  R2UR UR41, R9.reuse ;  /* 0x00000000092972ca */ /* 0x040fe200000e0000 */
[----:B------:R0:W5:Y:S01]  /*17220*/  LDL.LU R18, [R1+0xb8] ;  /* 0x0000b80001127983 */ /* 0x0001620000300800 */
[C---:B------:R-:W-:Y:S02]  /*17230*/  R2UR UR44, R8.reuse ;  /* 0x00000000082c72ca */ /* 0x040fe400000e0000 */
[----:B------:R-:W-:Y:S01]  /*17240*/  R2UR UR45, R9 ;  /* 0x00000000092d72ca */ /* 0x000fe200000e0000 */
[----:B------:R0:W5:Y:S01]  /*17250*/  LDL.LU R17, [R1+0xb4] ;  /* 0x0000b40001117983 */ /* 0x0001620000300800 */
[----:B------:R-:W-:-:S02]  /*17260*/  R2UR UR48, R8 ;  /* 0x00000000083072ca */ /* 0x000fc400000e0000 */
[C---:B------:R-:W-:Y:S01]  /*17270*/  R2UR UR49, R9.reuse ;  /* 0x00000000093172ca */ /* 0x040fe200000e0000 */
[----:B------:R0:W5:Y:S01]  /*17280*/  LDL.LU R16, [R1+0xb0] ;  /* 0x0000b00001107983 */ /* 0x0001620000300800 */
[----:B------:R-:W-:Y:S02]  /*17290*/  R2UR UR52, R8 ;  /* 0x00000000083472ca */ /* 0x000fe400000e0000 */
[----:B------:R-:W-:Y:S01]  /*172a0*/  R2UR UR53, R9 ;  /* 0x00000000093572ca */ /* 0x000fe200000e0000 */
        /* <DEDUP_REMOVED lines=29> */
[----:B------:R0:W5:Y:S01]  /*17480*/  LDL.LU R2, [R1+0x9c] ;  /* 0x00009c0001027983 */ /* 0x0001620000300800 */
[----:B------:R-:W-:Y:S02]  /*17490*/  WARPGROUP.DEPBAR.LE gsb0, 0x0 ;  /* 0x00008000000079c5 */ /* 0x000fe40000010000 */
[----:B------:R-:W-:-:S06]  /*174a0*/  WARPGROUP.ARRIVE ;  /* 0x00000000000079c5 */ /* 0x000fcc0000000000 */
[----:B------:R-:W-:Y:S01]  /*174b0*/  QGMMA.64x32x32.F32.E4M3.E4M3 R152, gdesc[UR12], R152, gsb0 ;  /* 0x006000000c9879f3 */ /* 0x000fe20008000898 */
[----:B------:R-:W-:Y:S02]  /*174c0*/  R2UR UR16, R6 ;  /* 0x00000000061072ca */ /* 0x000fe400000e0000 */
[----:B------:R-:W-:Y:S01]  /*174d0*/  R2UR UR17, R7 ;  /* 0x00000000071172ca */ /* 0x000fe200000e0000 */
[----:B------:R-:W-:Y:S02]  /*174e0*/  WARPGROUP.DEPBAR.LE gsb0, 0x0 ;  /* 0x00008000000079c5 */ /* 0x000fe40000010000 */
[----:B------:R-:W-:-:S10]  /*174f0*/  WARPGROUP.ARRIVE ;  /* 0x00000000000079c5 */ /* 0x000fd40000000000 */
        /* <DEDUP_REMOVED lines=17> */
[----:B------:R-:W-:Y:S02]  /*17610*/  R2UR UR37, R236 ;  /* 0x00000000ec2572ca */ /* 0x000fe400000e0000 */
[----:B------:R-:W-:Y:S01]  /*17620*/  R2UR UR36, R13 ;  /* 0x000000000d2472ca */ /* 0x000fe200000e0000 */
[----:B------:R-:W-:Y:S02]  /*17630*/  WARPGROUP.DEPBAR.LE gsb0, 0x0 ;  /* 0x00008000000079c5 */ /* 0x000fe40000010000 */
[----:B0-----:R-:W-:-:S12]  /*17640*/  @P1 BRA `(.L_x_425) ;  /* 0x0000000000281947 */ /* 0x001fd80003800000 */
[----:B------:R-:W-:Y:S05]  /*17650*/  @!P0 BRA `(.L_x_426) ;  /* 0x0000000000048947 */ /* 0x000fea0003800000 */
[----:B------:R-:W-:Y:S01]  /*17660*/  BPT.TRAP 0x1 ;  /* 0x000000040000795c */ /* 0x000fe20000300000 */
.L_x_426:
[----:B-----5:R-:W-:Y:S01]  /*17670*/  SHF.L.U32 R12, R12, 0x1f, RZ ;  /* 0x0000001f0c0c7819 */ /* 0x020fe200000006ff */
[----:B------:R-:W-:-:S04]  /*17680*/  IMAD R13, R233, 0x8, R16 ;  /* 0x00000008e90d7824 */ /* 0x000fc800078e0210 */
[----:B------:R0:W1:Y:S01]  /*17690*/  SYNCS.PHASECHK.TRANS64.TRYWAIT P1, [R13+URZ+0x2e850], R12 ;  /* 0x02e8500c0d0075a7 */ /* 0x000062000802017f */
[----:B------:R-:W-:Y:S05]  /*176a0*/  @!P0 BRA `(.L_x_427) ;  /* 0x0000000000048947 */ /* 0x000fea0003800000 */
[----:B------:R-:W-:Y:S01]  /*176b0*/  BPT.TRAP 0x1 ;  /* 0x000000040000795c */ /* 0x000fe20000300000 */
.L_x_427:
[----:B-1----:R-:W-:Y:S05]  /*176c0*/  @P1 BRA `(.L_x_425) ;  /* 0x0000000000081947 */ /* 0x002fea0003800000 */
[----:B------:R-:W1:Y:S02]  /*176d0*/  SYNCS.PHASECHK.TRANS64.TRYWAIT P1, [R13+URZ+0x2e850], R12 ;  /* 0x02e8500c0d0075a7 */ /* 0x000e64000802017f */
[----:B-1----:R-:W-:Y:S05]  /*176e0*/  @!P1 BRA `(.L_x_428) ;  /* 0x000000d000289947 */ /* 0x002fea0003800000 */
.L_x_425:
[----:B01---5:R-:W-:Y:S01]  /*176f0*/  VIADD R12, R16, 0x400 ;  /* 0x00000400100c7836 */ /* 0x023fe20000000000 */
[----:B------:R-:W-:Y:S01]  /*17700*/  MOV R13, 0xc0000010 ;  /* 0xc0000010000d7802 */ /* 0x000fe20000000f00 */
[----:B------:R-:W-:Y:S05]  /*17710*/  WARPSYNC.ALL ;  /* 0x0000000000007948 */ /* 0x000fea0003800000 */
[----:B------:R-:W-:Y:S01]  /*17720*/  SHF.R.U32.HI R12, RZ, 0x4, R12 ;  /* 0x00000004ff0c7819 */ /* 0x000fe2000001160c */
[----:B------:R-:W-:Y:S01]  /*17730*/  WARPGROUP.ARRIVE ;  /* 0x00000000000079c5 */ /* 0x000fe20000000000 */
[----:B------:R-:W-:Y:S01]  /*17740*/  R2UR UR7, R13 ;  /* 0x000000000d0772ca */ /* 0x000fe200000e0000 */
[----:B------:R-:W-:Y:S01]  /*17750*/  IMAD.MOV.U32 R21, RZ, RZ, -0x3ffffff0 ;  /* 0xc0000010ff157424 */ /* 0x000fe200078e00ff */
[----:B------:R-:W-:Y:S01]  /*17760*/  LOP3.LUT R12, R12, 0x3fff, RZ, 0xc0, !PT ;  /* 0x00003fff0c0c7812 */ /* 0x000fe200078ec0ff */
[C---:B------:R-:W-:Y:S01]  /*17770*/  FMUL.FTZ R13, R2.reuse, R184 ;  /* 0x000000b8020d7220 */ /* 0x040fe20000410000 */
[C---:B------:R-:W-:Y:S01]  /*17780*/  FMUL.FTZ R184, R2.reuse, R187 ;  /* 0x000000bb02b87220 */ /* 0x040fe20000410000 */
[----:B------:R-:W-:Y:S01]  /*17790*/  FMUL.FTZ R187, R2, R190 ;  /* 0x000000be02bb7220 */ /* 0x000fe20000410000 */
[----:B------:R-:W-:Y:S01]  /*177a0*/  LOP3.LUT R12, R12, 0x10000, RZ, 0xfc, !PT ;  /* 0x000100000c0c7812 */ /* 0x000fe200078efcff */
[C---:B------:R-:W-:Y:S01]  /*177b0*/  FMUL.FTZ R190, R2.reuse, R193 ;  /* 0x000000c102be7220 */ /* 0x040fe20000410000 */
[C---:B------:R-:W-:Y:S01]  /*177c0*/  FMUL.FTZ R193, R2.reuse, R196 ;  /* 0x000000c402c17220 */ /* 0x040fe20000410000 */
[----:B------:R-:W0:Y:S01]  /*177d0*/  MUFU.TANH R13, R13 ;  /* 0x0000000d000d7308 */ /* 0x000e220000002400 */
[----:B------:R-:W-:Y:S01]  /*177e0*/  FMUL.FTZ R196, R2, R199 ;  /* 0x000000c702c47220 */ /* 0x000fe20000410000 */
[----:B------:R-:W-:-:S02]  /*177f0*/  IMAD R12, R233, 0x700, R12 ;  /* 0x00000700e90c7824 */ /* 0x000fc400078e020c */
[C---:B------:R-:W-:Y:S01]  /*17800*/  FMUL.FTZ R168, R2.reuse, R168 ;  /* 0x000000a802a87220 */ /* 0x040fe20000410000 */
[C---:B------:R-:W-:Y:S01]  /*17810*/  FMUL.FTZ R170, R2.reuse, R170 ;  /* 0x000000aa02aa7220 */ /* 0x040fe20000410000 */
[----:B------:R-:W-:Y:S01]  /*17820*/  FMUL.FTZ R169, R2, R169 ;  /* 0x000000a902a97220 */ /* 0x000fe20000410000 */
[C---:B------:R-:W-:Y:S01]  /*17830*/  VIADD R20, R12.reuse, 0x100 ;  /* 0x000001000c147836 */ /* 0x040fe20000000000 */
[----:B------:R-:W-:Y:S01]  /*17840*/  R2UR UR6, R12 ;  /* 0x000000000c0672ca */ /* 0x000fe200000e0000 */
[----:B------:R-:W-:Y:S01]  /*17850*/  MUFU.TANH R184, R184 ;  /* 0x000000b800b87308 */ /* 0x000fe20000002400 */
        /* <DEDUP_REMOVED lines=11> */
[----:B------:R-:W-:Y:S01]  /*17910*/  QGMMA.64x128x32.F32.E4M3.E4M3 R24, R224, gdesc[UR4], R24, gsb0 ;  /* 0x01e00004e0187df3 */ /* 0x000fe20008000818 */
[----:B------:R-:W-:Y:S01]  /*17920*/  R2UR UR6, R20 ;  /* 0x00000000140672ca */ /* 0x000fe200000e0000 */
[----:B------:R-:W-:Y:S01]  /*17930*/  VIADD R20, R12, 0x200 ;  /* 0x000002000c147836 */ /* 0x000fe20000000000 */
[----:B------:R-:W-:Y:S01]  /*17940*/  R2UR UR7, R21 ;  /* 0x00000000150772ca */ /* 0x000fe200000e0000 */
[----:B------:R-:W-:Y:S01]  /*17950*/  MUFU.TANH R190, R190 ;  /* 0x000000be00be7308 */ /* 0x000fe20000002400 */
[----:B------:R-:W-:Y:S01]  /*17960*/  MOV R21, 0xc0000010 ;  /* 0xc000001000157802 */ /* 0x000fe20000000f00 */
        /* <DEDUP_REMOVED lines=90> */
[----:B------:R-:W-:Y:S01]  /*17f10*/  FMUL.FTZ R103, R2, R103 ;  /* 0x0000006702677220 */ /* 0x000fe20000410000 */
[----:B------:R-:W-:-:S03]  /*17f20*/  ULDC UR4, c[0x0][0x988] ;  /* 0x0002620000047ab9 */ /* 0x000fc60000000800 */
[----:B------:R-:W-:Y:S08]  /*17f30*/  MUFU.TANH R178, R178 ;  /* 0x000000b200b27308 */ /* 0x000ff00000002400 */
[----:B------:R-:W-:Y:S08]  /*17f40*/  MUFU.TANH R177, R177 ;  /* 0x000000b100b17308 */ /* 0x000ff00000002400 */
[----:B------:R-:W-:Y:S08]  /*17f50*/  MUFU.TANH R179, R179 ;  /* 0x000000b300b37308 */ /* 0x000ff00000002400 */
[----:B------:R-:W-:Y:S08]  /*17f60*/  MUFU.TANH R180, R180 ;  /* 0x000000b400b47308 */ /* 0x000ff00000002400 */
[----:B------:R-:W-:Y:S08]  /*17f70*/  MUFU.TANH R182, R182 ;  /* 0x000000b600b67308 */ /* 0x000ff00000002400 */
[----:B------:R-:W-:Y:S01]  /*17f80*/  MUFU.TANH R181, R181 ;  /* 0x000000b500b57308 */ /* 0x000fe20000002400 */
[----:B------:R-:W-:-:S02]  /*17f90*/  WARPGROUP.DEPBAR.LE gsb0, 0x0 ;  /* 0x00008000000079c5 */ /* 0x000fc40000010000 */
[----:B------:R-:W-:-:S06]  /*17fa0*/  WARPGROUP.ARRIVE ;  /* 0x00000000000079c5 */ /* 0x000fcc0000000000 */
[----:B------:R-:W1:Y:S01]  /*17fb0*/  S2R R227, SR_TID.X ;  /* 0x0000000000e37919 */ /* 0x000e620000002100 */
[----:B------:R-:W-:Y:S01]  /*17fc0*/  MUFU.TANH R183, R183 ;  /* 0x000000b700b77308 */ /* 0x000fe20000002400 */
[----:B------:R-:W-:Y:S01]  /*17fd0*/  QGMMA.64x128x32.F32.E4M3.E4M3 R24, R220, gdesc[UR4], R24, gsb0 ;  /* 0x01e00004dc187df3 */ /* 0x000fe20008000818 */
[----:B------:R-:W-:Y:S01]  /*17fe0*/  R2UR UR6, R20 ;  /* 0x00000000140672ca */ /* 0x000fe200000e0000 */
[----:B------:R-:W-:Y:S01]  /*17ff0*/  VIADD R20, R12, 0x300 ;  /* 0x000003000c147836 */ /* 0x000fe20000000000 */
[----:B------:R-:W-:Y:S01]  /*18000*/  R2UR UR7, R21 ;  /* 0x00000000150772ca */ /* 0x000fe200000e0000 */
[----:B------:R-:W-:-:S03]  /*18010*/  IMAD.MOV.U32 R21, RZ, RZ, -0x3ffffff0 ;  /* 0xc0000010ff157424 */ /* 0x000fc600078e00ff */
[----:B------:R-:W-:Y:S08]  /*18020*/  MUFU.TANH R152, R152 ;  /* 0x0000009800987308 */ /* 0x000ff00000002400 */
[----:B------:R-:W-:Y:S08]  /*18030*/  MUFU.TANH R154, R154 ;  /* 0x0000009a009a7308 */ /* 0x000ff00000002400 */
[----:B------:R-:W-:Y:S01]  /*18040*/  MUFU.TANH R153, R153 ;  /* 0x0000009900997308 */ /* 0x000fe20000002400 */
[----:B-1----:R-:W-:-:S07]  /*18050*/  LOP3.LUT R227, R227, 0x7f, RZ, 0xc0, !PT ;  /* 0x0000007fe3e37812 */ /* 0x002fce00078ec0ff */
[----:B------:R-:W-:Y:S01]  /*18060*/  MUFU.TANH R155, R155 ;  /* 0x0000009b009b7308 */ /* 0x000fe20000002400 */
[----:B------:R-:W-:Y:S02]  /*18070*/  ISETP.NE.AND P1, PT, R227, RZ, PT ;  /* 0x000000ffe300720c */ /* 0x000fe40003f25270 */
[----:B------:R-:W1:Y:S05]  /*18080*/  S2R R227, SR_TID.X ;  /* 0x0000000000e37919 */ /* 0x000e6a0000002100 */
[----:B------:R-:W-:Y:S08]  /*18090*/  MUFU.TANH R156, R156 ;  /* 0x0000009c009c7308 */ /* 0x000ff00000002400 */
[----:B------:R-:W-:Y:S08]  /*180a0*/  MUFU.TANH R158, R158 ;  /* 0x0000009e009e7308 */ /* 0x000ff00000002400 */
[----:B------:R-:W-:Y:S08]  /*180b0*/  MUFU.TANH R157, R157 ;  /* 0x0000009d009d7308 */ /* 0x000ff00000002400 */
[----:B------:R-:W-:Y:S01]  /*180c0*/  MUFU.TANH R159, R159 ;  /* 0x0000009f009f7308 */ /* 0x000fe20000002400 */
[----:B-1----:R-:W-:-:S07]  /*180d0*/  SHF.R.U32.HI R227, RZ, 0x7, R227 ;  /* 0x00000007ffe37819 */ /* 0x002fce00000116e3 */
[----:B------:R-:W-:Y:S08]  /*180e0*/  MUFU.TANH R160, R160 ;  /* 0x000000a000a07308 */ /* 0x000ff00000002400 */
[----:B------:R-:W-:Y:S08]  /*180f0*/  MUFU.TANH R162, R162 ;  /* 0x000000a200a27308 */ /* 0x000ff00000002400 */
[----:B------:R-:W-:Y:S08]  /*18100*/  MUFU.TANH R161, R161 ;  /* 0x000000a100a17308 */ /* 0x000ff00000002400 */
[----:B------:R-:W-:Y:S08]  /*18110*/  MUFU.TANH R163, R163 ;  /* 0x000000a300a37308 */ /* 0x000ff00000002400 */
[----:B------:R-:W-:Y:S08]  /*18120*/  MUFU.TANH R164, R164 ;  /* 0x000000a400a47308 */ /* 0x000ff00000002400 */
[----:B------:R-:W-:Y:S08]  /*18130*/  MUFU.TANH R166, R166 ;  /* 0x000000a600a67308 */ /* 0x000ff00000002400 */
[----:B------:R-:W-:Y:S08]  /*18140*/  MUFU.TANH R165, R165 ;  /* 0x000000a500a57308 */ /* 0x000ff00000002400 */
[----:B------:R-:W-:Y:S08]  /*18150*/  MUFU.TANH R167, R167 ;  /* 0x000000a700a77308 */ /* 0x000ff00000002400 */
[----:B------:R-:W-:Y:S01]  /*18160*/  MUFU.TANH R136, R136 ;  /* 0x0000008800887308 */ /* 0x000fe20000002400 */
[----:B------:R-:W-:-:S02]  /*18170*/  WARPGROUP.DEPBAR.LE gsb0, 0x0 ;  /* 0x00008000000079c5 */ /* 0x000fc40000010000 */
[----:B------:R-:W-:-:S05]  /*18180*/  WARPGROUP.ARRIVE ;  /* 0x00000000000079c5 */ /* 0x000fca0000000000 */
[----:B------:R-:W-:Y:S01]  /*18190*/  MUFU.TANH R138, R138 ;  /* 0x0000008a008a7308 */ /* 0x000fe20000002400 */
[----:B------:R-:W-:Y:S01]  /*181a0*/  QGMMA.64x128x32.F32.E4M3.E4M3 R24, R200, gdesc[UR4], R24, gsb0 ;  /* 0x01e00004c8187df3 */ /* 0x000fe20008000818 */
[----:B------:R-:W-:Y:S01]  /*181b0*/  R2UR UR6, R20 ;  /* 0x00000000140672ca */ /* 0x000fe200000e0000 */
[----:B------:R-:W-:Y:S01]  /*181c0*/  VIADD R20, R12, 0x400 ;  /* 0x000004000c147836 */ /* 0x000fe20000000000 */
[----:B------:R-:W-:-:S04]  /*181d0*/  R2UR UR7, R21 ;  /* 0x00000000150772ca */ /* 0x000fc800000e0000 */
[----:B------:R-:W-:Y:S01]  /*181e0*/  MUFU.TANH R137, R137 ;  /* 0x0000008900897308 */ /* 0x000fe20000002400 */
[----:B------:R-:W-:-:S07]  /*181f0*/  MOV R21, 0xc0000010 ;  /* 0xc000001000157802 */ /* 0x000fce0000000f00 */
        /* <DEDUP_REMOVED lines=22> */
[----:B------:R-:W-:Y:S01]  /*18360*/  FMUL.FTZ R21, R2, R186 ;  /* 0x000000ba02157220 */ /* 0x000fe20000410000 */
[----:B------:R-:W-:Y:S01]  /*18370*/  R2UR UR6, R20 ;  /* 0x00000000140672ca */ /* 0x000fe200000e0000 */
        /* <DEDUP_REMOVED lines=9> */
[----:B0-----:R-:W-:Y:S01]  /*18410*/  FMNMX.FTZ R197, R13, R0, !PT ;  /* 0x000000000dc57209 */ /* 0x001fe20007810000 */
[C---:B------:R-:W-:Y:S01]  /*18420*/  FMUL.FTZ R195, R2.reuse, R198 ;  /* 0x000000c602c37220 */ /* 0x040fe20000410000 */
[----:B------:R-:W-:Y:S01]  /*18430*/  FMUL.FTZ R198, R2, R88 ;  /* 0x0000005802c67220 */ /* 0x000fe20000410000 */
[----:B------:R-:W0:Y:S08]  /*18440*/  MUFU.TANH R20, R20 ;  /* 0x0000001400147308 */ /* 0x000e300000002400 */
[----:B------:R-:W2:Y:S01]  /*18450*/  MUFU.TANH R185, R185 ;  /* 0x000000b900b97308 */ /* 0x000ea20000002400 */
[----:B-1----:R-:W-:-:S04]  /*18460*/  FMNMX.FTZ R199, R21, R3, !PT ;  /* 0x0000000315c77209 */ /* 0x002fc80007810000 */
[----:B------:R-:W-:-:S03]  /*18470*/  FMNMX.FTZ R199, R184, R199, !PT ;  /* 0x000000c7b8c77209 */ /* 0x000fc60007810000 */
[----:B------:R-:W1:Y:S01]  /*18480*/  MUFU.TANH R186, R186 ;  /* 0x000000ba00ba7308 */ /* 0x000e620000002400 */
[----:B0-----:R-:W-:Y:S02]  /*18490*/  FMNMX.FTZ R197, R20, R197, !PT ;  /* 0x000000c514c57209 */ /* 0x001fe40007810000 */
[----:B------:R-:W-:-:S05]  /*184a0*/  FMNMX.FTZ R199, R187, R199, !PT ;  /* 0x000000c7bbc77209 */ /* 0x000fca0007810000 */
[----:B------:R-:W0:Y:S01]  /*184b0*/  MUFU.TANH R188, R188 ;  /* 0x000000bc00bc7308 */ /* 0x000e220000002400 */
[----:B--2---:R-:W-:-:S07]  /*184c0*/  FMNMX.FTZ R197, R185, R197, !PT ;  /* 0x000000c5b9c57209 */ /* 0x004fce0007810000 */
[----:B------:R-:W2:Y:S01]  /*184d0*/  MUFU.TANH R189, R189 ;  /* 0x000000bd00bd7308 */ /* 0x000ea20000002400 */
[----:B-1----:R-:W-:-:S07]  /*184e0*/  FMNMX.FTZ R197, R186, R197, !PT ;  /* 0x000000c5bac57209 */ /* 0x002fce0007810000 */
[----:B------:R-:W1:Y:S01]  /*184f0*/  MUFU.TANH R191, R191 ;  /* 0x000000bf00bf7308 */ /* 0x000e620000002400 */
[----:B0-----:R-:W-:-:S07]  /*18500*/  FMNMX.FTZ R199, R188, R199, !PT ;  /* 0x000000c7bcc77209 */ /* 0x001fce0007810000 */
[----:B------:R-:W0:Y:S01]  /*18510*/  MUFU.TANH R192, R192 ;  /* 0x000000c000c07308 */ /* 0x000e220000002400 */
[----:B--2---:R-:W-:-:S04]  /*18520*/  FMNMX.FTZ R197, R189, R197, !PT ;  /* 0x000000c5bdc57209 */ /* 0x004fc80007810000 */
[----:B------:R-:W-:-:S03]  /*18530*/  FMNMX.FTZ R197, R190, R197, !PT ;  /* 0x000000c5bec57209 */ /* 0x000fc60007810000 */
[----:B------:R-:W2:Y:S01]  /*18540*/  MUFU.TANH R195, R195 ;  /* 0x000000c300c37308 */ /* 0x000ea20000002400 */
[----:B-1----:R-:W-:Y:S02]  /*18550*/  FMNMX.FTZ R199, R191, R199, !PT ;  /* 0x000000c7bfc77209 */ /* 0x002fe40007810000 */
[----:B------:R-:W-:-:S05]  /*18560*/  FMNMX.FTZ R197, R193, R197, !PT ;  /* 0x000000c5c1c57209 */ /* 0x000fca0007810000 */
[----:B------:R-:W1:Y:S01]  /*18570*/  MUFU.TANH R194, R194 ;  /* 0x000000c200c27308 */ /* 0x000e620000002400 */
[----:B0-----:R-:W-:-:S07]  /*18580*/  FMNMX.FTZ R199, R192, R199, !PT ;  /* 0x000000c7c0c77209 */ /* 0x001fce0007810000 */
[----:B------:R-:W-:Y:S01]  /*18590*/  MUFU.TANH R126, R126 ;  /* 0x0000007e007e7308 */ /* 0x000fe20000002400 */
[----:B--2---:R-:W-:-:S04]  /*185a0*/  FMNMX.FTZ R199, R195, R199, !PT ;  /* 0x000000c7c3c77209 */ /* 0x004fc80007810000 */
[----:B------:R-:W-:-:S03]  /*185b0*/  FMNMX.FTZ R199, R196, R199, !PT ;  /* 0x000000c7c4c77209 */ /* 0x000fc60007810000 */
[----:B------:R-:W0:Y:S01]  /*185c0*/  MUFU.TANH R125, R125 ;  /* 0x0000007d007d7308 */ /* 0x000e220000002400 */
[----:B-1----:R-:W-:Y:S02]  /*185d0*/  FMNMX.FTZ R197, R194, R197, !PT ;  /* 0x000000c5c2c57209 */ /* 0x002fe40007810000 */
[----:B------:R-:W-:Y:S02]  /*185e0*/  FMNMX.FTZ R199, R170, R199, !PT ;  /* 0x000000c7aac77209 */ /* 0x000fe40007810000 */
[----:B------:R-:W-:Y:S02]  /*185f0*/  FMNMX.FTZ R197, R168, R197, !PT ;  /* 0x000000c5a8c57209 */ /* 0x000fe40007810000 */
[----:B------:R-:W-:Y:S01]  /*18600*/  FMNMX.FTZ R199, R171, R199, !PT ;  /* 0x000000c7abc77209 */ /* 0x000fe20007810000 */
[----:B------:R-:W-:Y:S01]  /*18610*/  MUFU.TANH R127, R127 ;  /* 0x0000007f007f7308 */ /* 0x000fe20000002400 */
[----:B------:R-:W-:Y:S02]  /*18620*/  FMNMX.FTZ R197, R169, R197, !PT ;  /* 0x000000c5a9c57209 */ /* 0x000fe40007810000 */
[----:B------:R-:W-:-:S02]  /*18630*/  FMNMX.FTZ R199, R174, R199, !PT ;  /* 0x000000c7aec77209 */ /* 0x000fc40007810000 */
[----:B------:R-:W-:Y:S02]  /*18640*/  FMNMX.FTZ R197, R172, R197, !PT ;  /* 0x000000c5acc57209 */ /* 0x000fe40007810000 */
[----:B------:R-:W-:Y:S01]  /*18650*/  FMNMX.FTZ R199, R175, R199, !PT ;  /* 0x000000c7afc77209 */ /* 0x000fe20007810000 */
[----:B------:R-:W1:Y:S01]  /*18660*/  MUFU.TANH R128, R128 ;  /* 0x0000008000807308 */ /* 0x000e620000002400 */
[----:B------:R-:W-:Y:S02]  /*18670*/  FMNMX.FTZ R197, R173, R197, !PT ;  /* 0x000000c5adc57209 */ /* 0x000fe40007810000 */
[----:B------:R-:W-:Y:S02]  /*18680*/  FMNMX.FTZ R199, R178, R199, !PT ;  /* 0x000000c7b2c77209 */ /* 0x000fe40007810000 */
[----:B------:R-:W-:Y:S02]  /*18690*/  FMNMX.FTZ R197, R176, R197, !PT ;  /* 0x000000c5b0c57209 */ /* 0x000fe40007810000 */
[----:B------:R-:W-:Y:S01]  /*186a0*/  FMNMX.FTZ R199, R179, R199, !PT ;  /* 0x000000c7b3c77209 */ /* 0x000fe20007810000 */
[----:B------:R-:W-:Y:S01]  /*186b0*/  MUFU.TANH R130, R130 ;  /* 0x0000008200827308 */ /* 0x000fe20000002400 */
[----:B------:R-:W-:-:S02]  /*186c0*/  FMNMX.FTZ R197, R177, R197, !PT ;  /* 0x000000c5b1c57209 */ /* 0x000fc40007810000 */
[----:B------:R-:W-:Y:S02]  /*186d0*/  FMNMX.FTZ R199, R182, R199, !PT ;  /* 0x000000c7b6c77209 */ /* 0x000fe40007810000 */
[----:B------:R-:W-:Y:S02]  /*186e0*/  FMNMX.FTZ R197, R180, R197, !PT ;  /* 0x000000c5b4c57209 */ /* 0x000fe40007810000 */
[----:B------:R-:W-:Y:S01]  /*186f0*/  FMNMX.FTZ R199, R183, R199, !PT ;  /* 0x000000c7b7c77209 */ /* 0x000fe20007810000 */
[----:B------:R-:W2:Y:S01]  /*18700*/  MUFU.TANH R129, R129 ;  /* 0x0000008100817308 */ /* 0x000ea20000002400 */
[----:B------:R-:W-:Y:S02]  /*18710*/  FMNMX.FTZ R197, R181, R197, !PT ;  /* 0x000000c5b5c57209 */ /* 0x000fe40007810000 */
[----:B------:R-:W-:Y:S02]  /*18720*/  FMNMX.FTZ R199, R154, R199, !PT ;  /* 0x000000c79ac77209 */ /* 0x000fe40007810000 */
[----:B------:R-:W-:-:S02]  /*18730*/  FMNMX.FTZ R197, R152, R197, !PT ;  /* 0x000000c598c57209 */ /* 0x000fc40007810000 */
[----:B------:R-:W-:Y:S01]  /*18740*/  FMNMX.FTZ R199, R155, R199, !PT ;  /* 0x000000c79bc77209 */ /* 0x000fe20007810000 */
[----:B------:R-:W-:Y:S01]  /*18750*/  MUFU.TANH R131, R131 ;  /* 0x0000008300837308 */ /* 0x000fe20000002400 */
[----:B------:R-:W-:Y:S02]  /*18760*/  FMNMX.FTZ R197, R153, R197, !PT ;  /* 0x000000c599c57209 */ /* 0x000fe40007810000 */
[----:B------:R-:W-:Y:S02]  /*18770*/  FMNMX.FTZ R199, R158, R199, !PT ;  /* 0x000000c79ec77209 */ /* 0x000fe40007810000 */
[----:B------:R-:W-:Y:S01]  /*18780*/  FMNMX.FTZ R197, R156, R197, !PT ;  /* 0x000000c59cc57209 */ /* 0x000fe20007810000 */
[----:B------:R-:W-:Y:S02]  /*18790*/  WARPGROUP.DEPBAR.LE gsb0, 0x0 ;  /* 0x00008000000079c5 */ /* 0x000fe40000010000 */
[----:B------:R-:W-:Y:S01]  /*187a0*/  FMNMX.FTZ R199, R159, R199, !PT ;  /* 0x000000c79fc77209 */ /* 0x000fe20007810000 */
[----:B------:R-:W3:Y:S01]  /*187b0*/  MUFU.TANH R132, R132 ;  /* 0x0000008400847308 */ /* 0x000ee20000002400 */
[----:B------:R-:W-:Y:S01]  /*187c0*/  FMNMX.FTZ R197, R157, R197, !PT ;  /* 0x000000c59dc57209 */ /* 0x000fe20007810000 */
[----:B------:R-:W-:Y:S01]  /*187d0*/  WARPGROUP.ARRIVE ;  /* 0x00000000000079c5 */ /* 0x000fe20000000000 */
[----:B------:R-:W-:-:S02]  /*187e0*/  FMNMX.FTZ R199, R162, R199, !PT ;  /* 0x000000c7a2c77209 */ /* 0x000fc40007810000 */
[----:B------:R-:W-:Y:S02]  /*187f0*/  FMNMX.FTZ R197, R160, R197, !PT ;  /* 0x000000c5a0c57209 */ /* 0x000fe40007810000 */
[----:B------:R-:W-:Y:S01]  /*18800*/  FMNMX.FTZ R199, R163, R199, !PT ;  /* 0x000000c7a3c77209 */ /* 0x000fe20007810000 */
[----:B------:R-:W-:Y:S01]  /*18810*/  MUFU.TANH R134, R134 ;  /* 0x0000008600867308 */ /* 0x000fe20000002400 */
[----:B------:R-:W-:Y:S01]  /*18820*/  FMNMX.FTZ R88, R161, R197, !PT ;  /* 0x000000c5a1587209 */ /* 0x000fe20007810000 */
[----:B------:R-:W-:Y:S03]  /*18830*/  QGMMA.64x128x32.F32.E4M3.E4M3 R24, R208, gdesc[UR4], R24, gsb0 ;  /* 0x01e00004d0187df3 */ /* 0x000fe60008000818 */
[----:B------:R-:W-:-:S03]  /*18840*/  FMNMX.FTZ R88, R164, R88, !PT ;  /* 0x00000058a4587209 */ /* 0x000fc60007810000 */
[----:B------:R4:W-:Y:S01]  /*18850*/  MUFU.TANH R197, R198 ;  /* 0x000000c600c57308 */ /* 0x0009e20000002400 */
[----:B------:R-:W-:-:S04]  /*18860*/  FMNMX.FTZ R88, R165, R88, !PT ;  /* 0x00000058a5587209 */ /* 0x000fc80007810000 */
[----:B------:R-:W-:-:S03]  /*18870*/  FMNMX.FTZ R88, R136, R88, !PT ;  /* 0x0000005888587209 */ /* 0x000fc60007810000 */
[----:B------:R-:W3:Y:S01]  /*18880*/  MUFU.TANH R133, R133 ;  /* 0x0000008500857308 */ /* 0x000ee20000002400 */
[----:B----4-:R-:W-:Y:S01]  /*18890*/  FMUL.FTZ R198, R2, R89 ;  /* 0x0000005902c67220 */ /* 0x010fe20000410000 */
[----:B------:R-:W-:Y:S01]  /*188a0*/  FMNMX.FTZ R89, R166, R199, !PT ;  /* 0x000000c7a6597209 */ /* 0x000fe20007810000 */
[----:B------:R-:W-:Y:S01]  /*188b0*/  FMUL.FTZ R199, R2, R90 ;  /* 0x0000005a02c77220 */ /* 0x000fe20000410000 */
        /* <DEDUP_REMOVED lines=8> */
[----:B------:R-:W4:Y:S01]  /*18940*/  MUFU.TANH R104, R104 ;  /* 0x0000006800687308 */ /* 0x000f220000002400 */
[----:B------:R-:W-:Y:S02]  /*18950*/  FMNMX.FTZ R89, R142, R89, !PT ;  /* 0x000000598e597209 */ /* 0x000fe40007810000 */
[----:B------:R-:W-:Y:S02]  /*18960*/  FMNMX.FTZ R88, R145, R88, !PT ;  /* 0x0000005891587209 */ /* 0x000fe40007810000 */
[----:B------:R-:W-:-:S02]  /*18970*/  FMNMX.FTZ R89, R143, R89, !PT ;  /* 0x000000598f597209 */ /* 0x000fc40007810000 */
[----:B------:R-:W-:Y:S01]  /*18980*/  FMNMX.FTZ R88, R148, R88, !PT ;  /* 0x0000005894587209 */ /* 0x000fe20007810000 */
[----:B------:R-:W-:Y:S01]  /*18990*/  MUFU.TANH R106, R106 ;  /* 0x0000006a006a7308 */ /* 0x000fe20000002400 */
[----:B------:R-:W-:Y:S02]  /*189a0*/  FMNMX.FTZ R89, R146, R89, !PT ;  /* 0x0000005992597209 */ /* 0x000fe40007810000 */
[----:B------:R-:W-:Y:S02]  /*189b0*/  FMNMX.FTZ R88, R149, R88, !PT ;  /* 0x0000005895587209 */ /* 0x000fe40007810000 */
[----:B------:R-:W-:Y:S02]  /*189c0*/  FMNMX.FTZ R89, R147, R89, !PT ;  /* 0x0000005993597209 */ /* 0x000fe40007810000 */
[----:B------:R-:W-:Y:S01]  /*189d0*/  FMNMX.FTZ R88, R120, R88, !PT ;  /* 0x0000005878587209 */ /* 0x000fe20007810000 */
[----:B------:R-:W4:Y:S01]  /*189e0*/  MUFU.TANH R105, R105 ;  /* 0x0000006900697308 */ /* 0x000f220000002400 */
[----:B------:R-:W-:-:S02]  /*189f0*/  FMNMX.FTZ R89, R150, R89, !PT ;  /* 0x0000005996597209 */ /* 0x000fc40007810000 */
[----:B------:R-:W-:Y:S02]  /*18a00*/  FMNMX.FTZ R88, R121, R88, !PT ;  /* 0x0000005879587209 */ /* 0x000fe40007810000 */
[----:B------:R-:W-:Y:S02]  /*18a10*/  FMNMX.FTZ R89, R151, R89, !PT ;  /* 0x0000005997597209 */ /* 0x000fe40007810000 */
[----:B------:R-:W-:Y:S01]  /*18a20*/  FMNMX.FTZ R88, R124, R88, !PT ;  /* 0x000000587c587209 */ /* 0x000fe20007810000 */
[----:B------:R-:W-:Y:S01]  /*18a30*/  MUFU.TANH R107, R107 ;  /* 0x0000006b006b7308 */ /* 0x000fe20000002400 */
[----:B------:R-:W-:Y:S02]  /*18a40*/  FMNMX.FTZ R89, R122, R89, !PT ;  /* 0x000000597a597209 */ /* 0x000fe40007810000 */
[----:B0-----:R-:W-:Y:S02]  /*18a50*/  FMNMX.FTZ R88, R125, R88, !PT ;  /* 0x000000587d587209 */ /* 0x001fe40007810000 */
[----:B------:R-:W-:-:S02]  /*18a60*/  FMNMX.FTZ R89, R123, R89, !PT ;  /* 0x000000597b597209 */ /* 0x000fc40007810000 */
[----:B-1----:R-:W-:Y:S01]  /*18a70*/  FMNMX.FTZ R88, R128, R88, !PT ;  /* 0x0000005880587209 */ /* 0x002fe20007810000 */
[----:B------:R-:W0:Y:S01]  /*18a80*/  MUFU.TANH R108, R108 ;  /* 0x0000006c006c7308 */ /* 0x000e220000002400 */
[----:B------:R-:W-:Y:S02]  /*18a90*/  FMNMX.FTZ R89, R126, R89, !PT ;  /* 0x000000597e597209 */ /* 0x000fe40007810000 */
[----:B--2---:R-:W-:Y:S02]  /*18aa0*/  FMNMX.FTZ R88, R129, R88, !PT ;  /* 0x0000005881587209 */ /* 0x004fe40007810000 */
[----:B------:R-:W-:Y:S02]  /*18ab0*/  FMNMX.FTZ R89, R127, R89, !PT ;  /* 0x000000597f597209 */ /* 0x000fe40007810000 */
[----:B---3--:R-:W-:Y:S01]  /*18ac0*/  FMNMX.FTZ R88, R132, R88, !PT ;  /* 0x0000005884587209 */ /* 0x008fe20007810000 */
[----:B------:R-:W1:Y:S01]  /*18ad0*/  MUFU.TANH R110, R110 ;  /* 0x0000006e006e7308 */ /* 0x000e620000002400 */
[----:B------:R-:W-:-:S02]  /*18ae0*/  FMNMX.FTZ R89, R130, R89, !PT ;  /* 0x0000005982597209 */ /* 0x000fc40007810000 */
[----:B------:R-:W-:Y:S02]  /*18af0*/  FMNMX.FTZ R88, R133, R88, !PT ;  /* 0x0000005885587209 */ /* 0x000fe40007810000 */
[----:B------:R-:W-:Y:S02]  /*18b00*/  FMNMX.FTZ R89, R131, R89, !PT ;  /* 0x0000005983597209 */ /* 0x000fe40007810000 */
[----:B----4-:R-:W-:Y:S01]  /*18b10*/  FMNMX.FTZ R88, R104, R88, !PT ;  /* 0x0000005868587209 */ /* 0x010fe20007810000 */
[----:B------:R-:W2:Y:S01]  /*18b20*/  MUFU.TANH R109, R109 ;  /* 0x0000006d006d7308 */ /* 0x000ea20000002400 */
[----:B------:R-:W-:Y:S02]  /*18b30*/  FMNMX.FTZ R89, R134, R89, !PT ;  /* 0x0000005986597209 */ /* 0x000fe40007810000 */
[----:B------:R-:W-:Y:S02]  /*18b40*/  FMNMX.FTZ R88, R105, R88, !PT ;  /* 0x0000005869587209 */ /* 0x000fe40007810000 */
[----:B------:R-:W-:-:S02]  /*18b50*/  FMNMX.FTZ R89, R135, R89, !PT ;  /* 0x0000005987597209 */ /* 0x000fc40007810000 */
[----:B0-----:R-:W-:Y:S01]  /*18b60*/  FMNMX.FTZ R88, R108, R88, !PT ;  /* 0x000000586c587209 */ /* 0x001fe20007810000 */
[----:B------:R-:W0:Y:S01]  /*18b70*/  MUFU.TANH R111, R111 ;  /* 0x0000006f006f7308 */ /* 0x000e220000002400 */
[----:B------:R-:W-:-:S04]  /*18b80*/  FMNMX.FTZ R89, R106, R89, !PT ;  /* 0x000000596a597209 */ /* 0x000fc80007810000 */
[----:B------:R-:W-:-:S03]  /*18b90*/  FMNMX.FTZ R89, R107, R89, !PT ;  /* 0x000000596b597209 */ /* 0x000fc60007810000 */
[----:B------:R-:W3:Y:S01]  /*18ba0*/  MUFU.TANH R112, R112 ;  /* 0x0000007000707308 */ /* 0x000ee20000002400 */
[----:B-1----:R-:W-:Y:S02]  /*18bb0*/  FMNMX.FTZ R89, R110, R89, !PT ;  /* 0x000000596e597209 */ /* 0x002fe40007810000 */
[----:B--2---:R-:W-:-:S05]  /*18bc0*/  FMNMX.FTZ R88, R109, R88, !PT ;  /* 0x000000586d587209 */ /* 0x004fca0007810000 */
[----:B------:R-:W1:Y:S01]  /*18bd0*/  MUFU.TANH R114, R114 ;  /* 0x0000007200727308 */ /* 0x000e620000002400 */
[----:B0-----:R-:W-:-:S07]  /*18be0*/  FMNMX.FTZ R89, R111, R89, !PT ;  /* 0x000000596f597209 */ /* 0x001fce0007810000 */
[----:B------:R-:W0:Y:S01]  /*18bf0*/  MUFU.TANH R113, R113 ;  /* 0x0000007100717308 */ /* 0x000e220000002400 */
[----:B---3--:R-:W-:-:S07]  /*18c00*/  FMNMX.FTZ R88, R112, R88, !PT ;  /* 0x0000005870587209 */ /* 0x008fce0007810000 */
[----:B------:R-:W2:Y:S01]  /*18c10*/  MUFU.TANH R115, R115 ;  /* 0x0000007300737308 */ /* 0x000ea20000002400 */
[----:B-1----:R-:W-:-:S07]  /*18c20*/  FMNMX.FTZ R89, R114, R89, !PT ;  /* 0x0000005972597209 */ /* 0x002fce0007810000 */
[----:B------:R-:W1:Y:S01]  /*18c30*/  MUFU.TANH R116, R116 ;  /* 0x0000007400747308 */ /* 0x000e620000002400 */
[----:B0-----:R-:W-:-:S07]  /*18c40*/  FMNMX.FTZ R88, R113, R88, !PT ;  /* 0x0000005871587209 */ /* 0x001fce0007810000 */
[----:B------:R-:W0:Y:S01]  /*18c50*/  MUFU.TANH R118, R118 ;  /* 0x0000007600767308 */ /* 0x000e220000002400 */
[----:B--2---:R-:W-:Y:S01]  /*18c60*/  FMNMX.FTZ R89, R115, R89, !PT ;  /* 0x0000005973597209 */ /* 0x004fe20007810000 */
[----:B------:R-:W-:-:S06]  /*18c70*/  WARPGROUP.DEPBAR.LE gsb0, 0x0 ;  /* 0x00008000000079c5 */ /* 0x000fcc0000010000 */
[----:B------:R-:W2:Y:S01]  /*18c80*/  MUFU.TANH R117, R117 ;  /* 0x0000007500757308 */ /* 0x000ea20000002400 */
[----:B-1----:R-:W-:Y:S01]  /*18c90*/  FMNMX.FTZ R88, R116, R88, !PT ;  /* 0x0000005874587209 */ /* 0x002fe20007810000 */
[----:B------:R-:W-:-:S06]  /*18ca0*/  WARPGROUP.ARRIVE ;  /* 0x00000000000079c5 */ /* 0x000fcc0000000000 */
[----:B------:R-:W1:Y:S01]  /*18cb0*/  MUFU.TANH R119, R119 ;  /* 0x0000007700777308 */ /* 0x000e620000002400 */
[----:B0-----:R-:W-:-:S07]  /*18cc0*/  FMNMX.FTZ R89, R118, R89, !PT ;  /* 0x0000005976597209 */ /* 0x001fce0007810000 */
[----:B------:R-:W0:Y:S01]  /*18cd0*/  MUFU.TANH R199, R199 ;  /* 0x000000c700c77308 */ /* 0x000e220000002400 */
[----:B--2---:R-:W-:-:S04]  /*18ce0*/  FMNMX.FTZ R88, R117, R88, !PT ;  /* 0x0000005875587209 */ /* 0x004fc80007810000 */
[----:B------:R-:W-:-:S03]  /*18cf0*/  FMNMX.FTZ R88, R197, R88, !PT ;  /* 0x00000058c5587209 */ /* 0x000fc60007810000 */
[----:B------:R-:W2:Y:S01]  /*18d00*/  MUFU.TANH R198, R198 ;  /* 0x000000c600c67308 */ /* 0x000ea20000002400 */
[----:B-1----:R-:W-:-:S07]  /*18d10*/  FMNMX.FTZ R89, R119, R89, !PT ;  /* 0x0000005977597209 */ /* 0x002fce0007810000 */
[----:B------:R-:W1:Y:S01]  /*18d20*/  MUFU.TANH R91, R91 ;  /* 0x0000005b005b7308 */ /* 0x000e620000002400 */
[----:B0-----:R-:W-:-:S07]  /*18d30*/  FMNMX.FTZ R89, R199, R89, !PT ;  /* 0x00000059c7597209 */ /* 0x001fce0007810000 */
[----:B------:R-:W0:Y:S01]  /*18d40*/  MUFU.TANH R92, R92 ;  /* 0x0000005c005c7308 */ /* 0x000e220000002400 */
[----:B--2---:R-:W-:-:S07]  /*18d50*/  FMNMX.FTZ R88, R198, R88, !PT ;  /* 0x00000058c6587209 */ /* 0x004fce0007810000 */
        /* <DEDUP_REMOVED lines=21> */
[----:B0-----:R-:W-:Y:S02]  /*18eb0*/  FMNMX.FTZ R89, R102, R89, !PT ;  /* 0x0000005966597209 */ /* 0x001fe40007810000 */
[----:B--2---:R-:W-:Y:S02]  /*18ec0*/  FMNMX.FTZ R201, R101, R88, !PT ;  /* 0x0000005865c97209 */ /* 0x004fe40007810000 */
[----:B-1----:R-:W-:-:S03]  /*18ed0*/  FMNMX.FTZ R90, R103, R89, !PT ;  /* 0x00000059675a7209 */ /* 0x002fc60007810000 */
[----:B------:R-:W0:Y:S04]  /*18ee0*/  SHFL.BFLY PT, R89, R201, 0x2, 0x1f ;  /* 0x0c401f00c9597f89 */ /* 0x000e2800000e0000 */
[----:B------:R-:W1:Y:S01]  /*18ef0*/  SHFL.BFLY PT, R88, R90, 0x2, 0x1f ;  /* 0x0c401f005a587f89 */ /* 0x000e6200000e0000 */
[----:B0-----:R-:W-:Y:S01]  /*18f00*/  FMNMX.FTZ R201, R201, R89, !PT ;  /* 0x00000059c9c97209 */ /* 0x001fe20007810000 */
[----:B------:R-:W-:Y:S01]  /*18f10*/  IMAD.MOV.U32 R89, RZ, RZ, -0x3ffffff0 ;  /* 0xc0000010ff597424 */ /* 0x000fe200078e00ff */
[----:B-1----:R-:W-:-:S03]  /*18f20*/  FMNMX.FTZ R90, R90, R88, !PT ;  /* 0x000000585a5a7209 */ /* 0x002fc60007810000 */
[----:B------:R-:W0:Y:S01]  /*18f30*/  SHFL.BFLY PT, R202, R201, 0x1, 0x1f ;  /* 0x0c201f00c9ca7f89 */ /* 0x000e2200000e0000 */
[----:B------:R-:W-:Y:S01]  /*18f40*/  VIADD R88, R12, 0x500 ;  /* 0x000005000c587836 */ /* 0x000fe20000000000 */
[----:B------:R-:W-:Y:S02]  /*18f50*/  R2UR UR7, R89 ;  /* 0x00000000590772ca */ /* 0x000fe400000e0000 */
[----:B------:R-:W1:Y:S02]  /*18f60*/  SHFL.BFLY PT, R200, R90, 0x1, 0x1f ;  /* 0x0c201f005ac87f89 */ /* 0x000e6400000e0000 */
[----:B------:R-:W-:Y:S01]  /*18f70*/  R2UR UR6, R88 ;  /* 0x00000000580672ca */ /* 0x000fe200000e0000 */
[----:B------:R-:W-:-:S12]  /*18f80*/  IMAD.U32 R88, RZ, RZ, UR4 ;  /* 0x00000004ff587e24 */ /* 0x000fd8000f8e00ff */
[----:B------:R-:W-:Y:S01]  /*18f90*/  QGMMA.64x128x32.F32.E4M3.E4M3 R24, R212, gdesc[UR4], R24, gsb0 ;  /* 0x01e00004d4187df3 */ /* 0x000fe20008000818 */
[----:B0-----:R-:W-:Y:S02]  /*18fa0*/  FMNMX.FTZ R89, R201, R202, !PT ;  /* 0x000000cac9597209 */ /* 0x001fe40007810000 */
[----:B-1----:R-:W-:-:S03]  /*18fb0*/  FMNMX.FTZ R90, R90, R200, !PT ;  /* 0x000000c85a5a7209 */ /* 0x002fc60007810000 */
[C---:B------:R-:W-:Y:S01]  /*18fc0*/  FFMA.FTZ R201, R89.reuse, R88, -8 ;  /* 0xc100000059c97423 */ /* 0x040fe20000010058 */
[----:B------:R-:W-:-:S03]  /*18fd0*/  FADD.FTZ R200, -R89, R0 ;  /* 0x0000000059c87221 */ /* 0x000fc60000010100 */
[-CC-:B------:R-:W-:Y:S01]  /*18fe0*/  FFMA.FTZ R13, R13, R88.reuse, -R201.reuse ;  /* 0x000000580d0d7223 */ /* 0x180fe200000108c9 */
[----:B------:R-:W-:-:S01]  /*18ff0*/  FFMA.FTZ R20, R20, R88, -R201 ;  /* 0x0000005814147223 */ /* 0x000fc200000108c9 */
        /* <DEDUP_REMOVED lines=54> */
[C---:B------:R-:W-:Y:S01]  /*19360*/  FADD.FTZ R3, -R90.reuse, R3 ;  /* 0x000000035a037221 */ /* 0x040fe20000010100 */
[----:B------:R-:W-:-:S01]  /*19370*/  FFMA.FTZ R201, R90, R88, -8 ;  /* 0xc10000005ac97423 */ /* 0x000fc20000010058 */
[-C--:B------:R-:W-:Y:S01]  /*19380*/  FMUL.FTZ R200, R200, R88.reuse ;  /* 0x00000058c8c87220 */ /* 0x080fe20000410000 */
[----:B------:R-:W-:Y:S01]  /*19390*/  MUFU.EX2 R13, R13 ;  /* 0x0000000d000d7308 */ /* 0x000fe20000000800 */
[-C--:B------:R-:W-:Y:S01]  /*193a0*/  FMUL.FTZ R3, R3, R88.reuse ;  /* 0x0000005803037220 */ /* 0x080fe20000410000 */
[-CC-:B------:R-:W-:Y:S01]  /*193b0*/  FFMA.FTZ R21, R21, R88.reuse, -R201.reuse ;  /* 0x0000005815157223 */ /* 0x180fe200000108c9 */
[----:B------:R-:W-:-:S01]  /*193c0*/  FFMA.FTZ R184, R184, R88, -R201 ;  /* 0x00000058b8b87223 */ /* 0x000fc200000108c9 */
[-CC-:B------:R-:W-:Y:S01]  /*193d0*/  FFMA.FTZ R187, R187, R88.reuse, -R201.reuse ;  /* 0x00000058bbbb7223 */ /* 0x180fe200000108c9 */
[----:B------:R-:W-:-:S01]  /*193e0*/  FFMA.FTZ R188, R188, R88, -R201 ;  /* 0x00000058bcbc7223 */ /* 0x000fc200000108c9 */
[-CC-:B------:R-:W-:Y:S01]  /*193f0*/  FFMA.FTZ R191, R191, R88.reuse, -R201.reuse ;  /* 0x00000058bfbf7223 */ /* 0x180fe200000108c9 */
[----:B------:R-:W-:-:S01]  /*19400*/  FFMA.FTZ R192, R192, R88, -R201 ;  /* 0x00000058c0c07223 */ /* 0x000fc200000108c9 */
[----:B------:R-:W0:Y:S01]  /*19410*/  MUFU.EX2 R200, R200 ;  /* 0x000000c800c87308 */ /* 0x000e220000000800 */
[----:B------:R-:W-:-:S01]  /*19420*/  FFMA.FTZ R195, R195, R88, -R201 ;  /* 0x00000058c3c37223 */ /* 0x000fc200000108c9 */
[-CC-:B------:R-:W-:Y:S01]  /*19430*/  FFMA.FTZ R196, R196, R88.reuse, -R201.reuse ;  /* 0x00000058c4c47223 */ /* 0x180fe200000108c9 */
[----:B------:R-:W-:-:S01]  /*19440*/  FFMA.FTZ R170, R170, R88, -R201 ;  /* 0x00000058aaaa7223 */ /* 0x000fc200000108c9 */
[-CC-:B------:R-:W-:Y:S01]  /*19450*/  FFMA.FTZ R171, R171, R88.reuse, -R201.reuse ;  /* 0x00000058abab7223 */ /* 0x180fe200000108c9 */
[----:B------:R-:W-:-:S01]  /*19460*/  FFMA.FTZ R174, R174, R88, -R201 ;  /* 0x00000058aeae7223 */ /* 0x000fc200000108c9 */
[-CC-:B------:R-:W-:Y:S01]  /*19470*/  FFMA.FTZ R175, R175, R88.reuse, -R201.reuse ;  /* 0x00000058afaf7223 */ /* 0x180fe200000108c9 */
[----:B------:R-:W-:-:S01]  /*19480*/  FFMA.FTZ R178, R178, R88, -R201 ;  /* 0x00000058b2b27223 */ /* 0x000fc200000108c9 */
[----:B------:R-:W-:Y:S01]  /*19490*/  MUFU.EX2 R3, R3 ;  /* 0x0000000300037308 */ /* 0x000fe20000000800 */
[----:B------:R-:W-:-:S01]  /*194a0*/  FFMA.FTZ R179, R179, R88, -R201 ;  /* 0x00000058b3b37223 */ /* 0x000fc200000108c9 */
[-CC-:B------:R-:W-:Y:S01]  /*194b0*/  FFMA.FTZ R182, R182, R88.reuse, -R201.reuse ;  /* 0x00000058b6b67223 */ /* 0x180fe200000108c9 */
[----:B------:R-:W-:-:S01]  /*194c0*/  FFMA.FTZ R183, R183, R88, -R201 ;  /* 0x00000058b7b77223 */ /* 0x000fc200000108c9 */
[-CC-:B------:R-:W-:Y:S01]  /*194d0*/  FFMA.FTZ R154, R154, R88.reuse, -R201.reuse ;  /* 0x000000589a9a7223 */ /* 0x180fe200000108c9 */
[----:B------:R-:W-:-:S01]  /*194e0*/  FFMA.FTZ R155, R155, R88, -R201 ;  /* 0x000000589b9b7223 */ /* 0x000fc200000108c9 */
[-CC-:B------:R-:W-:Y:S01]  /*194f0*/  FFMA.FTZ R158, R158, R88.reuse, -R201.reuse ;  /* 0x000000589e9e7223 */ /* 0x180fe200000108c9 */
[----:B------:R-:W-:-:S01]  /*19500*/  FFMA.FTZ R159, R159, R88, -R201 ;  /* 0x000000589f9f7223 */ /* 0x000fc200000108c9 */
[----:B------:R-:W1:Y:S01]  /*19510*/  MUFU.EX2 R21, R21 ;  /* 0x0000001500157308 */ /* 0x000e620000000800 */
[----:B0-----:R-:W-:-:S01]  /*19520*/  FFMA.FTZ R14, R200, R14, R13 ;  /* 0x0000000ec80e7223 */ /* 0x001fc2000001000d */
        /* <DEDUP_REMOVED lines=14> */
[----:B------:R-:W2:Y:S01]  /*19610*/  MUFU.EX2 R184, R184 ;  /* 0x000000b800b87308 */ /* 0x000ea20000000800 */
[----:B-1----:R-:W-:-:S01]  /*19620*/  FFMA.FTZ R15, R3, R15, R21 ;  /* 0x0000000f030f7223 */ /* 0x002fc20000010015 */
[-CC-:B------:R-:W-:Y:S01]  /*19630*/  FFMA.FTZ R123, R123, R88.reuse, -R201.reuse ;  /* 0x000000587b7b7223 */ /* 0x180fe200000108c9 */
[----:B------:R-:W-:-:S01]  /*19640*/  FFMA.FTZ R126, R126, R88, -R201 ;  /* 0x000000587e7e7223 */ /* 0x000fc200000108c9 */
[-CC-:B------:R-:W-:Y:S01]  /*19650*/  FFMA.FTZ R127, R127, R88.reuse, -R201.reuse ;  /* 0x000000587f7f7223 */ /* 0x180fe200000108c9 */
[----:B------:R-:W-:-:S01]  /*19660*/  FFMA.FTZ R130, R130, R88, -R201 ;  /* 0x0000005882827223 */ /* 0x000fc200000108c9 */
[-CC-:B------:R-:W-:Y:S01]  /*19670*/  FFMA.FTZ R131, R131, R88.reuse, -R201.reuse ;  /* 0x0000005883837223 */ /* 0x180fe200000108c9 */
[----:B------:R-:W-:-:S01]  /*19680*/  FFMA.FTZ R134, R134, R88, -R201 ;  /* 0x0000005886867223 */ /* 0x000fc200000108c9 */
[----:B------:R-:W1:Y:S01]  /*19690*/  MUFU.EX2 R185, R185 ;  /* 0x000000b900b97308 */ /* 0x000e620000000800 */
[----:B0-----:R-:W-:-:S01]  /*196a0*/  FADD.FTZ R14, R20, R14 ;  /* 0x0000000e140e7221 */ /* 0x001fc20000010000 */
[-CC-:B------:R-:W-:Y:S01]  /*196b0*/  FFMA.FTZ R135, R135, R88.reuse, -R201.reuse ;  /* 0x0000005887877223 */ /* 0x180fe200000108c9 */
[----:B------:R-:W-:-:S01]  /*196c0*/  FFMA.FTZ R106, R106, R88, -R201 ;  /* 0x000000586a6a7223 */ /* 0x000fc200000108c9 */
[-CC-:B------:R-:W-:Y:S01]  /*196d0*/  FFMA.FTZ R107, R107, R88.reuse, -R201.reuse ;  /* 0x000000586b6b7223 */ /* 0x180fe200000108c9 */
[----:B------:R-:W-:-:S01]  /*196e0*/  FFMA.FTZ R110, R110, R88, -R201 ;  /* 0x000000586e6e7223 */ /* 0x000fc200000108c9 */
[-CC-:B------:R-:W-:Y:S01]  /*196f0*/  FFMA.FTZ R111, R111, R88.reuse, -R201.reuse ;  /* 0x000000586f6f7223 */ /* 0x180fe200000108c9 */
[----:B------:R-:W-:-:S01]  /*19700*/  FFMA.FTZ R115, R115, R88, -R201 ;  /* 0x0000005873737223 */ /* 0x000fc200000108c9 */
[----:B------:R-:W0:Y:S01]  /*19710*/  MUFU.EX2 R187, R187 ;  /* 0x000000bb00bb7308 */ /* 0x000e220000000800 */
[----:B--2---:R-:W-:-:S01]  /*19720*/  FADD.FTZ R15, R184, R15 ;  /* 0x0000000fb80f7221 */ /* 0x004fc20000010000 */
[-CC-:B------:R-:W-:Y:S01]  /*19730*/  FFMA.FTZ R118, R118, R88.reuse, -R201.reuse ;  /* 0x0000005876767223 */ /* 0x180fe200000108c9 */
[----:B------:R-:W-:-:S01]  /*19740*/  FFMA.FTZ R119, R119, R88, -R201 ;  /* 0x0000005877777223 */ /* 0x000fc200000108c9 */
[-CC-:B------:R-:W-:Y:S01]  /*19750*/  FFMA.FTZ R91, R91, R88.reuse, -R201.reuse ;  /* 0x000000585b5b7223 */ /* 0x180fe200000108c9 */
[----:B------:R-:W-:-:S01]  /*19760*/  FFMA.FTZ R94, R94, R88, -R201 ;  /* 0x000000585e5e7223 */ /* 0x000fc200000108c9 */
[-CC-:B------:R-:W-:Y:S01]  /*19770*/  FFMA.FTZ R95, R95, R88.reuse, -R201.reuse ;  /* 0x000000585f5f7223 */ /* 0x180fe200000108c9 */
[----:B------:R-:W-:-:S01]  /*19780*/  FFMA.FTZ R98, R98, R88, -R201 ;  /* 0x0000005862627223 */ /* 0x000fc200000108c9 */
[----:B------:R-:W2:Y:S01]  /*19790*/  MUFU.EX2 R186, R186 ;  /* 0x000000ba00ba7308 */ /* 0x000ea20000000800 */
[----:B-1----:R-:W-:-:S01]  /*197a0*/  FADD.FTZ R14, R185, R14 ;  /* 0x0000000eb90e7221 */ /* 0x002fc20000010000 */
[-CC-:B------:R-:W-:Y:S01]  /*197b0*/  FFMA.FTZ R99, R99, R88.reuse, -R201.reuse ;  /* 0x0000005863637223 */ /* 0x180fe200000108c9 */
[----:B------:R-:W-:-:S01]  /*197c0*/  FFMA.FTZ R102, R102, R88, -R201 ;  /* 0x0000005866667223 */ /* 0x000fc200000108c9 */
[----:B------:R-:W-:Y:S01]  /*197d0*/  FFMA.FTZ R103, R103, R88, -R201 ;  /* 0x0000005867677223 */ /* 0x000fe200000108c9 */
[----:B------:R-:W-:-:S02]  /*197e0*/  WARPGROUP.DEPBAR.LE gsb0, 0x0 ;  /* 0x00008000000079c5 */ /* 0x000fc40000010000 */
[----:B------:R-:W-:Y:S01]  /*197f0*/  WARPGROUP.ARRIVE ;  /* 0x00000000000079c5 */ /* 0x000fe20000000000 */
        /* <DEDUP_REMOVED lines=103> */
[----:B0-----:R-:W-:-:S01]  /*19e70*/  FADD.FTZ R15, R144, R14 ;  /* 0x0000000e900f7221 */ /* 0x001fc20000010000 */
[----:B------:R-:W-:Y:S01]  /*19e80*/  IADD3 R14, R12, 0x600, RZ ;  /* 0x000006000c0e7810 */ /* 0x000fe20007ffe0ff */
[----:B------:R-:W-:-:S03]  /*19e90*/  FFMA.FTZ R12, R114, R88, -R201 ;  /* 0x00000058720c7223 */ /* 0x000fc600000108c9 */
[----:B------:R-:W-:Y:S02]  /*19ea0*/  R2UR UR6, R14 ;  /* 0x000000000e0672ca */ /* 0x000fe400000e0000 */
[----:B------:R-:W0:Y:S01]  /*19eb0*/  MUFU.EX2 R146, R146 ;  /* 0x0000009200927308 */ /* 0x000e220000000800 */
[----:B--2---:R-:W-:-:S07]  /*19ec0*/  FADD.FTZ R15, R145, R15 ;  /* 0x0000000f910f7221 */ /* 0x004fce0000010000 */
[----:B------:R-:W2:Y:S01]  /*19ed0*/  MUFU.EX2 R147, R147 ;  /* 0x0000009300937308 */ /* 0x000ea20000000800 */
[----:B-1----:R-:W-:-:S01]  /*19ee0*/  FADD.FTZ R114, R148, R15 ;  /* 0x0000000f94727221 */ /* 0x002fc20000010000 */
[----:B------:R-:W-:-:S05]  /*19ef0*/  IMAD.MOV.U32 R15, RZ, RZ, -0x3ffffff0 ;  /* 0xc0000010ff0f7424 */ /* 0x000fca00078e00ff */
[----:B------:R-:W-:Y:S01]  /*19f00*/  R2UR UR7, R15 ;  /* 0x000000000f0772ca */ /* 0x000fe200000e0000 */
[----:B------:R-:W1:Y:S01]  /*19f10*/  MUFU.EX2 R150, R150 ;  /* 0x0000009600967308 */ /* 0x000e620000000800 */
[----:B0-----:R-:W-:-:S07]  /*19f20*/  FADD.FTZ R202, R146, R202 ;  /* 0x000000ca92ca7221 */ /* 0x001fce0000010000 */
[----:B------:R-:W0:Y:S01]  /*19f30*/  MUFU.EX2 R149, R149 ;  /* 0x0000009500957308 */ /* 0x000e220000000800 */
[----:B--2---:R-:W-:-:S03]  /*19f40*/  FADD.FTZ R202, R147, R202 ;  /* 0x000000ca93ca7221 */ /* 0x004fc60000010000 */
[----:B------:R-:W-:Y:S04]  /*19f50*/  QGMMA.64x128x32.F32.E4M3.E4M3 R24, R216, gdesc[UR4], R24, gsb0 ;  /* 0x01e00004d8187df3 */ /* 0x000fe80008000818 */
        /* <DEDUP_REMOVED lines=36> */
[----:B------:R-:W-:-:S06]  /*1a1a0*/  WARPGROUP.DEPBAR.LE gsb0, 0x0 ;  /* 0x00008000000079c5 */ /* 0x000fcc0000010000 */
        /* <DEDUP_REMOVED lines=24> */
[----:B------:R2:W3:Y:S01]  /*1a330*/  MUFU.EX2 R114, R118 ;  /* 0x0000007600727308 */ /* 0x0004e20000000800 */
[----:B-1----:R-:W-:-:S07]  /*1a340*/  FADD.FTZ R202, R115, R202 ;  /* 0x000000ca73ca7221 */ /* 0x002fce0000010000 */
[----:B------:R-:W1:Y:S01]  /*1a350*/  MUFU.EX2 R117, R117 ;  /* 0x0000007500757308 */ /* 0x000e620000000800 */
[----:B--2---:R-:W-:-:S01]  /*1a360*/  FFMA.FTZ R118, R199, R88, -R201 ;  /* 0x00000058c7767223 */ /* 0x004fc200000108c9 */
[----:B0-----:R-:W-:Y:S01]  /*1a370*/  FADD.FTZ R14, R116, R14 ;  /* 0x0000000e740e7221 */ /* 0x001fe20000010000 */
[----:B------:R-:W-:-:S04]  /*1a380*/  @!P1 IMAD R201, R234, 0x8, R16 ;  /* 0x00000008eac99824 */ /* 0x000fc800078e0210 */
[----:B------:R-:W-:Y:S01]  /*1a390*/  @!P1 VIADD R201, R201, 0x2e840 ;  /* 0x0002e840c9c99836 */ /* 0x000fe20000000000 */
[----:B------:R-:W0:Y:S01]  /*1a3a0*/  MUFU.EX2 R119, R119 ;  /* 0x0000007700777308 */ /* 0x000e220000000800 */
[----:B---3--:R-:W-:-:S03]  /*1a3b0*/  FADD.FTZ R202, R114, R202 ;  /* 0x000000ca72ca7221 */ /* 0x008fc60000010000 */
[----:B------:R-:W-:-:S04]  /*1a3c0*/  @!P1 PRMT R201, RZ, 0x654, R201 ;  /* 0x00000654ffc99816 */ /* 0x000fc800000000c9 */
        /* <DEDUP_REMOVED lines=13> */
[----:B-1----:R-:W-:-:S01]  /*1a4a0*/  FADD.FTZ R15, R92, R14 ;  /* 0x0000000e5c0f7221 */ /* 0x002fc20000010000 */
[----:B------:R-:W-:-:S05]  /*1a4b0*/  IADD3 R14, -R227, 0xb, RZ ;  /* 0x0000000be30e7810 */ /* 0x000fca0007ffe1ff */
[----:B------:R1:W-:Y:S06]  /*1a4c0*/  BAR.ARV R14, 0x100 ;  /* 0x0004000e0000751d */ /* 0x0003ec0000002000 */
[----:B------:R-:W3:Y:S01]  /*1a4d0*/  MUFU.EX2 R95, R95 ;  /* 0x0000005f005f7308 */ /* 0x000ee20000000800 */
[----:B0-----:R-:W-:-:S01]  /*1a4e0*/  FADD.FTZ R199, R94, R199 ;  /* 0x000000c75ec77221 */ /* 0x001fc20000010000 */
[----:B------:R0:W-:Y:S01]  /*1a4f0*/  @!P1 SYNCS.ARRIVE.TRANS64.RED.A1T0 RZ, [R201+URZ], RZ ;  /* 0x000000ffc9ff99a7 */ /* 0x0001e2000810043f */
[----:B--2---:R-:W-:-:S05]  /*1a500*/  FADD.FTZ R15, R93, R15 ;  /* 0x0000000f5d0f7221 */ /* 0x004fca0000010000 */
[----:B------:R-:W2:Y:S08]  /*1a510*/  MUFU.EX2 R96, R96 ;  /* 0x0000006000607308 */ /* 0x000eb00000000800 */
[----:B------:R-:W4:Y:S01]  /*1a520*/  MUFU.EX2 R98, R98 ;  /* 0x0000006200627308 */ /* 0x000f220000000800 */
[----:B---3--:R-:W-:-:S07]  /*1a530*/  FADD.FTZ R199, R95, R199 ;  /* 0x000000c75fc77221 */ /* 0x008fce0000010000 */
[----:B------:R-:W3:Y:S01]  /*1a540*/  MUFU.EX2 R97, R97 ;  /* 0x0000006100617308 */ /* 0x000ee20000000800 */
[----:B--2---:R-:W-:-:S07]  /*1a550*/  FADD.FTZ R15, R96, R15 ;  /* 0x0000000f600f7221 */ /* 0x004fce0000010000 */
[----:B------:R-:W2:Y:S01]  /*1a560*/  MUFU.EX2 R99, R99 ;  /* 0x0000006300637308 */ /* 0x000ea20000000800 */
[----:B----4-:R-:W-:-:S07]  /*1a570*/  FADD.FTZ R199, R98, R199 ;  /* 0x000000c762c77221 */ /* 0x010fce0000010000 */
[----:B------:R-:W4:Y:S01]  /*1a580*/  MUFU.EX2 R100, R100 ;  /* 0x0000006400647308 */ /* 0x000f220000000800 */
[----:B---3--:R-:W-:-:S07]  /*1a590*/  FADD.FTZ R15, R97, R15 ;  /* 0x0000000f610f7221 */ /* 0x008fce0000010000 */
[----:B------:R-:W3:Y:S01]  /*1a5a0*/  MUFU.EX2 R102, R102 ;  /* 0x0000006600667308 */ /* 0x000ee20000000800 */
[----:B--2---:R-:W-:-:S07]  /*1a5b0*/  FADD.FTZ R199, R99, R199 ;  /* 0x000000c763c77221 */ /* 0x004fce0000010000 */
[----:B------:R-:W1:Y:S01]  /*1a5c0*/  MUFU.EX2 R101, R101 ;  /* 0x0000006500657308 */ /* 0x000e620000000800 */
[----:B----4-:R-:W-:-:S07]  /*1a5d0*/  FADD.FTZ R15, R100, R15 ;  /* 0x0000000f640f7221 */ /* 0x010fce0000010000 */
[----:B------:R-:W2:Y:S01]  /*1a5e0*/  MUFU.EX2 R103, R103 ;  /* 0x0000006700677308 */ /* 0x000ea20000000800 */
[----:B---3--:R-:W-:-:S01]  /*1a5f0*/  FADD.FTZ R199, R102, R199 ;  /* 0x000000c766c77221 */ /* 0x008fc20000010000 */
[----:B-1----:R-:W-:-:S03]  /*1a600*/  FADD.FTZ R14, R101, R15 ;  /* 0x0000000f650e7221 */ /* 0x002fc60000010000 */
[----:B--2---:R-:W-:Y:S01]  /*1a610*/  FADD.FTZ R15, R103, R199 ;  /* 0x000000c7670f7221 */ /* 0x004fe20000010000 */
[----:B0-----:R-:W-:Y:S06]  /*1a620*/  @!P0 BRA `(.L_x_429) ;  /* 0x0000000000048947 */ /* 0x001fec0003800000 */
[----:B------:R-:W-:Y:S01]  /*1a630*/  BPT.TRAP 0x1 ;  /* 0x000000040000795c */ /* 0x000fe20000300000 */
.L_x_429:
[----:B------:R-:W2:Y:S01]  /*1a640*/  LDL R0, [R1+0x68] ;  /* 0x0000680001007983 */ /* 0x000ea20000100800 */
[----:B------:R-:W-:Y:S01]  /*1a650*/  ISETP.GT.AND P1, PT, R232, RZ, PT ;  /* 0x000000ffe800720c */ /* 0x000fe20003f24270 */
[----:B------:R-:W-:Y:S01]  /*1a660*/  FMUL.FTZ R24, R24, R200 ;  /* 0x000000c818187220 */ /* 0x000fe20000410000 */
[----:B------:R-:W-:Y:S01]  /*1a670*/  F2FP.SATFINITE.E4M3.F32.PACK_AB_MERGE_C R156, R157, R156, RZ ;  /* 0x0000009c9d9c723e */ /* 0x000fe200048070ff */
[----:B------:R-:W-:Y:S01]  /*1a680*/  FMUL.FTZ R25, R25, R200 ;  /* 0x000000c819197220 */ /* 0x000fe20000410000 */
[----:B------:R-:W-:Y:S01]  /*1a690*/  F2FP.SATFINITE.E4M3.F32.PACK_AB_MERGE_C R114, R119, R114, RZ ;  /* 0x000000727772723e */ /* 0x000fe200048070ff */
[-C--:B------:R-:W-:Y:S01]  /*1a6a0*/  FMUL.FTZ R28, R28, R200.reuse ;  /* 0x000000c81c1c7220 */ /* 0x080fe20000410000 */
[----:B------:R-:W-:Y:S01]  /*1a6b0*/  F2FP.SATFINITE.E4M3.F32.PACK_AB_MERGE_C R185, R186, R185, RZ ;  /* 0x000000b9bab9723e */ /* 0x000fe200048070ff */
[-C--:B------:R-:W-:Y:S01]  /*1a6c0*/  FMUL.FTZ R29, R29, R200.reuse ;  /* 0x000000c81d1d7220 */ /* 0x080fe20000410000 */
[----:B------:R-:W-:Y:S01]  /*1a6d0*/  F2FP.SATFINITE.E4M3.F32.PACK_AB_MERGE_C R187, R188, R187, RZ ;  /* 0x000000bbbcbb723e */ /* 0x000fe200048070ff */
[-C--:B------:R-:W-:Y:S01]  /*1a6e0*/  FMUL.FTZ R32, R32, R200.reuse ;  /* 0x000000c820207220 */ /* 0x080fe20000410000 */
[----:B------:R-:W-:Y:S01]  /*1a6f0*/  F2FP.SATFINITE.E4M3.F32.PACK_AB_MERGE_C R193, R194, R193, RZ ;  /* 0x000000c1c2c1723e */ /* 0x000fe200048070ff */
[-C--:B------:R-:W-:Y:S01]  /*1a700*/  FMUL.FTZ R33, R33, R200.reuse ;  /* 0x000000c821217220 */ /* 0x080fe20000410000 */
        /* <DEDUP_REMOVED lines=46> */
[----:B------:R-:W-:Y:S01]  /*1a9f0*/  F2FP.SATFINITE.E4M3.F32.PACK_AB_MERGE_C R156, R153, R152, R156 ;  /* 0x00000098999c723e */ /* 0x000fe2000480709c */
[----:B------:R-:W-:Y:S01]  /*1aa00*/  FMUL.FTZ R81, R81, R200 ;  /* 0x000000c851517220 */ /* 0x000fe20000410000 */
[----:B------:R-:W-:Y:S01]  /*1aa10*/  F2FP.SATFINITE.E4M3.F32.PACK_AB_MERGE_C R215, R115, R12, R114 ;  /* 0x0000000c73d7723e */ /* 0x000fe20004807072 */
        /* <DEDUP_REMOVED lines=35> */
[----:B------:R-:W-:Y:S01]  /*1ac50*/  VIADD R232, R232, 0xffffffff ;  /* 0xffffffffe8e87836 */ /* 0x000fe20000000000 */
        /* <DEDUP_REMOVED lines=26> */
[----:B------:R-:W-:-:S02]  /*1ae00*/  MOV R3, R90 ;  /* 0x0000005a00037202 */ /* 0x000fc40000000f00 */
[----:B------:R-:W-:Y:S02]  /*1ae10*/  MOV R200, R156 ;  /* 0x0000009c00c87202 */ /* 0x000fe40000000f00 */
[----:B--2---:R-:W-:Y:S02]  /*1ae20*/  R2UR UR4, R0 ;  /* 0x00000000000472ca */ /* 0x004fe400000e0000 */
[----:B------:R-:W-:Y:S01]  /*1ae30*/  LEA R0, R233, R16, 0x3 ;  /* 0x00000010e9007211 */ /* 0x000fe200078e18ff */
[----:B------:R-:W-:-:S04]  /*1ae40*/  IMAD.MOV.U32 R233, RZ, RZ, R234 ;  /* 0x000000ffffe97224 */ /* 0x000fc800078e00ea */
[----:B------:R-:W-:-:S06]  /*1ae50*/  VIADD R0, R0, 0x2e860 ;  /* 0x0002e86000007836 */ /* 0x000fcc0000000000 */
[----:B------:R-:W-:-:S05]  /*1ae60*/  IMAD.U32 R199, RZ, RZ, UR4 ;  /* 0x00000004ffc77e24 */ /* 0x000fca000f8e00ff */
[----:B------:R-:W-:-:S04]  /*1ae70*/  PRMT R0, R199, 0x654, R0 ;  /* 0x00000654c7007816 */ /* 0x000fc80000000000 */
[----:B------:R0:W-:Y:S02]  /*1ae80*/  SYNCS.ARRIVE.TRANS64.RED.A1T0 RZ, [R0+URZ], RZ ;  /* 0x000000ff00ff79a7 */ /* 0x0001e4000810043f */
[----:B0-----:R-:W-:Y:S01]  /*1ae90*/  IMAD.MOV.U32 R0, RZ, RZ, R89 ;  /* 0x000000ffff007224 */ /* 0x001fe200078e0059 */
[----:B------:R-:W-:Y:S06]  /*1aea0*/  @P1 BRA `(.L_x_430) ;  /* 0xffffffb000581947 */ /* 0x000fec000383ffff */
[----:B------:R-:W-:-:S07]  /*1aeb0*/  IMAD.MOV.U32 R233, RZ, RZ, R234 ;  /* 0x000000ffffe97224 */ /* 0x000fce00078e00ea */
.L_x_419:
[----:B------:R-:W-:Y:S05]  /*1aec0*/  WARPSYNC.ALL ;  /* 0x0000000000007948 */ /* 0x000fea0003800000 */
[----:B------:R-:W-:Y:S06]  /*1aed0*/  BAR.ARV 0x8, 0x120 ;  /* 0x0204800000007b1d */ /* 0x000fec0000002000 */
[----:B------:R-:W-:Y:S05]  /*1aee0*/  @!P0 BRA `(.L_x_431) ;  /* 0x0000000000048947 */ /* 0x000fea0003800000 */
[----:B------:R-:W-:Y:S01]  /*1aef0*/  BPT.TRAP 0x1 ;  /* 0x000000040000795c */ /* 0x000fe20000300000 */
.L_x_431:
[----:B------:R-:W-:Y:S01]  /*1af00*/  IMAD R11, R233, 0x8, R16 ;  /* 0x00000008e90b7824 */ /* 0x000fe200078e0210 */
[----:B------:R-:W-:-:S04]  /*1af10*/  SHF.L.U32 R0, R235, 0x1f, RZ ;  /* 0x0000001feb007819 */ /* 0x000fc800000006ff */
[----:B------:R0:W1:Y:S01]  /*1af20*/  SYNCS.PHASECHK.TRANS64.TRYWAIT P1, [R11+URZ+0x2e850], R0 ;  /* 0x02e850000b0075a7 */ /* 0x000062000802017f */
[----:B------:R-:W-:Y:S05]  /*1af30*/  @!P0 BRA `(.L_x_432) ;  /* 0x0000000000048947 */ /* 0x000fea0003800000 */
[----:B------:R-:W-:Y:S01]  /*1af40*/  BPT.TRAP 0x1 ;  /* 0x000000040000795c */ /* 0x000fe20000300000 */
.L_x_432:
[----:B------:R-:W-:-:S05]  /*1af50*/  VIADD R16, R16, 0x400 ;  /* 0x0000040010107836 */ /* 0x000fca0000000000 */
[----:B------:R-:W-:-:S04]  /*1af60*/  SHF.R.U32.HI R16, RZ, 0x4, R16 ;  /* 0x00000004ff107819 */ /* 0x000fc80000011610 */
[----:B------:R-:W-:-:S04]  /*1af70*/  LOP3.LUT R16, R16, 0x3fff, RZ, 0xc0, !PT ;  /* 0x00003fff10107812 */ /* 0x000fc800078ec0ff */
[----:B------:R-:W-:Y:S01]  /*1af80*/  LOP3.LUT R16, R16, 0x10000, RZ, 0xfc, !PT ;  /* 0x0001000010107812 */ /* 0x000fe200078efcff */
[----:B-1----:R-:W-:Y:S06]  /*1af90*/  @P1 BRA `(.L_x_433) ;  /* 0x0000000000081947 */ /* 0x002fec0003800000 */
[----:B------:R-:W1:Y:S02]  /*1afa0*/  SYNCS.PHASECHK.TRANS64.TRYWAIT P1, [R11+URZ+0x2e850], R0 ;  /* 0x02e850000b0075a7 */ /* 0x000e64000802017f */
[----:B-1----:R-:W-:Y:S05]  /*1afb0*/  @!P1 BRA `(.L_x_434) ;  /* 0x0000009800089947 */ /* 0x002fea0003800000 */
.L_x_433:
[----:B------:R-:W-:Y:S01]  /*1afc0*/  IMAD R2, R233, 0x700, R16 ;  /* 0x00000700e9027824 */ /* 0x000fe200078e0210 */
[----:B------:R-:W-:Y:S01]  /*1afd0*/  MOV R3, 0xc0000010 ;  /* 0xc000001000037802 */ /* 0x000fe20000000f00 */
[----:B------:R-:W-:Y:S05]  /*1afe0*/  WARPSYNC.ALL ;  /* 0x0000000000007948 */ /* 0x000fea0003800000 */
[C---:B------:R-:W-:Y:S01]  /*1aff0*/  R2UR UR6, R2.reuse ;  /* 0x00000000020672ca */ /* 0x040fe200000e0000 */
[----:B------:R-:W-:Y:S01]  /*1b000*/  VIADD R4, R2, 0x100 ;  /* 0x0000010002047836 */ /* 0x000fe20000000000 */
[----:B------:R-:W-:Y:S01]  /*1b010*/  R2UR UR7, R3 ;  /* 0x00000000030772ca */ /* 0x000fe200000e0000 */
[----:B------:R-:W-:Y:S01]  /*1b020*/  WARPGROUP.ARRIVE ;  /* 0x00000000000079c5 */ /* 0x000fe20000000000 */
[----:B------:R-:W-:Y:S01]  /*1b030*/  IMAD.MOV.U32 R5, RZ, RZ, -0x3ffffff0 ;  /* 0xc0000010ff057424 */ /* 0x000fe200078e00ff */
[----:B------:R-:W0:Y:S01]  /*1b040*/  LDL R9, [R1+0x7c] ;  /* 0x00007c0001097983 */ /* 0x000e220000100800 */
[----:B------:R-:W-:-:S03]  /*1b050*/  ULDC.64 UR4, c[0x0][0x9a0] ;  /* 0x0002680000047ab9 */ /* 0x000fc60000000a00 */
[----:B------:R-:W2:Y:S04]  /*1b060*/  LDL R10, [R1+0x6c] ;  /* 0x00006c00010a7983 */ /* 0x000ea80000100800 */
[----:B------:R-:W3:Y:S01]  /*1b070*/  LDL.LU R8, [R1+0x5c] ;  /* 0x00005c0001087983 */ /* 0x000ee20000300800 */
[----:B------:R-:W-:Y:S01]  /*1b080*/  ISETP.NE.U32.AND P1, PT, RZ, UR4, PT ;  /* 0x00000004ff007c0c */ /* 0x000fe2000bf25070 */
[----:B------:R-:W-:Y:S01]  /*1b090*/  QGMMA.64x128x32.F32.E4M3.E4M3 R24, R224, gdesc[UR4], R24, gsb0 ;  /* 0x01e00004e0187df3 */ /* 0x000fe20008000818 */
[----:B------:R-:W-:Y:S01]  /*1b0a0*/  R2UR UR6, R4 ;  /* 0x00000000040672ca */ /* 0x000fe200000e0000 */
[----:B------:R-:W-:Y:S01]  /*1b0b0*/  VIADD R4, R2, 0x200 ;  /* 0x0000020002047836 */ /* 0x000fe20000000000 */
[----:B------:R-:W-:Y:S02]  /*1b0c0*/  R2UR UR7, R5 ;  /* 0x00000000050772ca */ /* 0x000fe400000e0000 */
[----:B------:R-:W-:-:S02]  /*1b0d0*/  MOV R5, 0xc0000010 ;  /* 0xc000001000057802 */ /* 0x000fc40000000f00 */
[----:B------:R-:W-:-:S13]  /*1b0e0*/  ISETP.NE.AND.EX P1, PT, RZ, UR5, PT, P1 ;  /* 0x00000005ff007c0c */ /* 0x000fda000bf25310 */
[----:B------:R-:W4:Y:S01]  /*1b0f0*/  @P1 LDC.64 R6, c[0x0][0x9d0] ;  /* 0x00027400ff061b82 */ /* 0x000f220000000a00 */
        /* <DEDUP_REMOVED lines=10> */
[----:B------:R-:W-:Y:S02]  /*1b1a0*/  R2UR UR6, R4 ;  /* 0x00000000040672ca */ /* 0x000fe400000e0000 */
[----:B------:R-:W-:Y:S02]  /*1b1b0*/  R2UR UR7, R5 ;  /* 0x00000000050772ca */ /* 0x000fe400000e0000 */
[----:B------:R-:W0:Y:S02]  /*1b1c0*/  @P1 LDC.64 R4, c[0x0][0x9c8] ;  /* 0x00027200ff041b82 */ /* 0x000e240000000a00 */
[----:B01----:R-:W-:Y:S01]  /*1b1d0*/  @P1 IMAD R0, R9, R4, RZ ;  /* 0x0000000409001224 */ /* 0x003fe200078e02ff */
[----:B---3--:R-:W-:-:S03]  /*1b1e0*/  @P1 SHF.R.S32.HI R9, RZ, 0x1f, R8 ;  /* 0x0000001fff091819 */ /* 0x008fc60000011408 */
[C---:B--2---:R-:W-:Y:S02]  /*1b1f0*/  @P1 IMAD R3, R10.reuse, R5, R0 ;  /* 0x000000050a031224 */ /* 0x044fe400078e0200 */
[----:B------:R-:W-:-:S04]  /*1b200*/  @P1 IMAD.WIDE.U32 R4, R10, R4, RZ ;  /* 0x000000040a041225 */ /* 0x000fc800078e00ff */
[-C--:B----4-:R-:W-:Y:S02]  /*1b210*/  @P1 IMAD R0, R9, R6.reuse, RZ ;  /* 0x0000000609001224 */ /* 0x090fe400078e02ff */
[----:B------:R-:W-:Y:S02]  /*1b220*/  @P1 IMAD.IADD R5, R5, 0x1, R3 ;  /* 0x0000000105051824 */ /* 0x000fe400078e0203 */
[C---:B------:R-:W-:Y:S02]  /*1b230*/  @P1 IMAD R3, R8.reuse, R7, R0 ;  /* 0x0000000708031224 */ /* 0x040fe400078e0200 */
[----:B------:R-:W-:-:S04]  /*1b240*/  @P1 IMAD.WIDE.U32 R4, R8, R6, R4 ;  /* 0x0000000608041225 */ /* 0x000fc800078e0004 */
[----:B------:R-:W-:Y:S01]  /*1b250*/  VIADD R8, R2, 0x400 ;  /* 0x0000040002087836 */ /* 0x000fe20000000000 */
[----:B------:R-:W-:Y:S01]  /*1b260*/  @P1 IADD3 R3, R5, R3, RZ ;  /* 0x0000000305031210 */ /* 0x000fe20007ffe0ff */
[----:B------:R-:W-:Y:S01]  /*1b270*/  IMAD.MOV.U32 R9, RZ, RZ, -0x3ffffff0 ;  /* 0xc0000010ff097424 */ /* 0x000fe200078e00ff */
[----:B------:R-:W-:Y:S01]  /*1b280*/  @P1 LEA R6, P2, R4, UR4, 0x2 ;  /* 0x0000000404061c11 */ /* 0x000fe2000f8410ff */
[----:B------:R-:W-:-:S03]  /*1b290*/  IMAD.MOV.U32 R0, RZ, RZ, 0x3f800000 ;  /* 0x3f800000ff007424 */ /* 0x000fc600078e00ff */
[----:B------:R-:W-:-:S05]  /*1b2a0*/  @P1 LEA.HI.X R7, R4, UR5, R3, 0x2, P2 ;  /* 0x0000000504071c11 */ /* 0x000fca00090f1403 */
[----:B------:R0:W2:Y:S01]  /*1b2b0*/  @P1 LDG.E R0, desc[UR60][R6.64] ;  /* 0x0000003c06001981 */ /* 0x0000a2000c1e1900 */
[----:B------:R-:W-:Y:S02]  /*1b2c0*/  WARPGROUP.DEPBAR.LE gsb0, 0x0 ;  /* 0x00008000000079c5 */ /* 0x000fe40000010000 */
[----:B------:R-:W-:-:S06]  /*1b2d0*/  WARPGROUP.ARRIVE ;  /* 0x00000000000079c5 */ /* 0x000fcc0000000000 */
[----:B------:R-:W-:Y:S01]  /*1b2e0*/  QGMMA.64x128x32.F32.E4M3.E4M3 R24, R204, gdesc[UR4], R24, gsb0 ;  /* 0x01e00004cc187df3 */ /* 0x000fe20008000818 */
[----:B------:R-:W-:Y:S02]  /*1b2f0*/  R2UR UR6, R8 ;  /* 0x00000000080672ca */ /* 0x000fe400000e0000 */
[----:B------:R-:W-:Y:S01]  /*1b300*/  R2UR UR7, R9 ;  /* 0x00000000090772ca */ /* 0x000fe200000e0000 */
[----:B------:R-:W-:Y:S01]  /*1b310*/  IMAD.MOV.U32 R5, RZ, RZ, -0x3ffffff0 ;  /* 0xc0000010ff057424 */ /* 0x000fe200078e00ff */
[----:B------:R-:W-:Y:S01]  /*1b320*/  IADD3 R4, R2, 0x500, RZ ;  /* 0x0000050002047810 */ /* 0x000fe20007ffe0ff */
[----:B------:R-:W-:Y:S02]  /*1b330*/  WARPGROUP.DEPBAR.LE gsb0, 0x0 ;  /* 0x00008000000079c5 */ /* 0x000fe40000010000 */
[----:B------:R-:W-:-:S08]  /*1b340*/  WARPGROUP.ARRIVE ;  /* 0x00000000000079c5 */ /* 0x000fd00000000000 */
[----:B------:R-:W-:Y:S01]  /*1b350*/  QGMMA.64x128x32.F32.E4M3.E4M3 R24, R208, gdesc[UR4], R24, gsb0 ;  /* 0x01e00004d0187df3 */ /* 0x000fe20008000818 */
[----:B------:R-:W-:Y:S02]  /*1b360*/  R2UR UR6, R4 ;  /* 0x00000000040672ca */ /* 0x000fe400000e0000 */
[----:B------:R-:W-:Y:S01]  /*1b370*/  R2UR UR7, R5 ;  /* 0x00000000050772ca */ /* 0x000fe200000e0000 */
[----:B------:R-:W-:Y:S02]  /*1b380*/  VIADD R2, R2, 0x600 ;  /* 0x0000060002027836 */ /* 0x000fe40000000000 */
[----:B------:R-:W-:Y:S01]  /*1b390*/  IMAD.MOV.U32 R3, RZ, RZ, -0x3ffffff0 ;  /* 0xc0000010ff037424 */ /* 0x000fe200078e00ff */
[----:B------:R-:W1:Y:S04]  /*1b3a0*/  SHFL.BFLY PT, R5, R14, 0x2, 0x1f ;  /* 0x0c401f000e057f89 */ /* 0x000e6800000e0000 */
[----:B------:R-:W3:Y:S01]  /*1b3b0*/  SHFL.BFLY PT, R4, R15, 0x2, 0x1f ;  /* 0x0c401f000f047f89 */ /* 0x000ee200000e0000 */
[----:B------:R-:W-:-:S02]  /*1b3c0*/  WARPGROUP.DEPBAR.LE gsb0, 0x0 ;  /* 0x00008000000079c5 */ /* 0x000fc40000010000 */
[----:B------:R-:W-:-:S06]  /*1b3d0*/  WARPGROUP.ARRIVE ;  /* 0x00000000000079c5 */ /* 0x000fcc0000000000 */
[----:B------:R-:W-:Y:S01]  /*1b3e0*/  QGMMA.64x128x32.F32.E4M3.E4M3 R24, R212, gdesc[UR4], R24, gsb0 ;  /* 0x01e00004d4187df3 */ /* 0x000fe20008000818 */
[----:B------:R-:W-:Y:S02]  /*1b3f0*/  R2UR UR6, R2 ;  /* 0x00000000020672ca */ /* 0x000fe400000e0000 */
[----:B------:R-:W-:Y:S01]  /*1b400*/  R2UR UR7, R3 ;  /* 0x00000000030772ca */ /* 0x000fe200000e0000 */
[----:B-1----:R-:W-:-:S01]  /*1b410*/  FADD.FTZ R5, R5, R14 ;  /* 0x0000000e05057221 */ /* 0x002fc20000010000 */
[----:B---3--:R-:W-:-:S04]  /*1b420*/  FADD.FTZ R4, R4, R15 ;  /* 0x0000000f04047221 */ /* 0x008fc80000010000 */
[----:B------:R-:W0:Y:S04]  /*1b430*/  SHFL.BFLY PT, R2, R5, 0x1, 0x1f ;  /* 0x0c201f0005027f89 */ /* 0x000e2800000e0000 */
[----:B------:R-:W1:Y:S01]  /*1b440*/  SHFL.BFLY PT, R3, R4, 0x1, 0x1f ;  /* 0x0c201f0004037f89 */ /* 0x000e6200000e0000 */
[----:B0-----:R-:W-:-:S01]  /*1b450*/  FADD.FTZ R6, R5, R2 ;  /* 0x0000000205067221 */ /* 0x001fc20000010000 */
[----:B-1----:R-:W-:-:S04]  /*1b460*/  FADD.FTZ R8, R4, R3 ;  /* 0x0000000304087221 */ /* 0x002fc80000010000 */
[C---:B------:R-:W-:Y:S01]  /*1b470*/  FSETP.NE.FTZ.AND P1, PT, R6.reuse, RZ, PT ;  /* 0x000000ff0600720b */ /* 0x040fe20003f35000 */
[----:B------:R-:W-:Y:S01]  /*1b480*/  FMUL.FTZ R10, R6, 0.00390625 ;  /* 0x3b800000060a7820 */ /* 0x000fe20000410000 */
[----:B------:R-:W-:Y:S01]  /*1b490*/  FMUL.FTZ R12, R8, 0.00390625 ;  /* 0x3b800000080c7820 */ /* 0x000fe20000410000 */
[----:B------:R-:W-:-:S03]  /*1b4a0*/  MOV R3, RZ ;  /* 0x000000ff00037202 */ /* 0x000fc60000000f00 */
        /* <DEDUP_REMOVED lines=10> */
[----:B------:R-:W3:Y:S01]  /*1b550*/  @P1 MUFU.RCP R7, R8 ;  /* 0x0000000800071308 */ /* 0x000ee20000001000 */
[C---:B------:R-:W-:Y:S01]  /*1b560*/  @P2 FMUL.FTZ R2, R88.reuse, 0.69314718246459960938 ;  /* 0x3f31721858022820 */ /* 0x040fe20000410000 */
[----:B0-----:R-:W-:Y:S01]  /*1b570*/  @P2 FMUL.FTZ R5, R5, 0.69314718246459960938 ;  /* 0x3f31721805052820 */ /* 0x001fe20000410000 */
[----:B------:R-:W-:Y:S01]  /*1b580*/  @P3 FMUL.FTZ R88, R88, 0.69314718246459960938 ;  /* 0x3f31721858583820 */ /* 0x000fe20000410000 */
[----:B------:R-:W-:-:S02]  /*1b590*/  IMAD.MOV.U32 R92, RZ, RZ, -0x800000 ;  /* 0xff800000ff5c7424 */ /* 0x000fc400078e00ff */
[----:B--2---:R-:W-:Y:S01]  /*1b5a0*/  FMUL.FTZ R3, R3, R0 ;  /* 0x0000000003037220 */ /* 0x004fe20000410000 */
[----:B------:R-:W-:Y:S02]  /*1b5b0*/  IMAD.MOV.U32 R91, RZ, RZ, -0x800000 ;  /* 0xff800000ff5b7424 */ /* 0x000fe400078e00ff */
[----:B-1----:R-:W-:Y:S01]  /*1b5c0*/  @P3 FMUL.FTZ R9, R4, 0.69314718246459960938 ;  /* 0x3f31721804093820 */ /* 0x002fe20000410000 */
[----:B------:R-:W-:-:S03]  /*1b5d0*/  @P2 FFMA.FTZ R92, R2, R89, R5 ;  /* 0x00000059025c2223 */ /* 0x000fc60000010005 */
[----:B------:R-:W-:Y:S01]  /*1b5e0*/  @P3 FFMA.FTZ R91, R88, R90, R9 ;  /* 0x0000005a585b3223 */ /* 0x000fe20000010009 */
[----:B---3--:R-:W-:Y:S01]  /*1b5f0*/  FMUL.FTZ R2, R7, R0 ;  /* 0x0000000007027220 */ /* 0x008fe20000410000 */
[----:B------:R-:W-:Y:S02]  /*1b600*/  WARPGROUP.DEPBAR.LE gsb0, 0x0 ;  /* 0x00008000000079c5 */ /* 0x000fe40000010000 */
[----:B------:R-:W-:Y:S05]  /*1b610*/  @!P0 BRA `(.L_x_435) ;  /* 0x0000000000048947 */ /* 0x000fea0003800000 */
[----:B------:R-:W-:Y:S01]  /*1b620*/  BPT.TRAP 0x1 ;  /* 0x000000040000795c */ /* 0x000fe20000300000 */
.L_x_435:
[----:B------:R-:W2:Y:S04]  /*1b630*/  LDL R0, [R1+0x68] ;  /* 0x0000680001007983 */ /* 0x000ea80000100800 */
[----:B------:R-:W3:Y:S01]  /*1b640*/  LDL.LU R4, [R1+0x84] ;  /* 0x0000840001047983 */ /* 0x000ee20000300800 */
        /* <DEDUP_REMOVED lines=30> */
[----:B------:R-:W-:-:S02]  /*1b830*/  VIADD R233, R233, 0x1 ;  /* 0x00000001e9e97836 */ /* 0x000fc40000000000 */
[-C--:B------:R-:W-:Y:S01]  /*1b840*/  FMUL.FTZ R72, R26, R2.reuse ;  /* 0x000000021a487220 */ /* 0x080fe20000410000 */
[-C--:B------:R-:W-:Y:S01]  /*1b850*/  FMUL.FTZ R68, R27, R2.reuse ;  /* 0x000000021b447220 */ /* 0x080fe20000410000 */
[-C--:B------:R-:W-:Y:S01]  /*1b860*/  FMUL.FTZ R65, R30, R2.reuse ;  /* 0x000000021e417220 */ /* 0x080fe20000410000 */
[-C--:B------:R-:W-:Y:S01]  /*1b870*/  FMUL.FTZ R61, R31, R2.reuse ;  /* 0x000000021f3d7220 */ /* 0x080fe20000410000 */
[----:B------:R-:W-:Y:S01]  /*1b880*/  ISETP.NE.AND P0, PT, R233, 0x2, PT ;  /* 0x00000002e900780c */ /* 0x000fe20003f05270 */
        /* <DEDUP_REMOVED lines=27> */
[----:B------:R-:W-:Y:S01]  /*1ba40*/  FMUL.FTZ R87, R87, R2 ;  /* 0x0000000257577220 */ /* 0x000fe20000410000 */
[----:B------:R-:W-:-:S02]  /*1ba50*/  SEL R233, R233, RZ, P0 ;  /* 0x000000ffe9e97207 */ /* 0x000fc40000000000 */
[----:B--2---:R-:W-:Y:S02]  /*1ba60*/  R2UR UR4, R0 ;  /* 0x00000000000472ca */ /* 0x004fe400000e0000 */
[----:B------:R-:W-:Y:S01]  /*1ba70*/  IADD3 R0, R11, 0x2e860, RZ ;  /* 0x0002e8600b007810 */ /* 0x000fe20007ffe0ff */
[----:B------:R-:W-:-:S10]  /*1ba80*/  FMUL.FTZ R11, R79, R2 ;  /* 0x000000024f0b7220 */ /* 0x000fd40000410000 */
[----:B------:R-:W-:Y:S01]  /*1ba90*/  IMAD.U32 R5, RZ, RZ, UR4 ;  /* 0x00000004ff057e24 */ /* 0x000fe2000f8e00ff */
[----:B---3--:R-:W-:Y:S01]  /*1baa0*/  R2UR UR4, R4 ;  /* 0x00000000040472ca */ /* 0x008fe200000e0000 */
[----:B------:R-:W-:-:S03]  /*1bab0*/  FMUL.FTZ R4, R84, R3 ;  /* 0x0000000354047220 */ /* 0x000fc60000410000 */
[----:B------:R-:W-:Y:S01]  /*1bac0*/  PRMT R0, R5, 0x654, R0 ;  /* 0x0000065405007816 */ /* 0x000fe20000000000 */
[----:B------:R-:W-:-:S03]  /*1bad0*/  FMUL.FTZ R5, R80, R3 ;  /* 0x0000000350057220 */ /* 0x000fc60000410000 */
[----:B------:R0:W-:Y:S05]  /*1bae0*/  SYNCS.ARRIVE.TRANS64.RED.A1T0 RZ, [R0+URZ], RZ ;  /* 0x000000ff00ff79a7 */ /* 0x0001ea000810043f */
[----:B------:R-:W-:Y:S01]  /*1baf0*/  UIADD3 UR4, UR4, 0x1, URZ ;  /* 0x0000000104047890 */ /* 0x000fe2000fffe03f */
[----:B0-----:R-:W-:-:S05]  /*1bb00*/  SEL R0, RZ, 0x1, P0 ;  /* 0x00000001ff007807 */ /* 0x001fca0000000000 */
[----:B------:R-:W-:Y:S01]  /*1bb10*/  IMAD.U32 R3, RZ, RZ, UR4 ;  /* 0x00000004ff037e24 */ /* 0x000fe2000f8e00ff */
[----:B------:R-:W-:-:S04]  /*1bb20*/  LOP3.LUT R235, R235, R0, RZ, 0x3c, !PT ;  /* 0x00000000ebeb7212 */ /* 0x000fc800078e3cff */
[----:B------:R1:W-:Y:S03]  /*1bb30*/  STL [R1+0x84], R3 ;  /* 0x0000840301007387 */ /* 0x0003e60000100800 */
.L_x_379:
[----:B------:R-:W-:Y:S05]  /*1bb40*/  WARPSYNC.ALL ;  /* 0x0000000000007948 */ /* 0x000fea0003800000 */
[----:B------:R-:W2:Y:S08]  /*1bb50*/  S2UR UR5, SR_CgaCtaId ;  /* 0x00000000000579c3 */ /* 0x000eb00000008800 */
[----:B------:R-:W-:Y:S06]  /*1bb60*/  BAR.SYNC.DEFER_BLOCKING 0x5, 0x180 ;  /* 0x0146000000007b1d */ /* 0x000fec0000010000 */
[----:B------:R-:W-:Y:S01]  /*1bb70*/  UMOV UR4, 0x400 ;  /* 0x0000040000047882 */ /* 0x000fe20000000000 */
[----:B------:R-:W-:Y:S01]  /*1bb80*/  BSSY B0, `(.L_x_436) ;  /* 0x0000262000007945 */ /* 0x000fe20003800000 */
[----:B--2---:R-:W-:Y:S01]  /*1bb90*/  MOV R0, UR5 ;  /* 0x0000000500007c02 */ /* 0x004fe20008000f00 */
[----:B------:R-:W-:-:S04]  /*1bba0*/  ULEA UR4, UR5, UR4, 0x18 ;  /* 0x0000000405047291 */ /* 0x000fc8000f8ec03f */
[----:B------:R2:W-:Y:S02]  /*1bbb0*/  STL [R1+0x68], R0 ;  /* 0x0000680001007387 */ /* 0x0005e40000100800 */
[----:B------:R-:W-:-:S05]  /*1bbc0*/  IMAD.U32 R16, RZ, RZ, UR4 ;  /* 0x00000004ff107e24 */ /* 0x000fca000f8e00ff */
[----:B------:R2:W3:Y:S01]  /*1bbd0*/  LDS.128 R124, [R16+0x2e8d0] ;  /* 0x02e8d000107c7984 */ /* 0x0004e20000000c00 */
[----:B------:R-:W-:Y:S06]  /*1bbe0*/  BAR.ARV 0x4, 0x180 ;  /* 0x0106000000007b1d */ /* 0x000fec0000002000 */
[----:B------:R-:W-:Y:S05]  /*1bbf0*/  @P1 BRA `(.L_x_437) ;  /* 0x0000001800c41947 */ /* 0x000fea0003800000 */
[----:B------:R-:W2:Y:S01]  /*1bc00*/  S2R R58, SR_TID.X ;  /* 0x00000000003a7919 */ /* 0x000ea20000002100 */
[----:B------:R-:W-:Y:S01]  /*1bc10*/  ULDC.64 UR4, c[0x4][0x38] ;  /* 0x01000e0000047ab9 */ /* 0x000fe20000000a00 */
[----:B------:R-:W4:Y:S01]  /*1bc20*/  LDL R54, [R1+0x94] ;  /* 0x0000940001367983 */ /* 0x000f220000100800 */
[----:B--2---:R-:W-:-:S05]  /*1bc30*/  IMAD.SHL.U32 R0, R58, 0x4, RZ ;  /* 0x000000043a007824 */ /* 0x004fca00078e00ff */
[----:B------:R-:W-:-:S04]  /*1bc40*/  LOP3.LUT R0, R0, 0xc, RZ, 0xc0, !PT ;  /* 0x0000000c00007812 */ /* 0x000fc800078ec0ff */
[----:B------:R-:W-:-:S05]  /*1bc50*/  IADD3 R2, P0, R0, UR4, RZ ;  /* 0x0000000400027c10 */ /* 0x000fca000ff1e0ff */
[----:B-1----:R-:W-:-:S05]  /*1bc60*/  IMAD.X R3, RZ, RZ, UR5, P0 ;  /* 0x00000005ff037e24 */ /* 0x002fca00080e06ff */
[----:B------:R1:W2:Y:S01]  /*1bc70*/  LDG.E.CONSTANT R0, desc[UR60][R2.64] ;  /* 0x0000003c02007981 */ /* 0x0002a2000c1e9900 */
[----:B------:R-:W-:Y:S01]  /*1bc80*/  F2FP.BF16.F32.PACK_AB R68, R61, R68 ;  /* 0x000000443d44723e */ /* 0x000fe200000010ff */
[----:B------:R-:W-:Y:S01]  /*1bc90*/  UMOV UR4, 0xffffffff ;  /* 0xffffffff00047882 */ /* 0x000fe20000000000 */
[----:B0-----:R-:W-:Y:S01]  /*1bca0*/  F2FP.BF16.F32.PACK_AB R50, R53, R60 ;  /* 0x0000003c3532723e */ /* 0x001fe200000010ff */
[----:B------:R-:W0:Y:S01]  /*1bcb0*/  S2R R63, SR_SWINHI ;  /* 0x00000000003f7919 */ /* 0x000e220000002f00 */
        /* <DEDUP_REMOVED lines=16> */
[----:B------:R-:W-:Y:S02]  /*1bdc0*/  MOV R60, R16 ;  /* 0x00000010003c7202 */ /* 0x000fe40000000f00 */
[----:B0-----:R-:W-:Y:S02]  /*1bdd0*/  MOV R61, R63 ;  /* 0x0000003f003d7202 */ /* 0x001fe40000000f00 */
[----:B-1----:R-:W-:Y:S02]  /*1bde0*/  LOP3.LUT P0, R2, R58, 0x3, RZ, 0xc0, !PT ;  /* 0x000000033a027812 */ /* 0x002fe4000780c0ff */
[----:B------:R-:W-:Y:S02]  /*1bdf0*/  F2FP.BF16.F32.PACK_AB R100, R100, R103 ;  /* 0x000000676464723e */ /* 0x000fe400000010ff */
[----:B------:R-:W-:Y:S02]  /*1be00*/  F2FP.BF16.F32.PACK_AB R101, R98, R101 ;  /* 0x000000656265723e */ /* 0x000fe400000010ff */
[----:B------:R-:W-:-:S02]  /*1be10*/  ISETP.EQ.OR P0, PT, R2, 0x3, !P0 ;  /* 0x000000030200780c */ /* 0x000fc40004702670 */
        /* <DEDUP_REMOVED lines=12> */
[----:B------:R-:W-:Y:S02]  /*1bee0*/  SEL R13, R100, R101, P0 ;  /* 0x00000065640d7207 */ /* 0x000fe40000000000 */
[----:B------:R-:W-:Y:S01]  /*1bef0*/  SEL R3, R101, R100, P0 ;  /* 0x0000006465037207 */ /* 0x000fe20000000000 */
[----:B----4-:R-:W-:-:S03]  /*1bf00*/  IMAD.WIDE R4, R54, 0x2, R60 ;  /* 0x0000000236047825 */ /* 0x010fc600078e023c */
[C---:B------:R-:W-:Y:S02]  /*1bf10*/  IADD3 R7, P5, R4.reuse, 0x4060, RZ ;  /* 0x0000406004077810 */ /* 0x040fe40007fbe0ff */
[C---:B------:R-:W-:Y:S02]  /*1bf20*/  IADD3 R9, P1, R4.reuse, 0x4040, RZ ;  /* 0x0000404004097810 */ /* 0x040fe40007f3e0ff */
[----:B------:R-:W-:Y:S02]  /*1bf30*/  LOP3.LUT R6, R7, 0x380, RZ, 0xc0, !PT ;  /* 0x0000038007067812 */ /* 0x000fe400078ec0ff */
[----:B------:R-:W-:Y:S02]  /*1bf40*/  LOP3.LUT R8, R9, 0x380, RZ, 0xc0, !PT ;  /* 0x0000038009087812 */ /* 0x000fe400078ec0ff */
[----:B------:R-:W-:Y:S02]  /*1bf50*/  IADD3 R15, P3, R4, 0x4000, RZ ;  /* 0x00004000040f7810 */ /* 0x000fe40007f7e0ff */
[----:B------:R-:W-:-:S02]  /*1bf60*/  SHF.R.U64 R6, R6, 0x3, RZ ;  /* 0x0000000306067819 */ /* 0x000fc400000012ff */
[----:B------:R-:W-:Y:S02]  /*1bf70*/  SHF.R.U64 R8, R8, 0x3, RZ ;  /* 0x0000000308087819 */ /* 0x000fe400000012ff */
[----:B------:R-:W-:Y:S02]  /*1bf80*/  LOP3.LUT R14, R15, 0x380, RZ, 0xc0, !PT ;  /* 0x000003800f0e7812 */ /* 0x000fe400078ec0ff */
[----:B------:R-:W-:Y:S02]  /*1bf90*/  LOP3.LUT R6, R6, R7, RZ, 0x3c, !PT ;  /* 0x0000000706067212 */ /* 0x000fe400078e3cff */
[----:B------:R-:W-:Y:S01]  /*1bfa0*/  LOP3.LUT R8, R8, R9, RZ, 0x3c, !PT ;  /* 0x0000000908087212 */ /* 0x000fe200078e3cff */
[----:B------:R-:W-:Y:S01]  /*1bfb0*/  IMAD.X R9, RZ, RZ, R5, P1 ;  /* 0x000000ffff097224 */ /* 0x000fe200008e0605 */
[----:B------:R-:W-:Y:S02]  /*1bfc0*/  IADD3.X R7, RZ, R5, RZ, P5, !PT ;  /* 0x00000005ff077210 */ /* 0x000fe40002ffe4ff */
[----:B------:R-:W-:-:S02]  /*1bfd0*/  SHF.R.U64 R14, R14, 0x3, RZ ;  /* 0x000000030e0e7819 */ /* 0x000fc400000012ff */
[C---:B------:R-:W-:Y:S02]  /*1bfe0*/  IADD3 R11, P2, R4.reuse, 0x4020, RZ ;  /* 0x00004020040b7810 */ /* 0x040fe40007f5e0ff */
[C---:B------:R-:W-:Y:S02]  /*1bff0*/  IADD3 R25, P5, R4.reuse, 0x40, RZ ;  /* 0x0000004004197810 */ /* 0x040fe40007fbe0ff */
[C---:B------:R-:W-:Y:S02]  /*1c000*/  IADD3 R27, P1, R4.reuse, 0x20, RZ ;  /* 0x00000020041b7810 */ /* 0x040fe40007f3e0ff */
[----:B------:R-:W-:Y:S02]  /*1c010*/  IADD3 R21, P4, R4, 0x60, RZ ;  /* 0x0000006004157810 */ /* 0x000fe40007f9e0ff */
[----:B------:R-:W-:Y:S02]  /*1c020*/  LOP3.LUT R14, R14, R15, RZ, 0x3c, !PT ;  /* 0x0000000f0e0e7212 */ /* 0x000fe400078e3cff */
[----:B------:R-:W-:-:S02]  /*1c030*/  LOP3.LUT R10, R11, 0x380, RZ, 0xc0, !PT ;  /* 0x000003800b0a7812 */ /* 0x000fc400078ec0ff */
[----:B------:R-:W-:Y:S02]  /*1c040*/  LOP3.LUT R24, R25, 0x380, RZ, 0xc0, !PT ;  /* 0x0000038019187812 */ /* 0x000fe400078ec0ff */
[----:B------:R-:W-:Y:S02]  /*1c050*/  LOP3.LUT R26, R27, 0x380, RZ, 0xc0, !PT ;  /* 0x000003801b1a7812 */ /* 0x000fe400078ec0ff */
[----:B------:R-:W-:Y:S02]  /*1c060*/  LOP3.LUT R15, R4, 0x380, RZ, 0xc0, !PT ;  /* 0x00000380040f7812 */ /* 0x000fe400078ec0ff */
[----:B------:R-:W-:Y:S02]  /*1c070*/  LOP3.LUT R20, R21, 0x380, RZ, 0xc0, !PT ;  /* 0x0000038015147812 */ /* 0x000fe400078ec0ff */
[----:B------:R-:W-:Y:S02]  /*1c080*/  SHF.R.U64 R10, R10, 0x3, RZ ;  /* 0x000000030a0a7819 */ /* 0x000fe400000012ff */
[----:B------:R-:W-:-:S02]  /*1c090*/  SHF.R.U64 R24, R24, 0x3, RZ ;  /* 0x0000000318187819 */ /* 0x000fc400000012ff */
[----:B------:R-:W-:Y:S02]  /*1c0a0*/  SHF.R.U64 R26, R26, 0x3, RZ ;  /* 0x000000031a1a7819 */ /* 0x000fe400000012ff */
[----:B------:R-:W-:Y:S02]  /*1c0b0*/  SHF.R.U64 R15, R15, 0x3, RZ ;  /* 0x000000030f0f7819 */ /* 0x000fe400000012ff */
[----:B------:R-:W-:Y:S02]  /*1c0c0*/  SHF.R.U64 R20, R20, 0x3, RZ ;  /* 0x0000000314147819 */ /* 0x000fe400000012ff */
[----:B------:R-:W-:Y:S01]  /*1c0d0*/  LOP3.LUT R10, R10, R11, RZ, 0x3c, !PT ;  /* 0x0000000b0a0a7212 */ /* 0x000fe200078e3cff */
[--C-:B------:R-:W-:Y:S01]  /*1c0e0*/  IMAD.X R11, RZ, RZ, R5.reuse, P2 ;  /* 0x000000ffff0b7224 */ /* 0x100fe200010e0605 */
[----:B------:R-:W-:Y:S01]  /*1c0f0*/  LOP3.LUT R24, R24, R25, RZ, 0x3c, !PT ;  /* 0x0000001918187212 */ /* 0x000fe200078e3cff */
[--C-:B------:R-:W-:Y:S01]  /*1c100*/  IMAD.X R25, RZ, RZ, R5.reuse, P5 ;  /* 0x000000ffff197224 */ /* 0x100fe200028e0605 */
[----:B------:R-:W-:Y:S01]  /*1c110*/  LOP3.LUT R26, R26, R27, RZ, 0x3c, !PT ;  /* 0x0000001b1a1a7212 */ /* 0x000fe200078e3cff */
[--C-:B------:R-:W-:Y:S01]  /*1c120*/  IMAD.X R27, RZ, RZ, R5.reuse, P1 ;  /* 0x000000ffff1b7224 */ /* 0x100fe200008e0605 */
[----:B------:R-:W-:Y:S01]  /*1c130*/  LOP3.LUT R4, R15, R4, RZ, 0x3c, !PT ;  /* 0x000000040f047212 */ /* 0x000fe200078e3cff */
[----:B------:R-:W-:Y:S01]  /*1c140*/  IMAD.X R15, RZ, RZ, R5, P3 ;  /* 0x000000ffff0f7224 */ /* 0x000fe200018e0605 */
[----:B------:R-:W-:-:S02]  /*1c150*/  LOP3.LUT R20, R20, R21, RZ, 0x3c, !PT ;  /* 0x0000001514147212 */ /* 0x000fc400078e3cff */
[-C--:B------:R-:W-:Y:S02]  /*1c160*/  IADD3.X R21, RZ, R5.reuse, RZ, P4, !PT ;  /* 0x00000005ff157210 */ /* 0x080fe400027fe4ff */
[----:B------:R-:W-:Y:S02]  /*1c170*/  MOV R79, R4 ;  /* 0x00000004004f7202 */ /* 0x000fe40000000f00 */
[----:B------:R-:W-:Y:S02]  /*1c180*/  MOV R64, R6 ;  /* 0x0000000600407202 */ /* 0x000fe40000000f00 */
[----:B------:R-:W-:Y:S02]  /*1c190*/  MOV R66, R8 ;  /* 0x0000000800427202 */ /* 0x000fe40000000f00 */
[----:B------:R-:W-:Y:S02]  /*1c1a0*/  MOV R70, R10 ;  /* 0x0000000a00467202 */ /* 0x000fe40000000f00 */
[----:B------:R-:W-:-:S02]  /*1c1b0*/  MOV R72, R14 ;  /* 0x0000000e00487202 */ /* 0x000fc40000000f00 */
[----:B------:R-:W-:Y:S02]  /*1c1c0*/  MOV R74, R20 ;  /* 0x00000014004a7202 */ /* 0x000fe40000000f00 */
[----:B------:R-:W-:Y:S02]  /*1c1d0*/  MOV R76, R24 ;  /* 0x00000018004c7202 */ /* 0x000fe40000000f00 */
[----:B------:R-:W-:Y:S02]  /*1c1e0*/  MOV R78, R26 ;  /* 0x0000001a004e7202 */ /* 0x000fe40000000f00 */
[----:B--2---:R-:W-:Y:S01]  /*1c1f0*/  LOP3.LUT R2, R0, 0x2, RZ, 0x3c, !PT ;  /* 0x0000000200027812 */ /* 0x004fe200078e3cff */
[----:B------:R-:W-:Y:S06]  /*1c200*/  BRA.DIV UR4, `(.L_x_438) ;  /* 0x0000008604887947 */ /* 0x000fec000b800000 */
[----:B------:R-:W-:Y:S01]  /*1c210*/  SEL R25, R48, R45, P0 ;  /* 0x0000002d30197207 */ /* 0x000fe20000000000 */
[----:B------:R-:W-:Y:S01]  /*1c220*/  SHFL.IDX PT, R6, R13, R0, 0x1c1f ;  /* 0x001c1f000d067589 */ /* 0x000fe200000e0000 */
[----:B------:R-:W-:Y:S02]  /*1c230*/  SEL R27, R45, R48, P0 ;  /* 0x000000302d1b7207 */ /* 0x000fe40000000000 */
[----:B------:R-:W-:Y:S01]  /*1c240*/  SEL R33, R32, R35, P0 ;  /* 0x0000002320217207 */ /* 0x000fe20000000000 */
[----:B------:R-:W-:Y:S01]  /*1c250*/  SHFL.IDX PT, R3, R3, R2, 0x1c1f ;  /* 0x001c1f0203037589 */ /* 0x000fe200000e0000 */
[----:B------:R-:W-:Y:S02]  /*1c260*/  SEL R7, R97, R96, P0 ;  /* 0x0000006061077207 */ /* 0x000fe40000000000 */
[----:B------:R-:W-:Y:S01]  /*1c270*/  SEL R29, R40, R37, P0 ;  /* 0x00000025281d7207 */ /* 0x000fe20000000000 */
[----:B------:R-:W-:Y:S01]  /*1c280*/  SHFL.IDX PT, R27, R27, R2, 0x1c1f ;  /* 0x001c1f021b1b7589 */ /* 0x000fe200000e0000 */
[----:B------:R-:W-:-:S02]  /*1c290*/  SEL R31, R37, R40, P0 ;  /* 0x00000028251f7207 */ /* 0x000fc40000000000 */
        /* <DEDUP_REMOVED lines=10> */
[----:B------:R-:W0:Y:S01]  /*1c340*/  SHFL.IDX PT, R10, R5, R0, 0x1c1f ;  /* 0x001c1f00050a7589 */ /* 0x000e2200000e0000 */
[----:B------:R-:W-:Y:S02]  /*1c350*/  SEL R63, R38, R67, P0 ;  /* 0x00000043263f7207 */ /* 0x000fe40000000000 */
[----:B------:R-:W-:Y:S01]  /*1c360*/  SEL R65, R67, R38, P0 ;  /* 0x0000002643417207 */ /* 0x000fe20000000000 */
[----:B------:R-:W-:Y:S01]  /*1c370*/  SHFL.IDX PT, R21, R21, R2, 0x1c1f ;  /* 0x001c1f0215157589 */ /* 0x000fe200000e0000 */
[----:B------:R-:W-:Y:S02]  /*1c380*/  SEL R9, R90, R93, P0 ;  /* 0x0000005d5a097207 */ /* 0x000fe40000000000 */
[----:B------:R-:W-:Y:S01]  /*1c390*/  SEL R39, R28, R39, P0 ;  /* 0x000000271c277207 */ /* 0x000fe20000000000 */
[----:B------:R-:W1:Y:S01]  /*1c3a0*/  SHFL.IDX PT, R38, R33, R0, 0x1c1f ;  /* 0x001c1f0021267589 */ /* 0x000e6200000e0000 */
[----:B------:R-:W-:-:S02]  /*1c3b0*/  SEL R41, R43, R36, P0 ;  /* 0x000000242b297207 */ /* 0x000fc40000000000 */
[----:B------:R-:W-:Y:S01]  /*1c3c0*/  SEL R51, R50, R51, P0 ;  /* 0x0000003332337207 */ /* 0x000fe20000000000 */
[----:B------:R-:W2:Y:S01]  /*1c3d0*/  SHFL.IDX PT, R26, R9, R0, 0x1c1f ;  /* 0x001c1f00091a7589 */ /* 0x000ea200000e0000 */
[----:B------:R-:W-:Y:S02]  /*1c3e0*/  SEL R53, R55, R52, P0 ;  /* 0x0000003437357207 */ /* 0x000fe40000000000 */
[----:B------:R-:W-:Y:S01]  /*1c3f0*/  SEL R57, R46, R59, P0 ;  /* 0x0000003b2e397207 */ /* 0x000fe20000000000 */
[----:B------:R-:W-:Y:S01]  /*1c400*/  SHFL.IDX PT, R37, R37, R0, 0x1c1f ;  /* 0x001c1f0025257589 */ /* 0x000fe200000e0000 */
[----:B------:R-:W-:Y:S02]  /*1c410*/  SEL R67, R30, R69, P0 ;  /* 0x000000451e437207 */ /* 0x000fe40000000000 */
[----:B------:R-:W-:Y:S01]  /*1c420*/  SEL R71, R73, R34, P0 ;  /* 0x0000002249477207 */ /* 0x000fe20000000000 */
[----:B------:R-:W4:Y:S01]  /*1c430*/  SHFL.IDX PT, R20, R39, R2, 0x1c1f ;  /* 0x001c1f0227147589 */ /* 0x000f2200000e0000 */
[----:B------:R-:W-:-:S02]  /*1c440*/  SEL R43, R36, R43, P0 ;  /* 0x0000002b242b7207 */ /* 0x000fc40000000000 */
[----:B------:R-:W-:Y:S01]  /*1c450*/  SEL R55, R52, R55, P0 ;  /* 0x0000003734377207 */ /* 0x000fe20000000000 */
[----:B------:R-:W-:Y:S01]  /*1c460*/  SHFL.IDX PT, R49, R49, R0, 0x1c1f ;  /* 0x001c1f0031317589 */ /* 0x000fe200000e0000 */
[----:B------:R-:W-:Y:S02]  /*1c470*/  SEL R59, R59, R46, P0 ;  /* 0x0000002e3b3b7207 */ /* 0x000fe40000000000 */
[----:B------:R-:W-:Y:S01]  /*1c480*/  SEL R69, R69, R30, P0 ;  /* 0x0000001e45457207 */ /* 0x000fe20000000000 */
[----:B------:R-:W3:Y:S01]  /*1c490*/  SHFL.IDX PT, R48, R51, R2, 0x1c1f ;  /* 0x001c1f0233307589 */ /* 0x000ee200000e0000 */
[----:B------:R-:W-:Y:S02]  /*1c4a0*/  SEL R73, R34, R73, P0 ;  /* 0x0000004922497207 */ /* 0x000fe40000000000 */
[----:B------:R-:W-:Y:S01]  /*1c4b0*/  SEL R75, R77, R42, P0 ;  /* 0x0000002a4d4b7207 */ /* 0x000fe20000000000 */
[----:B------:R-:W3:Y:S01]  /*1c4c0*/  SHFL.IDX PT, R30, R25, R0, 0x1c1f ;  /* 0x001c1f00191e7589 */ /* 0x000ee200000e0000 */
[----:B------:R-:W-:-:S02]  /*1c4d0*/  SEL R77, R42, R77, P0 ;  /* 0x0000004d2a4d7207 */ /* 0x000fc40000000000 */
[----:B0-----:R-:W-:Y:S01]  /*1c4e0*/  SEL R8, R10, R7, P0 ;  /* 0x000000070a087207 */ /* 0x001fe20000000000 */
[----:B------:R-:W0:Y:S01]  /*1c4f0*/  SHFL.IDX PT, R34, R29, R0, 0x1c1f ;  /* 0x001c1f001d227589 */ /* 0x000e2200000e0000 */
[----:B-1----:R-:W-:Y:S02]  /*1c500*/  SEL R36, R38, R35, P0 ;  /* 0x0000002326247207 */ /* 0x002fe40000000000 */
[----:B------:R-:W-:Y:S01]  /*1c510*/  SEL R4, R6, R3, P0 ;  /* 0x0000000306047207 */ /* 0x000fe20000000000 */
[----:B------:R-:W-:Y:S01]  /*1c520*/  SHFL.IDX PT, R41, R41, R0, 0x1c1f ;  /* 0x001c1f0029297589 */ /* 0x000fe200000e0000 */
[----:B------:R-:W-:Y:S02]  /*1c530*/  SEL R10, R7, R10, P0 ;  /* 0x0000000a070a7207 */ /* 0x000fe40000000000 */
[----:B--2---:R-:W-:Y:S01]  /*1c540*/  SEL R24, R26, R21, P0 ;  /* 0x000000151a187207 */ /* 0x004fe20000000000 */
[----:B------:R-:W1:Y:S01]  /*1c550*/  SHFL.IDX PT, R40, R43, R2, 0x1c1f ;  /* 0x001c1f022b287589 */ /* 0x000e6200000e0000 */
[----:B------:R-:W-:-:S02]  /*1c560*/  SEL R38, R35, R38, P0 ;  /* 0x0000002623267207 */ /* 0x000fc40000000000 */
[----:B----4-:R-:W-:Y:S01]  /*1c570*/  SEL R12, R37, R20, P0 ;  /* 0x00000014250c7207 */ /* 0x010fe20000000000 */
[----:B------:R-:W-:Y:S01]  /*1c580*/  SHFL.IDX PT, R45, R45, R0, 0x1c1f ;  /* 0x001c1f002d2d7589 */ /* 0x000fe200000e0000 */
[----:B------:R-:W-:Y:S02]  /*1c590*/  SEL R14, R20, R37, P0 ;  /* 0x00000025140e7207 */ /* 0x000fe40000000000 */
[----:B------:R-:W-:Y:S01]  /*1c5a0*/  SEL R6, R3, R6, P0 ;  /* 0x0000000603067207 */ /* 0x000fe20000000000 */
[----:B------:R-:W-:Y:S01]  /*1c5b0*/  SHFL.IDX PT, R53, R53, R0, 0x1c1f ;  /* 0x001c1f0035357589 */ /* 0x000fe200000e0000 */
[----:B---3--:R-:W-:Y:S02]  /*1c5c0*/  SEL R9, R49, R48, P0 ;  /* 0x0000003031097207 */ /* 0x008fe40000000000 */
[----:B------:R-:W-:Y:S01]  /*1c5d0*/  SEL R11, R48, R49, P0 ;  /* 0x00000031300b7207 */ /* 0x000fe20000000000 */
[----:B------:R-:W-:Y:S01]  /*1c5e0*/  SHFL.IDX PT, R57, R57, R0, 0x1c1f ;  /* 0x001c1f0039397589 */ /* 0x000fe200000e0000 */
[----:B------:R-:W-:Y:S01]  /*1c5f0*/  SEL R28, R30, R27, P0 ;  /* 0x0000001b1e1c7207 */ /* 0x000fe20000000000 */
[----:B------:R-:W-:Y:S01]  /*1c600*/  IMAD.MOV.U32 R49, RZ, RZ, RZ ;  /* 0x000000ffff317224 */ /* 0x000fe200078e00ff */
[----:B------:R-:W-:Y:S01]  /*1c610*/  SEL R30, R27, R30, P0 ;  /* 0x0000001e1b1e7207 */ /* 0x000fe20000000000 */
[----:B------:R-:W-:Y:S01]  /*1c620*/  SHFL.IDX PT, R63, R63, R0, 0x1c1f ;  /* 0x001c1f003f3f7589 */ /* 0x000fe200000e0000 */
[----:B0-----:R-:W-:-:S02]  /*1c630*/  SEL R32, R34, R31, P0 ;  /* 0x0000001f22207207 */ /* 0x001fc40000000000 */
[----:B------:R-:W-:Y:S01]  /*1c640*/  SEL R34, R31, R34, P0 ;  /* 0x000000221f227207 */ /* 0x000fe20000000000 */
[----:B------:R-:W-:Y:S01]  /*1c650*/  SHFL.IDX PT, R67, R67, R0, 0x1c1f ;  /* 0x001c1f0043437589 */ /* 0x000fe200000e0000 */
[----:B------:R-:W-:-:S03]  /*1c660*/  SEL R26, R21, R26, P0 ;  /* 0x0000001a151a7207 */ /* 0x000fc60000000000 */
[----:B------:R-:W-:Y:S01]  /*1c670*/  SHFL.IDX PT, R71, R71, R0, 0x1c1f ;  /* 0x001c1f0047477589 */ /* 0x000fe200000e0000 */
[----:B-1----:R-:W-:Y:S02]  /*1c680*/  SEL R44, R41, R40, P0 ;  /* 0x00000028292c7207 */ /* 0x002fe40000000000 */
[----:B------:R-:W-:Y:S01]  /*1c690*/  SEL R46, R40, R41, P0 ;  /* 0x00000029282e7207 */ /* 0x000fe20000000000 */
[----:B------:R-:W0:Y:S04]  /*1c6a0*/  SHFL.IDX PT, R42, R47, R2, 0x1c1f ;  /* 0x001c1f022f2a7589 */ /* 0x000e2800000e0000 */
[----:B------:R-:W1:Y:S04]  /*1c6b0*/  SHFL.IDX PT, R50, R55, R2, 0x1c1f ;  /* 0x001c1f0237327589 */ /* 0x000e6800000e0000 */
[----:B------:R-:W2:Y:S04]  /*1c6c0*/  SHFL.IDX PT, R52, R59, R2, 0x1c1f ;  /* 0x001c1f023b347589 */ /* 0x000ea800000e0000 */
[----:B------:R-:W3:Y:S04]  /*1c6d0*/  SHFL.IDX PT, R54, R65, R2, 0x1c1f ;  /* 0x001c1f0241367589 */ /* 0x000ee800000e0000 */
[----:B------:R-:W4:Y:S04]  /*1c6e0*/  SHFL.IDX PT, R56, R69, R2, 0x1c1f ;  /* 0x001c1f0245387589 */ /* 0x000f2800000e0000 */
[----:B------:R-:W4:Y:S04]  /*1c6f0*/  SHFL.IDX PT, R58, R73, R2, 0x1c1f ;  /* 0x001c1f02493a7589 */ /* 0x000f2800000e0000 */
[----:B------:R3:W4:Y:S01]  /*1c700*/  SHFL.IDX PT, R75, R75, R0, 0x1c1f ;  /* 0x001c1f004b4b7589 */ /* 0x00072200000e0000 */
[----:B0-----:R-:W-:-:S02]  /*1c710*/  SEL R5, R45, R42, P0 ;  /* 0x0000002a2d057207 */ /* 0x001fc40000000000 */
[----:B------:R-:W-:Y:S01]  /*1c720*/  SEL R7, R42, R45, P0 ;  /* 0x0000002d2a077207 */ /* 0x000fe20000000000 */
[----:B------:R0:W0:Y:S01]  /*1c730*/  SHFL.IDX PT, R62, R77, R2, 0x1c1f ;  /* 0x001c1f024d3e7589 */ /* 0x00002200000e0000 */
[----:B-1----:R-:W-:Y:S02]  /*1c740*/  SEL R25, R53, R50, P0 ;  /* 0x0000003235197207 */ /* 0x002fe40000000000 */
[----:B------:R-:W-:Y:S02]  /*1c750*/  SEL R27, R50, R53, P0 ;  /* 0x00000035321b7207 */ /* 0x000fe40000000000 */
[----:B--2---:R-:W-:Y:S02]  /*1c760*/  SEL R29, R57, R52, P0 ;  /* 0x00000034391d7207 */ /* 0x004fe40000000000 */
[----:B------:R-:W-:Y:S02]  /*1c770*/  SEL R31, R52, R57, P0 ;  /* 0x00000039341f7207 */ /* 0x000fe40000000000 */
[----:B---3--:R-:W-:-:S02]  /*1c780*/  SEL R33, R63, R54, P0 ;  /* 0x000000363f217207 */ /* 0x008fc40000000000 */
[----:B------:R-:W-:Y:S02]  /*1c790*/  SEL R35, R54, R63, P0 ;  /* 0x0000003f36237207 */ /* 0x000fe40000000000 */
[----:B----4-:R-:W-:Y:S02]  /*1c7a0*/  SEL R37, R67, R56, P0 ;  /* 0x0000003843257207 */ /* 0x010fe40000000000 */
[----:B------:R-:W-:Y:S02]  /*1c7b0*/  SEL R39, R56, R67, P0 ;  /* 0x0000004338277207 */ /* 0x000fe40000000000 */
[----:B------:R-:W-:Y:S02]  /*1c7c0*/  SEL R13, R71, R58, P0 ;  /* 0x0000003a470d7207 */ /* 0x000fe40000000000 */
[----:B------:R-:W-:-:S07]  /*1c7d0*/  SEL R15, R58, R71, P0 ;  /* 0x000000473a0f7207 */ /* 0x000fce0000000000 */
.L_x_641:
[----:B0-----:R-:W2:Y:S04]  /*1c7e0*/  LDL.LU R2, [R1+0x74] ;  /* 0x0000740001027983 */ /* 0x001ea80000300800 */
[----:B------:R-:W3:Y:S04]  /*1c7f0*/  LDL.64 R40, [R1+0x50] ;  /* 0x0000500001287983 */ /* 0x000ee80000100a00 */
[----:B------:R-:W4:Y:S01]  /*1c800*/  LDL.LU R0, [R1+0x78] ;  /* 0x0000780001007983 */ /* 0x000f220000300800 */
[----:B------:R-:W-:Y:S05]  /*1c810*/  WARPSYNC.ALL ;  /* 0x0000000000007948 */ /* 0x000fea0003800000 */
[----:B------:R-:W-:Y:S06]  /*1c820*/  BAR.SYNC.DEFER_BLOCKING 0x1, 0x100 ;  /* 0x0044000000007b1d */ /* 0x000fec0000010000 */
[----:B------:R-:W-:-:S02]  /*1c830*/  ULDC.64 UR4, c[0x0][0xbd8] ;  /* 0x0002f60000047ab9 */ /* 0x000fc40000000a00 */
[----:B------:R-:W-:Y:S01]  /*1c840*/  ISETP.NE.U32.AND P2, PT, RZ, UR4, PT ;  /* 0x00000004ff007c0c */ /* 0x000fe2000bf45070 */
[----:B------:R0:W3:Y:S01]  /*1c850*/  LDL.64 R52, [R1+0x50] ;  /* 0x0000500001347983 */ /* 0x0000e20000100a00 */
[----:B------:R-:W-:Y:S02]  /*1c860*/  SEL R45, R75, R62, P0 ;  /* 0x0000003e4b2d7207 */ /* 0x000fe40000000000 */
[----:B------:R-:W-:Y:S01]  /*1c870*/  ISETP.NE.AND.EX P2, PT, RZ, UR5, PT, P2 ;  /* 0x00000005ff007c0c */ /* 0x000fe2000bf45320 */
[----:B------:R-:W3:Y:S01]  /*1c880*/  LDL R48, [R1+0x4c] ;  /* 0x00004c0001307983 */ /* 0x000ee20000100800 */
[----:B------:R-:W-:-:S03]  /*1c890*/  SEL R47, R62, R75, P0 ;  /* 0x0000004b3e2f7207 */ /* 0x000fc60000000000 */
[----:B------:R1:W-:Y:S04]  /*1c8a0*/  STSM.16.M88.4 [R79], R4 ;  /* 0x000000044f007844 */ /* 0x0003e80000000200 */
[----:B------:R0:W-:Y:S04]  /*1c8b0*/  STSM.16.M88.4 [R78], R8 ;  /* 0x000000084e007844 */ /* 0x0001e80000000200 */
[----:B------:R0:W-:Y:S04]  /*1c8c0*/  STSM.16.M88.4 [R76], R24 ;  /* 0x000000184c007844 */ /* 0x0001e80000000200 */
[----:B------:R0:W-:Y:S04]  /*1c8d0*/  STSM.16.M88.4 [R74], R28 ;  /* 0x0000001c4a007844 */ /* 0x0001e80000000200 */
[----:B------:R0:W-:Y:S04]  /*1c8e0*/  STSM.16.M88.4 [R72], R32 ;  /* 0x0000002048007844 */ /* 0x0001e80000000200 */
[----:B------:R0:W-:Y:S04]  /*1c8f0*/  STSM.16.M88.4 [R70], R36 ;  /* 0x0000002446007844 */ /* 0x0001e80000000200 */
[----:B------:R0:W-:Y:S04]  /*1c900*/  STSM.16.M88.4 [R66], R12 ;  /* 0x0000000c42007844 */ /* 0x0001e80000000200 */
[----:B------:R0:W-:Y:S01]  /*1c910*/  STSM.16.M88.4 [R64], R44 ;  /* 0x0000002c40007844 */ /* 0x0001e20000000200 */
[----:B------:R-:W-:Y:S01]  /*1c920*/  BAR.SYNC.DEFER_BLOCKING 0x1, 0x100 ;  /* 0x0044000000007b1d */ /* 0x000fe20000010000 */
[----:B--2---:R-:W-:-:S04]  /*1c930*/  IADD3 R20, P1, R2, UR4, RZ ;  /* 0x0000000402147c10 */ /* 0x004fc8000ff3e0ff */
[----:B----4-:R-:W-:Y:S01]  /*1c940*/  IADD3.X R21, R0, UR5, RZ, P1, !PT ;  /* 0x0000000500157c10 */ /* 0x010fe20008ffe4ff */
[----:B------:R-:W-:Y:S02]  /*1c950*/  ULDC.64 UR4, c[0x0][0xbe0] ;  /* 0x0002f80000047ab9 */ /* 0x000fe40000000a00 */
[----:B------:R-:W-:Y:S02]  /*1c960*/  ISETP.NE.U32.AND P0, PT, RZ, UR4, PT ;  /* 0x00000004ff007c0c */ /* 0x000fe4000bf05070 */
[----:B------:R0:W5:Y:S02]  /*1c970*/  @P2 LDG.E R49, desc[UR60][R20.64] ;  /* 0x0000003c14312981 */ /* 0x000164000c1e1900 */
[----:B------:R-:W-:Y:S02]  /*1c980*/  ISETP.NE.AND.EX P0, PT, RZ, UR5, PT, P0 ;  /* 0x00000005ff007c0c */ /* 0x000fe4000bf05300 */
[----:B---3--:R-:W-:-:S11]  /*1c990*/  MOV R52, R40 ;  /* 0x0000002800347202 */ /* 0x008fd60000000f00 */
[----:B------:R-:W-:Y:S01]  /*1c9a0*/  @P0 IADD3 R2, P1, R2, UR4, RZ ;  /* 0x0000000402020c10 */ /* 0x000fe2000ff3e0ff */
[----:B------:R-:W-:Y:S01]  /*1c9b0*/  ULDC UR4, c[0x0][0xa88] ;  /* 0x0002a20000047ab9 */ /* 0x000fe20000000800 */
[----:B-1----:R-:W-:Y:S02]  /*1c9c0*/  IMAD R5, R52, 0x40, R48 ;  /* 0x0000004034057824 */ /* 0x002fe400078e0230 */
[----:B------:R-:W-:Y:S01]  /*1c9d0*/  @P0 IADD3.X R3, R0, UR5, RZ, P1, !PT ;  /* 0x0000000500030c10 */ /* 0x000fe20008ffe4ff */
[----:B------:R-:W-:Y:S02]  /*1c9e0*/  IMAD.U32 R0, RZ, RZ, UR4 ;  /* 0x00000004ff007e24 */ /* 0x000fe4000f8e00ff */
[----:B------:R-:W-:-:S04]  /*1c9f0*/  IMAD.WIDE R60, R5, 0x2, R60 ;  /* 0x00000002053c7825 */ /* 0x000fc800078e023c */
[----:B------:R0:W5:Y:S01]  /*1ca00*/  @P0 LDG.E R0, desc[UR60][R2.64] ;  /* 0x0000003c02000981 */ /* 0x000162000c1e1900 */
[----:B------:R-:W-:Y:S05]  /*1ca10*/  @P0 BRA `(.L_x_439) ;  /* 0x0000000000100947 */ /* 0x000fea0003800000 */
[----:B------:R-:W-:Y:S05]  /*1ca20*/  @!P2 BRA `(.L_x_439) ;  /* 0x00000000000ca947 */ /* 0x000fea0003800000 */
[----:B0-----:R-:W2:Y:S04]  /*1ca30*/  LDG.E R3, desc[UR60][R20.64] ;  /* 0x0000003c14037981 */ /* 0x001ea8000c1e1900 */
[----:B-----5:R-:W2:Y:S02]  /*1ca40*/  LDG.E R0, desc[UR60][R20.64+0x4] ;  /* 0x0000043c14007981 */ /* 0x020ea4000c1e1900 */
[----:B--2---:R-:W-:-:S07]  /*1ca50*/  IMAD.IADD R0, R0, 0x1, -R3 ;  /* 0x0000000100007824 */ /* 0x004fce00078e0a03 */
.L_x_439:
[----:B0-----:R-:W2:Y:S01]  /*1ca60*/  LDL.LU R10, [R1+0x7c] ;  /* 0x00007c00010a7983 */ /* 0x001ea20000300800 */
[----:B------:R-:W-:-:S03]  /*1ca70*/  ULDC.64 UR4, c[0x0][0xb70] ;  /* 0x0002dc0000047ab9 */ /* 0x000fc60000000a00 */
[----:B------:R-:W3:Y:S04]  /*1ca80*/  LDL.LU R7, [R1+0x6c] ;  /* 0x00006c0001077983 */ /* 0x000ee80000300800 */
[----:B------:R-:W4:Y:S04]  /*1ca90*/  LDL R6, [R1+0x90] ;  /* 0x0000900001067983 */ /* 0x000f280000100800 */
[----:B------:R-:W4:Y:S04]  /*1caa0*/  LDL.LU R54, [R1+0x70] ;  /* 0x0000700001367983 */ /* 0x000f280000300800 */
[----:B------:R-:W4:Y:S01]  /*1cab0*/  LDL.LU R50, [R1+0x80] ;  /* 0x0000800001327983 */ /* 0x000f220000300800 */
[----:B-----5:R-:W-:-:S02]  /*1cac0*/  SHF.R.S32.HI R21, RZ, 0x1f, R49 ;  /* 0x0000001fff157819 */ /* 0x020fc40000011431 */
[----:B------:R-:W-:Y:S02]  /*1cad0*/  MOV R20, R49 ;  /* 0x0000003100147202 */ /* 0x000fe40000000f00 */
[C---:B------:R-:W-:Y:S02]  /*1cae0*/  IADD3 R9, P0, R60.reuse, 0x1000, RZ ;  /* 0x000010003c097810 */ /* 0x040fe40007f1e0ff */
[----:B------:R-:W-:Y:S02]  /*1caf0*/  IADD3 R13, P1, R60, 0x2000, RZ ;  /* 0x000020003c0d7810 */ /* 0x000fe40007f3e0ff */
[----:B------:R-:W-:Y:S02]  /*1cb00*/  LOP3.LUT R8, R9, 0x380, RZ, 0xc0, !PT ;  /* 0x0000038009087812 */ /* 0x000fe400078ec0ff */
[----:B------:R-:W-:Y:S02]  /*1cb10*/  LOP3.LUT R12, R13, 0x380, RZ, 0xc0, !PT ;  /* 0x000003800d0c7812 */ /* 0x000fe400078ec0ff */
[----:B------:R-:W-:-:S02]  /*1cb20*/  SHF.R.U64 R8, R8, 0x3, RZ ;  /* 0x0000000308087819 */ /* 0x000fc400000012ff */
[----:B------:R-:W-:Y:S02]  /*1cb30*/  SHF.R.U64 R12, R12, 0x3, RZ ;  /* 0x000000030c0c7819 */ /* 0x000fe400000012ff */
[----:B------:R-:W-:Y:S01]  /*1cb40*/  LOP3.LUT R8, R8, R9, RZ, 0x3c, !PT ;  /* 0x0000000908087212 */ /* 0x000fe200078e3cff */
[--C-:B------:R-:W-:Y:S01]  /*1cb50*/  IMAD.X R9, RZ, RZ, R61.reuse, P0 ;  /* 0x000000ffff097224 */ /* 0x100fe200000e063d */
[----:B------:R-:W-:Y:S02]  /*1cb60*/  IADD3 R29, P3, R60, 0x4000, RZ ;  /* 0x000040003c1d7810 */ /* 0x000fe40007f7e0ff */
[----:B------:R-:W-:Y:S01]  /*1cb70*/  LOP3.LUT R12, R12, R13, RZ, 0x3c, !PT ;  /* 0x0000000d0c0c7212 */ /* 0x000fe200078e3cff */
[----:B------:R-:W-:Y:S01]  /*1cb80*/  IMAD.X R13, RZ, RZ, R61, P1 ;  /* 0x000000ffff0d7224 */ /* 0x000fe200008e063d */
[----:B------:R-:W-:-:S04]  /*1cb90*/  LOP3.LUT R28, R29, 0x380, RZ, 0xc0, !PT ;  /* 0x000003801d1c7812 */ /* 0x000fc800078ec0ff */
[----:B------:R-:W-:-:S04]  /*1cba0*/  SHF.R.U64 R28, R28, 0x3, RZ ;  /* 0x000000031c1c7819 */ /* 0x000fc800000012ff */
[----:B------:R-:W-:Y:S01]  /*1cbb0*/  LOP3.LUT R28, R28, R29, RZ, 0x3c, !PT ;  /* 0x0000001d1c1c7212 */ /* 0x000fe200078e3cff */
[----:B------:R-:W-:Y:S01]  /*1cbc0*/  IMAD.X R29, RZ, RZ, R61, P3 ;  /* 0x000000ffff1d7224 */ /* 0x000fe200018e063d */
[----:B------:R-:W-:-:S05]  /*1cbd0*/  SHF.R.S32.HI R53, RZ, 0x1f, R52 ;  /* 0x0000001fff357819 */ /* 0x000fca0000011434 */
[----:B------:R-:W-:Y:S01]  /*1cbe0*/  STL [R1+0x54], R53 ;  /* 0x0000543501007387 */ /* 0x000fe20000100800 */
[----:B------:R-:W-:Y:S01]  /*1cbf0*/  BSSY B1, `(.L_x_440) ;  /* 0x0000072000017945 */ /* 0x000fe20003800000 */
[----:B--2---:R-:W-:Y:S02]  /*1cc00*/  SEL R47, R10, RZ, !P2 ;  /* 0x000000ff0a2f7207 */ /* 0x004fe40005000000 */
[----:B---3--:R-:W-:Y:S02]  /*1cc10*/  SEL R51, R7, RZ, !P2 ;  /* 0x000000ff07337207 */ /* 0x008fe40005000000 */
[----:B------:R-:W-:-:S04]  /*1cc20*/  IADD3 R25, P2, R60, 0x3000, RZ ;  /* 0x000030003c197810 */ /* 0x000fc80007f5e0ff */
[----:B------:R-:W-:Y:S02]  /*1cc30*/  LOP3.LUT R24, R25, 0x380, RZ, 0xc0, !PT ;  /* 0x0000038019187812 */ /* 0x000fe400078ec0ff */
[----:B----4-:R-:W-:Y:S01]  /*1cc40*/  SHF.R.S32.HI R46, RZ, 0x1f, R54 ;  /* 0x0000001fff2e7819 */ /* 0x010fe20000011436 */
[----:B------:R-:W-:Y:S01]  /*1cc50*/  IMAD.WIDE.U32 R2, R54, UR4, R20 ;  /* 0x0000000436027c25 */ /* 0x000fe2000f8e0014 */
[----:B------:R-:W-:-:S03]  /*1cc60*/  SHF.R.U64 R24, R24, 0x3, RZ ;  /* 0x0000000318187819 */ /* 0x000fc600000012ff */
[----:B------:R-:W-:Y:S01]  /*1cc70*/  IMAD R7, R50, 0x80, R6 ;  /* 0x0000008032077824 */ /* 0x000fe200078e0206 */
[----:B------:R-:W-:Y:S01]  /*1cc80*/  LOP3.LUT R24, R24, R25, RZ, 0x3c, !PT ;  /* 0x0000001918187212 */ /* 0x000fe200078e3cff */
[----:B------:R-:W0:Y:S01]  /*1cc90*/  S2R R6, SR_TID.X ;  /* 0x0000000000067919 */ /* 0x000e220000002100 */
[----:B------:R-:W-:Y:S01]  /*1cca0*/  IMAD R4, R46, UR4, RZ ;  /* 0x000000042e047c24 */ /* 0x000fe2000f8e02ff */
[----:B------:R-:W-:-:S03]  /*1ccb0*/  IADD3.X R25, RZ, R61, RZ, P2, !PT ;  /* 0x0000003dff197210 */ /* 0x000fc600017fe4ff */
[----:B------:R-:W-:Y:S01]  /*1ccc0*/  IMAD R5, R54, UR5, R4 ;  /* 0x0000000536057c24 */ /* 0x000fe2000f8e0204 */
[----:B------:R-:W-:Y:S02]  /*1ccd0*/  ULDC.64 UR4, c[0x0][0xb78] ;  /* 0x0002de0000047ab9 */ /* 0x000fe40000000a00 */
[----:B------:R-:W-:Y:S02]  /*1cce0*/  IMAD R4, R47, UR4, RZ ;  /* 0x000000042f047c24 */ /* 0x000fe4000f8e02ff */
[----:B------:R-:W-:Y:S01]  /*1ccf0*/  IMAD.IADD R3, R3, 0x1, R5 ;  /* 0x0000000103037824 */ /* 0x000fe200078e0205 */
[----:B------:R-:W-:Y:S01]  /*1cd00*/  SHF.R.S32.HI R5, RZ, 0x1f, R7 ;  /* 0x0000001fff057819 */ /* 0x000fe20000011407 */
[C---:B------:R-:W-:Y:S02]  /*1cd10*/  IMAD R4, R51.reuse, UR5, R4 ;  /* 0x0000000533047c24 */ /* 0x040fe4000f8e0204 */
[----:B------:R-:W-:Y:S01]  /*1cd20*/  IMAD.WIDE.U32 R2, R51, UR4, R2 ;  /* 0x0000000433027c25 */ /* 0x000fe2000f8e0002 */
[----:B------:R-:W-:-:S02]  /*1cd30*/  ULDC.64 UR4, c[0x0][0xb40] ;  /* 0x0002d00000047ab9 */ /* 0x000fc40000000a00 */
[----:B------:R-:W-:-:S04]  /*1cd40*/  IADD3 R2, P4, R7, R2, RZ ;  /* 0x0000000207027210 */ /* 0x000fc80007f9e0ff */
[----:B------:R-:W-:Y:S01]  /*1cd50*/  IADD3.X R5, R5, R3, R4, P4, !PT ;  /* 0x0000000305057210 */ /* 0x000fe200027fe404 */
[----:B------:R-:W-:Y:S01]  /*1cd60*/  VIADD R3, R7, 0x8 ;  /* 0x0000000807037836 */ /* 0x000fe20000000000 */
[----:B------:R-:W-:Y:S02]  /*1cd70*/  LEA R44, P5, R2, UR4, 0x2 ;  /* 0x00000004022c7c11 */ /* 0x000fe4000f8a10ff */
[----:B------:R-:W-:Y:S02]  /*1cd80*/  IADD3 R33, P4, R60, 0x5000, RZ ;  /* 0x000050003c217810 */ /* 0x000fe40007f9e0ff */
[----:B------:R-:W-:Y:S01]  /*1cd90*/  LEA.HI.X R45, R2, UR5, R5, 0x2, P5 ;  /* 0x00000005022d7c11 */ /* 0x000fe2000a8f1405 */
[----:B------:R-:W-:Y:S01]  /*1cda0*/  ULDC.64 UR4, c[0x0][0xaa0] ;  /* 0x0002a80000047ab9 */ /* 0x000fe20000000a00 */
[----:B------:R-:W-:Y:S01]  /*1cdb0*/  IADD3 R37, P5, R60, 0x6000, RZ ;  /* 0x000060003c257810 */ /* 0x000fe20007fbe0ff */
[----:B0-----:R-:W-:Y:S01]  /*1cdc0*/  VIADD R10, R6, 0xffffff80 ;  /* 0xffffff80060a7836 */ /* 0x001fe20000000000 */
[----:B------:R-:W-:-:S02]  /*1cdd0*/  LOP3.LUT R2, R60, 0x380, RZ, 0xc0, !PT ;  /* 0x000003803c027812 */ /* 0x000fc400078ec0ff */
[----:B------:R-:W-:Y:S02]  /*1cde0*/  IADD3 R5, P2, R60, 0x7000, RZ ;  /* 0x000070003c057810 */ /* 0x000fe40007f5e0ff */
[----:B------:R-:W-:Y:S02]  /*1cdf0*/  SHF.R.S32.HI R6, RZ, 0x1f, R10 ;  /* 0x0000001fff067819 */ /* 0x000fe4000001140a */
[----:B------:R-:W-:Y:S02]  /*1ce00*/  LOP3.LUT R32, R33, 0x380, RZ, 0xc0, !PT ;  /* 0x0000038021207812 */ /* 0x000fe400078ec0ff */
[----:B------:R-:W-:Y:S02]  /*1ce10*/  LEA.HI R6, R6, R10, RZ, 0x7 ;  /* 0x0000000a06067211 */ /* 0x000fe400078f38ff */
[----:B------:R-:W-:Y:S02]  /*1ce20*/  LOP3.LUT R36, R37, 0x380, RZ, 0xc0, !PT ;  /* 0x0000038025247812 */ /* 0x000fe400078ec0ff */
[----:B------:R-:W-:-:S02]  /*1ce30*/  LOP3.LUT R6, R6, 0xffffff80, RZ, 0xc0, !PT ;  /* 0xffffff8006067812 */ /* 0x000fc400078ec0ff */
[----:B------:R-:W-:Y:S02]  /*1ce40*/  SHF.R.U64 R32, R32, 0x3, RZ ;  /* 0x0000000320207819 */ /* 0x000fe400000012ff */
[----:B------:R-:W-:Y:S02]  /*1ce50*/  IADD3 R6, R10, -R6, RZ ;  /* 0x800000060a067210 */ /* 0x000fe40007ffe0ff */
[----:B------:R-:W-:Y:S02]  /*1ce60*/  SHF.R.U64 R36, R36, 0x3, RZ ;  /* 0x0000000324247819 */ /* 0x000fe400000012ff */
[----:B------:R-:W-:Y:S02]  /*1ce70*/  LOP3.LUT P0, RZ, R6, 0x3, RZ, 0xc0, !PT ;  /* 0x0000000306ff7812 */ /* 0x000fe4000780c0ff */
[----:B------:R-:W-:Y:S01]  /*1ce80*/  LOP3.LUT R32, R32, R33, RZ, 0x3c, !PT ;  /* 0x0000002120207212 */ /* 0x000fe200078e3cff */
[----:B------:R-:W-:Y:S01]  /*1ce90*/  IMAD.X R33, RZ, RZ, R61, P4 ;  /* 0x000000ffff217224 */ /* 0x000fe200020e063d */
[----:B------:R-:W-:-:S02]  /*1cea0*/  ISETP.GE.OR P1, PT, R7, R0, P0 ;  /* 0x000000000700720c */ /* 0x000fc40000726670 */
[----:B------:R-:W-:Y:S02]  /*1ceb0*/  ISETP.GE.OR P0, PT, R3, R0, P0 ;  /* 0x000000000300720c */ /* 0x000fe40000706670 */
[----:B------:R-:W-:Y:S02]  /*1cec0*/  SHF.R.U64 R3, R2, 0x3, RZ ;  /* 0x0000000302037819 */ /* 0x000fe400000012ff */
[----:B------:R-:W-:Y:S02]  /*1ced0*/  LOP3.LUT R2, R5, 0x380, RZ, 0xc0, !PT ;  /* 0x0000038005027812 */ /* 0x000fe400078ec0ff */
[----:B------:R-:W-:Y:S01]  /*1cee0*/  LOP3.LUT R36, R36, R37, RZ, 0x3c, !PT ;  /* 0x0000002524247212 */ /* 0x000fe200078e3cff */
[----:B------:R-:W-:Y:S01]  /*1cef0*/  IMAD.X R37, RZ, RZ, R61, P5 ;  /* 0x000000ffff257224 */ /* 0x000fe200028e063d */
[----:B------:R-:W-:Y:S02]  /*1cf00*/  SHF.R.U64 R2, R2, 0x3, RZ ;  /* 0x0000000302027819 */ /* 0x000fe400000012ff */
[----:B------:R-:W-:Y:S01]  /*1cf10*/  IADD3.X R41, RZ, R61, RZ, P2, !PT ;  /* 0x0000003dff297210 */ /* 0x000fe200017fe4ff */
[----:B------:R-:W-:Y:S01]  /*1cf20*/  @!P1 STG.E desc[UR60][R44.64], R92 ;  /* 0x0000005c2c009986 */ /* 0x000fe2000c10193c */
[----:B------:R-:W-:-:S02]  /*1cf30*/  LOP3.LUT R40, R2, R5, RZ, 0x3c, !PT ;  /* 0x0000000502287212 */ /* 0x000fc400078e3cff */
[----:B------:R-:W-:Y:S01]  /*1cf40*/  LOP3.LUT R60, R3, R60, RZ, 0x3c, !PT ;  /* 0x0000003c033c7212 */ /* 0x000fe200078e3cff */
[--C-:B------:R-:W-:Y:S01]  /*1cf50*/  IMAD.MOV.U32 R2, RZ, RZ, R48.reuse ;  /* 0x000000ffff027224 */ /* 0x100fe200078e0030 */
[----:B------:R-:W-:Y:S01]  /*1cf60*/  SHF.R.S32.HI R3, RZ, 0x1f, R48 ;  /* 0x0000001fff037819 */ /* 0x000fe20000011430 */
[----:B------:R0:W-:Y:S01]  /*1cf70*/  @!P0 STG.E desc[UR60][R44.64+0x20], R91 ;  /* 0x0000205b2c008986 */ /* 0x0001e2000c10193c */
[----:B------:R-:W-:-:S03]  /*1cf80*/  IMAD R20, R21, UR4, RZ ;  /* 0x0000000415147c24 */ /* 0x000fc6000f8e02ff */
[----:B------:R1:W5:Y:S01]  /*1cf90*/  LD.E.128 R4, desc[UR60][R60.64] ;  /* 0x0000003c3c047980 */ /* 0x000362000c101d00 */
[----:B------:R-:W-:-:S03]  /*1cfa0*/  IMAD.WIDE.U32 R2, R49, UR4, R2 ;  /* 0x0000000431027c25 */ /* 0x000fc6000f8e0002 */
[----:B------:R-:W5:Y:S01]  /*1cfb0*/  LD.E.128 R8, desc[UR60][R8.64] ;  /* 0x0000003c08087980 */ /* 0x000f62000c101d00 */
[----:B------:R-:W-:Y:S01]  /*1cfc0*/  IMAD R49, R49, UR5, R20 ;  /* 0x0000000531317c24 */ /* 0x000fe2000f8e0214 */
[----:B------:R-:W-:Y:S02]  /*1cfd0*/  ULDC.64 UR4, c[0x0][0xae0] ;  /* 0x0002b80000047ab9 */ /* 0x000fe40000000a00 */
[----:B------:R-:W5:Y:S04]  /*1cfe0*/  LD.E.128 R12, desc[UR60][R12.64] ;  /* 0x0000003c0c0c7980 */ /* 0x000f68000c101d00 */
[----:B------:R-:W5:Y:S04]  /*1cff0*/  LD.E.128 R24, desc[UR60][R24.64] ;  /* 0x0000003c18187980 */ /* 0x000f68000c101d00 */
[----:B------:R-:W5:Y:S04]  /*1d000*/  LD.E.128 R28, desc[UR60][R28.64] ;  /* 0x0000003c1c1c7980 */ /* 0x000f68000c101d00 */
[----:B------:R-:W5:Y:S04]  /*1d010*/  LD.E.128 R32, desc[UR60][R32.64] ;  /* 0x0000003c20207980 */ /* 0x000f68000c101d00 */
[----:B------:R-:W5:Y:S04]  /*1d020*/  LD.E.128 R36, desc[UR60][R36.64] ;  /* 0x0000003c24247980 */ /* 0x000f68000c101d00 */
[----:B------:R-:W5:Y:S01]  /*1d030*/  LD.E.128 R40, desc[UR60][R40.64] ;  /* 0x0000003c28287980 */ /* 0x000f62000c101d00 */
[----:B------:R-:W-:-:S02]  /*1d040*/  IMAD.IADD R3, R3, 0x1, R49 ;  /* 0x0000000103037824 */ /* 0x000fc400078e0231 */
[----:B------:R-:W-:Y:S01]  /*1d050*/  IMAD R49, R50, -0x80, R0 ;  /* 0xffffff8032317824 */ /* 0x000fe200078e0200 */
[----:B------:R-:W-:Y:S01]  /*1d060*/  @!PT LDS RZ, [RZ] ;  /* 0x00000000fffff984 */ /* 0x000fe20000000800 */
[----:B------:R-:W-:Y:S01]  /*1d070*/  @!PT LDS RZ, [RZ] ;  /* 0x00000000fffff984 */ /* 0x000fe20000000800 */
[----:B------:R-:W-:Y:S01]  /*1d080*/  @!PT LDS RZ, [RZ] ;  /* 0x00000000fffff984 */ /* 0x000fe20000000800 */
[----:B------:R-:W-:Y:S01]  /*1d090*/  @!PT LDS RZ, [RZ] ;  /* 0x00000000fffff984 */ /* 0x000fe20000000800 */
[----:B------:R2:W-:Y:S06]  /*1d0a0*/  MEMBAR.ALL.CTA ;  /* 0x0000000000007992 */ /* 0x0005ec0000008000 */
[----:B--2---:R-:W2:Y:S01]  /*1d0b0*/  FENCE.VIEW.ASYNC.S ;  /* 0x00000000000073c6 */ /* 0x004ea20000000000 */
[----:B0-----:R-:W-:Y:S01]  /*1d0c0*/  IMAD R44, R46, UR4, RZ ;  /* 0x000000042e2c7c24 */ /* 0x001fe2000f8e02ff */
[C---:B------:R-:W-:Y:S01]  /*1d0d0*/  IADD3 R0, R52.reuse, 0x40, RZ ;  /* 0x0000004034007810 */ /* 0x040fe20007ffe0ff */
[C---:B------:R-:W-:Y:S01]  /*1d0e0*/  VIADD R20, R52.reuse, 0x20 ;  /* 0x0000002034147836 */ /* 0x040fe20000000000 */
[-C--:B------:R-:W-:Y:S01]  /*1d0f0*/  ISETP.GE.AND P3, PT, R52, R49.reuse, PT ;  /* 0x000000313400720c */ /* 0x080fe20003f66270 */
[----:B------:R-:W-:Y:S01]  /*1d100*/  IMAD R45, R54, UR5, R44 ;  /* 0x00000005362d7c24 */ /* 0x000fe2000f8e022c */
[-C--:B------:R-:W-:Y:S01]  /*1d110*/  ISETP.GE.AND P1, PT, R0, R49.reuse, PT ;  /* 0x000000310000720c */ /* 0x080fe20003f26270 */
[----:B------:R-:W-:Y:S01]  /*1d120*/  IMAD.WIDE.U32 R2, R54, UR4, R2 ;  /* 0x0000000436027c25 */ /* 0x000fe2000f8e0002 */
[----:B------:R-:W-:Y:S01]  /*1d130*/  ULDC.64 UR4, c[0x0][0xae8] ;  /* 0x0002ba0000047ab9 */ /* 0x000fe20000000a00 */
[----:B------:R-:W-:-:S02]  /*1d140*/  ISETP.GE.AND P0, PT, R20, R49, PT ;  /* 0x000000311400720c */ /* 0x000fc40003f06270 */
[----:B------:R-:W-:Y:S02]  /*1d150*/  VIADD R0, R16, 0x2e820 ;  /* 0x0002e82010007836 */ /* 0x000fe40000000000 */
[----:B------:R-:W-:Y:S02]  /*1d160*/  IMAD.IADD R3, R3, 0x1, R45 ;  /* 0x0000000103037824 */ /* 0x000fe400078e022d */
[----:B------:R-:W-:Y:S01]  /*1d170*/  IMAD R20, R47, UR4, RZ ;  /* 0x000000042f147c24 */ /* 0x000fe2000f8e02ff */
[----:B------:R-:W-:Y:S01]  /*1d180*/  PRMT R0, RZ, 0x654, R0 ;  /* 0x00000654ff007816 */ /* 0x000fe20000000000 */
[----:B------:R-:W-:Y:S02]  /*1d190*/  VIADD R21, R52, 0x60 ;  /* 0x0000006034157836 */ /* 0x000fe40000000000 */
[C---:B------:R-:W-:Y:S02]  /*1d1a0*/  IMAD R47, R51.reuse, UR5, R20 ;  /* 0x00000005332f7c24 */ /* 0x040fe4000f8e0214 */
[----:B------:R-:W-:Y:S01]  /*1d1b0*/  IMAD.WIDE.U32 R44, R51, UR4, R2 ;  /* 0x00000004332c7c25 */ /* 0x000fe2000f8e0002 */
[----:B------:R-:W-:Y:S01]  /*1d1c0*/  ISETP.GE.AND P2, PT, R21, R49, PT ;  /* 0x000000311500720c */ /* 0x000fe20003f46270 */
[----:B--2---:R1:W-:Y:S02]  /*1d1d0*/  SYNCS.ARRIVE.TRANS64.RED.A1T0 RZ, [R0+URZ], RZ ;  /* 0x000000ff00ff79a7 */ /* 0x0043e4000810043f */
[----:B------:R-:W-:Y:S01]  /*1d1e0*/  IMAD.WIDE R20, R50, 0x80, R52 ;  /* 0x0000008032147825 */ /* 0x000fe200078e0234 */
[----:B------:R-:W-:Y:S01]  /*1d1f0*/  IADD3 R49, R45, R47, RZ ;  /* 0x0000002f2d317210 */ /* 0x000fe20007ffe0ff */
[----:B------:R-:W-:Y:S08]  /*1d200*/  @P3 BRA `(.L_x_441) ;  /* 0x0000000000403947 */ /* 0x000ff00003800000 */
[----:B------:R-:W-:Y:S01]  /*1d210*/  ULDC.64 UR4, c[0x0][0xad8] ;  /* 0x0002b60000047ab9 */ /* 0x000fe20000000a00 */
[----:B------:R-:W-:Y:S01]  /*1d220*/  IMAD.MOV.U32 R2, RZ, RZ, R44 ;  /* 0x000000ffff027224 */ /* 0x000fe200078e002c */
[----:B------:R-:W-:Y:S01]  /*1d230*/  ULDC.64 UR6, c[0x0][0xa80] ;  /* 0x0002a00000067ab9 */ /* 0x000fe20000000a00 */
[----:B------:R-:W-:Y:S02]  /*1d240*/  IMAD.MOV.U32 R3, RZ, RZ, R49 ;  /* 0x000000ffff037224 */ /* 0x000fe400078e0031 */
[----:B------:R-:W-:Y:S02]  /*1d250*/  IMAD R47, R21, UR4, RZ ;  /* 0x00000004152f7c24 */ /* 0x000fe4000f8e02ff */
[----:B-1----:R-:W-:Y:S02]  /*1d260*/  VIADD R0, R48, 0x40 ;  /* 0x0000004030007836 */ /* 0x002fe40000000000 */
[----:B------:R-:W-:Y:S01]  /*1d270*/  IMAD.WIDE.U32 R2, R20, UR4, R2 ;  /* 0x0000000414027c25 */ /* 0x000fe2000f8e0002 */
[----:B------:R-:W-:-:S02]  /*1d280*/  ULDC UR4, c[0x0][0xa8c] ;  /* 0x0002a30000047ab9 */ /* 0x000fc40000000800 */
[----:B------:R-:W-:Y:S01]  /*1d290*/  ISETP.GE.AND P3, PT, R48, UR4, PT ;  /* 0x0000000430007c0c */ /* 0x000fe2000bf66270 */
[----:B------:R-:W-:Y:S01]  /*1d2a0*/  IMAD R47, R20, UR5, R47 ;  /* 0x00000005142f7c24 */ /* 0x000fe2000f8e022f */
[----:B------:R-:W-:Y:S02]  /*1d2b0*/  ISETP.GE.AND P4, PT, R0, UR4, PT ;  /* 0x0000000400007c0c */ /* 0x000fe4000bf86270 */
[----:B------:R-:W-:Y:S02]  /*1d2c0*/  LEA R46, P5, R2, UR6, 0x1 ;  /* 0x00000006022e7c11 */ /* 0x000fe4000f8a08ff */
[----:B------:R-:W-:-:S04]  /*1d2d0*/  IADD3 R3, R3, R47, RZ ;  /* 0x0000002f03037210 */ /* 0x000fc80007ffe0ff */
[----:B------:R-:W-:-:S05]  /*1d2e0*/  LEA.HI.X R47, R2, UR7, R3, 0x1, P5 ;  /* 0x00000007022f7c11 */ /* 0x000fca000a8f0c03 */
[----:B-----5:R0:W-:Y:S04]  /*1d2f0*/  @!P3 STG.E.128 desc[UR60][R46.64], R4 ;  /* 0x000000042e00b986 */ /* 0x0201e8000c101d3c */
[----:B------:R0:W-:Y:S02]  /*1d300*/  @!P4 STG.E.128 desc[UR60][R46.64+0x80], R28 ;  /* 0x0000801c2e00c986 */ /* 0x0001e4000c101d3c */
.L_x_441:
[----:B------:R-:W-:Y:S05]  /*1d310*/  BSYNC B1 ;  /* 0x0000000000017941 */ /* 0x000fea0003800000 */
.L_x_440:
[----:B------:R-:W-:Y:S04]  /*1d320*/  BSSY B1, `(.L_x_442) ;  /* 0x0000014000017945 */ /* 0x000fe80003800000 */
[----:B------:R-:W-:Y:S05]  /*1d330*/  @P0 BRA `(.L_x_443) ;  /* 0x0000000000480947 */ /* 0x000fea0003800000 */
[----:B0----5:R-:W-:Y:S01]  /*1d340*/  IADD3 R5, P0, R20, 0x20, RZ ;  /* 0x0000002014057810 */ /* 0x021fe20007f1e0ff */
[----:B------:R-:W-:Y:S01]  /*1d350*/  ULDC.64 UR4, c[0x0][0xad8] ;  /* 0x0002b60000047ab9 */ /* 0x000fe20000000a00 */
[----:B------:R-:W-:Y:S01]  /*1d360*/  MOV R3, R49 ;  /* 0x0000003100037202 */ /* 0x000fe20000000f00 */
[----:B------:R-:W-:Y:S01]  /*1d370*/  IMAD.MOV.U32 R2, RZ, RZ, R44 ;  /* 0x000000ffff027224 */ /* 0x000fe200078e002c */
[----:B------:R-:W-:Y:S01]  /*1d380*/  ULDC.64 UR6, c[0x0][0xa80] ;  /* 0x0002a00000067ab9 */ /* 0x000fe20000000a00 */
[----:B-1----:R-:W-:Y:S02]  /*1d390*/  IMAD.X R0, RZ, RZ, R21, P0 ;  /* 0x000000ffff007224 */ /* 0x002fe400000e0615 */
[----:B------:R-:W-:Y:S02]  /*1d3a0*/  VIADD R4, R48, 0x40 ;  /* 0x0000004030047836 */ /* 0x000fe40000000000 */
        /* <DEDUP_REMOVED lines=11> */
.L_x_443:
[----:B------:R-:W-:Y:S05]  /*1d460*/  BSYNC B1 ;  /* 0x0000000000017941 */ /* 0x000fea0003800000 */
.L_x_442:
[----:B------:R-:W-:Y:S04]  /*1d470*/  BSSY B1, `(.L_x_444) ;  /* 0x0000014000017945 */ /* 0x000fe80003800000 */
[----:B------:R-:W-:Y:S05]  /*1d480*/  @P1 BRA `(.L_x_445) ;  /* 0x0000000000481947 */ /* 0x000fea0003800000 */
[----:B0-2--5:R-:W-:Y:S01]  /*1d490*/  IADD3 R5, P0, R20, 0x40, RZ ;  /* 0x0000004014057810 */ /* 0x025fe20007f1e0ff */
        /* <DEDUP_REMOVED lines=17> */
.L_x_445:
[----:B------:R-:W-:Y:S05]  /*1d5b0*/  BSYNC B1 ;  /* 0x0000000000017941 */ /* 0x000fea0003800000 */
.L_x_444:
[----:B------:R-:W-:Y:S05]  /*1d5c0*/  @P2 BRA `(.L_x_446) ;  /* 0x0000000800f42947 */ /* 0x000fea0003800000 */
[----:B0-23-5:R-:W-:Y:S01]  /*1d5d0*/  IADD3 R5, P0, R20, 0x60, RZ ;  /* 0x0000006014057810 */ /* 0x02dfe20007f1e0ff */
[----:B------:R-:W-:Y:S01]  /*1d5e0*/  ULDC.64 UR6, c[0x0][0xad8] ;  /* 0x0002b60000067ab9 */ /* 0x000fe20000000a00 */
[----:B------:R-:W-:Y:S01]  /*1d5f0*/  MOV R2, R44 ;  /* 0x0000002c00027202 */ /* 0x000fe20000000f00 */
[----:B------:R-:W-:Y:S01]  /*1d600*/  IMAD.MOV.U32 R3, RZ, RZ, R49 ;  /* 0x000000ffff037224 */ /* 0x000fe200078e0031 */
[----:B------:R-:W-:Y:S01]  /*1d610*/  ULDC UR4, c[0x0][0xa8c] ;  /* 0x0002a30000047ab9 */ /* 0x000fe20000000800 */
[----:B------:R-:W-:Y:S01]  /*1d620*/  IMAD.X R20, RZ, RZ, R21, P0 ;  /* 0x000000ffff147224 */ /* 0x000fe200000e0615 */
[----:B------:R-:W-:Y:S01]  /*1d630*/  ISETP.GE.AND P1, PT, R48, UR4, PT ;  /* 0x0000000430007c0c */ /* 0x000fe2000bf26270 */
[----:B------:R-:W-:-:S04]  /*1d640*/  IMAD.WIDE.U32 R2, R5, UR6, R2 ;  /* 0x0000000605027c25 */ /* 0x000fc8000f8e0002 */
[----:B------:R-:W-:Y:S02]  /*1d650*/  IMAD R20, R20, UR6, RZ ;  /* 0x0000000614147c24 */ /* 0x000fe4000f8e02ff */
[----:B-1----:R-:W-:Y:S02]  /*1d660*/  VIADD R0, R48, 0x40 ;  /* 0x0000004030007836 */ /* 0x002fe40000000000 */
        /* <DEDUP_REMOVED lines=10> */
.L_x_437:
[----:B------:R-:W4:Y:S01]  /*1d710*/  LDL.LU R4, [R1+0x74] ;  /* 0x0000740001047983 */ /* 0x000f220000300800 */
[----:B------:R-:W-:-:S03]  /*1d720*/  ULDC.64 UR4, c[0x0][0xbd8] ;  /* 0x0002f60000047ab9 */ /* 0x000fc60000000a00 */
[----:B--2---:R-:W1:Y:S01]  /*1d730*/  LDL.LU R0, [R1+0x78] ;  /* 0x0000780001007983 */ /* 0x004e620000300800 */
[----:B------:R-:W-:Y:S02]  /*1d740*/  ISETP.NE.U32.AND P0, PT, RZ, UR4, PT ;  /* 0x00000004ff007c0c */ /* 0x000fe4000bf05070 */
[----:B------:R-:W-:Y:S02]  /*1d750*/  MOV R7, RZ ;  /* 0x000000ff00077202 */ /* 0x000fe40000000f00 */
[----:B------:R-:W-:Y:S02]  /*1d760*/  ISETP.NE.AND.EX P0, PT, RZ, UR5, PT, P0 ;  /* 0x00000005ff007c0c */ /* 0x000fe4000bf05300 */
[----:B----4-:R-:W-:-:S04]  /*1d770*/  IADD3 R2, P1, R4, UR4, RZ ;  /* 0x0000000404027c10 */ /* 0x010fc8000ff3e0ff */
[----:B-1----:R-:W-:Y:S01]  /*1d780*/  IADD3.X R3, R0, UR5, RZ, P1, !PT ;  /* 0x0000000500037c10 */ /* 0x002fe20008ffe4ff */
[----:B------:R-:W-:Y:S02]  /*1d790*/  ULDC.64 UR4, c[0x0][0xbe0] ;  /* 0x0002f80000047ab9 */ /* 0x000fe40000000a00 */
[----:B------:R-:W-:-:S04]  /*1d7a0*/  ISETP.NE.U32.AND P1, PT, RZ, UR4, PT ;  /* 0x00000004ff007c0c */ /* 0x000fc8000bf25070 */
[----:B------:R1:W5:Y:S01]  /*1d7b0*/  @P0 LDG.E R7, desc[UR60][R2.64] ;  /* 0x0000003c02070981 */ /* 0x000362000c1e1900 */
[----:B------:R-:W-:Y:S01]  /*1d7c0*/  ISETP.NE.AND.EX P1, PT, RZ, UR5, PT, P1 ;  /* 0x00000005ff007c0c */ /* 0x000fe2000bf25310 */
[----:B------:R-:W2:-:S12]  /*1d7d0*/  S2R R6, SR_TID.X ;  /* 0x0000000000067919 */ /* 0x000e980000002100 */
[----:B------:R-:W-:Y:S01]  /*1d7e0*/  @P1 IADD3 R4, P2, R4, UR4, RZ ;  /* 0x0000000404041c10 */ /* 0x000fe2000ff5e0ff */
[----:B------:R-:W-:-:S03]  /*1d7f0*/  ULDC UR4, c[0x0][0xa88] ;  /* 0x0002a20000047ab9 */ /* 0x000fc60000000800 */
[----:B------:R-:W-:Y:S01]  /*1d800*/  @P1 IADD3.X R5, R0, UR5, RZ, P2, !PT ;  /* 0x0000000500051c10 */ /* 0x000fe200097fe4ff */
[----:B------:R-:W-:-:S06]  /*1d810*/  IMAD.U32 R0, RZ, RZ, UR4 ;  /* 0x00000004ff007e24 */ /* 0x000fcc000f8e00ff */
[----:B------:R1:W5:Y:S01]  /*1d820*/  @P1 LDG.E R0, desc[UR60][R4.64] ;  /* 0x0000003c04001981 */ /* 0x000362000c1e1900 */
[----:B--2---:R-:W-:-:S05]  /*1d830*/  VIADD R6, R6, 0xffffff80 ;  /* 0xffffff8006067836 */ /* 0x004fca0000000000 */
[----:B------:R-:W-:Y:S01]  /*1d840*/  ISETP.GE.AND P2, PT, R6, 0x80, PT ;  /* 0x000000800600780c */ /* 0x000fe20003f46270 */
[----:B-1----:R-:W-:-:S12]  /*1d850*/  @P1 BRA `(.L_x_447) ;  /* 0x0000000000101947 */ /* 0x002fd80003800000 */
[----:B------:R-:W-:Y:S05]  /*1d860*/  @!P0 BRA `(.L_x_447) ;  /* 0x00000000000c8947 */ /* 0x000fea0003800000 */
[----:B------:R-:W2:Y:S04]  /*1d870*/  LDG.E R5, desc[UR60][R2.64] ;  /* 0x0000003c02057981 */ /* 0x000ea8000c1e1900 */
[----:B-----5:R-:W2:Y:S02]  /*1d880*/  LDG.E R0, desc[UR60][R2.64+0x4] ;  /* 0x0000043c02007981 */ /* 0x020ea4000c1e1900 */
[----:B--2---:R-:W-:-:S07]  /*1d890*/  IMAD.IADD R0, R0, 0x1, -R5 ;  /* 0x0000000100007824 */ /* 0x004fce00078e0a05 */
.L_x_447:
[----:B------:R-:W2:Y:S04]  /*1d8a0*/  LDL.LU R3, [R1+0x6c] ;  /* 0x00006c0001037983 */ /* 0x000ea80000300800 */
[----:B------:R-:W4:Y:S04]  /*1d8b0*/  LDL.LU R2, [R1+0x7c] ;  /* 0x00007c0001027983 */ /* 0x000f280000300800 */
[----:B------:R-:W3:Y:S04]  /*1d8c0*/  LDL R13, [R1+0x70] ;  /* 0x00007000010d7983 */ /* 0x000ee80000100800 */
[----:B------:R-:W3:Y:S04]  /*1d8d0*/  LDL R12, [R1+0x4c] ;  /* 0x00004c00010c7983 */ /* 0x000ee80000100800 */
[----:B------:R1:W5:Y:S01]  /*1d8e0*/  LDL R14, [R1+0x80] ;  /* 0x00008000010e7983 */ /* 0x0003620000100800 */
[----:B------:R-:W-:Y:S01]  /*1d8f0*/  BSSY B1, `(.L_x_448) ;  /* 0x000001d000017945 */ /* 0x000fe20003800000 */
[----:B-----5:R-:W-:-:S02]  /*1d900*/  SHF.R.S32.HI R6, RZ, 0x1f, R7 ;  /* 0x0000001fff067819 */ /* 0x020fc40000011407 */
[----:B--2---:R-:W-:Y:S02]  /*1d910*/  SEL R11, R3, RZ, !P0 ;  /* 0x000000ff030b7207 */ /* 0x004fe40004000000 */
[----:B----4-:R-:W-:Y:S02]  /*1d920*/  SEL R9, R2, RZ, !P0 ;  /* 0x000000ff02097207 */ /* 0x010fe40004000000 */
[----:B---3--:R-:W-:Y:S02]  /*1d930*/  SHF.R.S32.HI R8, RZ, 0x1f, R13 ;  /* 0x0000001fff087819 */ /* 0x008fe4000001140d */
[----:B------:R-:W-:Y:S01]  /*1d940*/  SHF.R.S32.HI R10, RZ, 0x1f, R12 ;  /* 0x0000001fff0a7819 */ /* 0x000fe2000001140c */
[----:B-1----:R-:W-:Y:S06]  /*1d950*/  @P2 BRA `(.L_x_449) ;  /* 0x0000000000582947 */ /* 0x002fec0003800000 */
[----:B------:R-:W1:Y:S02]  /*1d960*/  S2R R2, SR_TID.X ;  /* 0x0000000000027919 */ /* 0x000e640000002100 */
[----:B-1----:R-:W-:-:S05]  /*1d970*/  LEA R2, R14, R2, 0x7 ;  /* 0x000000020e027211 */ /* 0x002fca00078e38ff */
[----:B------:R-:W-:-:S05]  /*1d980*/  VIADD R3, R2, 0xffffff80 ;  /* 0xffffff8002037836 */ /* 0x000fca0000000000 */
[----:B------:R-:W-:-:S13]  /*1d990*/  ISETP.GE.AND P0, PT, R3, R0, PT ;  /* 0x000000000300720c */ /* 0x000fda0003f06270 */
[----:B------:R-:W-:Y:S05]  /*1d9a0*/  @P0 BRA `(.L_x_449) ;  /* 0x0000000000440947 */ /* 0x000fea0003800000 */
[C---:B------:R-:W-:Y:S01]  /*1d9b0*/  IADD3 R2, P0, R3.reuse, R7, RZ ;  /* 0x0000000703027210 */ /* 0x040fe20007f1e0ff */
[----:B------:R-:W-:Y:S02]  /*1d9c0*/  ULDC.64 UR4, c[0x0][0xb70] ;  /* 0x0002dc0000047ab9 */ /* 0x000fe40000000a00 */
[----:B------:R-:W-:Y:S01]  /*1d9d0*/  IMAD R4, R8, UR4, RZ ;  /* 0x0000000408047c24 */ /* 0x000fe2000f8e02ff */
[----:B------:R-:W-:-:S03]  /*1d9e0*/  LEA.HI.X.SX32 R3, R3, R6, 0x1, P0 ;  /* 0x0000000603037211 */ /* 0x000fc600000f0eff */
[C---:B------:R-:W-:Y:S02]  /*1d9f0*/  IMAD R5, R13.reuse, UR5, R4 ;  /* 0x000000050d057c24 */ /* 0x040fe4000f8e0204 */
[----:B------:R-:W-:Y:S01]  /*1da00*/  IMAD.WIDE.U32 R2, R13, UR4, R2 ;  /* 0x000000040d027c25 */ /* 0x000fe2000f8e0002 */
[----:B------:R-:W-:-:S03]  /*1da10*/  ULDC.64 UR4, c[0x0][0xb78] ;  /* 0x0002de0000047ab9 */ /* 0x000fc60000000a00 */
[----:B------:R-:W-:Y:S02]  /*1da20*/  IMAD R4, R9, UR4, RZ ;  /* 0x0000000409047c24 */ /* 0x000fe4000f8e02ff */
[----:B------:R-:W-:Y:S02]  /*1da30*/  IMAD.IADD R3, R3, 0x1, R5 ;  /* 0x0000000103037824 */ /* 0x000fe400078e0205 */
[C---:B------:R-:W-:Y:S02]  /*1da40*/  IMAD R5, R11.reuse, UR5, R4 ;  /* 0x000000050b057c24 */ /* 0x040fe4000f8e0204 */
[----:B------:R-:W-:Y:S01]  /*1da50*/  IMAD.WIDE.U32 R2, R11, UR4, R2 ;  /* 0x000000040b027c25 */ /* 0x000fe2000f8e0002 */
[----:B------:R-:W-:-:S03]  /*1da60*/  ULDC.64 UR4, c[0x0][0xb40] ;  /* 0x0002d00000047ab9 */ /* 0x000fc60000000a00 */
[----:B------:R-:W-:Y:S01]  /*1da70*/  IMAD.IADD R3, R3, 0x1, R5 ;  /* 0x0000000103037824 */ /* 0x000fe200078e0205 */
[----:B------:R-:W-:-:S04]  /*1da80*/  LEA R4, P0, R2, UR4, 0x2 ;  /* 0x0000000402047c11 */ /* 0x000fc8000f8010ff */
[----:B------:R-:W-:Y:S02]  /*1da90*/  LEA.HI.X R5, R2, UR5, R3, 0x2, P0 ;  /* 0x0000000502057c11 */ /* 0x000fe400080f1403 */
[----:B------:R-:W-:-:S05]  /*1daa0*/  MOV R3, 0xff800000 ;  /* 0xff80000000037802 */ /* 0x000fca0000000f00 */
[----:B------:R1:W-:Y:S02]  /*1dab0*/  STG.E desc[UR60][R4.64], R3 ;  /* 0x0000000304007986 */ /* 0x0003e4000c10193c */
.L_x_449:
[----:B------:R-:W-:Y:S05]  /*1dac0*/  BSYNC B1 ;  /* 0x0000000000017941 */ /* 0x000fea0003800000 */
.L_x_448:
[----:B------:R-:W2:Y:S01]  /*1dad0*/  LDL.64 R20, [R1+0x50] ;  /* 0x0000500001147983 */ /* 0x000ea20000100a00 */
[----:B------:R-:W-:Y:S01]  /*1dae0*/  ULDC.64 UR4, c[0x0][0xaa0] ;  /* 0x0002a80000047ab9 */ /* 0x000fe20000000a00 */
[----:B------:R-:W-:Y:S01]  /*1daf0*/  IMAD.MOV.U32 R2, RZ, RZ, R12 ;  /* 0x000000ffff027224 */ /* 0x000fe200078e000c */
[----:B------:R-:W-:Y:S01]  /*1db00*/  BSSY B1, `(.L_x_450) ;  /* 0x000002c000017945 */ /* 0x000fe20003800000 */
[----:B-1----:R-:W-:Y:S02]  /*1db10*/  IMAD.MOV.U32 R3, RZ, RZ, R10 ;  /* 0x000000ffff037224 */ /* 0x002fe400078e000a */
[----:B------:R-:W-:Y:S02]  /*1db20*/  IMAD R4, R6, UR4, RZ ;  /* 0x0000000406047c24 */ /* 0x000fe4000f8e02ff */
[----:B------:R-:W-:-:S04]  /*1db30*/  IMAD.WIDE.U32 R2, R7, UR4, R2 ;  /* 0x0000000407027c25 */ /* 0x000fc8000f8e0002 */
[----:B------:R-:W-:Y:S01]  /*1db40*/  IMAD R7, R7, UR5, R4 ;  /* 0x0000000507077c24 */ /* 0x000fe2000f8e0204 */
[----:B------:R-:W-:Y:S01]  /*1db50*/  ULDC.64 UR4, c[0x0][0xae0] ;  /* 0x0002b80000047ab9 */ /* 0x000fe20000000a00 */
[----:B------:R-:W-:Y:S02]  /*1db60*/  IMAD R6, R14, -0x80, R0 ;  /* 0xffffff800e067824 */ /* 0x000fe400078e0200 */
[----:B------:R-:W-:Y:S02]  /*1db70*/  IMAD.IADD R3, R3, 0x1, R7 ;  /* 0x0000000103037824 */ /* 0x000fe400078e0207 */
[----:B------:R-:W-:Y:S02]  /*1db80*/  IMAD R4, R8, UR4, RZ ;  /* 0x0000000408047c24 */ /* 0x000fe4000f8e02ff */
[----:B------:R-:W-:-:S04]  /*1db90*/  IMAD.WIDE.U32 R2, R13, UR4, R2 ;  /* 0x000000040d027c25 */ /* 0x000fc8000f8e0002 */
[----:B------:R-:W-:Y:S01]  /*1dba0*/  IMAD R5, R13, UR5, R4 ;  /* 0x000000050d057c24 */ /* 0x000fe2000f8e0204 */
[----:B------:R-:W-:Y:S02]  /*1dbb0*/  ULDC.64 UR4, c[0x0][0xae8] ;  /* 0x0002ba0000047ab9 */ /* 0x000fe40000000a00 */
[----:B------:R-:W-:Y:S02]  /*1dbc0*/  IMAD R0, R9, UR4, RZ ;  /* 0x0000000409007c24 */ /* 0x000fe4000f8e02ff */
[----:B------:R-:W-:Y:S02]  /*1dbd0*/  IMAD.IADD R3, R3, 0x1, R5 ;  /* 0x0000000103037824 */ /* 0x000fe400078e0205 */
[C---:B------:R-:W-:Y:S02]  /*1dbe0*/  IMAD R9, R11.reuse, UR5, R0 ;  /* 0x000000050b097c24 */ /* 0x040fe4000f8e0200 */
[----:B------:R-:W-:-:S04]  /*1dbf0*/  IMAD.WIDE.U32 R4, R11, UR4, R2 ;  /* 0x000000040b047c25 */ /* 0x000fc8000f8e0002 */
[----:B------:R-:W-:Y:S01]  /*1dc00*/  IMAD.IADD R11, R5, 0x1, R9 ;  /* 0x00000001050b7824 */ /* 0x000fe200078e0209 */
[C---:B--2---:R-:W-:Y:S01]  /*1dc10*/  IADD3 R7, R20.reuse, 0x20, RZ ;  /* 0x0000002014077810 */ /* 0x044fe20007ffe0ff */
[C---:B------:R-:W-:Y:S01]  /*1dc20*/  VIADD R13, R20.reuse, 0x40 ;  /* 0x00000040140d7836 */ /* 0x040fe20000000000 */
[CC--:B------:R-:W-:Y:S02]  /*1dc30*/  ISETP.GE.AND P3, PT, R20.reuse, R6.reuse, PT ;  /* 0x000000061400720c */ /* 0x0c0fe40003f66270 */
[-C--:B------:R-:W-:Y:S01]  /*1dc40*/  ISETP.GE.AND P2, PT, R7, R6.reuse, PT ;  /* 0x000000060700720c */ /* 0x080fe20003f46270 */
[----:B------:R-:W-:Y:S01]  /*1dc50*/  VIADD R7, R20, 0x60 ;  /* 0x0000006014077836 */ /* 0x000fe20000000000 */
[----:B------:R-:W-:-:S04]  /*1dc60*/  ISETP.GE.AND P0, PT, R13, R6, PT ;  /* 0x000000060d00720c */ /* 0x000fc80003f06270 */
[----:B------:R-:W-:Y:S02]  /*1dc70*/  ISETP.GE.AND P1, PT, R7, R6, PT ;  /* 0x000000060700720c */ /* 0x000fe40003f26270 */
[----:B------:R-:W-:Y:S02]  /*1dc80*/  SHF.R.S32.HI R7, RZ, 0x1f, R20 ;  /* 0x0000001fff077819 */ /* 0x000fe40000011414 */
[----:B------:R-:W-:-:S05]  /*1dc90*/  MOV R6, R20 ;  /* 0x0000001400067202 */ /* 0x000fca0000000f00 */
[----:B------:R-:W-:Y:S01]  /*1dca0*/  IMAD.WIDE R6, R14, 0x80, R6 ;  /* 0x000000800e067825 */ /* 0x000fe200078e0206 */
[----:B------:R-:W-:Y:S06]  /*1dcb0*/  @P3 BRA `(.L_x_451) ;  /* 0x0000000000403947 */ /* 0x000fec0003800000 */
[----:B------:R-:W-:Y:S01]  /*1dcc0*/  MOV R3, R11 ;  /* 0x0000000b00037202 */ /* 0x000fe20000000f00 */
[----:B------:R-:W-:Y:S01]  /*1dcd0*/  ULDC.64 UR4, c[0x0][0xad8] ;  /* 0x0002b60000047ab9 */ /* 0x000fe20000000a00 */
[----:B------:R-:W-:Y:S01]  /*1dce0*/  IMAD.MOV.U32 R2, RZ, RZ, R4 ;  /* 0x000000ffff027224 */ /* 0x000fe200078e0004 */
[----:B------:R-:W-:Y:S01]  /*1dcf0*/  ULDC.64 UR6, c[0x0][0xa80] ;  /* 0x0002a00000067ab9 */ /* 0x000fe20000000a00 */
[----:B------:R-:W-:Y:S02]  /*1dd00*/  IMAD R9, R7, UR4, RZ ;  /* 0x0000000407097c24 */ /* 0x000fe4000f8e02ff */
[----:B------:R-:W-:Y:S02]  /*1dd10*/  VIADD R0, R12, 0x40 ;  /* 0x000000400c007836 */ /* 0x000fe40000000000 */
        /* <DEDUP_REMOVED lines=10> */
.L_x_451:
[----:B------:R-:W-:Y:S05]  /*1ddc0*/  BSYNC B1 ;  /* 0x0000000000017941 */ /* 0x000fea0003800000 */
.L_x_450:
[----:B------:R-:W-:Y:S04]  /*1ddd0*/  BSSY B1, `(.L_x_452) ;  /* 0x0000014000017945 */ /* 0x000fe80003800000 */
[----:B------:R-:W-:Y:S05]  /*1dde0*/  @P2 BRA `(.L_x_453) ;  /* 0x0000000000482947 */ /* 0x000fea0003800000 */
[----:B-1----:R-:W-:Y:S01]  /*1ddf0*/  IADD3 R9, P2, R6, 0x20, RZ ;  /* 0x0000002006097810 */ /* 0x002fe20007f5e0ff */
[----:B------:R-:W-:Y:S01]  /*1de00*/  ULDC.64 UR4, c[0x0][0xad8] ;  /* 0x0002b60000047ab9 */ /* 0x000fe20000000a00 */
[----:B------:R-:W-:Y:S01]  /*1de10*/  MOV R2, R4 ;  /* 0x0000000400027202 */ /* 0x000fe20000000f00 */
[----:B------:R-:W-:Y:S01]  /*1de20*/  IMAD.MOV.U32 R3, RZ, RZ, R11 ;  /* 0x000000ffff037224 */ /* 0x000fe200078e000b */
[----:B------:R-:W-:Y:S01]  /*1de30*/  ULDC.64 UR6, c[0x0][0xa80] ;  /* 0x0002a00000067ab9 */ /* 0x000fe20000000a00 */
[----:B------:R-:W-:Y:S02]  /*1de40*/  IMAD.X R0, RZ, RZ, R7, P2 ;  /* 0x000000ffff007224 */ /* 0x000fe400010e0607 */
        /* <DEDUP_REMOVED lines=12> */
.L_x_453:
[----:B------:R-:W-:Y:S05]  /*1df10*/  BSYNC B1 ;  /* 0x0000000000017941 */ /* 0x000fea0003800000 */
.L_x_452:
[----:B------:R-:W-:Y:S04]  /*1df20*/  BSSY B1, `(.L_x_454) ;  /* 0x0000014000017945 */ /* 0x000fe80003800000 */
[----:B------:R-:W-:Y:S05]  /*1df30*/  @P0 BRA `(.L_x_455) ;  /* 0x0000000000480947 */ /* 0x000fea0003800000 */
[----:B-12---:R-:W-:Y:S01]  /*1df40*/  IADD3 R9, P0, R6, 0x40, RZ ;  /* 0x0000004006097810 */ /* 0x006fe20007f1e0ff */
[----:B------:R-:W-:Y:S01]  /*1df50*/  ULDC.64 UR4, c[0x0][0xad8] ;  /* 0x0002b60000047ab9 */ /* 0x000fe20000000a00 */
[----:B------:R-:W-:Y:S01]  /*1df60*/  IMAD.MOV.U32 R2, RZ, RZ, R4 ;  /* 0x000000ffff027224 */ /* 0x000fe200078e0004 */
[----:B------:R-:W-:Y:S01]  /*1df70*/  IADD3 R8, R12, 0x40, RZ ;  /* 0x000000400c087810 */ /* 0x000fe20007ffe0ff */
[----:B------:R-:W-:Y:S01]  /*1df80*/  IMAD.MOV.U32 R3, RZ, RZ, R11 ;  /* 0x000000ffff037224 */ /* 0x000fe200078e000b */
[----:B------:R-:W-:Y:S01]  /*1df90*/  ULDC.64 UR6, c[0x0][0xa80] ;  /* 0x0002a00000067ab9 */ /* 0x000fe20000000a00 */
[----:B------:R-:W-:Y:S02]  /*1dfa0*/  IMAD.X R0, RZ, RZ, R7, P0 ;  /* 0x000000ffff007224 */ /* 0x000fe400000e0607 */
[----:B------:R-:W-:-:S04]  /*1dfb0*/  IMAD.WIDE.U32 R2, R9, UR4, R2 ;  /* 0x0000000409027c25 */ /* 0x000fc8000f8e0002 */
[----:B------:R-:W-:Y:S01]  /*1dfc0*/  IMAD R0, R0, UR4, RZ ;  /* 0x0000000400007c24 */ /* 0x000fe2000f8e02ff */
        /* <DEDUP_REMOVED lines=9> */
.L_x_455:
[----:B------:R-:W-:Y:S05]  /*1e060*/  BSYNC B1 ;  /* 0x0000000000017941 */ /* 0x000fea0003800000 */
.L_x_454:
[----:B------:R-:W-:Y:S05]  /*1e070*/  @P1 BRA `(.L_x_446) ;  /* 0x0000000000481947 */ /* 0x000fea0003800000 */
[----:B------:R-:W-:Y:S01]  /*1e080*/  IADD3 R5, P0, R6, 0x60, RZ ;  /* 0x0000006006057810 */ /* 0x000fe20007f1e0ff */
[----:B------:R-:W-:Y:S01]  /*1e090*/  ULDC.64 UR4, c[0x0][0xad8] ;  /* 0x0002b60000047ab9 */ /* 0x000fe20000000a00 */
[----:B------:R-:W-:Y:S01]  /*1e0a0*/  IMAD.MOV.U32 R2, RZ, RZ, R4 ;  /* 0x000000ffff027224 */ /* 0x000fe200078e0004 */
[----:B------:R-:W-:Y:S01]  /*1e0b0*/  ULDC.64 UR6, c[0x0][0xa80] ;  /* 0x0002a00000067ab9 */ /* 0x000fe20000000a00 */
[----:B------:R-:W-:Y:S01]  /*1e0c0*/  IADD3.X R6, RZ, R7, RZ, P0, !PT ;  /* 0x00000007ff067210 */ /* 0x000fe200007fe4ff */
[----:B------:R-:W-:Y:S02]  /*1e0d0*/  IMAD.MOV.U32 R3, RZ, RZ, R11 ;  /* 0x000000ffff037224 */ /* 0x000fe400078e000b */
[----:B------:R-:W-:Y:S02]  /*1e0e0*/  VIADD R0, R12, 0x40 ;  /* 0x000000400c007836 */ /* 0x000fe40000000000 */
[----:B------:R-:W-:Y:S02]  /*1e0f0*/  IMAD R6, R6, UR4, RZ ;  /* 0x0000000406067c24 */ /* 0x000fe4000f8e02ff */
        /* <DEDUP_REMOVED lines=10> */
.L_x_446:
[----:B------:R-:W-:Y:S05]  /*1e1a0*/  BSYNC B0 ;  /* 0x0000000000007941 */ /* 0x000fea0003800000 */
.L_x_436:
[----:B------:R-:W-:Y:S02]  /*1e1b0*/  ULDC UR4, c[0x0][0xc14] ;  /* 0x0003050000047ab9 */ /* 0x000fe40000000800 */
[----:B------:R-:W-:-:S13]  /*1e1c0*/  ISETP.GE.AND P0, PT, R127, UR4, PT ;  /* 0x000000047f007c0c */ /* 0x000fda000bf06270 */
[----:B------:R-:W-:Y:S05]  /*1e1d0*/  @!P0 BRA `(.L_x_456) ;  /* 0xfffffe2c00fc8947 */ /* 0x000fea000383ffff */
[----:B------:R-:W-:Y:S05]  /*1e1e0*/  BRA `(.L_x_285) ;  /* 0x0000005c00407947 */ /* 0x000fea0003800000 */
.L_x_283:
[----:B------:R-:W-:-:S08]  /*1e1f0*/  NOP ;  /* 0x0000000000007918 */ /* 0x000fd00000000000 */
[----:B0-----:R-:W0:-:S00]  /*1e200*/  USETMAXREG.DEALLOC.CTAPOOL 0x18 ;  /* 0x00000018000079c8 */ /* 0x001e0000080e0500 */
[----:B0-----:R-:W2:Y:S01]  /*1e210*/  LDL.LU R2, [R1+0x40] ;  /* 0x0000400001027983 */ /* 0x001ea20000300800 */
[----:B------:R-:W-:Y:S01]  /*1e220*/  LOP3.LUT R0, R0, 0x3, RZ, 0xc0, !PT ;  /* 0x0000000300007812 */ /* 0x000fe200078ec0ff */
[----:B------:R-:W-:-:S05]  /*1e230*/  IMAD.MOV.U32 R4, RZ, RZ, RZ ;  /* 0x000000ffff047224 */ /* 0x000fca00078e00ff */
[----:B------:R-:W0:Y:S02]  /*1e240*/  SHFL.IDX PT, R0, R0, RZ, 0x1f ;  /* 0x00001fff00007589 */ /* 0x000e2400000e0000 */
[----:B0-----:R-:W-:Y:S02]  /*1e250*/  ISETP.NE.AND P0, PT, R0, RZ, PT ;  /* 0x000000ff0000720c */ /* 0x001fe40003f05270 */
[----:B--2---:R-:W-:-:S11]  /*1e260*/  LOP3.LUT R2, R2, 0xfffffffd, RZ, 0xc0, !PT ;  /* 0xfffffffd02027812 */ /* 0x004fd600078ec0ff */
[----:B------:R-:W-:-:S05]  /*1e270*/  @P0 LOP3.LUT R2, R2, 0x2, RZ, 0xfc, !PT ;  /* 0x0000000202020812 */ /* 0x000fca00078efcff */
[----:B------:R0:W-:Y:S01]  /*1e280*/  STL [R1+0x40], R2 ;  /* 0x0000400201007387 */ /* 0x0001e20000100800 */
[----:B------:R-:W-:Y:S05]  /*1e290*/  @!P0 BRA `(.L_x_457) ;  /* 0x0000000000248947 */ /* 0x000fea0003800000 */
[----:B------:R-:W1:Y:S08]  /*1e2a0*/  S2UR UR5, SR_CgaCtaId ;  /* 0x00000000000579c3 */ /* 0x000e700000008800 */
[----:B------:R-:W-:Y:S06]  /*1e2b0*/  BAR.SYNC.DEFER_BLOCKING 0x5, 0x180 ;  /* 0x0146000000007b1d */ /* 0x000fec0000010000 */
[----:B------:R-:W-:-:S02]  /*1e2c0*/  UMOV UR4, 0x400 ;  /* 0x0000040000047882 */ /* 0x000fc40000000000 */
[----:B-1----:R-:W-:-:S09]  /*1e2d0*/  ULEA UR4, UR5, UR4, 0x18 ;  /* 0x0000000405047291 */ /* 0x002fd2000f8ec03f */
[----:B------:R-:W1:Y:S04]  /*1e2e0*/  LDS.128 R4, [UR4+0x2e8d0] ;  /* 0x02e8d004ff047984 */ /* 0x000e680008000c00 */
[----:B-1----:R1:W-:Y:S04]  /*1e2f0*/  STL.64 [R1], R4 ;  /* 0x0000000401007387 */ /* 0x0023e80000100a00 */
[----:B------:R1:W-:Y:S01]  /*1e300*/  STL.64 [R1+0x8], R6 ;  /* 0x0000080601007387 */ /* 0x0003e20000100a00 */
[----:B------:R-:W-:Y:S06]  /*1e310*/  BAR.ARV 0x4, 0x180 ;  /* 0x0106000000007b1d */ /* 0x000fec0000002000 */
[----:B------:R-:W-:Y:S05]  /*1e320*/  BRA `(.L_x_458) ;  /* 0x0000000800207947 */ /* 0x000fea0003800000 */
.L_x_457:
[----:B------:R-:W1:Y:S01]  /*1e330*/  S2R R0, SR_TID.X ;  /* 0x0000000000007919 */ /* 0x000e620000002100 */
[----:B------:R-:W-:Y:S01]  /*1e340*/  ULDC UR4, c[0x0][0xc14] ;  /* 0x0003050000047ab9 */ /* 0x000fe20000000800 */
[----:B------:R-:W2:Y:S01]  /*1e350*/  S2UR UR6, SR_CTAID.X ;  /* 0x00000000000679c3 */ /* 0x000ea20000002500 */
[----:B------:R-:W-:Y:S01]  /*1e360*/  ULDC UR5, c[0x0][0xc10] ;  /* 0x0003040000057ab9 */ /* 0x000fe20000000800 */
[----:B-1----:R-:W-:-:S04]  /*1e370*/  LOP3.LUT R5, R0, 0x1f, RZ, 0xc0, !PT ;  /* 0x0000001f00057812 */ /* 0x002fc800078ec0ff */
[----:B------:R-:W-:-:S04]  /*1e380*/  ISETP.NE.AND P0, PT, R5, 0x1f, PT ;  /* 0x0000001f0500780c */ /* 0x000fc80003f05270 */
[----:B------:R-:W-:-:S13]  /*1e390*/  ISETP.GE.OR P1, PT, R5, UR4, !P0 ;  /* 0x0000000405007c0c */ /* 0x000fda000c726670 */
[----:B0-----:R-:W0:Y:S02]  /*1e3a0*/  @!P1 LDC.64 R2, c[0x0][0xc58] ;  /* 0x00031600ff029b82 */ /* 0x001e240000000a00 */
[----:B0-----:R-:W-:-:S05]  /*1e3b0*/  @!P1 IMAD.WIDE.U32 R2, R5, 0x4, R2 ;  /* 0x0000000405029825 */ /* 0x001fca00078e0002 */
[----:B------:R-:W3:Y:S01]  /*1e3c0*/  @!P1 LDG.E R4, desc[UR60][R2.64] ;  /* 0x0000003c02049981 */ /* 0x000ee2000c1e1900 */
[C---:B------:R-:W-:Y:S01]  /*1e3d0*/  ISETP.NE.AND P1, PT, R5.reuse, RZ, PT ;  /* 0x000000ff0500720c */ /* 0x040fe20003f25270 */
[----:B------:R-:W-:Y:S01]  /*1e3e0*/  UMOV UR4, URZ ;  /* 0x0000003f00047c82 */ /* 0x000fe20008000000 */
[C---:B------:R-:W-:Y:S02]  /*1e3f0*/  ISETP.GE.U32.AND P2, PT, R5.reuse, 0x2, PT ;  /* 0x000000020500780c */ /* 0x040fe40003f46070 */
[C---:B------:R-:W-:Y:S02]  /*1e400*/  ISETP.GE.U32.AND P3, PT, R5.reuse, 0x4, PT ;  /* 0x000000040500780c */ /* 0x040fe40003f66070 */
[C---:B------:R-:W-:Y:S02]  /*1e410*/  ISETP.GE.U32.AND P4, PT, R5.reuse, 0x8, PT ;  /* 0x000000080500780c */ /* 0x040fe40003f86070 */
[----:B------:R-:W-:Y:S01]  /*1e420*/  ISETP.GE.U32.AND P5, PT, R5, 0x10, PT ;  /* 0x000000100500780c */ /* 0x000fe20003fa6070 */
        /* <DEDUP_REMOVED lines=8> */
[----:B------:R-:W-:Y:S01]  /*1e4b0*/  IADD3 R3, R0, R3, RZ ;  /* 0x0000000300037210 */ /* 0x000fe20007ffe0ff */
[----:B------:R-:W-:-:S04]  /*1e4c0*/  IMAD.MOV.U32 R0, RZ, RZ, RZ ;  /* 0x000000ffff007224 */ /* 0x000fc800078e00ff */
[----:B------:R-:W0:Y:S02]  /*1e4d0*/  SHFL.UP PT, R2, R3, 0x8, RZ ;  /* 0x0500000003027989 */ /* 0x000e2400000e00ff */
[----:B0-----:R-:W-:-:S05]  /*1e4e0*/  SEL R2, R2, RZ, P4 ;  /* 0x000000ff02027207 */ /* 0x001fca0002000000 */
[----:B------:R-:W-:-:S05]  /*1e4f0*/  IMAD.IADD R7, R3, 0x1, R2 ;  /* 0x0000000103077824 */ /* 0x000fca00078e0202 */
[----:B------:R-:W0:Y:S02]  /*1e500*/  SHFL.UP PT, R2, R7, 0x10, RZ ;  /* 0x0600000007027989 */ /* 0x000e2400000e00ff */
[----:B0-----:R-:W-:-:S05]  /*1e510*/  SEL R2, R2, RZ, P5 ;  /* 0x000000ff02027207 */ /* 0x001fca0002800000 */
[----:B------:R-:W-:-:S05]  /*1e520*/  IMAD.IADD R2, R7, 0x1, R2 ;  /* 0x0000000107027824 */ /* 0x000fca00078e0202 */
[----:B------:R-:W0:Y:S02]  /*1e530*/  SHFL.IDX PT, R6, R2, 0x1f, 0x1f ;  /* 0x03e01f0002067f89 */ /* 0x000e2400000e0000 */
[----:B0-----:R-:W-:-:S05]  /*1e540*/  IMAD R6, R6, UR5, RZ ;  /* 0x0000000506067c24 */ /* 0x001fca000f8e02ff */
[----:B--2---:R-:W-:Y:S02]  /*1e550*/  ISETP.GT.AND P6, PT, R6, UR6, PT ;  /* 0x0000000606007c0c */ /* 0x004fe4000bfc4270 */
[----:B------:R-:W-:-:S11]  /*1e560*/  MOV R9, R6 ;  /* 0x0000000600097202 */ /* 0x000fd60000000f00 */
[----:B------:R-:W-:Y:S05]  /*1e570*/  @P6 BRA `(.L_x_459) ;  /* 0x0000000000a46947 */ /* 0x000fea0003800000 */
[----:B------:R-:W0:Y:S01]  /*1e580*/  LDC R7, c[0x0][0xc14] ;  /* 0x00030500ff077b82 */ /* 0x000e220000000800 */
[----:B------:R-:W-:Y:S01]  /*1e590*/  IMAD.MOV.U32 R6, RZ, RZ, R9 ;  /* 0x000000ffff067224 */ /* 0x000fe200078e0009 */
[----:B------:R-:W-:Y:S01]  /*1e5a0*/  UMOV UR4, URZ ;  /* 0x0000003f00047c82 */ /* 0x000fe20008000000 */
[----:B------:R-:W-:Y:S01]  /*1e5b0*/  ULDC UR7, c[0x0][0xc14] ;  /* 0x0003050000077ab9 */ /* 0x000fe20000000800 */
[----:B------:R-:W-:-:S05]  /*1e5c0*/  ULDC UR5, c[0x0][0xc10] ;  /* 0x0003040000057ab9 */ /* 0x000fca0000000800 */
.L_x_463:
[----:B------:R-:W-:Y:S01]  /*1e5d0*/  IMAD.U32 R2, RZ, RZ, UR7 ;  /* 0x00000007ff027e24 */ /* 0x000fe2000f8e00ff */
[----:B------:R-:W-:-:S04]  /*1e5e0*/  UIADD3 UR4, UR4, 0x1f, URZ ;  /* 0x0000001f04047890 */ /* 0x000fc8000fffe03f */
[----:B------:R1:W-:Y:S02]  /*1e5f0*/  STL [R1+0xc], R2 ;  /* 0x00000c0201007387 */ /* 0x0003e40000100800 */
[----:B0-----:R-:W-:-:S13]  /*1e600*/  ISETP.LE.AND P6, PT, R7, UR4, PT ;  /* 0x0000000407007c0c */ /* 0x001fda000bfc3270 */
[----:B-1----:R-:W-:Y:S05]  /*1e610*/  @P6 BRA `(.L_x_460) ;  /* 0x00000004002c6947 */ /* 0x002fea0003800000 */
[----:B------:R-:W-:Y:S01]  /*1e620*/  VIADD R8, R5, UR4 ;  /* 0x0000000405087c36 */ /* 0x000fe20008000000 */
[----:B------:R-:W-:Y:S01]  /*1e630*/  BSSY B0, `(.L_x_461) ;  /* 0x0000007000007945 */ /* 0x000fe20003800000 */
[----:B------:R-:W-:-:S03]  /*1e640*/  MOV R4, RZ ;  /* 0x000000ff00047202 */ /* 0x000fc60000000f00 */
[----:B------:R-:W-:-:S13]  /*1e650*/  ISETP.GE.OR P6, PT, R8, R7, !P0 ;  /* 0x000000070800720c */ /* 0x000fda00047c6670 */
[----:B------:R-:W-:Y:S05]  /*1e660*/  @P6 BRA `(.L_x_462) ;  /* 0x00000000000c6947 */ /* 0x000fea0003800000 */
[----:B------:R-:W0:Y:S02]  /*1e670*/  LDC.64 R2, c[0x0][0xc58] ;  /* 0x00031600ff027b82 */ /* 0x000e240000000a00 */
[----:B0-----:R-:W-:-:S05]  /*1e680*/  IMAD.WIDE R2, R8, 0x4, R2 ;  /* 0x0000000408027825 */ /* 0x001fca00078e0202 */
[----:B------:R0:W5:Y:S02]  /*1e690*/  LDG.E R4, desc[UR60][R2.64] ;  /* 0x0000003c02047981 */ /* 0x000164000c1e1900 */
.L_x_462:
[----:B------:R-:W-:Y:S05]  /*1e6a0*/  BSYNC B0 ;  /* 0x0000000000007941 */ /* 0x000fea0003800000 */
.L_x_461:
        /* <DEDUP_REMOVED lines=15> */
[----:B------:R-:W0:Y:S02]  /*1e7a0*/  SHFL.IDX PT, R3, R11, 0x1f, 0x1f ;  /* 0x03e01f000b037f89 */ /* 0x000e2400000e0000 */
[----:B0-----:R-:W-:-:S04]  /*1e7b0*/  IMAD R3, R3, UR5, RZ ;  /* 0x0000000503037c24 */ /* 0x001fc8000f8e02ff */
[----:B------:R-:W-:-:S05]  /*1e7c0*/  IMAD.IADD R6, R3, 0x1, R6 ;  /* 0x0000000103067824 */ /* 0x000fca00078e0206 */
[----:B------:R-:W-:-:S13]  /*1e7d0*/  ISETP.GT.AND P6, PT, R6, UR6, PT ;  /* 0x0000000606007c0c */ /* 0x000fda000bfc4270 */
[----:B------:R-:W-:Y:S05]  /*1e7e0*/  @!P6 BRA `(.L_x_463) ;  /* 0xfffffffc0078e947 */ /* 0x000fea000383ffff */
[----:B------:R-:W-:Y:S01]  /*1e7f0*/  IMAD.MOV.U32 R2, RZ, RZ, R11 ;  /* 0x000000ffff027224 */ /* 0x000fe200078e000b */
[----:B------:R-:W-:-:S07]  /*1e800*/  MOV R9, R3 ;  /* 0x0000000300097202 */ /* 0x000fce0000000f00 */
.L_x_459:
[----:B------:R-:W-:-:S04]  /*1e810*/  IMAD.IADD R9, R6, 0x1, -R9 ;  /* 0x0000000106097824 */ /* 0x000fc800078e0a09 */
[----:B------:R-:W-:-:S05]  /*1e820*/  IMAD R3, R2, UR5, R9 ;  /* 0x0000000502037c24 */ /* 0x000fca000f8e0209 */
[----:B------:R-:W-:-:S13]  /*1e830*/  ISETP.GT.AND P0, PT, R3, UR6, PT ;  /* 0x0000000603007c0c */ /* 0x000fda000bf04270 */
[----:B------:R-:W-:-:S04]  /*1e840*/  VOTE.ANY R8, PT, !P0 ;  /* 0x0000000000087806 */ /* 0x000fc800040e0100 */
[----:B------:R-:W0:Y:S01]  /*1e850*/  POPC R7, R8 ;  /* 0x0000000800077309 */ /* 0x000e220000000000 */
[----:B------:R-:W-:Y:S01]  /*1e860*/  ISETP.NE.AND P0, PT, R8, RZ, PT ;  /* 0x000000ff0800720c */ /* 0x000fe20003f05270 */
[----:B0-----:R-:W0:Y:S02]  /*1e870*/  SHFL.IDX PT, R4, R4, R7, 0x1f ;  /* 0x00001f0704047589 */ /* 0x001e2400000e0000 */
[----:B0-----:R-:W-:-:S04]  /*1e880*/  IABS R6, R4 ;  /* 0x0000000400067213 */ /* 0x001fc80000000000 */
[----:B------:R-:W0:Y:S08]  /*1e890*/  I2F.RP R10, R6 ;  /* 0x00000006000a7306 */ /* 0x000e300000209400 */
[----:B0-----:R-:W0:Y:S02]  /*1e8a0*/  MUFU.RCP R10, R10 ;  /* 0x0000000a000a7308 */ /* 0x001e240000001000 */
[----:B0-----:R-:W-:-:S06]  /*1e8b0*/  VIADD R3, R10, 0xffffffe ;  /* 0x0ffffffe0a037836 */ /* 0x001fcc0000000000 */
[----:B------:R-:W0:Y:S02]  /*1e8c0*/  F2I.FTZ.U32.TRUNC.NTZ R3, R3 ;  /* 0x0000000300037305 */ /* 0x000e24000021f000 */
[----:B0-----:R-:W-:Y:S01]  /*1e8d0*/  IMAD.MOV R13, RZ, RZ, -R3 ;  /* 0x000000ffff0d7224 */ /* 0x001fe200078e0a03 */
[----:B------:R-:W-:Y:S06]  /*1e8e0*/  @!P0 BRA `(.L_x_464) ;  /* 0x0000000000088947 */ /* 0x000fec0003800000 */
[----:B------:R-:W-:-:S05]  /*1e8f0*/  IADD3 R11, R7, -0x1, RZ ;  /* 0xffffffff070b7810 */ /* 0x000fca0007ffe0ff */
[----:B------:R0:W1:Y:S02]  /*1e900*/  SHFL.IDX PT, R0, R2, R11, 0x1f ;  /* 0x00001f0b02007589 */ /* 0x00006400000e0000 */
.L_x_464:
[----:B-1----:R-:W-:Y:S02]  /*1e910*/  IMAD R0, R0, UR5, R9 ;  /* 0x0000000500007c24 */ /* 0x002fe4000f8e0209 */
[----:B------:R-:W-:Y:S02]  /*1e920*/  IMAD R9, R13, R6, RZ ;  /* 0x000000060d097224 */ /* 0x000fe400078e02ff */
[----:B0-----:R-:W-:Y:S01]  /*1e930*/  IMAD.MOV.U32 R2, RZ, RZ, RZ ;  /* 0x000000ffff027224 */ /* 0x001fe200078e00ff */
[----:B------:R0:W-:Y:S03]  /*1e940*/  STL [R1], R0 ;  /* 0x0000000001007387 */ /* 0x0001e60000100800 */
[----:B------:R-:W-:Y:S01]  /*1e950*/  IMAD.HI.U32 R2, R3, R9, R2 ;  /* 0x0000000903027227 */ /* 0x000fe200078e0002 */
[----:B------:R-:W-:-:S04]  /*1e960*/  IADD3 R3, -R0, UR6, RZ ;  /* 0x0000000600037c10 */ /* 0x000fc8000fffe1ff */
[----:B------:R-:W-:Y:S02]  /*1e970*/  IABS R9, R3 ;  /* 0x0000000300097213 */ /* 0x000fe40000000000 */
[----:B0-----:R-:W-:-:S03]  /*1e980*/  IABS R0, R4 ;  /* 0x0000000400007213 */ /* 0x001fc60000000000 */
[----:B------:R-:W-:-:S04]  /*1e990*/  IMAD.HI.U32 R2, R2, R9, RZ ;  /* 0x0000000902027227 */ /* 0x000fc800078e00ff */
[----:B------:R-:W-:-:S04]  /*1e9a0*/  IMAD.MOV R0, RZ, RZ, -R0 ;  /* 0x000000ffff007224 */ /* 0x000fc800078e0a00 */
[----:B------:R-:W-:Y:S01]  /*1e9b0*/  IMAD R9, R2, R0, R9 ;  /* 0x0000000002097224 */ /* 0x000fe200078e0209 */
[----:B------:R-:W-:-:S04]  /*1e9c0*/  LOP3.LUT R0, R3, R4, RZ, 0x3c, !PT ;  /* 0x0000000403007212 */ /* 0x000fc800078e3cff */
[----:B------:R-:W-:Y:S02]  /*1e9d0*/  ISETP.GT.U32.AND P1, PT, R6, R9, PT ;  /* 0x000000090600720c */ /* 0x000fe40003f24070 */
[----:B------:R-:W-:-:S11]  /*1e9e0*/  ISETP.GE.AND P2, PT, R0, RZ, PT ;  /* 0x000000ff0000720c */ /* 0x000fd60003f46270 */
[----:B------:R-:W-:Y:S01]  /*1e9f0*/  @!P1 IMAD.IADD R9, R9, 0x1, -R6 ;  /* 0x0000000109099824 */ /* 0x000fe200078e0a06 */
[----:B------:R-:W-:Y:S02]  /*1ea00*/  @!P1 IADD3 R2, R2, 0x1, RZ ;  /* 0x0000000102029810 */ /* 0x000fe40007ffe0ff */
[----:B------:R-:W-:Y:S02]  /*1ea10*/  ISETP.NE.AND P1, PT, R4, RZ, PT ;  /* 0x000000ff0400720c */ /* 0x000fe40003f25270 */
[----:B------:R-:W-:-:S13]  /*1ea20*/  ISETP.GE.U32.AND P0, PT, R9, R6, PT ;  /* 0x000000060900720c */ /* 0x000fda0003f06070 */
[----:B------:R-:W-:-:S04]  /*1ea30*/  @P0 VIADD R2, R2, 0x1 ;  /* 0x0000000102020836 */ /* 0x000fc80000000000 */
[----:B------:R-:W-:Y:S01]  /*1ea40*/  @!P2 IMAD.MOV R2, RZ, RZ, -R2 ;  /* 0x000000ffff02a224 */ /* 0x000fe200078e0a02 */
[----:B------:R-:W-:-:S05]  /*1ea50*/  @!P1 LOP3.LUT R2, RZ, R4, RZ, 0x33, !PT ;  /* 0x00000004ff029212 */ /* 0x000fca00078e33ff */
[----:B------:R-:W-:-:S04]  /*1ea60*/  IMAD.MOV R0, RZ, RZ, -R2 ;  /* 0x000000ffff007224 */ /* 0x000fc800078e0a02 */
[----:B------:R-:W-:Y:S01]  /*1ea70*/  IMAD R3, R4, R0, R3 ;  /* 0x0000000004037224 */ /* 0x000fe200078e0203 */
[----:B------:R-:W-:-:S04]  /*1ea80*/  IADD3 R0, R7, UR4, RZ ;  /* 0x0000000407007c10 */ /* 0x000fc8000fffe0ff */
[----:B------:R1:W-:Y:S04]  /*1ea90*/  STL [R1+0x4], R3 ;  /* 0x0000040301007387 */ /* 0x0003e80000100800 */
[----:B------:R1:W-:Y:S04]  /*1eaa0*/  STL [R1+0x8], R2 ;  /* 0x0000080201007387 */ /* 0x0003e80000100800 */
[----:B------:R1:W-:Y:S01]  /*1eab0*/  STL [R1+0xc], R0 ;  /* 0x00000c0001007387 */ /* 0x0003e20000100800 */
[----:B------:R-:W-:Y:S05]  /*1eac0*/  BRA `(.L_x_465) ;  /* 0x0000000000107947 */ /* 0x000fea0003800000 */
.L_x_460:
[----:B------:R-:W-:Y:S01]  /*1ead0*/  IMAD.U32 R0, RZ, RZ, UR6 ;  /* 0x00000006ff007e24 */ /* 0x000fe2000f8e00ff */
[----:B------:R0:W-:Y:S04]  /*1eae0*/  STL [R1+0x4], RZ ;  /* 0x000004ff01007387 */ /* 0x0001e80000100800 */
[----:B------:R0:W-:Y:S04]  /*1eaf0*/  STL [R1+0x8], RZ ;  /* 0x000008ff01007387 */ /* 0x0001e80000100800 */
[----:B------:R0:W-:Y:S02]  /*1eb00*/  STL [R1], R0 ;  /* 0x0000000001007387 */ /* 0x0001e40000100800 */
.L_x_465:
[----:B------:R-:W2:Y:S04]  /*1eb10*/  LDL R8, [R1] ;  /* 0x0000000001087983 */ /* 0x000ea80000100800 */
[----:B------:R-:W2:Y:S04]  /*1eb20*/  LDL R9, [R1+0x4] ;  /* 0x0000040001097983 */ /* 0x000ea80000100800 */
[----:B------:R-:W2:Y:S04]  /*1eb30*/  LDL R10, [R1+0x8] ;  /* 0x00000800010a7983 */ /* 0x000ea80000100800 */
[----:B------:R-:W2:Y:S01]  /*1eb40*/  LDL R11, [R1+0xc] ;  /* 0x00000c00010b7983 */ /* 0x000ea20000100800 */
[----:B------:R-:W-:-:S13]  /*1eb50*/  ISETP.NE.AND P0, PT, R5, RZ, PT ;  /* 0x000000ff0500720c */ /* 0x000fda0003f05270 */
[----:B-1----:R-:W1:Y:S01]  /*1eb60*/  @!P0 S2R R3, SR_CgaCtaId ;  /* 0x0000000000038919 */ /* 0x002e620000008800 */
[----:B0-----:R-:W-:-:S04]  /*1eb70*/  @!P0 MOV R0, 0x400 ;  /* 0x0000040000008802 */ /* 0x001fc80000000f00 */
[----:B-1----:R-:W-:-:S05]  /*1eb80*/  @!P0 LEA R0, R3, R0, 0x18 ;  /* 0x0000000003008211 */ /* 0x002fca00078ec0ff */
[----:B--2---:R2:W-:Y:S01]  /*1eb90*/  @!P0 STS.128 [R0+0x2e8d0], R8 ;  /* 0x02e8d00800008388 */ /* 0x0045e20000000c00 */
[----:B------:R-:W-:Y:S06]  /*1eba0*/  BAR.ARV 0x5, 0x180 ;  /* 0x0146000000007b1d */ /* 0x000fec0000002000 */
.L_x_458:
[----:B--2---:R-:W2:Y:S01]  /*1ebb0*/  LDL R0, [R1+0xc] ;  /* 0x00000c0001007983 */ /* 0x004ea20000100800 */
[----:B------:R-:W-:-:S03]  /*1ebc0*/  ULDC UR4, c[0x0][0xc14] ;  /* 0x0003050000047ab9 */ /* 0x000fc60000000800 */
[----:B------:R3:W-:Y:S01]  /*1ebd0*/  STL [R1+0x10], RZ ;  /* 0x000010ff01007387 */ /* 0x0007e20000100800 */
[----:B--2---:R-:W-:Y:S01]  /*1ebe0*/  ISETP.GE.AND P0, PT, R0, UR4, PT ;  /* 0x0000000400007c0c */ /* 0x004fe2000bf06270 */
[----:B------:R-:W-:-:S05]  /*1ebf0*/  IMAD.MOV.U32 R0, RZ, RZ, 0x1 ;  /* 0x00000001ff007424 */ /* 0x000fca00078e00ff */
[----:B------:R3:W-:Y:S04]  /*1ec00*/  STL [R1+0x18], R0 ;  /* 0x0000180001007387 */ /* 0x0007e80000100800 */
[----:B------:R3:W-:Y:S03]  /*1ec10*/  STL [R1+0x44], RZ ;  /* 0x000044ff01007387 */ /* 0x0007e60000100800 */
[----:B------:R-:W-:Y:S05]  /*1ec20*/  @P0 BRA `(.L_x_466) ;  /* 0x0000004c00a40947 */ /* 0x000fea0003800000 */
[----:B0-----:R-:W2:Y:S01]  /*1ec30*/  LDL R2, [R1+0x98] ;  /* 0x0000980001027983 */ /* 0x001ea20000100800 */
[----:B---3--:R-:W0:Y:S01]  /*1ec40*/  S2R R0, SR_TID.X ;  /* 0x0000000000007919 */ /* 0x008e220000002100 */
[----:B-1----:R-:W1:Y:S01]  /*1ec50*/  S2R R6, SR_TID.X ;  /* 0x0000000000067919 */ /* 0x002e620000002100 */
[----:B0-----:R-:W-:-:S05]  /*1ec60*/  LOP3.LUT R0, R0, 0x7f, RZ, 0xc0, !PT ;  /* 0x0000007f00007812 */ /* 0x001fca00078ec0ff */
[----:B------:R-:W-:Y:S01]  /*1ec70*/  IMAD.SHL.U32 R0, R0, 0x10, RZ ;  /* 0x0000001000007824 */ /* 0x000fe200078e00ff */
[----:B-1----:R-:W-:-:S04]  /*1ec80*/  SHF.L.U32 R4, R6, 0x5, RZ ;  /* 0x0000000506047819 */ /* 0x002fc800000006ff */
[----:B------:R-:W-:Y:S01]  /*1ec90*/  LOP3.LUT R3, R0, 0x600, RZ, 0xc0, !PT ;  /* 0x0000060000037812 */ /* 0x000fe200078ec0ff */
[----:B------:R-:W-:-:S03]  /*1eca0*/  IMAD.SHL.U32 R0, R6, 0x80, RZ ;  /* 0x0000008006007824 */ /* 0x000fc600078e00ff */
[----:B------:R-:W-:Y:S02]  /*1ecb0*/  LOP3.LUT R5, R3, 0x60, R4, 0xf8, !PT ;  /* 0x0000006003057812 */ /* 0x000fe400078ef804 */
[----:B------:R-:W-:Y:S02]  /*1ecc0*/  SHF.R.U32.HI R3, RZ, 0x1, R6 ;  /* 0x00000001ff037819 */ /* 0x000fe40000011606 */
[----:B------:R-:W-:Y:S02]  /*1ecd0*/  LOP3.LUT R5, R5, 0x100, R4, 0xf8, !PT ;  /* 0x0000010005057812 */ /* 0x000fe400078ef804 */
[----:B------:R-:W-:Y:S01]  /*1ece0*/  LOP3.LUT R4, R4, 0x80, RZ, 0xc0, !PT ;  /* 0x0000008004047812 */ /* 0x000fe200078ec0ff */
[----:B------:R-:W-:-:S03]  /*1ecf0*/  IMAD.SHL.U32 R7, R6, 0x4, RZ ;  /* 0x0000000406077824 */ /* 0x000fc600078e00ff */
[----:B------:R-:W-:-:S04]  /*1ed00*/  LOP3.LUT R4, R4, 0x10, R6, 0xf8, !PT ;  /* 0x0000001004047812 */ /* 0x000fc800078ef806 */
[----:B------:R-:W-:Y:S02]  /*1ed10*/  LOP3.LUT R4, R4, 0x10, R7, 0x78, !PT ;  /* 0x0000001004047812 */ /* 0x000fe400078e7807 */
[----:B------:R-:W-:Y:S01]  /*1ed20*/  LOP3.LUT P0, RZ, R6, 0x4, RZ, 0xc0, !PT ;  /* 0x0000000406ff7812 */ /* 0x000fe2000780c0ff */
[----:B------:R-:W-:Y:S01]  /*1ed30*/  BSSY B7, `(.L_x_466) ;  /* 0x00004d8000077945 */ /* 0x000fe20003800000 */
[----:B------:R-:W-:Y:S01]  /*1ed40*/  ULDC UR40, c[0x0][0xc] ;  /* 0x0000030000287ab9 */ /* 0x000fe20000000800 */
[----:B------:R-:W-:Y:S01]  /*1ed50*/  ULDC.64 UR36, c[0x0][0x198] ;  /* 0x0000660000247ab9 */ /* 0x000fe20000000a00 */
[----:B--2---:R-:W-:Y:S02]  /*1ed60*/  R2UR UR4, R2 ;  /* 0x00000000020472ca */ /* 0x004fe400000e0000 */
[----:B------:R-:W-:-:S04]  /*1ed70*/  LOP3.LUT R2, R0, 0x380, RZ, 0xc0, !PT ;  /* 0x0000038000027812 */ /* 0x000fc800078ec0ff */
[----:B------:R-:W-:Y:S01]  /*1ed80*/  LOP3.LUT R2, R2, 0x30, R3, 0xf8, !PT ;  /* 0x0000003002027812 */ /* 0x000fe200078ef803 */
[----:B------:R-:W-:-:S05]  /*1ed90*/  IMAD.SHL.U32 R3, R6, 0x10, RZ ;  /* 0x0000001006037824 */ /* 0x000fca00078e00ff */
[----:B------:R-:W-:-:S04]  /*1eda0*/  LOP3.LUT R3, R2, 0x70, R3, 0x78, !PT ;  /* 0x0000007002037812 */ /* 0x000fc800078e7803 */
[----:B------:R-:W-:Y:S02]  /*1edb0*/  LOP3.LUT R2, R3, 0xc00, R0, 0xf8, !PT ;  /* 0x00000c0003027812 */ /* 0x000fe400078ef800 */
[----:B------:R-:W-:-:S03]  /*1edc0*/  LOP3.LUT R0, R5, R4, RZ, 0xfc, !PT ;  /* 0x0000000405007212 */ /* 0x000fc600078efcff */
[----:B------:R-:W-:Y:S04]  /*1edd0*/  STL [R1+0x30], R2 ;  /* 0x0000300201007387 */ /* 0x000fe80000100800 */
[----:B------:R0:W-:Y:S02]  /*1ede0*/  STL [R1+0x2c], R0 ;  /* 0x00002c0001007387 */ /* 0x0001e40000100800 */
[----:B0-----:R-:W-:-:S04]  /*1edf0*/  MOV R0, 0x40 ;  /* 0x0000004000007802 */ /* 0x001fc80000000f00 */
[----:B------:R-:W-:Y:S01]  /*1ee00*/  SEL R2, R0, 0xffffffc0, !P0 ;  /* 0xffffffc000027807 */ /* 0x000fe20004000000 */
[----:B------:R-:W-:-:S04]  /*1ee10*/  IMAD.MOV.U32 R0, RZ, RZ, 0x1 ;  /* 0x00000001ff007424 */ /* 0x000fc800078e00ff */
[----:B------:R0:W-:Y:S04]  /*1ee20*/  STL [R1+0x34], R2 ;  /* 0x0000340201007387 */ /* 0x0001e80000100800 */
[----:B------:R0:W-:Y:S04]  /*1ee30*/  STL [R1+0x44], RZ ;  /* 0x000044ff01007387 */ /* 0x0001e80000100800 */
[----:B------:R0:W-:Y:S04]  /*1ee40*/  STL [R1+0x1c], R0 ;  /* 0x00001c0001007387 */ /* 0x0001e80000100800 */
[----:B------:R0:W-:Y:S04]  /*1ee50*/  STL [R1+0x14], RZ ;  /* 0x000014ff01007387 */ /* 0x0001e80000100800 */
[----:B------:R0:W-:Y:S04]  /*1ee60*/  STL [R1+0x10], RZ ;  /* 0x000010ff01007387 */ /* 0x0001e80000100800 */
[----:B------:R0:W-:Y:S01]  /*1ee70*/  STL [R1+0x18], R0 ;  /* 0x0000180001007387 */ /* 0x0001e20000100800 */
[----:B------:R-:W-:-:S02]  /*1ee80*/  ULOP3.LUT UR38, UR4, 0x1, URZ, 0xfc, !UPT ;  /* 0x0000000104267892 */ /* 0x000fc4000f8efc3f */
[----:B------:R-:W-:-:S12]  /*1ee90*/  ULOP3.LUT UR39, UR4, 0x2, URZ, 0xfc, !UPT ;  /* 0x0000000204277892 */ /* 0x000fd8000f8efc3f */
.L_x_561:
[----:B0-----:R-:W2:Y:S01]  /*1eea0*/  LDL R0, [R1+0xc] ;  /* 0x00000c0001007983 */ /* 0x001ea20000100800 */
[----:B------:R-:W2:Y:S01]  /*1eeb0*/  LDC.64 R16, c[0x0][0xc60] ;  /* 0x00031800ff107b82 */ /* 0x000ea20000000a00 */
[----:B------:R-:W-:Y:S05]  /*1eec0*/  YIELD ;  /* 0x0000000000007946 */ /* 0x000fea0003800000 */
[----:B------:R-:W-:Y:S01]  /*1eed0*/  ULDC.64 UR4, c[0x0][0xa28] ;  /* 0x00028a0000047ab9 */ /* 0x000fe20000000a00 */
[----:B------:R-:W-:Y:S01]  /*1eee0*/  ULDC.64 UR6, c[0x0][0xa00] ;  /* 0x0002800000067ab9 */ /* 0x000fe20000000a00 */
[----:B------:R-:W-:Y:S01]  /*1eef0*/  ISETP.NE.U32.AND P0, PT, RZ, UR4, PT ;  /* 0x00000004ff007c0c */ /* 0x000fe2000bf05070 */
[----:B--2---:R-:W-:-:S06]  /*1ef00*/  IMAD.WIDE R16, R0, 0x4, R16 ;  /* 0x0000000400107825 */ /* 0x004fcc00078e0210 */
[----:B------:R-:W2:Y:S01]  /*1ef10*/  LDG.E R16, desc[UR60][R16.64] ;  /* 0x0000003c10107981 */ /* 0x000ea2000c1e1900 */
[----:B------:R-:W-:Y:S01]  /*1ef20*/  ISETP.NE.AND.EX P0, PT, RZ, UR5, PT, P0 ;  /* 0x00000005ff007c0c */ /* 0x000fe2000bf05300 */
[----:B------:R-:W-:Y:S01]  /*1ef30*/  IMAD.MOV.U32 R0, RZ, RZ, RZ ;  /* 0x000000ffff007224 */ /* 0x000fe200078e00ff */
[----:B------:R-:W-:-:S04]  /*1ef40*/  ISETP.NE.U32.AND P1, PT, RZ, UR6, PT ;  /* 0x00000006ff007c0c */ /* 0x000fc8000bf25070 */
[----:B------:R-:W-:Y:S01]  /*1ef50*/  ISETP.NE.AND.EX P1, PT, RZ, UR7, PT, P1 ;  /* 0x00000007ff007c0c */ /* 0x000fe2000bf25310 */
[----:B------:R-:W-:Y:S01]  /*1ef60*/  IMAD.MOV.U32 R4, RZ, RZ, RZ ;  /* 0x000000ffff047224 */ /* 0x000fe200078e00ff */
[----:B------:R-:W-:Y:S02]  /*1ef70*/  CS2R R8, SRZ ;  /* 0x0000000000087805 */ /* 0x000fe4000001ff00 */
[----:B--2---:R-:W-:-:S03]  /*1ef80*/  SHF.R.S32.HI R18, RZ, 0x1f, R16 ;  /* 0x0000001fff127819 */ /* 0x004fc60000011410 */
[----:B------:R-:W-:-:S04]  /*1ef90*/  @P0 LEA R2, P2, R16, UR4, 0x2 ;  /* 0x0000000410020c11 */ /* 0x000fc8000f8410ff */
[----:B------:R-:W-:Y:S01]  /*1efa0*/  @P0 LEA.HI.X R3, R16, UR5, R18, 0x2, P2 ;  /* 0x0000000510030c11 */ /* 0x000fe200090f1412 */
[----:B------:R-:W-:-:S04]  /*1efb0*/  ULDC.64 UR4, c[0x0][0xa08] ;  /* 0x0002820000047ab9 */ /* 0x000fc80000000a00 */
[----:B------:R0:W5:Y:S02]  /*1efc0*/  @P0 LDG.E R0, desc[UR60][R2.64] ;  /* 0x0000003c02000981 */ /* 0x000164000c1e1900 */
[----:B0-----:R-:W-:-:S04]  /*1efd0*/  @P1 LEA R2, P0, R16, UR6, 0x2 ;  /* 0x0000000610021c11 */ /* 0x001fc8000f8010ff */
[----:B------:R-:W-:Y:S01]  /*1efe0*/  @P1 LEA.HI.X R3, R16, UR7, R18, 0x2, P0 ;  /* 0x0000000710031c11 */ /* 0x000fe200080f1412 */
[----:B------:R-:W-:-:S04]  /*1eff0*/  ULDC.64 UR6, c[0x0][0xa10] ;  /* 0x0002840000067ab9 */ /* 0x000fc80000000a00 */
[----:B------:R0:W2:Y:S01]  /*1f000*/  @P1 LDG.E R4, desc[UR60][R2.64] ;  /* 0x0000003c02041981 */ /* 0x0000a2000c1e1900 */
[----:B------:R-:W-:Y:S02]  /*1f010*/  ISETP.NE.U32.AND P1, PT, RZ, UR6, PT ;  /* 0x00000006ff007c0c */ /* 0x000fe4000bf25070 */
[C---:B------:R-:W-:Y:S02]  /*1f020*/  SHF.L.U32 R17, R16.reuse, 0x2, RZ ;  /* 0x0000000210117819 */ /* 0x040fe400000006ff */
[----:B------:R-:W-:Y:S02]  /*1f030*/  ISETP.NE.AND.EX P1, PT, RZ, UR7, PT, P1 ;  /* 0x00000007ff007c0c */ /* 0x000fe4000bf25310 */
[----:B------:R-:W-:Y:S02]  /*1f040*/  SHF.L.U64.HI R18, R16, 0x2, R18 ;  /* 0x0000000210127819 */ /* 0x000fe40000010212 */
[----:B0-----:R-:W-:-:S04]  /*1f050*/  IADD3 R2, P0, R17, UR6, RZ ;  /* 0x0000000611027c10 */ /* 0x001fc8000ff1e0ff */
[----:B------:R-:W-:Y:S01]  /*1f060*/  IADD3.X R3, R18, UR7, RZ, P0, !PT ;  /* 0x0000000712037c10 */ /* 0x000fe200087fe4ff */
[----:B------:R-:W-:Y:S01]  /*1f070*/  ULDC.64 UR6, c[0x0][0xa20] ;  /* 0x0002880000067ab9 */ /* 0x000fe20000000a00 */
[----:B------:R-:W-:-:S03]  /*1f080*/  ISETP.NE.U32.AND P0, PT, RZ, UR4, PT ;  /* 0x00000004ff007c0c */ /* 0x000fc6000bf05070 */
[----:B------:R-:W5:Y:S04]  /*1f090*/  @P1 LDG.E R9, desc[UR60][R2.64] ;  /* 0x0000003c02091981 */ /* 0x000f68000c1e1900 */
[----:B------:R-:W5:Y:S04]  /*1f0a0*/  @P1 LDG.E R11, desc[UR60][R2.64] ;  /* 0x0000003c020b1981 */ /* 0x000f68000c1e1900 */
[----:B------:R0:W5:Y:S01]  /*1f0b0*/  @P1 LDG.E R10, desc[UR60][R2.64+0x4] ;  /* 0x0000043c020a1981 */ /* 0x000162000c1e1900 */
[----:B------:R-:W-:Y:S02]  /*1f0c0*/  ISETP.NE.AND.EX P0, PT, RZ, UR5, PT, P0 ;  /* 0x00000005ff007c0c */ /* 0x000fe4000bf05300 */
[----:B0-----:R-:W-:-:S04]  /*1f0d0*/  IADD3 R2, P2, R17, UR4, RZ ;  /* 0x0000000411027c10 */ /* 0x001fc8000ff5e0ff */
[----:B------:R-:W-:Y:S01]  /*1f0e0*/  IADD3.X R3, R18, UR5, RZ, P2, !PT ;  /* 0x0000000512037c10 */ /* 0x000fe200097fe4ff */
[----:B------:R-:W-:Y:S01]  /*1f0f0*/  ULDC.64 UR4, c[0x0][0x3f8] ;  /* 0x0000fe0000047ab9 */ /* 0x000fe20000000a00 */
[----:B------:R-:W-:Y:S01]  /*1f100*/  ISETP.NE.U32.AND P2, PT, RZ, UR6, PT ;  /* 0x00000006ff007c0c */ /* 0x000fe2000bf45070 */
[----:B------:R-:W-:-:S04]  /*1f110*/  UISETP.NE.U32.AND UP0, UPT, UR4, URZ, UPT ;  /* 0x0000003f0400728c */ /* 0x000fc8000bf05070 */
[----:B------:R0:W5:Y:S01]  /*1f120*/  @P0 LDG.E R8, desc[UR60][R2.64] ;  /* 0x0000003c02080981 */ /* 0x000162000c1e1900 */
[----:B------:R-:W-:Y:S01]  /*1f130*/  ISETP.NE.AND.EX P2, PT, RZ, UR7, PT, P2 ;  /* 0x00000007ff007c0c */ /* 0x000fe2000bf45320 */
[----:B------:R-:W-:Y:S01]  /*1f140*/  UISETP.NE.AND.EX UP0, UPT, UR5, URZ, UPT, UP0 ;  /* 0x0000003f0500728c */ /* 0x000fe2000bf05300 */
[----:B------:R-:W-:Y:S02]  /*1f150*/  ULDC UR4, c[0x0][0x404] ;  /* 0x0001010000047ab9 */ /* 0x000fe40000000800 */
[----:B------:R-:W-:Y:S01]  /*1f160*/  ULDC UR5, c[0x0][0x2e0] ;  /* 0x0000b80000057ab9 */ /* 0x000fe20000000800 */
[----:B------:R-:W-:-:S04]  /*1f170*/  USEL UR4, UR4, 0x1, UP0 ;  /* 0x0000000104047887 */ /* 0x000fc80008000000 */
[----:B------:R-:W-:-:S04]  /*1f180*/  UIMAD UR4, UR4, UR5, URZ ;  /* 0x00000005040472a4 */ /* 0x000fc8000f8e023f */
[----:B------:R-:W-:Y:S02]  /*1f190*/  @P2 IADD3 R6, P3, R17, UR6, RZ ;  /* 0x0000000611062c10 */ /* 0x000fe4000ff7e0ff */
[----:B------:R-:W-:Y:S02]  /*1f1a0*/  IMAD.U32 R5, RZ, RZ, UR4 ;  /* 0x00000004ff057e24 */ /* 0x000fe4000f8e00ff */
[----:B------:R-:W-:-:S05]  /*1f1b0*/  @P2 IADD3.X R7, R18, UR7, RZ, P3, !PT ;  /* 0x0000000712072c10 */ /* 0x000fca0009ffe4ff */
[----:B------:R0:W5:Y:S01]  /*1f1c0*/  @P2 LDG.E R5, desc[UR60][R6.64] ;  /* 0x0000003c06052981 */ /* 0x000162000c1e1900 */
[----:B------:R-:W-:-:S03]  /*1f1d0*/  ULDC UR4, c[0x0][0x338] ;  /* 0x0000ce0000047ab9 */ /* 0x000fc60000000800 */
[----:B--2---:R1:W-:Y:S02]  /*1f1e0*/  STL [R1+0x24], R4 ;  /* 0x0000240401007387 */ /* 0x0043e40000100800 */
[----:B-1----:R-:W-:Y:S01]  /*1f1f0*/  IMAD.U32 R4, RZ, RZ, UR4 ;  /* 0x00000004ff047e24 */ /* 0x002fe2000f8e00ff */
[----:B0-----:R-:W-:Y:S06]  /*1f200*/  @P2 BRA `(.L_x_467) ;  /* 0x0000000000102947 */ /* 0x001fec0003800000 */
[----:B------:R-:W-:Y:S05]  /*1f210*/  @!P0 BRA `(.L_x_467) ;  /* 0x00000000000c8947 */ /* 0x000fea0003800000 */
[----:B-----5:R-:W2:Y:S04]  /*1f220*/  LDG.E R5, desc[UR60][R2.64] ;  /* 0x0000003c02057981 */ /* 0x020ea8000c1e1900 */
[----:B------:R-:W2:Y:S02]  /*1f230*/  LDG.E R2, desc[UR60][R2.64+0x4] ;  /* 0x0000043c02027981 */ /* 0x000ea4000c1e1900 */
[----:B--2---:R-:W-:-:S07]  /*1f240*/  IMAD.IADD R5, R2, 0x1, -R5 ;  /* 0x0000000102057824 */ /* 0x004fce00078e0a05 */
.L_x_467:
[----:B-----5:R-:W-:Y:S01]  /*1f250*/  @P1 IADD3 R4, -R11, R10, RZ ;  /* 0x0000000a0b041210 */ /* 0x020fe20007ffe1ff */
[--C-:B------:R-:W-:Y:S01]  /*1f260*/  IMAD.IADD R5, R5, 0x1, -R0.reuse ;  /* 0x0000000105057824 */ /* 0x100fe200078e0a00 */
[----:B------:R-:W-:Y:S01]  /*1f270*/  MOV R2, RZ ;  /* 0x000000ff00027202 */ /* 0x000fe20000000f00 */
[----:B------:R-:W-:Y:S01]  /*1f280*/  IMAD.IADD R0, R8, 0x1, R0 ;  /* 0x0000000108007824 */ /* 0x000fe200078e0200 */
[----:B------:R-:W-:Y:S01]  /*1f290*/  BSSY B0, `(.L_x_468) ;  /* 0x00000f9000007945 */ /* 0x000fe20003800000 */
[----:B------:R-:W-:-:S04]  /*1f2a0*/  IMAD.IADD R19, R5, 0x1, R4 ;  /* 0x0000000105137824 */ /* 0x000fc800078e0204 */
[----:B------:R-:W-:-:S04]  /*1f2b0*/  VIADD R3, R19, 0xdf ;  /* 0x000000df13037836 */ /* 0x000fc80000000000 */
[----:B------:R-:W-:-:S05]  /*1f2c0*/  IMAD.HI R2, R3, -0x6db6db6d, R2 ;  /* 0x9249249303027827 */ /* 0x000fca00078e0202 */
[----:B------:R-:W-:-:S04]  /*1f2d0*/  SHF.R.U32.HI R3, RZ, 0x1f, R2 ;  /* 0x0000001fff037819 */ /* 0x000fc80000011602 */
[----:B------:R-:W-:-:S05]  /*1f2e0*/  LEA.HI.SX32 R6, R2, R3, 0x19 ;  /* 0x0000000302067211 */ /* 0x000fca00078fcaff */
[--C-:B------:R-:W-:Y:S01]  /*1f2f0*/  IMAD R2, R6, 0xe0, -R5.reuse ;  /* 0x000000e006027824 */ /* 0x100fe200078e0a05 */
[----:B------:R0:W-:Y:S01]  /*1f300*/  STL [R1+0x3c], R6 ;  /* 0x00003c0601007387 */ /* 0x0001e20000100800 */
[----:B------:R-:W-:-:S03]  /*1f310*/  IMAD.MOV R5, RZ, RZ, -R5 ;  /* 0x000000ffff057224 */ /* 0x000fc600078e0a05 */
[----:B------:R-:W-:Y:S01]  /*1f320*/  VIMNMX R2, R2, R4, PT ;  /* 0x0000000402027248 */ /* 0x000fe20003fe0100 */
[----:B------:R0:W-:Y:S01]  /*1f330*/  STL [R1+0x28], R0 ;  /* 0x0000280001007387 */ /* 0x0001e20000100800 */
[----:B------:R-:W-:-:S04]  /*1f340*/  VIMNMX R4, RZ, R5, !PT ;  /* 0x00000005ff047248 */ /* 0x000fc80007fe0100 */
[----:B------:R-:W-:Y:S02]  /*1f350*/  ISETP.GT.AND P0, PT, R2, R4, PT ;  /* 0x000000040200720c */ /* 0x000fe40003f04270 */
[----:B------:R-:W-:-:S05]  /*1f360*/  SHF.R.U32.HI R4, RZ, 0x5, R4 ;  /* 0x00000005ff047819 */ /* 0x000fca0000011604 */
[----:B------:R-:W-:-:S06]  /*1f370*/  IMAD.WIDE.U32 R4, R4, 0x24924925, RZ ;  /* 0x2492492504047825 */ /* 0x000fcc00078e00ff */
[----:B------:R-:W-:Y:S02]  /*1f380*/  @P0 VIADD R3, R2, 0xdf ;  /* 0x000000df02030836 */ /* 0x000fe40000000000 */
[----:B------:R-:W-:-:S04]  /*1f390*/  @P0 IMAD.MOV.U32 R2, RZ, RZ, RZ ;  /* 0x000000ffff020224 */ /* 0x000fc800078e00ff */
[----:B------:R-:W-:Y:S01]  /*1f3a0*/  @P0 IMAD.HI R2, R3, -0x6db6db6d, R2 ;  /* 0x9249249303020827 */ /* 0x000fe200078e0202 */
[----:B------:R-:W-:-:S04]  /*1f3b0*/  MOV R3, R5 ;  /* 0x0000000500037202 */ /* 0x000fc80000000f00 */
[----:B------:R-:W-:Y:S01]  /*1f3c0*/  @P0 SHF.R.U32.HI R5, RZ, 0x1f, R2 ;  /* 0x0000001fff050819 */ /* 0x000fe20000011602 */
[----:B------:R-:W-:-:S03]  /*1f3d0*/  IMAD.MOV.U32 R4, RZ, RZ, R3 ;  /* 0x000000ffff047224 */ /* 0x000fc600078e0003 */
[----:B------:R-:W-:Y:S02]  /*1f3e0*/  @P0 LEA.HI.SX32 R4, R2, R5, 0x19 ;  /* 0x0000000502040211 */ /* 0x000fe400078fcaff */
[----:B------:R-:W-:Y:S02]  /*1f3f0*/  PLOP3.LUT P0, PT, PT, PT, PT, 0x80, 0x0 ;  /* 0x000000000000781c */ /* 0x000fe40003f0f070 */
[----:B------:R-:W-:-:S13]  /*1f400*/  ISETP.GT.AND P2, PT, R4, R3, PT ;  /* 0x000000030400720c */ /* 0x000fda0003f44270 */
[----:B0-----:R-:W-:Y:S05]  /*1f410*/  @!P2 BRA `(.L_x_469) ;  /* 0x0000000c0080a947 */ /* 0x001fea0003800000 */
[----:B------:R-:W2:Y:S01]  /*1f420*/  LDL R6, [R1+0x8] ;  /* 0x0000080001067983 */ /* 0x000ea20000100800 */
[----:B------:R-:W0:Y:S01]  /*1f430*/  LDC R0, c[0x0][0x428] ;  /* 0x00010a00ff007b82 */ /* 0x000e220000000800 */
[----:B------:R-:W-:Y:S01]  /*1f440*/  UMOV UR4, 0xffffffff ;  /* 0xffffffff00047882 */ /* 0x000fe20000000000 */
[----:B0-----:R-:W-:-:S13]  /*1f450*/  ISETP.NE.AND P0, PT, R0, 0x1, PT ;  /* 0x000000010000780c */ /* 0x001fda0003f05270 */
[----:B------:R-:W2:Y:S08]  /*1f460*/  @P0 LDC R0, c[0x0][0x42c] ;  /* 0x00010b00ff000b82 */ /* 0x000eb00000000800 */
[----:B------:R-:W0:Y:S01]  /*1f470*/  @P0 LDC R5, c[0x0][0x430] ;  /* 0x00010c00ff050b82 */ /* 0x000e220000000800 */
[----:B--2---:R-:W-:-:S04]  /*1f480*/  @P0 IMAD.HI.U32 R0, R6, R0, RZ ;  /* 0x0000000006000227 */ /* 0x004fc800078e00ff */
[----:B------:R-:W-:Y:S01]  /*1f490*/  IMAD.MOV.U32 R2, RZ, RZ, R6 ;  /* 0x000000ffff027224 */ /* 0x000fe200078e0006 */
[----:B0-----:R-:W-:Y:S02]  /*1f4a0*/  @P0 SHF.R.U32.HI R2, RZ, R5, R0 ;  /* 0x00000005ff020219 */ /* 0x001fe40000011600 */
[----:B------:R-:W-:Y:S01]  /*1f4b0*/  SEL R0, R16, RZ, !P1 ;  /* 0x000000ff10007207 */ /* 0x000fe20004800000 */
[----:B------:R-:W-:Y:S06]  /*1f4c0*/  BRA.DIV UR4, `(.L_x_470) ;  /* 0x0000006204d47947 */ /* 0x000fec000b800000 */
[----:B------:R-:W0:Y:S02]  /*1f4d0*/  S2R R5, SR_TID.X ;  /* 0x0000000000057919 */ /* 0x000e240000002100 */
[----:B0-----:R-:W-:-:S04]  /*1f4e0*/  SHF.R.U32.HI R5, RZ, 0x5, R5 ;  /* 0x00000005ff057819 */ /* 0x001fc80000011605 */
[----:B------:R-:W-:-:S05]  /*1f4f0*/  LOP3.LUT R5, R5, 0x3, RZ, 0xc0, !PT ;  /* 0x0000000305057812 */ /* 0x000fca00078ec0ff */
[----:B------:R0:W1:Y:S02]  /*1f500*/  SHFL.IDX PT, R14, R5, RZ, 0x1f ;  /* 0x00001fff050e7589 */ /* 0x00006400000e0000 */
.L_x_644:
[----:B-1----:R-:W-:Y:S02]  /*1f510*/  ISETP.NE.AND P0, PT, R14, RZ, PT ;  /* 0x000000ff0e00720c */ /* 0x002fe40003f05270 */
[----:B------:R-:W-:-:S11]  /*1f520*/  PLOP3.LUT P6, PT, PT, PT, PT, 0x8, 0x0 ;  /* 0x000000000000781c */ /* 0x000fd60003fce170 */
[----:B------:R-:W-:Y:S05]  /*1f530*/  @P0 BRA `(.L_x_471) ;  /* 0x00000000000c0947 */ /* 0x000fea0003800000 */
[----:B------:R-:W-:-:S03]  /*1f540*/  UMOV UR4, 0xffffffff ;  /* 0xffffffff00047882 */ /* 0x000fc60000000000 */
[----:B------:R-:W-:Y:S05]  /*1f550*/  BRA.DIV UR4, `(.L_x_472) ;  /* 0x0000006204e47947 */ /* 0x000fea000b800000 */
[----:B------:R-:W-:-:S13]  /*1f560*/  ELECT P6, URZ, PT ;  /* 0x00000000003f782f */ /* 0x000fda00038c0000 */
.L_x_471:
[----:B0-----:R-:W2:Y:S01]  /*1f570*/  LDL R5, [R1+0x44] ;  /* 0x0000440001057983 */ /* 0x001ea20000100800 */
[----:B------:R-:W-:Y:S01]  /*1f580*/  BSSY B1, `(.L_x_473) ;  /* 0x000000b000017945 */ /* 0x000fe20003800000 */
[----:B------:R-:W0:Y:S01]  /*1f590*/  S2R R11, SR_CgaCtaId ;  /* 0x00000000000b7919 */ /* 0x000e220000008800 */
[----:B--2---:R-:W-:-:S04]  /*1f5a0*/  IADD3 R5, R5, 0x1, RZ ;  /* 0x0000000105057810 */ /* 0x004fc80007ffe0ff */
        /* <DEDUP_REMOVED lines=8> */
.L_x_647:
[----:B------:R-:W-:Y:S05]  /*1f630*/  BSYNC B1 ;  /* 0x0000000000017941 */ /* 0x000fea0003800000 */
.L_x_473:
[----:B------:R-:W-:Y:S04]  /*1f640*/  BSSY B1, `(.L_x_475) ;  /* 0x0000050000017945 */ /* 0x000fe80003800000 */
[----:B------:R-:W-:Y:S05]  /*1f650*/  @!P6 BRA `(.L_x_476) ;  /* 0x000000040038e947 */ /* 0x000fea0003800000 */
[----:B------:R-:W0:Y:S04]  /*1f660*/  LDL R8, [R1+0x14] ;  /* 0x0000140001087983 */ /* 0x000e280000100800 */
[----:B------:R-:W2:Y:S01]  /*1f670*/  LDL R7, [R1+0x1c] ;  /* 0x00001c0001077983 */ /* 0x000ea20000100800 */
[----:B------:R-:W1:Y:S01]  /*1f680*/  S2R R6, SR_TID.X ;  /* 0x0000000000067919 */ /* 0x000e620000002100 */
[----:B------:R-:W-:Y:S01]  /*1f690*/  BSSY B2, `(.L_x_477) ;  /* 0x0000007000027945 */ /* 0x000fe20003800000 */
[----:B-1----:R-:W-:-:S04]  /*1f6a0*/  LOP3.LUT R6, R6, 0x7f, RZ, 0xc0, !PT ;  /* 0x0000007f06067812 */ /* 0x002fc800078ec0ff */
[----:B------:R-:W-:Y:S01]  /*1f6b0*/  ISETP.NE.AND P1, PT, R6, RZ, PT ;  /* 0x000000ff0600720c */ /* 0x000fe20003f25270 */
[----:B0-----:R-:W-:Y:S01]  /*1f6c0*/  IMAD R5, R8, 0x8, R11 ;  /* 0x0000000808057824 */ /* 0x001fe200078e020b */
[----:B--2---:R-:W-:-:S04]  /*1f6d0*/  SHF.L.U32 R10, R7, 0x1f, RZ ;  /* 0x0000001f070a7819 */ /* 0x004fc800000006ff */
[----:B------:R-:W0:Y:S02]  /*1f6e0*/  SYNCS.PHASECHK.TRANS64.TRYWAIT P0, [R5+URZ+0x2e8a0], R10 ;  /* 0x02e8a00a050075a7 */ /* 0x000e24000800017f */
[----:B0-----:R-:W-:Y:S05]  /*1f6f0*/  @!P0 BRA `(.L_x_478) ;  /* 0x0000006000b08947 */ /* 0x001fea0003800000 */
.L_x_648:
[----:B------:R-:W-:Y:S05]  /*1f700*/  BSYNC B2 ;  /* 0x0000000000027941 */ /* 0x000fea0003800000 */
.L_x_477:
[----:B------:R-:W-:Y:S04]  /*1f710*/  BSSY B2, `(.L_x_479) ;  /* 0x0000009000027945 */ /* 0x000fe80003800000 */
        /* <DEDUP_REMOVED lines=8> */
.L_x_480:
[----:B------:R-:W-:Y:S05]  /*1f7a0*/  BSYNC B2 ;  /* 0x0000000000027941 */ /* 0x000fea0003800000 */
.L_x_479:
[----:B------:R-:W2:Y:S01]  /*1f7b0*/  LDL R7, [R1+0x14] ;  /* 0x0000140001077983 */ /* 0x000ea20000100800 */
[----:B------:R-:W-:Y:S01]  /*1f7c0*/  MOV R13, RZ ;  /* 0x000000ff000d7202 */ /* 0x000fe20000000f00 */
[----:B------:R-:W-:Y:S01]  /*1f7d0*/  IMAD R6, R4, 0xe0, R9 ;  /* 0x000000e004067824 */ /* 0x000fe200078e0209 */
[----:B------:R-:W-:Y:S01]  /*1f7e0*/  UIADD3 UR4, UP0, UR36, 0x570, URZ ;  /* 0x0000057024047890 */ /* 0x000fe2000ff1e03f */
[----:B------:R-:W-:Y:S01]  /*1f7f0*/  PLOP3.LUT P0, PT, PT, PT, PT, 0x80, 0x0 ;  /* 0x000000000000781c */ /* 0x000fe20003f0f070 */
[----:B------:R-:W-:Y:S01]  /*1f800*/  UMOV UR6, 0x0 ;  /* 0x0000000000067882 */ /* 0x000fe20000000000 */
[----:B------:R-:W-:Y:S01]  /*1f810*/  R2UR UR10, R13 ;  /* 0x000000000d0a72ca */ /* 0x000fe200000e0000 */
[----:B------:R-:W-:Y:S01]  /*1f820*/  VIADD R6, R6, 0xffffff20 ;  /* 0xffffff2006067836 */ /* 0x000fe20000000000 */
[----:B------:R-:W-:Y:S01]  /*1f830*/  UIADD3.X UR5, URZ, UR37, URZ, UP0, !UPT ;  /* 0x000000253f057290 */ /* 0x000fe200087fe43f */
[----:B------:R-:W-:Y:S01]  /*1f840*/  UMOV UR7, 0x12f00000 ;  /* 0x12f0000000077882 */ /* 0x000fe20000000000 */
[----:B--2---:R-:W-:-:S02]  /*1f850*/  IMAD R12, R7, 0x7000, R11 ;  /* 0x00007000070c7824 */ /* 0x004fc400078e020b */
[----:B------:R-:W-:Y:S02]  /*1f860*/  VIADD R7, R5, 0x2e890 ;  /* 0x0002e89005077836 */ /* 0x000fe40000000000 */
[----:B------:R-:W-:-:S07]  /*1f870*/  VIADD R8, R12, 0x20400 ;  /* 0x000204000c087836 */ /* 0x000fce0000000000 */
.L_x_481:
[----:B------:R-:W-:-:S13]  /*1f880*/  @P0 ELECT P2, URZ, PT ;  /* 0x00000000003f082f */ /* 0x000fda0003840000 */
[----:B------:R-:W-:Y:S02]  /*1f890*/  @P2 R2UR UR13, R0 ;  /* 0x00000000000d22ca */ /* 0x000fe400000e0000 */
[----:B------:R-:W-:Y:S02]  /*1f8a0*/  @P2 R2UR UR12, R2 ;  /* 0x00000000020c22ca */ /* 0x000fe400000e0000 */
[----:B------:R-:W-:Y:S02]  /*1f8b0*/  @P2 R2UR UR11, R6 ;  /* 0x00000000060b22ca */ /* 0x000fe400000e0000 */
[----:B------:R-:W-:Y:S02]  /*1f8c0*/  @P2 R2UR UR9, R7 ;  /* 0x00000000070922ca */ /* 0x000fe400000e0000 */
[----:B------:R-:W-:Y:S02]  /*1f8d0*/  @P2 R2UR UR8, R8 ;  /* 0x00000000080822ca */ /* 0x000fe400000e0000 */
[----:B------:R-:W-:-:S02]  /*1f8e0*/  @P2 PLOP3.LUT P0, PT, P2, PT, PT, 0x8, 0x0 ;  /* 0x000000000000281c */ /* 0x000fc4000170e170 */
[----:B------:R-:W-:-:S09]  /*1f8f0*/  PLOP3.LUT P2, PT, PT, PT, PT, 0x8, 0x0 ;  /* 0x000000000000781c */ /* 0x000fd20003f4e170 */
[----:B------:R1:W-:Y:S02]  /*1f900*/  UTMALDG.4D [UR8], [UR4], desc[UR6] ;  /* 0x00000608040075b4 */ /* 0x0003e40008019000 */
[----:B-1----:R-:W-:Y:S05]  /*1f910*/  @P0 BRA.U.ANY `(.L_x_481) ;  /* 0xfffffffd00d80947 */ /* 0x002fea000393ffff */
[----:B------:R-:W1:Y:S01]  /*1f920*/  SYNCS.PHASECHK.TRANS64.TRYWAIT P0, [R5+URZ+0x2e8c0], R10 ;  /* 0x02e8c00a050075a7 */ /* 0x000e62000800017f */
[----:B------:R-:W-:Y:S04]  /*1f930*/  BSSY B2, `(.L_x_482) ;  /* 0x0000002000027945 */ /* 0x000fe80003800000 */
[----:B-1----:R-:W-:Y:S05]  /*1f940*/  @!P0 BRA `(.L_x_483) ;  /* 0x0000006000308947 */ /* 0x002fea0003800000 */
.L_x_649:
[----:B------:R-:W-:Y:S05]  /*1f950*/  BSYNC B2 ;  /* 0x0000000000027941 */ /* 0x000fea0003800000 */
.L_x_482:
[----:B------:R-:W-:Y:S01]  /*1f960*/  BSSY B2, `(.L_x_484) ;  /* 0x000000b000027945 */ /* 0x000fe20003800000 */
[----:B------:R-:W-:Y:S01]  /*1f970*/  MOV R14, 0x0 ;  /* 0x00000000000e7802 */ /* 0x000fe20000000f00 */
[----:B------:R-:W-:Y:S02]  /*1f980*/  IMAD.MOV.U32 R15, RZ, RZ, 0x12f00000 ;  /* 0x12f00000ff0f7424 */ /* 0x000fe400078e00ff */
[----:B------:R-:W-:Y:S05]  /*1f990*/  @P1 BRA `(.L_x_485) ;  /* 0x00000000001c1947 */ /* 0x000fea0003800000 */
[----:B------:R-:W2:Y:S02]  /*1f9a0*/  S2R R7, SR_TID.X ;  /* 0x0000000000077919 */ /* 0x000ea40000002100 */
[----:B--2---:R-:W-:Y:S01]  /*1f9b0*/  LOP3.LUT R8, R7, 0x1f, RZ, 0xc0, !PT ;  /* 0x0000001f07087812 */ /* 0x004fe200078ec0ff */
[----:B------:R-:W-:-:S03]  /*1f9c0*/  IMAD.MOV.U32 R7, RZ, RZ, 0x7000 ;  /* 0x00007000ff077424 */ /* 0x000fc600078e00ff */
[----:B------:R-:W-:Y:S01]  /*1f9d0*/  ISETP.NE.AND P0, PT, R8, RZ, PT ;  /* 0x000000ff0800720c */ /* 0x000fe20003f05270 */
[----:B------:R2:W-:-:S12]  /*1f9e0*/  SYNCS.ARRIVE.TRANS64 RZ, [R5+URZ+0x2e8b0], R7 ;  /* 0x02e8b00705ff79a7 */ /* 0x0005d8000800003f */
[----:B--2---:R-:W-:Y:S05]  /*1f9f0*/  @!P0 BRA `(.L_x_485) ;  /* 0x0000000000048947 */ /* 0x004fea0003800000 */
[----:B------:R-:W-:Y:S01]  /*1fa00*/  BPT.TRAP 0x1 ;  /* 0x000000040000795c */ /* 0x000fe20000300000 */
.L_x_485:
[----:B------:R-:W-:Y:S05]  /*1fa10*/  BSYNC B2 ;  /* 0x0000000000027941 */ /* 0x000fea0003800000 */
.L_x_484:
[----:B------:R-:W-:Y:S01]  /*1fa20*/  R2UR UR10, R13 ;  /* 0x000000000d0a72ca */ /* 0x000fe200000e0000 */
[----:B------:R-:W-:Y:S01]  /*1fa30*/  UIADD3 UR4, UP0, UR36, 0x670, URZ ;  /* 0x0000067024047890 */ /* 0x000fe2000ff1e03f */
[----:B------:R-:W-:Y:S01]  /*1fa40*/  R2UR UR6, R14 ;  /* 0x000000000e0672ca */ /* 0x000fe200000e0000 */
[----:B------:R-:W-:Y:S01]  /*1fa50*/  VIADD R7, R12, 0xe400 ;  /* 0x0000e4000c077836 */ /* 0x000fe20000000000 */
[----:B------:R-:W-:Y:S01]  /*1fa60*/  R2UR UR7, R15 ;  /* 0x000000000f0772ca */ /* 0x000fe200000e0000 */
[----:B------:R-:W-:Y:S01]  /*1fa70*/  UIADD3.X UR5, URZ, UR37, URZ, UP0, !UPT ;  /* 0x000000253f057290 */ /* 0x000fe200087fe43f */
[----:B------:R-:W-:Y:S02]  /*1fa80*/  PLOP3.LUT P0, PT, PT, PT, PT, 0x80, 0x0 ;  /* 0x000000000000781c */ /* 0x000fe40003f0f070 */
[----:B01----:R-:W-:-:S11]  /*1fa90*/  IADD3 R5, R5, 0x2e8b0, RZ ;  /* 0x0002e8b005057810 */ /* 0x003fd60007ffe0ff */
.L_x_486:
        /* <DEDUP_REMOVED lines=10> */
.L_x_476:
[----:B------:R-:W-:Y:S05]  /*1fb40*/  BSYNC B1 ;  /* 0x0000000000017941 */ /* 0x000fea0003800000 */
.L_x_475:
[----:B------:R-:W0:Y:S04]  /*1fb50*/  LDL.LU R10, [R1+0x14] ;  /* 0x00001400010a7983 */ /* 0x000e280000300800 */
[----:B------:R-:W2:Y:S01]  /*1fb60*/  LDL.LU R8, [R1+0x1c] ;  /* 0x00001c0001087983 */ /* 0x000ea20000300800 */
[----:B------:R-:W-:Y:S01]  /*1fb70*/  PLOP3.LUT P0, PT, PT, PT, PT, 0x8, 0x0 ;  /* 0x000000000000781c */ /* 0x000fe20003f0e170 */
[----:B0-----:R-:W-:-:S05]  /*1fb80*/  VIADD R5, R10, 0x1 ;  /* 0x000000010a057836 */ /* 0x001fca0000000000 */
[----:B------:R-:W-:-:S04]  /*1fb90*/  ISETP.NE.AND P1, PT, R5, 0x2, PT ;  /* 0x000000020500780c */ /* 0x000fc80003f25270 */
[----:B------:R-:W-:Y:S02]  /*1fba0*/  SEL R6, RZ, 0x1, P1 ;  /* 0x00000001ff067807 */ /* 0x000fe40000800000 */
[----:B------:R-:W-:Y:S02]  /*1fbb0*/  SEL R5, R5, RZ, P1 ;  /* 0x000000ff05057207 */ /* 0x000fe40000800000 */
[----:B--2---:R-:W-:Y:S01]  /*1fbc0*/  LOP3.LUT R8, R8, R6, RZ, 0x3c, !PT ;  /* 0x0000000608087212 */ /* 0x004fe200078e3cff */
[----:B------:R-:W-:-:S04]  /*1fbd0*/  VIADD R6, R4, 0xfffffffe ;  /* 0xfffffffe04067836 */ /* 0x000fc80000000000 */
[----:B------:R0:W-:Y:S01]  /*1fbe0*/  STL [R1+0x1c], R8 ;  /* 0x00001c0801007387 */ /* 0x0001e20000100800 */
[----:B------:R-:W-:-:S03]  /*1fbf0*/  ISETP.GE.AND P2, PT, R6, R3, PT ;  /* 0x000000030600720c */ /* 0x000fc60003f46270 */
[----:B------:R0:W-:Y:S10]  /*1fc00*/  STL [R1+0x14], R5 ;  /* 0x0000140501007387 */ /* 0x0001f40000100800 */
[----:B0-----:R-:W-:Y:S05]  /*1fc10*/  @!P2 BRA `(.L_x_469) ;  /* 0x000000040080a947 */ /* 0x001fea0003800000 */
[C---:B------:R-:W-:Y:S02]  /*1fc20*/  IMAD R5, R4.reuse, 0xe0, R9 ;  /* 0x000000e004057824 */ /* 0x040fe400078e0209 */
[----:B------:R-:W-:-:S03]  /*1fc30*/  VIADD R4, R4, 0xffffffff ;  /* 0xffffffff04047836 */ /* 0x000fc60000000000 */
[----:B------:R-:W-:-:S07]  /*1fc40*/  IADD3 R5, R5, -0x1c0, RZ ;  /* 0xfffffe4005057810 */ /* 0x000fce0007ffe0ff */
.L_x_499:
[----:B------:R-:W-:Y:S05]  /*1fc50*/  YIELD ;  /* 0x0000000000007946 */ /* 0x000fea0003800000 */
[----:B------:R-:W-:Y:S04]  /*1fc60*/  BSSY B1, `(.L_x_487) ;  /* 0x000004e000017945 */ /* 0x000fe80003800000 */
[----:B0-----:R-:W-:Y:S05]  /*1fc70*/  @!P6 BRA `(.L_x_488) ;  /* 0x000000040030e947 */ /* 0x001fea0003800000 */
[----:B------:R-:W2:Y:S04]  /*1fc80*/  LDL R6, [R1+0x14] ;  /* 0x0000140001067983 */ /* 0x000ea80000100800 */
[----:B------:R-:W3:Y:S01]  /*1fc90*/  LDL R7, [R1+0x1c] ;  /* 0x00001c0001077983 */ /* 0x000ee20000100800 */
[----:B------:R-:W0:Y:S01]  /*1fca0*/  S2R R8, SR_TID.X ;  /* 0x0000000000087919 */ /* 0x000e220000002100 */
[----:B------:R-:W-:Y:S01]  /*1fcb0*/  BSSY B2, `(.L_x_489) ;  /* 0x0000007000027945 */ /* 0x000fe20003800000 */
[----:B0-----:R-:W-:-:S04]  /*1fcc0*/  LOP3.LUT R8, R8, 0x7f, RZ, 0xc0, !PT ;  /* 0x0000007f08087812 */ /* 0x001fc800078ec0ff */
[----:B------:R-:W-:Y:S01]  /*1fcd0*/  ISETP.NE.AND P2, PT, R8, RZ, PT ;  /* 0x000000ff0800720c */ /* 0x000fe20003f45270 */
[----:B--2---:R-:W-:Y:S01]  /*1fce0*/  IMAD R6, R6, 0x8, R11 ;  /* 0x0000000806067824 */ /* 0x004fe200078e020b */
[----:B---3--:R-:W-:-:S04]  /*1fcf0*/  SHF.L.U32 R7, R7, 0x1f, RZ ;  /* 0x0000001f07077819 */ /* 0x008fc800000006ff */
[----:B------:R-:W0:Y:S02]  /*1fd00*/  SYNCS.PHASECHK.TRANS64.TRYWAIT P1, [R6+URZ+0x2e8a0], R7 ;  /* 0x02e8a007060075a7 */ /* 0x000e24000802017f */
[----:B0-----:R-:W-:Y:S05]  /*1fd10*/  @!P1 BRA `(.L_x_490) ;  /* 0x0000005c00509947 */ /* 0x001fea0003800000 */
.L_x_650:
[----:B------:R-:W-:Y:S05]  /*1fd20*/  BSYNC B2 ;  /* 0x0000000000027941 */ /* 0x000fea0003800000 */
.L_x_489:
        /* <DEDUP_REMOVED lines=9> */
.L_x_492:
[----:B------:R-:W-:Y:S05]  /*1fdc0*/  BSYNC B2 ;  /* 0x0000000000027941 */ /* 0x000fea0003800000 */
.L_x_491:
[----:B------:R-:W2:Y:S01]  /*1fdd0*/  LDL R8, [R1+0x14] ;  /* 0x0000140001087983 */ /* 0x000ea20000100800 */
[----:B------:R-:W-:Y:S01]  /*1fde0*/  IMAD.MOV.U32 R12, RZ, RZ, RZ ;  /* 0x000000ffff0c7224 */ /* 0x000fe200078e00ff */
[----:B------:R-:W-:Y:S01]  /*1fdf0*/  UIADD3 UR4, UP0, UR36, 0x570, URZ ;  /* 0x0000057024047890 */ /* 0x000fe2000ff1e03f */
[----:B------:R-:W-:Y:S01]  /*1fe00*/  PLOP3.LUT P1, PT, PT, PT, PT, 0x80, 0x0 ;  /* 0x000000000000781c */ /* 0x000fe20003f2f070 */
[----:B------:R-:W-:Y:S01]  /*1fe10*/  UMOV UR6, 0x0 ;  /* 0x0000000000067882 */ /* 0x000fe20000000000 */
[----:B------:R-:W-:Y:S01]  /*1fe20*/  IADD3 R9, R6, 0x2e890, RZ ;  /* 0x0002e89006097810 */ /* 0x000fe20007ffe0ff */
[----:B------:R-:W-:Y:S01]  /*1fe30*/  UIADD3.X UR5, URZ, UR37, URZ, UP0, !UPT ;  /* 0x000000253f057290 */ /* 0x000fe200087fe43f */
[----:B------:R-:W-:Y:S01]  /*1fe40*/  R2UR UR10, R12 ;  /* 0x000000000c0a72ca */ /* 0x000fe200000e0000 */
[----:B------:R-:W-:Y:S01]  /*1fe50*/  UMOV UR7, 0x12f00000 ;  /* 0x12f0000000077882 */ /* 0x000fe20000000000 */
[----:B--2---:R-:W-:-:S04]  /*1fe60*/  IMAD R8, R8, 0x7000, R11 ;  /* 0x0000700008087824 */ /* 0x004fc800078e020b */
[----:B------:R-:W-:-:S09]  /*1fe70*/  VIADD R10, R8, 0x20400 ;  /* 0x00020400080a7836 */ /* 0x000fd20000000000 */
.L_x_493:
        /* <DEDUP_REMOVED lines=13> */
.L_x_651:
[----:B------:R-:W-:Y:S05]  /*1ff50*/  BSYNC B2 ;  /* 0x0000000000027941 */ /* 0x000fea0003800000 */
.L_x_494:
[----:B------:R-:W-:Y:S01]  /*1ff60*/  BSSY B2, `(.L_x_496) ;  /* 0x000000b000027945 */ /* 0x000fe20003800000 */
[----:B------:R-:W-:Y:S02]  /*1ff70*/  IMAD.MOV.U32 R14, RZ, RZ, 0x0 ;  /* 0x00000000ff0e7424 */ /* 0x000fe400078e00ff */
[----:B------:R-:W-:Y:S01]  /*1ff80*/  IMAD.MOV.U32 R15, RZ, RZ, 0x12f00000 ;  /* 0x12f00000ff0f7424 */ /* 0x000fe200078e00ff */
[----:B------:R-:W-:Y:S06]  /*1ff90*/  @P2 BRA `(.L_x_497) ;  /* 0x00000000001c2947 */ /* 0x000fec0003800000 */
[----:B------:R-:W2:Y:S01]  /*1ffa0*/  S2R R9, SR_TID.X ;  /* 0x0000000000097919 */ /* 0x000ea20000002100 */
[----:B01----:R-:W-:-:S04]  /*1ffb0*/  MOV R7, 0x7000 ;  /* 0x0000700000077802 */ /* 0x003fc80000000f00 */
[----:B------:R3:W-:Y:S01]  /*1ffc0*/  SYNCS.ARRIVE.TRANS64 RZ, [R6+URZ+0x2e8b0], R7 ;  /* 0x02e8b00706ff79a7 */ /* 0x0007e2000800003f */
[----:B--2---:R-:W-:-:S04]  /*1ffd0*/  LOP3.LUT R9, R9, 0x1f, RZ, 0xc0, !PT ;  /* 0x0000001f09097812 */ /* 0x004fc800078ec0ff */
[----:B------:R-:W-:-:S13]  /*1ffe0*/  ISETP.NE.AND P1, PT, R9, RZ, PT ;  /* 0x000000ff0900720c */ /* 0x000fda0003f25270 */
[----:B---3--:R-:W-:Y:S05]  /*1fff0*/  @!P1 BRA `(.L_x_497) ;  /* 0x0000000000049947 */ /* 0x008fea0003800000 */
[----:B------:R-:W-:Y:S01]  /*20000*/  BPT.TRAP 0x1 ;  /* 0x000000040000795c */ /* 0x000fe20000300000 */
.L_x_497:
[----:B------:R-:W-:Y:S05]  /*20010*/  BSYNC B2 ;  /* 0x0000000000027941 */ /* 0x000fea0003800000 */
.L_x_496:
[----:B------:R-:W-:Y:S01]  /*20020*/  R2UR UR10, R12 ;  /* 0x000000000c0a72ca */ /* 0x000fe200000e0000 */
[----:B------:R-:W-:Y:S01]  /*20030*/  UIADD3 UR4, UP0, UR36, 0x670, URZ ;  /* 0x0000067024047890 */ /* 0x000fe2000ff1e03f */
[----:B------:R-:W-:Y:S01]  /*20040*/  R2UR UR6, R14 ;  /* 0x000000000e0672ca */ /* 0x000fe200000e0000 */
[----:B------:R-:W-:Y:S01]  /*20050*/  VIADD R8, R8, 0xe400 ;  /* 0x0000e40008087836 */ /* 0x000fe20000000000 */
[----:B------:R-:W-:Y:S01]  /*20060*/  R2UR UR7, R15 ;  /* 0x000000000f0772ca */ /* 0x000fe200000e0000 */
[----:B01----:R-:W-:Y:S01]  /*20070*/  VIADD R6, R6, 0x2e8b0 ;  /* 0x0002e8b006067836 */ /* 0x003fe20000000000 */
[----:B------:R-:W-:Y:S01]  /*20080*/  PLOP3.LUT P1, PT, PT, PT, PT, 0x80, 0x0 ;  /* 0x000000000000781c */ /* 0x000fe20003f2f070 */
[----:B------:R-:W-:-:S12]  /*20090*/  UIADD3.X UR5, URZ, UR37, URZ, UP0, !UPT ;  /* 0x000000253f057290 */ /* 0x000fd800087fe43f */
.L_x_498:
        /* <DEDUP_REMOVED lines=9> */
[----:B0-----:R-:W-:Y:S05]  /*20130*/  @P1 BRA.U.ANY `(.L_x_498) ;  /* 0xfffffffd00d81947 */ /* 0x001fea000393ffff */
.L_x_488:
[----:B------:R-:W-:Y:S05]  /*20140*/  BSYNC B1 ;  /* 0x0000000000017941 */ /* 0x000fea0003800000 */
.L_x_487:
[----:B------:R-:W2:Y:S04]  /*20150*/  LDL.LU R7, [R1+0x14] ;  /* 0x0000140001077983 */ /* 0x000ea80000300800 */
[----:B------:R-:W3:Y:S01]  /*20160*/  LDL.LU R9, [R1+0x1c] ;  /* 0x00001c0001097983 */ /* 0x000ee20000300800 */
[----:B------:R-:W-:Y:S01]  /*20170*/  IADD3 R4, R4, -0x1, RZ ;  /* 0xffffffff04047810 */ /* 0x000fe20007ffe0ff */
[----:B------:R-:W-:-:S03]  /*20180*/  VIADD R5, R5, 0xffffff20 ;  /* 0xffffff2005057836 */ /* 0x000fc60000000000 */
[----:B------:R-:W-:Y:S01]  /*20190*/  ISETP.GT.AND P2, PT, R4, R3, PT ;  /* 0x000000030400720c */ /* 0x000fe20003f44270 */
[----:B--2---:R-:W-:-:S05]  /*201a0*/  VIADD R6, R7, 0x1 ;  /* 0x0000000107067836 */ /* 0x004fca0000000000 */
[----:B------:R-:W-:-:S04]  /*201b0*/  ISETP.NE.AND P1, PT, R6, 0x2, PT ;  /* 0x000000020600780c */ /* 0x000fc80003f25270 */
[----:B------:R-:W-:Y:S02]  /*201c0*/  SEL R7, RZ, 0x1, P1 ;  /* 0x00000001ff077807 */ /* 0x000fe40000800000 */
[----:B------:R-:W-:Y:S02]  /*201d0*/  SEL R6, R6, RZ, P1 ;  /* 0x000000ff06067207 */ /* 0x000fe40000800000 */
[----:B---3--:R-:W-:-:S03]  /*201e0*/  LOP3.LUT R9, R9, R7, RZ, 0x3c, !PT ;  /* 0x0000000709097212 */ /* 0x008fc600078e3cff */
[----:B------:R0:W-:Y:S04]  /*201f0*/  STL [R1+0x14], R6 ;  /* 0x0000140601007387 */ /* 0x0001e80000100800 */
[----:B------:R0:W-:Y:S01]  /*20200*/  STL [R1+0x1c], R9 ;  /* 0x00001c0901007387 */ /* 0x0001e20000100800 */
[----:B------:R-:W-:Y:S05]  /*20210*/  @P2 BRA `(.L_x_499) ;  /* 0xfffffff8008c2947 */ /* 0x000fea000383ffff */
.L_x_469:
[----:B------:R-:W-:Y:S05]  /*20220*/  BSYNC B0 ;  /* 0x0000000000007941 */ /* 0x000fea0003800000 */
.L_x_468:
[----:B------:R-:W-:Y:S05]  /*20230*/  @!P0 WARPSYNC.ALL ;  /* 0x0000000000008948 */ /* 0x000fea0003800000 */
[----:B------:R-:W-:Y:S01]  /*20240*/  @!P0 BAR.SYNC.DEFER_BLOCKING 0xc, 0x180 ;  /* 0x0306000000008b1d */ /* 0x000fe20000010000 */
[----:B------:R-:W-:-:S05]  /*20250*/  ISETP.GT.AND P0, PT, R19, RZ, PT ;  /* 0x000000ff1300720c */ /* 0x000fca0003f04270 */
[----:B------:R-:W-:Y:S08]  /*20260*/  BSSY B6, `(.L_x_500) ;  /* 0x00002d2000067945 */ /* 0x000ff00003800000 */
[----:B------:R-:W-:Y:S05]  /*20270*/  @P0 BRA `(.L_x_501) ;  /* 0x0000000000480947 */ /* 0x000fea0003800000 */
[----:B0-----:R-:W0:Y:S02]  /*20280*/  S2R R6, SR_TID.X ;  /* 0x0000000000067919 */ /* 0x001e240000002100 */
        /* <DEDUP_REMOVED lines=15> */
[----:B------:R1:W-:Y:S01]  /*20380*/  STL [R1], R0 ;  /* 0x0000000001007387 */ /* 0x0003e20000100800 */
[----:B------:R-:W-:Y:S05]  /*20390*/  BRA `(.L_x_502) ;  /* 0x0000002800f87947 */ /* 0x000fea0003800000 */
.L_x_501:
[----:B------:R-:W1:Y:S01]  /*203a0*/  S2R R0, SR_CgaCtaId ;  /* 0x0000000000007919 */ /* 0x000e620000008800 */
[----:B------:R-:W-:-:S04]  /*203b0*/  MOV R2, 0x400 ;  /* 0x0000040000027802 */ /* 0x000fc80000000f00 */
[----:B-1----:R-:W-:-:S05]  /*203c0*/  LEA R3, R0, R2, 0x18 ;  /* 0x0000000200037211 */ /* 0x002fca00078ec0ff */
[----:B------:R1:W-:Y:S01]  /*203d0*/  STL [R1+0x38], R3 ;  /* 0x0000380301007387 */ /* 0x0003e20000100800 */
[----:B------:R-:W-:-:S05]  /*203e0*/  VIADD R0, R3, 0x20400 ;  /* 0x0002040003007836 */ /* 0x000fca0000000000 */
[----:B------:R-:W-:-:S13]  /*203f0*/  LOP3.LUT P0, RZ, R0, 0x3ff, RZ, 0xc0, !PT ;  /* 0x000003ff00ff7812 */ /* 0x000fda000780c0ff */
[----:B-1----:R-:W-:Y:S05]  /*20400*/  @!P0 BRA `(.L_x_503) ;  /* 0x0000000000408947 */ /* 0x002fea0003800000 */
[----:B------:R-:W-:Y:S01]  /*20410*/  MOV R2, 0x0 ;  /* 0x0000000000027802 */ /* 0x000fe20000000f00 */
[----:B------:R-:W-:Y:S01]  /*20420*/  ULDC.64 UR6, c[0x4][0xc0] ;  /* 0x0100300000067ab9 */ /* 0x000fe20000000a00 */
[----:B------:R-:W-:Y:S01]  /*20430*/  ULDC.64 UR8, c[0x4][0xc8] ;  /* 0x0100320000087ab9 */ /* 0x000fe20000000a00 */
[----:B------:R-:W-:Y:S01]  /*20440*/  ULDC.64 UR4, c[0x4][0x8] ;  /* 0x0100020000047ab9 */ /* 0x000fe20000000a00 */
[----:B------:R-:W-:Y:S01]  /*20450*/  IMAD.U32 R4, RZ, RZ, UR6 ;  /* 0x00000006ff047e24 */ /* 0x000fe2000f8e00ff */
[----:B------:R-:W-:Y:S01]  /*20460*/  MOV R5, UR7 ;  /* 0x0000000700057c02 */ /* 0x000fe20008000f00 */
[----:B------:R-:W1:Y:S01]  /*20470*/  LDC.64 R2, c[0x4][R2] ;  /* 0x0100000002027b82 */ /* 0x000e620000000a00 */
[----:B0-----:R-:W-:Y:S01]  /*20480*/  IMAD.U32 R6, RZ, RZ, UR8 ;  /* 0x00000008ff067e24 */ /* 0x001fe2000f8e00ff */
[----:B------:R-:W-:Y:S01]  /*20490*/  MOV R11, UR5 ;  /* 0x00000005000b7c02 */ /* 0x000fe20008000f00 */
[----:B------:R-:W-:Y:S02]  /*204a0*/  IMAD.U32 R7, RZ, RZ, UR9 ;  /* 0x00000009ff077e24 */ /* 0x000fe4000f8e00ff */
[----:B------:R-:W-:-:S02]  /*204b0*/  IMAD.U32 R10, RZ, RZ, UR4 ;  /* 0x00000004ff0a7e24 */ /* 0x000fc4000f8e00ff */
[----:B------:R-:W-:Y:S02]  /*204c0*/  IMAD.MOV.U32 R8, RZ, RZ, 0x70 ;  /* 0x00000070ff087424 */ /* 0x000fe400078e00ff */
[----:B------:R-:W-:Y:S02]  /*204d0*/  IMAD.MOV.U32 R12, RZ, RZ, 0x1 ;  /* 0x00000001ff0c7424 */ /* 0x000fe400078e00ff */
[----:B------:R-:W-:-:S07]  /*204e0*/  IMAD.MOV.U32 R13, RZ, RZ, RZ ;  /* 0x000000ffff0d7224 */ /* 0x000fce00078e00ff */
[----:B------:R-:W-:-:S07]  /*204f0*/  LEPC R20, `(.L_x_503) ;  /* 0x000000001014794e */ /* 0x000fce0000000000 */
[----:B-1----:R-:W-:Y:S05]  /*20500*/  CALL.ABS.NOINC R2 ;  /* 0x0000000002007343 */ /* 0x002fea0003c00000 */
.L_x_503:
[----:B------:R-:W2:Y:S01]  /*20510*/  LDL.LU R2, [R1+0x40] ;  /* 0x0000400001027983 */ /* 0x000ea20000300800 */
[----:B------:R-:W-:Y:S01]  /*20520*/  MOV R0, 0x400 ;  /* 0x0000040000007802 */ /* 0x000fe20000000f00 */
[----:B------:R-:W1:Y:S03]  /*20530*/  S2R R15, SR_CgaCtaId ;  /* 0x00000000000f7919 */ /* 0x000e660000008800 */
[----:B-1----:R-:W-:-:S04]  /*20540*/  LEA R0, R15, R0, 0x18 ;  /* 0x000000000f007211 */ /* 0x002fc800078ec0ff */
[----:B------:R-:W-:-:S04]  /*20550*/  IADD3 R0, R0, 0xe400, RZ ;  /* 0x0000e40000007810 */ /* 0x000fc80007ffe0ff */
[----:B------:R-:W-:Y:S01]  /*20560*/  LOP3.LUT P0, RZ, R0, 0x3ff, RZ, 0xc0, !PT ;  /* 0x000003ff00ff7812 */ /* 0x000fe2000780c0ff */
[----:B------:R1:W-:Y:S01]  /*20570*/  STL [R1+0x20], R0 ;  /* 0x0000200001007387 */ /* 0x0003e20000100800 */
[----:B--2---:R-:W-:-:S11]  /*20580*/  LOP3.LUT R2, R2, 0xfffffffe, RZ, 0xc0, !PT ;  /* 0xfffffffe02027812 */ /* 0x004fd600078ec0ff */
[----:B------:R-:W-:-:S05]  /*20590*/  @P0 LOP3.LUT R2, R2, 0x1, RZ, 0xfc, !PT ;  /* 0x0000000102020812 */ /* 0x000fca00078efcff */
[----:B------:R1:W-:Y:S01]  /*205a0*/  STL [R1+0x40], R2 ;  /* 0x0000400201007387 */ /* 0x0003e20000100800 */
[----:B------:R-:W-:Y:S05]  /*205b0*/  @!P0 BRA `(.L_x_504) ;  /* 0x0000000000408947 */ /* 0x000fea0003800000 */
[----:B-1----:R-:W-:Y:S01]  /*205c0*/  MOV R2, 0x0 ;  /* 0x0000000000027802 */ /* 0x002fe20000000f00 */
[----:B------:R-:W-:Y:S01]  /*205d0*/  ULDC.64 UR6, c[0x4][0xc0] ;  /* 0x0100300000067ab9 */ /* 0x000fe20000000a00 */
[----:B------:R-:W-:Y:S01]  /*205e0*/  ULDC.64 UR8, c[0x4][0xc8] ;  /* 0x0100320000087ab9 */ /* 0x000fe20000000a00 */
[----:B------:R-:W-:Y:S01]  /*205f0*/  ULDC.64 UR4, c[0x4][0x10] ;  /* 0x0100040000047ab9 */ /* 0x000fe20000000a00 */
[----:B------:R-:W-:Y:S01]  /*20600*/  IMAD.U32 R4, RZ, RZ, UR6 ;  /* 0x00000006ff047e24 */ /* 0x000fe2000f8e00ff */
[----:B------:R-:W-:Y:S01]  /*20610*/  MOV R7, UR9 ;  /* 0x0000000900077c02 */ /* 0x000fe20008000f00 */
[----:B------:R-:W1:Y:S01]  /*20620*/  LDC.64 R2, c[0x4][R2] ;  /* 0x0100000002027b82 */ /* 0x000e620000000a00 */
[----:B------:R-:W-:Y:S01]  /*20630*/  IMAD.U32 R5, RZ, RZ, UR7 ;  /* 0x00000007ff057e24 */ /* 0x000fe2000f8e00ff */
[----:B------:R-:W-:Y:S01]  /*20640*/  MOV R12, 0x1 ;  /* 0x00000001000c7802 */ /* 0x000fe20000000f00 */
[----:B0-----:R-:W-:Y:S02]  /*20650*/  IMAD.U32 R6, RZ, RZ, UR8 ;  /* 0x00000008ff067e24 */ /* 0x001fe4000f8e00ff */
[----:B------:R-:W-:-:S02]  /*20660*/  IMAD.U32 R10, RZ, RZ, UR4 ;  /* 0x00000004ff0a7e24 */ /* 0x000fc4000f8e00ff */
[----:B------:R-:W-:Y:S02]  /*20670*/  IMAD.U32 R11, RZ, RZ, UR5 ;  /* 0x00000005ff0b7e24 */ /* 0x000fe4000f8e00ff */
[----:B------:R-:W-:Y:S02]  /*20680*/  IMAD.MOV.U32 R8, RZ, RZ, 0x70 ;  /* 0x00000070ff087424 */ /* 0x000fe400078e00ff */
[----:B------:R-:W-:-:S07]  /*20690*/  IMAD.MOV.U32 R13, RZ, RZ, RZ ;  /* 0x000000ffff0d7224 */ /* 0x000fce00078e00ff */
[----:B------:R-:W-:-:S07]  /*206a0*/  LEPC R20, `(.L_x_504) ;  /* 0x000000001014794e */ /* 0x000fce0000000000 */
[----:B-1----:R-:W-:Y:S05]  /*206b0*/  CALL.ABS.NOINC R2 ;  /* 0x0000000002007343 */ /* 0x002fea0003c00000 */
.L_x_504:
[----:B-1----:R-:W2:Y:S02]  /*206c0*/  LDL R2, [R1+0x38] ;  /* 0x0000380001027983 */ /* 0x002ea40000100800 */
[----:B--2---:R-:W-:-:S05]  /*206d0*/  VIADD R0, R2, 0x400 ;  /* 0x0000040002007836 */ /* 0x004fca0000000000 */
        /* <DEDUP_REMOVED lines=18> */
.L_x_505:
[----:B------:R-:W2:Y:S02]  /*20800*/  LDL.LU R2, [R1+0x20] ;  /* 0x0000200001027983 */ /* 0x000ea40000300800 */
[----:B--2---:R-:W-:-:S13]  /*20810*/  LOP3.LUT P6, RZ, R2, 0x3ff, RZ, 0xc0, !PT ;  /* 0x000003ff02ff7812 */ /* 0x004fda00078cc0ff */
[----:B------:R-:W-:Y:S05]  /*20820*/  @!P6 BRA `(.L_x_506) ;  /* 0x000000000040e947 */ /* 0x000fea0003800000 */
[----:B------:R-:W-:Y:S01]  /*20830*/  MOV R2, 0x0 ;  /* 0x0000000000027802 */ /* 0x000fe20000000f00 */
[----:B------:R-:W-:Y:S01]  /*20840*/  ULDC.64 UR4, c[0x4][0xc0] ;  /* 0x0100300000047ab9 */ /* 0x000fe20000000a00 */
[----:B------:R-:W-:Y:S01]  /*20850*/  ULDC.64 UR6, c[0x4][0xc8] ;  /* 0x0100320000067ab9 */ /* 0x000fe20000000a00 */
[----:B------:R-:W-:Y:S01]  /*20860*/  ULDC.64 UR8, c[0x4][0x20] ;  /* 0x0100080000087ab9 */ /* 0x000fe20000000a00 */
[----:B------:R-:W-:Y:S01]  /*20870*/  MOV R4, UR4 ;  /* 0x0000000400047c02 */ /* 0x000fe20008000f00 */
[----:B------:R-:W-:Y:S01]  /*20880*/  IMAD.U32 R5, RZ, RZ, UR5 ;  /* 0x00000005ff057e24 */ /* 0x000fe2000f8e00ff */
[----:B------:R-:W1:Y:S01]  /*20890*/  LDC.64 R2, c[0x4][R2] ;  /* 0x0100000002027b82 */ /* 0x000e620000000a00 */
[----:B0-----:R-:W-:Y:S01]  /*208a0*/  IMAD.U32 R6, RZ, RZ, UR6 ;  /* 0x00000006ff067e24 */ /* 0x001fe2000f8e00ff */
[----:B------:R-:W-:Y:S01]  /*208b0*/  MOV R10, UR8 ;  /* 0x00000008000a7c02 */ /* 0x000fe20008000f00 */
[----:B------:R-:W-:Y:S01]  /*208c0*/  IMAD.U32 R7, RZ, RZ, UR7 ;  /* 0x00000007ff077e24 */ /* 0x000fe2000f8e00ff */
[----:B------:R-:W-:Y:S01]  /*208d0*/  MOV R13, RZ ;  /* 0x000000ff000d7202 */ /* 0x000fe20000000f00 */
[----:B------:R-:W-:-:S02]  /*208e0*/  IMAD.U32 R11, RZ, RZ, UR9 ;  /* 0x00000009ff0b7e24 */ /* 0x000fc4000f8e00ff */
[----:B------:R-:W-:Y:S02]  /*208f0*/  IMAD.MOV.U32 R8, RZ, RZ, 0x70 ;  /* 0x00000070ff087424 */ /* 0x000fe400078e00ff */
[----:B------:R-:W-:-:S07]  /*20900*/  IMAD.MOV.U32 R12, RZ, RZ, 0x1 ;  /* 0x00000001ff0c7424 */ /* 0x000fce00078e00ff */
[----:B------:R-:W-:-:S07]  /*20910*/  LEPC R20, `(.L_x_506) ;  /* 0x000000001014794e */ /* 0x000fce0000000000 */
[----:B-1----:R-:W-:Y:S05]  /*20920*/  CALL.ABS.NOINC R2 ;  /* 0x0000000002007343 */ /* 0x002fea0003c00000 */
.L_x_506:
[----:B------:R-:W-:Y:S01]  /*20930*/  ULDC.64 UR4, c[0x0][0x9f8] ;  /* 0x00027e0000047ab9 */ /* 0x000fe20000000a00 */
[----:B------:R-:W2:Y:S01]  /*20940*/  LDL.LU R4, [R1+0x24] ;  /* 0x0000240001047983 */ /* 0x000ea20000300800 */
[----:B------:R-:W-:-:S03]  /*20950*/  ISETP.NE.U32.AND P0, PT, RZ, UR4, PT ;  /* 0x00000004ff007c0c */ /* 0x000fc6000bf05070 */
[----:B------:R-:W2:Y:S01]  /*20960*/  LDL.LU R0, [R1+0x4] ;  /* 0x0000040001007983 */ /* 0x000ea20000300800 */
[----:B------:R-:W-:Y:S01]  /*20970*/  ISETP.NE.AND.EX P0, PT, RZ, UR5, PT, P0 ;  /* 0x00000005ff007c0c */ /* 0x000fe2000bf05300 */
[----:B------:R-:W-:Y:S02]  /*20980*/  IMAD.MOV.U32 R5, RZ, RZ, R16 ;  /* 0x000000ffff057224 */ /* 0x000fe400078e0010 */
[----:B0-----:R-:W3:Y:S10]  /*20990*/  LDL R6, [R1+0x8] ;  /* 0x0000080001067983 */ /* 0x001ef40000100800 */
[----:B------:R-:W-:-:S04]  /*209a0*/  @P0 IADD3 R2, P1, R17, UR4, RZ ;  /* 0x0000000411020c10 */ /* 0x000fc8000ff3e0ff */
[----:B------:R-:W-:Y:S01]  /*209b0*/  @P0 IADD3.X R3, R18, UR5, RZ, P1, !PT ;  /* 0x0000000512030c10 */ /* 0x000fe20008ffe4ff */
[----:B------:R-:W-:-:S04]  /*209c0*/  ULDC.64 UR4, c[0x0][0xa00] ;  /* 0x0002800000047ab9 */ /* 0x000fc80000000a00 */
[----:B------:R2:W4:Y:S02]  /*209d0*/  @P0 LDG.E R5, desc[UR60][R2.64] ;  /* 0x0000003c02050981 */ /* 0x000524000c1e1900 */
[----:B--2---:R-:W-:Y:S02]  /*209e0*/  IMAD R3, R0, 0x80, R4 ;  /* 0x0000008000037824 */ /* 0x004fe400078e0204 */
[----:B------:R-:W0:Y:S01]  /*209f0*/  LDC R0, c[0x0][0x428] ;  /* 0x00010a00ff007b82 */ /* 0x000e220000000800 */
[----:B----4-:R1:W-:Y:S01]  /*20a00*/  STL [R1+0x20], R5 ;  /* 0x0000200501007387 */ /* 0x0103e20000100800 */
[----:B0-----:R-:W-:Y:S01]  /*20a10*/  ISETP.NE.AND P0, PT, R0, 0x1, PT ;  /* 0x000000010000780c */ /* 0x001fe20003f05270 */
[----:B---3--:R-:W-:Y:S01]  /*20a20*/  IMAD.MOV.U32 R0, RZ, RZ, R6 ;  /* 0x000000ffff007224 */ /* 0x008fe200078e0006 */
[----:B-1----:R-:W0:Y:S11]  /*20a30*/  S2R R5, SR_TID.X ;  /* 0x0000000000057919 */ /* 0x002e360000002100 */
[----:B------:R-:W1:Y:S08]  /*20a40*/  @P0 LDC R2, c[0x0][0x42c] ;  /* 0x00010b00ff020b82 */ /* 0x000e700000000800 */
[----:B------:R-:W2:Y:S01]  /*20a50*/  @P0 LDC R4, c[0x0][0x430] ;  /* 0x00010c00ff040b82 */ /* 0x000ea20000000800 */
[----:B-1----:R-:W-:Y:S01]  /*20a60*/  @P0 IMAD.HI.U32 R2, R6, R2, RZ ;  /* 0x0000000206020227 */ /* 0x002fe200078e00ff */
[----:B0-----:R-:W-:-:S04]  /*20a70*/  LOP3.LUT R5, R5, 0x7f, RZ, 0xc0, !PT ;  /* 0x0000007f05057812 */ /* 0x001fc800078ec0ff */
[----:B------:R-:W-:Y:S02]  /*20a80*/  ISETP.NE.AND P1, PT, R5, RZ, PT ;  /* 0x000000ff0500720c */ /* 0x000fe40003f25270 */
[----:B--2---:R-:W-:Y:S02]  /*20a90*/  @P0 SHF.R.U32.HI R0, RZ, R4, R2 ;  /* 0x00000004ff000219 */ /* 0x004fe40000011602 */
[----:B------:R-:W-:Y:S02]  /*20aa0*/  ISETP.NE.U32.AND P0, PT, RZ, UR4, PT ;  /* 0x00000004ff007c0c */ /* 0x000fe4000bf05070 */
[----:B------:R-:W-:Y:S02]  /*20ab0*/  PLOP3.LUT P3, PT, P1, PT, PT, 0x8, 0x0 ;  /* 0x000000000000781c */ /* 0x000fe40000f6e170 */
[----:B------:R-:W-:-:S04]  /*20ac0*/  ISETP.NE.AND.EX P2, PT, RZ, UR5, PT, P0 ;  /* 0x00000005ff007c0c */ /* 0x000fc8000bf45300 */
[----:B------:R-:W-:Y:S01]  /*20ad0*/  SEL R6, R16, RZ, !P2 ;  /* 0x000000ff10067207 */ /* 0x000fe20005000000 */
[----:B------:R-:W-:-:S05]  /*20ae0*/  VOTEU.ALL UP1, P1 ;  /* 0x00000000003f7886 */ /* 0x000fca0000820000 */
[----:B------:R-:W-:-:S04]  /*20af0*/  @!UP1 UIADD3 UR8, UP0, UR36, 0x270, URZ ;  /* 0x0000027024089890 */ /* 0x000fc8000ff1e03f */
[----:B------:R-:W-:-:S03]  /*20b00*/  @!UP1 UIADD3.X UR9, URZ, UR37, URZ, UP0, !UPT ;  /* 0x000000253f099290 */ /* 0x000fc600087fe43f */
[----:B------:R-:W-:-:S09]  /*20b10*/  VOTEU.ALL UP0, P1 ;  /* 0x00000000003f7886 */ /* 0x000fd20000800000 */
.L_x_507:
[----:B------:R-:W2:Y:S01]  /*20b20*/  LDL R2, [R1+0x8] ;  /* 0x0000080001027983 */ /* 0x000ea20000100800 */
[----:B------:R-:W-:Y:S02]  /*20b30*/  PLOP3.LUT P0, PT, P0, P3, PT, 0xa2, 0x0 ;  /* 0x000000000000781c */ /* 0x000fe40000707472 */
[----:B------:R-:W-:Y:S01]  /*20b40*/  @P3 R2UR P0, UR7, R6 ;  /* 0x00000000060732ca */ /* 0x000fe20000000000 */
[----:B------:R-:W-:-:S07]  /*20b50*/  UMOV UR4, URZ ;  /* 0x0000003f00047c82 */ /* 0x000fce0008000000 */
[----:B------:R-:W-:Y:S02]  /*20b60*/  PLOP3.LUT P0, PT, P0, P3, PT, 0xa2, 0x0 ;  /* 0x000000000000781c */ /* 0x000fe40000707472 */
[----:B--2---:R-:W-:-:S08]  /*20b70*/  @P3 R2UR.OR P0, UR6, R2 ;  /* 0x00000000020632ca */ /* 0x004fd00000100000 */
[----:B------:R-:W-:Y:S02]  /*20b80*/  PLOP3.LUT P0, PT, P0, P3, PT, 0xa2, 0x0 ;  /* 0x000000000000781c */ /* 0x000fe40000707472 */
[----:B------:R-:W-:-:S08]  /*20b90*/  @P3 R2UR.OR P0, UR5, R3 ;  /* 0x00000000030532ca */ /* 0x000fd00000100000 */
[----:B------:R-:W-:-:S05]  /*20ba0*/  @P3 PLOP3.LUT P3, PT, P0, PT, PT, 0x80, 0x0 ;  /* 0x000000000000381c */ /* 0x000fca000076f070 */
[----:B------:R0:W-:Y:S08]  /*20bb0*/  @!UP0 UTMAPF.L2.4D [UR4], [UR8] ;  /* 0x00000004080085b8 */ /* 0x0001f00008018000 */
[----:B0-----:R-:W-:Y:S05]  /*20bc0*/  @P3 BRA.U.ANY `(.L_x_507) ;  /* 0xfffffffd00d43947 */ /* 0x001fea000393ffff */
[----:B------:R-:W2:Y:S01]  /*20bd0*/  LDL R16, [R1+0x20] ;  /* 0x0000200001107983 */ /* 0x000ea20000100800 */
[----:B------:R-:W0:Y:S01]  /*20be0*/  LDC.64 R4, c[0x0][0x3f8] ;  /* 0x0000fe00ff047b82 */ /* 0x000e220000000a00 */
[----:B------:R-:W-:Y:S02]  /*20bf0*/  ULDC.64 UR4, c[0x0][0xa08] ;  /* 0x0002820000047ab9 */ /* 0x000fe40000000a00 */
[----:B0-----:R-:W-:Y:S01]  /*20c00*/  LOP3.LUT P0, RZ, R4, UR4, RZ, 0xfc, !PT ;  /* 0x0000000404ff7c12 */ /* 0x001fe2000f80fcff */
[----:B------:R-:W-:-:S03]  /*20c10*/  UMOV UR4, 0xffffffff ;  /* 0xffffffff00047882 */ /* 0x000fc60000000000 */
[----:B------:R-:W-:Y:S02]  /*20c20*/  LOP3.LUT P0, RZ, R5, UR5, RZ, 0xfc, P0 ;  /* 0x0000000505ff7c12 */ /* 0x000fe4000800fcff */
[----:B--2---:R-:W-:Y:S02]  /*20c30*/  SHF.R.S32.HI R17, RZ, 0x1f, R16 ;  /* 0x0000001fff117819 */ /* 0x004fe40000011410 */
[----:B------:R-:W-:-:S03]  /*20c40*/  SEL R2, R16, RZ, !P0 ;  /* 0x000000ff10027207 */ /* 0x000fc60004000000 */
[----:B------:R0:W-:Y:S01]  /*20c50*/  STL [R1+0x24], R17 ;  /* 0x0000241101007387 */ /* 0x0001e20000100800 */
[----:B------:R-:W-:Y:S05]  /*20c60*/  BRA.DIV UR4, `(.L_x_508) ;  /* 0x0000004e04a47947 */ /* 0x000fea000b800000 */
[----:B------:R-:W1:Y:S02]  /*20c70*/  S2R R7, SR_TID.X ;  /* 0x0000000000077919 */ /* 0x000e640000002100 */
[----:B-1----:R-:W-:-:S04]  /*20c80*/  SHF.R.U32.HI R7, RZ, 0x5, R7 ;  /* 0x00000005ff077819 */ /* 0x002fc80000011607 */
[----:B------:R-:W-:-:S05]  /*20c90*/  LOP3.LUT R7, R7, 0x3, RZ, 0xc0, !PT ;  /* 0x0000000307077812 */ /* 0x000fca00078ec0ff */
[----:B------:R1:W2:Y:S02]  /*20ca0*/  SHFL.IDX PT, R14, R7, RZ, 0x1f ;  /* 0x00001fff070e7589 */ /* 0x0002a400000e0000 */
.L_x_654:
[----:B--2---:R-:W-:Y:S02]  /*20cb0*/  ISETP.NE.AND P0, PT, R14, RZ, PT ;  /* 0x000000ff0e00720c */ /* 0x004fe40003f05270 */
[----:B------:R-:W-:-:S11]  /*20cc0*/  PLOP3.LUT P6, PT, PT, PT, PT, 0x8, 0x0 ;  /* 0x000000000000781c */ /* 0x000fd60003fce170 */
[----:B------:R-:W-:Y:S05]  /*20cd0*/  @P0 BRA `(.L_x_509) ;  /* 0x0000000400c40947 */ /* 0x000fea0003800000 */
[----:B------:R-:W-:-:S03]  /*20ce0*/  UMOV UR4, 0xffffffff ;  /* 0xffffffff00047882 */ /* 0x000fc60000000000 */
[----:B------:R-:W-:Y:S05]  /*20cf0*/  BRA.DIV UR4, `(.L_x_510) ;  /* 0x0000004e04b47947 */ /* 0x000fea000b800000 */
[----:B------:R-:W-:-:S13]  /*20d00*/  ELECT P6, URZ, PT ;  /* 0x00000000003f782f */ /* 0x000fda00038c0000 */
.L_x_657:
[----:B------:R-:W-:Y:S05]  /*20d10*/  @!P6 BRA `(.L_x_511) ;  /* 0x00000004005ce947 */ /* 0x000fea0003800000 */
[----:B-1----:R-:W2:Y:S01]  /*20d20*/  LDL R7, [R1+0x3c] ;  /* 0x00003c0001077983 */ /* 0x002ea20000100800 */
[----:B------:R-:W-:-:S04]  /*20d30*/  ISETP.NE.U32.AND P0, PT, R4, RZ, PT ;  /* 0x000000ff0400720c */ /* 0x000fc80003f05070 */
[----:B------:R-:W-:Y:S02]  /*20d40*/  ISETP.NE.AND.EX P0, PT, R5, RZ, PT, P0 ;  /* 0x000000ff0500720c */ /* 0x000fe40003f05300 */
[----:B--2---:R-:W-:-:S11]  /*20d50*/  IADD3 R7, R7, -0x1, RZ ;  /* 0xffffffff07077810 */ /* 0x004fd60007ffe0ff */
[----:B------:R-:W-:Y:S05]  /*20d60*/  @!P0 BRA `(.L_x_512) ;  /* 0x0000000000488947 */ /* 0x000fea0003800000 */
[----:B------:R-:W1:Y:S01]  /*20d70*/  LDC R10, c[0x0][0x41c] ;  /* 0x00010700ff0a7b82 */ /* 0x000e620000000800 */
[----:B------:R-:W-:Y:S01]  /*20d80*/  IMAD.MOV.U32 R2, RZ, RZ, R7 ;  /* 0x000000ffff027224 */ /* 0x000fe200078e0007 */
[----:B------:R-:W-:Y:S01]  /*20d90*/  ULDC.64 UR4, c[0x0][0x408] ;  /* 0x0001020000047ab9 */ /* 0x000fe20000000a00 */
[----:B-1----:R-:W-:-:S13]  /*20da0*/  ISETP.NE.AND P0, PT, R10, 0x1, PT ;  /* 0x000000010a00780c */ /* 0x002fda0003f05270 */
[----:B------:R-:W1:Y:S02]  /*20db0*/  @P0 LDC.64 R8, c[0x0][0x420] ;  /* 0x00010800ff080b82 */ /* 0x000e640000000a00 */
[----:B-1----:R-:W-:-:S05]  /*20dc0*/  @P0 IMAD.HI.U32 R8, R7, R8, RZ ;  /* 0x0000000807080227 */ /* 0x002fca00078e00ff */
[----:B------:R-:W-:-:S04]  /*20dd0*/  @P0 SHF.R.U32.HI R2, RZ, R9, R8 ;  /* 0x00000009ff020219 */ /* 0x000fc80000011608 */
[--C-:B------:R-:W-:Y:S01]  /*20de0*/  SHF.R.S32.HI R9, RZ, 0x1f, R2.reuse ;  /* 0x0000001fff097819 */ /* 0x100fe20000011402 */
[----:B------:R-:W-:-:S04]  /*20df0*/  IMAD.MOV R8, RZ, RZ, -R2 ;  /* 0x000000ffff087224 */ /* 0x000fc800078e0a02 */
[----:B------:R-:W-:Y:S02]  /*20e00*/  IMAD R7, R10, R8, R7 ;  /* 0x000000080a077224 */ /* 0x000fe400078e0207 */
[----:B------:R-:W-:Y:S02]  /*20e10*/  IMAD R10, R17, UR4, RZ ;  /* 0x00000004110a7c24 */ /* 0x000fe4000f8e02ff */
[----:B------:R-:W-:Y:S02]  /*20e20*/  IMAD.MOV.U32 R8, RZ, RZ, R2 ;  /* 0x000000ffff087224 */ /* 0x000fe400078e0002 */
[C---:B------:R-:W-:Y:S02]  /*20e30*/  IMAD R2, R16.reuse, UR5, R10 ;  /* 0x0000000510027c24 */ /* 0x040fe4000f8e020a */
[----:B------:R-:W-:-:S03]  /*20e40*/  IMAD.WIDE.U32 R8, R16, UR4, R8 ;  /* 0x0000000410087c25 */ /* 0x000fc6000f8e0008 */
[----:B------:R-:W-:Y:S02]  /*20e50*/  LEA R4, P0, R8, R4, 0x2 ;  /* 0x0000000408047211 */ /* 0x000fe400078010ff */
[----:B------:R-:W-:-:S04]  /*20e60*/  IADD3 R2, R9, R2, RZ ;  /* 0x0000000209027210 */ /* 0x000fc80007ffe0ff */
[----:B------:R-:W-:-:S05]  /*20e70*/  LEA.HI.X R5, R8, R5, R2, 0x2, P0 ;  /* 0x0000000508057211 */ /* 0x000fca00000f1402 */
[----:B------:R1:W5:Y:S02]  /*20e80*/  LDG.E R2, desc[UR60][R4.64] ;  /* 0x0000003c04027981 */ /* 0x000364000c1e1900 */
.L_x_512:
[----:B-1----:R-:W2:Y:S01]  /*20e90*/  LDL R4, [R1+0x10] ;  /* 0x0000100001047983 */ /* 0x002ea20000100800 */
[----:B------:R-:W-:-:S03]  /*20ea0*/  MOV R9, 0x400 ;  /* 0x0000040000097802 */ /* 0x000fc60000000f00 */
[----:B------:R-:W3:Y:S01]  /*20eb0*/  LDL R8, [R1+0x18] ;  /* 0x0000180001087983 */ /* 0x000ee20000100800 */
[----:B------:R-:W1:Y:S01]  /*20ec0*/  S2R R10, SR_CgaCtaId ;  /* 0x00000000000a7919 */ /* 0x000e620000008800 */
[----:B------:R-:W4:Y:S01]  /*20ed0*/  S2R R5, SR_TID.X ;  /* 0x0000000000057919 */ /* 0x000f220000002100 */
[----:B-1----:R-:W-:Y:S02]  /*20ee0*/  LEA R9, R10, R9, 0x18 ;  /* 0x000000090a097211 */ /* 0x002fe400078ec0ff */
[----:B----4-:R-:W-:-:S04]  /*20ef0*/  LOP3.LUT R5, R5, 0x7f, RZ, 0xc0, !PT ;  /* 0x0000007f05057812 */ /* 0x010fc800078ec0ff */
[----:B------:R-:W-:Y:S01]  /*20f00*/  ISETP.NE.AND P0, PT, R5, RZ, PT ;  /* 0x000000ff0500720c */ /* 0x000fe20003f05270 */
[----:B--2---:R-:W-:Y:S01]  /*20f10*/  IMAD R4, R4, 0x8, R9 ;  /* 0x0000000804047824 */ /* 0x004fe200078e0209 */
[----:B---3--:R-:W-:-:S04]  /*20f20*/  SHF.L.U32 R8, R8, 0x1f, RZ ;  /* 0x0000001f08087819 */ /* 0x008fc800000006ff */
[----:B------:R-:W1:Y:S02]  /*20f30*/  SYNCS.PHASECHK.TRANS64.TRYWAIT P2, [R4+URZ+0x2e880], R8 ;  /* 0x02e88008040075a7 */ /* 0x000e64000804017f */
[----:B-1----:R-:W-:Y:S05]  /*20f40*/  @!P2 BRA `(.L_x_513) ;  /* 0x0000004c0040a947 */ /* 0x002fea0003800000 */
.L_x_658:
        /* <DEDUP_REMOVED lines=8> */
.L_x_514:
[----:B------:R-:W2:Y:S01]  /*20fd0*/  LDL R5, [R1+0x10] ;  /* 0x0000100001057983 */ /* 0x000ea20000100800 */
[----:B------:R-:W-:-:S03]  /*20fe0*/  MOV R10, 0x400 ;  /* 0x00000400000a7802 */ /* 0x000fc60000000f00 */
[----:B------:R-:W3:Y:S01]  /*20ff0*/  LDL R9, [R1+0x28] ;  /* 0x0000280001097983 */ /* 0x000ee20000100800 */
[----:B------:R-:W4:Y:S01]  /*21000*/  S2R R11, SR_CgaCtaId ;  /* 0x00000000000b7919 */ /* 0x000f220000008800 */
[----:B------:R-:W-:Y:S01]  /*21010*/  R2UR UR9, R4 ;  /* 0x00000000040972ca */ /* 0x000fe200000e0000 */
[----:B------:R-:W-:Y:S01]  /*21020*/  UIADD3 UR4, UP0, UR36, 0x470, URZ ;  /* 0x0000047024047890 */ /* 0x000fe2000ff1e03f */
[----:B------:R-:W-:Y:S02]  /*21030*/  R2UR UR12, R0 ;  /* 0x00000000000c72ca */ /* 0x000fe400000e0000 */
[----:B-----5:R-:W-:Y:S01]  /*21040*/  R2UR UR13, R2 ;  /* 0x00000000020d72ca */ /* 0x020fe200000e0000 */
[----:B------:R-:W-:Y:S01]  /*21050*/  UIADD3.X UR5, URZ, UR37, URZ, UP0, !UPT ;  /* 0x000000253f057290 */ /* 0x000fe200087fe43f */
[----:B----4-:R-:W-:-:S07]  /*21060*/  LEA R10, R11, R10, 0x18 ;  /* 0x0000000a0b0a7211 */ /* 0x010fce00078ec0ff */
[----:B------:R-:W-:Y:S01]  /*21070*/  UIADD3 UR9, UR9, 0x2e870, URZ ;  /* 0x0002e87009097890 */ /* 0x000fe2000fffe03f */
[----:B------:R-:W-:Y:S01]  /*21080*/  UMOV UR6, 0x0 ;  /* 0x0000000000067882 */ /* 0x000fe20000000000 */
[----:B------:R-:W-:Y:S01]  /*21090*/  UMOV UR7, 0x14f00000 ;  /* 0x14f0000000077882 */ /* 0x000fe20000000000 */
[----:B------:R-:W-:Y:S01]  /*210a0*/  UMOV UR10, URZ ;  /* 0x0000003f000a7c82 */ /* 0x000fe20008000000 */
[----:B--2---:R-:W-:-:S05]  /*210b0*/  IMAD R5, R5, 0x7000, R10 ;  /* 0x0000700005057824 */ /* 0x004fca00078e020a */
[----:B------:R-:W-:Y:S01]  /*210c0*/  R2UR UR8, R5 ;  /* 0x00000000050872ca */ /* 0x000fe200000e0000 */
[----:B---3--:R-:W-:-:S05]  /*210d0*/  IMAD R7, R7, 0xe0, R9 ;  /* 0x000000e007077824 */ /* 0x008fca00078e0209 */
[----:B------:R-:W-:-:S07]  /*210e0*/  R2UR UR11, R7 ;  /* 0x00000000070b72ca */ /* 0x000fce00000e0000 */
[----:B------:R-:W-:-:S09]  /*210f0*/  UIADD3 UR8, UR8, 0xe400, URZ ;  /* 0x0000e40008087890 */ /* 0x000fd2000fffe03f */
[----:B------:R2:W-:Y:S01]  /*21100*/  UTMALDG.4D [UR8], [UR4], desc[UR6] ;  /* 0x00000608040075b4 */ /* 0x0005e20008019000 */
[----:B------:R-:W3:Y:S02]  /*21110*/  SYNCS.PHASECHK.TRANS64.TRYWAIT P2, [R4+URZ+0x2e840], R8 ;  /* 0x02e84008040075a7 */ /* 0x000ee4000804017f */
[----:B--23--:R-:W-:Y:S05]  /*21120*/  @!P2 BRA `(.L_x_515) ;  /* 0x0000004800dca947 */ /* 0x00cfea0003800000 */
.L_x_659:
[----:B------:R-:W-:Y:S05]  /*21130*/  @P0 BRA `(.L_x_516) ;  /* 0x00000000001c0947 */ /* 0x000fea0003800000 */
[----:B------:R-:W3:Y:S01]  /*21140*/  S2R R9, SR_TID.X ;  /* 0x0000000000097919 */ /* 0x000ee20000002100 */
[----:B-12---:R-:W-:-:S04]  /*21150*/  IMAD.MOV.U32 R8, RZ, RZ, 0x7000 ;  /* 0x00007000ff087424 */ /* 0x006fc800078e00ff */
[----:B------:R4:W-:Y:S01]  /*21160*/  SYNCS.ARRIVE.TRANS64 RZ, [R4+URZ+0x2e830], R8 ;  /* 0x02e8300804ff79a7 */ /* 0x0009e2000800003f */
[----:B---3--:R-:W-:-:S04]  /*21170*/  LOP3.LUT R9, R9, 0x1f, RZ, 0xc0, !PT ;  /* 0x0000001f09097812 */ /* 0x008fc800078ec0ff */
[----:B------:R-:W-:-:S13]  /*21180*/  ISETP.NE.AND P0, PT, R9, RZ, PT ;  /* 0x000000ff0900720c */ /* 0x000fda0003f05270 */
[----:B----4-:R-:W-:Y:S05]  /*21190*/  @!P0 BRA `(.L_x_516) ;  /* 0x0000000000048947 */ /* 0x010fea0003800000 */
[----:B------:R-:W-:Y:S01]  /*211a0*/  BPT.TRAP 0x1 ;  /* 0x000000040000795c */ /* 0x000fe20000300000 */
.L_x_516:
        /* <DEDUP_REMOVED lines=8> */
[----:B------:R-:W-:Y:S01]  /*21230*/  R2UR UR13, R2 ;  /* 0x00000000020d72ca */ /* 0x000fe200000e0000 */
[----:B------:R-:W-:-:S04]  /*21240*/  UMOV UR10, URZ ;  /* 0x0000003f000a7c82 */ /* 0x000fc80008000000 */
[----:B------:R-:W-:Y:S02]  /*21250*/  UIADD3 UR8, UR8, 0x20400, URZ ;  /* 0x0002040008087890 */ /* 0x000fe4000fffe03f */
[----:B------:R-:W-:-:S09]  /*21260*/  UIADD3 UR9, UR9, 0x2e830, URZ ;  /* 0x0002e83009097890 */ /* 0x000fd2000fffe03f */
[----:B------:R3:W-:Y:S02]  /*21270*/  UTMALDG.4D [UR8], [UR4], desc[UR6] ;  /* 0x00000608040075b4 */ /* 0x0007e40008019000 */
[----:B---3--:R-:W-:Y:S01]  /*21280*/  NOP ;  /* 0x0000000000007918 */ /* 0x008fe20000000000 */
.L_x_511:
[----:B------:R-:W3:Y:S01]  /*21290*/  LDL.LU R5, [R1+0x8] ;  /* 0x0000080001057983 */ /* 0x000ee20000300800 */
[----:B-1----:R-:W-:Y:S01]  /*212a0*/  MOV R7, 0x400 ;  /* 0x0000040000077802 */ /* 0x002fe20000000f00 */
[----:B--2---:R-:W1:Y:S01]  /*212b0*/  S2R R8, SR_CgaCtaId ;  /* 0x0000000000087919 */ /* 0x004e620000008800 */
[----:B------:R-:W-:Y:S05]  /*212c0*/  WARPSYNC.ALL ;  /* 0x0000000000007948 */ /* 0x000fea0003800000 */
[----:B------:R-:W-:Y:S01]  /*212d0*/  BAR.SYNC.DEFER_BLOCKING 0x8, 0x120 ;  /* 0x0204800000007b1d */ /* 0x000fe20000010000 */
[----:B------:R-:W-:-:S13]  /*212e0*/  ELECT P0, URZ, PT ;  /* 0x00000000003f782f */ /* 0x000fda0003800000 */
[----:B------:R-:W-:Y:S01]  /*212f0*/  @P0 R2UR UR13, R6 ;  /* 0x00000000060d02ca */ /* 0x000fe200000e0000 */
[----:B------:R-:W-:Y:S01]  /*21300*/  UIADD3 UR4, UP0, UR36, 0x270, URZ ;  /* 0x0000027024047890 */ /* 0x000fe2000ff1e03f */
[----:B------:R-:W-:-:S03]  /*21310*/  @P0 R2UR UR11, R3 ;  /* 0x00000000030b02ca */ /* 0x000fc600000e0000 */
[----:B------:R-:W-:Y:S01]  /*21320*/  UIADD3.X UR5, URZ, UR37, URZ, UP0, !UPT ;  /* 0x000000253f057290 */ /* 0x000fe200087fe43f */
[----:B-1----:R-:W-:-:S04]  /*21330*/  LEA R7, R8, R7, 0x18 ;  /* 0x0000000708077211 */ /* 0x002fc800078ec0ff */
[----:B------:R-:W-:Y:S02]  /*21340*/  R2UR UR9, R7 ;  /* 0x00000000070972ca */ /* 0x000fe400000e0000 */
[----:B------:R-:W-:Y:S01]  /*21350*/  @P0 MOV R4, 0x4000 ;  /* 0x0000400000040802 */ /* 0x000fe20000000f00 */
[----:B------:R-:W-:Y:S01]  /*21360*/  UMOV UR6, 0x0 ;  /* 0x0000000000067882 */ /* 0x000fe20000000000 */
[----:B------:R-:W-:Y:S01]  /*21370*/  UMOV UR7, 0x12f00000 ;  /* 0x12f0000000077882 */ /* 0x000fe20000000000 */
[----:B------:R-:W-:Y:S01]  /*21380*/  UMOV UR10, URZ ;  /* 0x0000003f000a7c82 */ /* 0x000fe20008000000 */
[----:B------:R2:W-:Y:S07]  /*21390*/  @P0 SYNCS.ARRIVE.TRANS64 RZ, [R7+URZ+0x2e800], R4 ;  /* 0x02e8000407ff09a7 */ /* 0x0005ee000800003f */
[----:B------:R-:W-:-:S02]  /*213a0*/  UIADD3 UR8, UR9, 0x1c400, URZ ;  /* 0x0001c40009087890 */ /* 0x000fc4000fffe03f */
[----:B------:R-:W-:Y:S01]  /*213b0*/  UIADD3 UR9, UR9, 0x2e800, URZ ;  /* 0x0002e80009097890 */ /* 0x000fe2000fffe03f */
[----:B---3--:R-:W-:-:S13]  /*213c0*/  @P0 R2UR UR12, R5 ;  /* 0x00000000050c02ca */ /* 0x008fda00000e0000 */
[----:B------:R2:W-:Y:S02]  /*213d0*/  UTMALDG.4D [UR8], [UR4], desc[UR6] ;  /* 0x00000608040075b4 */ /* 0x0005e40008019000 */
[----:B--2---:R-:W-:Y:S01]  /*213e0*/  NOP ;  /* 0x0000000000007918 */ /* 0x004fe20000000000 */
.L_x_509:
[----:B------:R-:W2:Y:S01]  /*213f0*/  LDL.LU R6, [R1+0x44] ;  /* 0x0000440001067983 */ /* 0x000ea20000300800 */
[----:B------:R-:W-:Y:S01]  /*21400*/  MOV R4, 0x400 ;  /* 0x0000040000047802 */ /* 0x000fe20000000f00 */
[----:B------:R-:W-:Y:S01]  /*21410*/  BSSY B0, `(.L_x_517) ;  /* 0x000000b000007945 */ /* 0x000fe20003800000 */
[----:B------:R-:W3:Y:S02]  /*21420*/  S2R R5, SR_CgaCtaId ;  /* 0x0000000000057919 */ /* 0x000ee40000008800 */
[----:B---3--:R-:W-:Y:S01]  /*21430*/  LEA R4, R5, R4, 0x18 ;  /* 0x0000000405047211 */ /* 0x008fe200078ec0ff */
[----:B--2---:R-:W-:-:S05]  /*21440*/  VIADD R6, R6, 0x1 ;  /* 0x0000000106067836 */ /* 0x004fca0000000000 */
[----:B------:R-:W-:Y:S01]  /*21450*/  LEA.HI R3, R6, R6, RZ, 0x1 ;  /* 0x0000000606037211 */ /* 0x000fe200078f08ff */
[----:B------:R2:W-:Y:S03]  /*21460*/  STL [R1+0x44], R6 ;  /* 0x0000440601007387 */ /* 0x0005e60000100800 */
[----:B------:R-:W-:-:S05]  /*21470*/  LOP3.LUT R3, R3, 0xfffffffe, RZ, 0xc0, !PT ;  /* 0xfffffffe03037812 */ /* 0x000fca00078ec0ff */
[----:B------:R-:W-:-:S05]  /*21480*/  IMAD.IADD R3, R6, 0x1, -R3 ;  /* 0x0000000106037824 */ /* 0x000fca00078e0a03 */
[----:B------:R-:W-:-:S04]  /*21490*/  SHF.L.U32 R3, R3, 0x1f, RZ ;  /* 0x0000001f03037819 */ /* 0x000fc800000006ff */
[----:B------:R-:W3:Y:S02]  /*214a0*/  SYNCS.PHASECHK.TRANS64.TRYWAIT P0, [R4+URZ+0x2e820], R3 ;  /* 0x02e82003040075a7 */ /* 0x000ee4000800017f */
[----:B--23--:R-:W-:Y:S05]  /*214b0*/  @!P0 BRA `(.L_x_518) ;  /* 0x00000048000c8947 */ /* 0x00cfea0003800000 */
.L_x_660:
[----:B------:R-:W-:Y:S05]  /*214c0*/  BSYNC B0 ;  /* 0x0000000000007941 */ /* 0x000fea0003800000 */
.L_x_517:
[----:B------:R-:W-:-:S13]  /*214d0*/  ISETP.GE.AND P0, PT, R19, 0xe1, PT ;  /* 0x000000e11300780c */ /* 0x000fda0003f06270 */
[----:B------:R-:W-:Y:S05]  /*214e0*/  @!P0 BRA `(.L_x_519) ;  /* 0x0000001000248947 */ /* 0x000fea0003800000 */
[----:B--2---:R-:W2:Y:S04]  /*214f0*/  LDL.LU R4, [R1+0x3c] ;  /* 0x00003c0001047983 */ /* 0x004ea80000300800 */
[----:B------:R3:W5:Y:S04]  /*21500*/  LDL.LU R6, [R1+0x10] ;  /* 0x0000100001067983 */ /* 0x0007680000300800 */
[----:B-1----:R3:W5:Y:S02]  /*21510*/  LDL.LU R7, [R1+0x18] ;  /* 0x0000180001077983 */ /* 0x0027640000300800 */
[----:B--23--:R-:W-:-:S07]  /*21520*/  VIADD R21, R4, 0xfffffffe ;  /* 0xfffffffe04157836 */ /* 0x00cfce0000000000 */
.L_x_539:
[----:B-----5:R-:W-:Y:S01]  /*21530*/  IADD3 R4, R6, 0x1, RZ ;  /* 0x0000000106047810 */ /* 0x020fe20007ffe0ff */
[----:B------:R-:W-:Y:S05]  /*21540*/  YIELD ;  /* 0x0000000000007946 */ /* 0x000fea0003800000 */
[----:B------:R-:W-:Y:S01]  /*21550*/  ISETP.NE.AND P0, PT, R4, 0x2, PT ;  /* 0x000000020400780c */ /* 0x000fe20003f05270 */
[----:B------:R-:W-:Y:S03]  /*21560*/  BSSY B0, `(.L_x_520) ;  /* 0x0000071000007945 */ /* 0x000fe60003800000 */
[----:B---3--:R-:W-:-:S02]  /*21570*/  SEL R3, RZ, 0x1, P0 ;  /* 0x00000001ff037807 */ /* 0x008fc40000000000 */
[----:B-1----:R-:W-:Y:S02]  /*21580*/  SEL R10, R4, RZ, P0 ;  /* 0x000000ff040a7207 */ /* 0x002fe40000000000 */
        /* <DEDUP_REMOVED lines=9> */
[----:B------:R-:W2:Y:S01]  /*21620*/  LDL R12, [R1+0x24] ;  /* 0x00002400010c7983 */ /* 0x000ea20000100800 */
[----:B------:R-:W3:Y:S01]  /*21630*/  LDC R5, c[0x0][0x41c] ;  /* 0x00010700ff057b82 */ /* 0x000ee20000000800 */
[----:B------:R-:W-:Y:S02]  /*21640*/  ULDC.64 UR6, c[0x0][0x408] ;  /* 0x0001020000067ab9 */ /* 0x000fe40000000a00 */
[----:B------:R-:W4:Y:S01]  /*21650*/  LDL R11, [R1+0x20] ;  /* 0x00002000010b7983 */ /* 0x000f220000100800 */
[----:B---3--:R-:W-:-:S13]  /*21660*/  ISETP.NE.AND P0, PT, R5, 0x1, PT ;  /* 0x000000010500780c */ /* 0x008fda0003f05270 */
[----:B------:R-:W3:Y:S02]  /*21670*/  @P0 LDC.64 R2, c[0x0][0x420] ;  /* 0x00010800ff020b82 */ /* 0x000ee40000000a00 */
[----:B---3--:R-:W-:-:S04]  /*21680*/  @P0 IMAD.HI.U32 R4, R21, R2, RZ ;  /* 0x0000000215040227 */ /* 0x008fc800078e00ff */
[----:B------:R-:W-:Y:S01]  /*21690*/  IMAD.MOV.U32 R2, RZ, RZ, R21 ;  /* 0x000000ffff027224 */ /* 0x000fe200078e0015 */
[----:B------:R-:W-:-:S04]  /*216a0*/  @P0 SHF.R.U32.HI R2, RZ, R3, R4 ;  /* 0x00000003ff020219 */ /* 0x000fc80000011604 */
[--C-:B------:R-:W-:Y:S01]  /*216b0*/  SHF.R.S32.HI R3, RZ, 0x1f, R2.reuse ;  /* 0x0000001fff037819 */ /* 0x100fe20000011402 */
[----:B------:R-:W-:-:S04]  /*216c0*/  IMAD.MOV R8, RZ, RZ, -R2 ;  /* 0x000000ffff087224 */ /* 0x000fc800078e0a02 */
[----:B------:R-:W-:Y:S02]  /*216d0*/  IMAD R8, R5, R8, R21 ;  /* 0x0000000805087224 */ /* 0x000fe400078e0215 */
[----:B--2---:R-:W-:-:S04]  /*216e0*/  IMAD R4, R12, UR6, RZ ;  /* 0x000000060c047c24 */ /* 0x004fc8000f8e02ff */
[C---:B----4-:R-:W-:Y:S02]  /*216f0*/  IMAD R4, R11.reuse, UR7, R4 ;  /* 0x000000070b047c24 */ /* 0x050fe4000f8e0204 */
[----:B------:R-:W-:-:S05]  /*21700*/  IMAD.WIDE.U32 R2, R11, UR6, R2 ;  /* 0x000000060b027c25 */ /* 0x000fca000f8e0002 */
[----:B------:R-:W-:Y:S02]  /*21710*/  IADD3 R3, R4, R3, RZ ;  /* 0x0000000304037210 */ /* 0x000fe40007ffe0ff */
[----:B------:R-:W-:-:S04]  /*21720*/  LEA R4, P0, R2, UR4, 0x2 ;  /* 0x0000000402047c11 */ /* 0x000fc8000f8010ff */
[----:B------:R-:W-:-:S05]  /*21730*/  LEA.HI.X R5, R2, UR5, R3, 0x2, P0 ;  /* 0x0000000502057c11 */ /* 0x000fca00080f1403 */
[----:B------:R2:W5:Y:S04]  /*21740*/  LDG.E R2, desc[UR60][R4.64] ;  /* 0x0000003c04027981 */ /* 0x000568000c1e1900 */
.L_x_522:
[----:B--2---:R-:W2:Y:S01]  /*21750*/  S2R R5, SR_CgaCtaId ;  /* 0x0000000000057919 */ /* 0x004ea20000008800 */
[----:B------:R-:W-:Y:S01]  /*21760*/  MOV R4, 0x400 ;  /* 0x0000040000047802 */ /* 0x000fe20000000f00 */
[----:B------:R-:W-:Y:S01]  /*21770*/  BSSY B1, `(.L_x_523) ;  /* 0x0000009000017945 */ /* 0x000fe20003800000 */
[----:B------:R-:W3:Y:S02]  /*21780*/  S2R R3, SR_TID.X ;  /* 0x0000000000037919 */ /* 0x000ee40000002100 */
[----:B--2---:R-:W-:Y:S02]  /*21790*/  LEA R4, R5, R4, 0x18 ;  /* 0x0000000405047211 */ /* 0x004fe400078ec0ff */
[----:B---3--:R-:W-:-:S03]  /*217a0*/  LOP3.LUT R3, R3, 0x7f, RZ, 0xc0, !PT ;  /* 0x0000007f03037812 */ /* 0x008fc600078ec0ff */
[----:B------:R-:W-:Y:S01]  /*217b0*/  IMAD R5, R10, 0x8, R4 ;  /* 0x000000080a057824 */ /* 0x000fe200078e0204 */
[----:B------:R-:W-:Y:S02]  /*217c0*/  SHF.L.U32 R4, R9, 0x1f, RZ ;  /* 0x0000001f09047819 */ /* 0x000fe400000006ff */
[----:B------:R-:W-:Y:S02]  /*217d0*/  ISETP.NE.AND P2, PT, R3, RZ, PT ;  /* 0x000000ff0300720c */ /* 0x000fe40003f45270 */
[----:B------:R-:W2:Y:S02]  /*217e0*/  SYNCS.PHASECHK.TRANS64.TRYWAIT P0, [R5+URZ+0x2e880], R4 ;  /* 0x02e88004050075a7 */ /* 0x000ea4000800017f */
[----:B--2---:R-:W-:Y:S09]  /*217f0*/  @!P0 BRA `(.L_x_524) ;  /* 0x00000044005c8947 */ /* 0x004ff20003800000 */
.L_x_661:
[----:B------:R-:W-:Y:S05]  /*21800*/  BSYNC B1 ;  /* 0x0000000000017941 */ /* 0x000fea0003800000 */
.L_x_523:
[----:B------:R-:W-:Y:S04]  /*21810*/  BSSY B1, `(.L_x_525) ;  /* 0x0000009000017945 */ /* 0x000fe80003800000 */
[----:B------:R-:W-:Y:S05]  /*21820*/  @P2 BRA `(.L_x_526) ;  /* 0x00000000001c2947 */ /* 0x000fea0003800000 */
[----:B------:R-:W1:Y:S02]  /*21830*/  S2R R3, SR_TID.X ;  /* 0x0000000000037919 */ /* 0x000e640000002100 */
[----:B-1----:R-:W-:Y:S01]  /*21840*/  LOP3.LUT R9, R3, 0x1f, RZ, 0xc0, !PT ;  /* 0x0000001f03097812 */ /* 0x002fe200078ec0ff */
[----:B------:R-:W-:-:S03]  /*21850*/  IMAD.MOV.U32 R3, RZ, RZ, 0x7000 ;  /* 0x00007000ff037424 */ /* 0x000fc600078e00ff */
[----:B------:R-:W-:Y:S01]  /*21860*/  ISETP.NE.AND P0, PT, R9, RZ, PT ;  /* 0x000000ff0900720c */ /* 0x000fe20003f05270 */
[----:B------:R3:W-:-:S12]  /*21870*/  SYNCS.ARRIVE.TRANS64 RZ, [R5+URZ+0x2e870], R3 ;  /* 0x02e8700305ff79a7 */ /* 0x0007d8000800003f */
[----:B---3--:R-:W-:Y:S05]  /*21880*/  @!P0 BRA `(.L_x_526) ;  /* 0x0000000000048947 */ /* 0x008fea0003800000 */
[----:B------:R-:W-:Y:S01]  /*21890*/  BPT.TRAP 0x1 ;  /* 0x000000040000795c */ /* 0x000fe20000300000 */
.L_x_526:
[----:B------:R-:W-:Y:S05]  /*218a0*/  BSYNC B1 ;  /* 0x0000000000017941 */ /* 0x000fea0003800000 */
.L_x_525:
[----:B------:R-:W3:Y:S04]  /*218b0*/  LDL R3, [R1+0x10] ;  /* 0x0000100001037983 */ /* 0x000ee80000100800 */
[----:B-1----:R-:W4:Y:S01]  /*218c0*/  LDL R9, [R1+0x28] ;  /* 0x0000280001097983 */ /* 0x002f220000100800 */
[----:B------:R-:W-:Y:S01]  /*218d0*/  IMAD.MOV.U32 R11, RZ, RZ, RZ ;  /* 0x000000ffff0b7224 */ /* 0x000fe200078e00ff */
[----:B------:R-:W-:Y:S01]  /*218e0*/  MOV R10, 0x400 ;  /* 0x00000400000a7802 */ /* 0x000fe20000000f00 */
[----:B------:R-:W-:Y:S01]  /*218f0*/  UIADD3 UR4, UP0, UR36, 0x470, URZ ;  /* 0x0000047024047890 */ /* 0x000fe2000ff1e03f */
[----:B------:R-:W1:Y:S01]  /*21900*/  S2R R12, SR_CgaCtaId ;  /* 0x00000000000c7919 */ /* 0x000e620000008800 */
[----:B------:R-:W-:Y:S01]  /*21910*/  PLOP3.LUT P0, PT, PT, PT, PT, 0x80, 0x0 ;  /* 0x000000000000781c */ /* 0x000fe20003f0f070 */
[----:B------:R-:W-:Y:S01]  /*21920*/  UMOV UR6, 0x0 ;  /* 0x0000000000067882 */ /* 0x000fe20000000000 */
[----:B------:R-:W-:Y:S01]  /*21930*/  R2UR UR10, R11 ;  /* 0x000000000b0a72ca */ /* 0x000fe200000e0000 */
[----:B------:R-:W-:Y:S01]  /*21940*/  UIADD3.X UR5, URZ, UR37, URZ, UP0, !UPT ;  /* 0x000000253f057290 */ /* 0x000fe200087fe43f */
[----:B------:R-:W-:Y:S01]  /*21950*/  UMOV UR7, 0x14f00000 ;  /* 0x14f0000000077882 */ /* 0x000fe20000000000 */
[----:B-1----:R-:W-:-:S05]  /*21960*/  LEA R10, R12, R10, 0x18 ;  /* 0x0000000a0c0a7211 */ /* 0x002fca00078ec0ff */
[----:B---3--:R-:W-:Y:S02]  /*21970*/  IMAD R3, R3, 0x7000, R10 ;  /* 0x0000700003037824 */ /* 0x008fe400078e020a */
[----:B----4-:R-:W-:Y:S01]  /*21980*/  IMAD R8, R8, 0xe0, R9 ;  /* 0x000000e008087824 */ /* 0x010fe200078e0209 */
[----:B------:R-:W-:Y:S01]  /*21990*/  IADD3 R9, R5, 0x2e870, RZ ;  /* 0x0002e87005097810 */ /* 0x000fe20007ffe0ff */
[----:B------:R-:W-:-:S07]  /*219a0*/  VIADD R10, R3, 0xe400 ;  /* 0x0000e400030a7836 */ /* 0x000fce0000000000 */
.L_x_527:
[----:B------:R-:W-:-:S13]  /*219b0*/  @P0 ELECT P3, URZ, PT ;  /* 0x00000000003f082f */ /* 0x000fda0003860000 */
[----:B-----5:R-:W-:Y:S02]  /*219c0*/  @P3 R2UR UR13, R2 ;  /* 0x00000000020d32ca */ /* 0x020fe400000e0000 */
        /* <DEDUP_REMOVED lines=11> */
.L_x_662:
[----:B------:R-:W-:Y:S05]  /*21a80*/  BSYNC B1 ;  /* 0x0000000000017941 */ /* 0x000fea0003800000 */
.L_x_528:
[----:B------:R-:W-:Y:S01]  /*21a90*/  BSSY B1, `(.L_x_530) ;  /* 0x000000b000017945 */ /* 0x000fe20003800000 */
[----:B------:R-:W-:Y:S02]  /*21aa0*/  IMAD.MOV.U32 R12, RZ, RZ, 0x0 ;  /* 0x00000000ff0c7424 */ /* 0x000fe400078e00ff */
[----:B------:R-:W-:Y:S01]  /*21ab0*/  IMAD.MOV.U32 R13, RZ, RZ, 0x14f00000 ;  /* 0x14f00000ff0d7424 */ /* 0x000fe200078e00ff */
[----:B------:R-:W-:Y:S06]  /*21ac0*/  @P2 BRA `(.L_x_531) ;  /* 0x00000000001c2947 */ /* 0x000fec0003800000 */
[----:B------:R-:W3:Y:S01]  /*21ad0*/  S2R R9, SR_TID.X ;  /* 0x0000000000097919 */ /* 0x000ee20000002100 */
[----:B-12---:R-:W-:-:S04]  /*21ae0*/  MOV R4, 0x7000 ;  /* 0x0000700000047802 */ /* 0x006fc80000000f00 */
[----:B------:R4:W-:Y:S01]  /*21af0*/  SYNCS.ARRIVE.TRANS64 RZ, [R5+URZ+0x2e830], R4 ;  /* 0x02e8300405ff79a7 */ /* 0x0009e2000800003f */
[----:B---3--:R-:W-:-:S04]  /*21b00*/  LOP3.LUT R9, R9, 0x1f, RZ, 0xc0, !PT ;  /* 0x0000001f09097812 */ /* 0x008fc800078ec0ff */
[----:B------:R-:W-:-:S13]  /*21b10*/  ISETP.NE.AND P0, PT, R9, RZ, PT ;  /* 0x000000ff0900720c */ /* 0x000fda0003f05270 */
[----:B----4-:R-:W-:Y:S05]  /*21b20*/  @!P0 BRA `(.L_x_531) ;  /* 0x0000000000048947 */ /* 0x010fea0003800000 */
[----:B------:R-:W-:Y:S01]  /*21b30*/  BPT.TRAP 0x1 ;  /* 0x000000040000795c */ /* 0x000fe20000300000 */
.L_x_531:
[----:B------:R-:W-:Y:S05]  /*21b40*/  BSYNC B1 ;  /* 0x0000000000017941 */ /* 0x000fea0003800000 */
.L_x_530:
[----:B------:R-:W-:Y:S01]  /*21b50*/  R2UR UR10, R11 ;  /* 0x000000000b0a72ca */ /* 0x000fe200000e0000 */
[----:B------:R-:W-:Y:S01]  /*21b60*/  UIADD3 UR4, UP0, UR36, 0x370, URZ ;  /* 0x0000037024047890 */ /* 0x000fe2000ff1e03f */
[----:B------:R-:W-:Y:S01]  /*21b70*/  R2UR UR6, R12 ;  /* 0x000000000c0672ca */ /* 0x000fe200000e0000 */
[----:B------:R-:W-:Y:S01]  /*21b80*/  VIADD R3, R3, 0x20400 ;  /* 0x0002040003037836 */ /* 0x000fe20000000000 */
[----:B------:R-:W-:Y:S01]  /*21b90*/  R2UR UR7, R13 ;  /* 0x000000000d0772ca */ /* 0x000fe200000e0000 */
[----:B-12---:R-:W-:Y:S01]  /*21ba0*/  VIADD R5, R5, 0x2e830 ;  /* 0x0002e83005057836 */ /* 0x006fe20000000000 */
[----:B------:R-:W-:Y:S01]  /*21bb0*/  PLOP3.LUT P0, PT, PT, PT, PT, 0x80, 0x0 ;  /* 0x000000000000781c */ /* 0x000fe20003f0f070 */
[----:B------:R-:W-:-:S12]  /*21bc0*/  UIADD3.X UR5, URZ, UR37, URZ, UP0, !UPT ;  /* 0x000000253f057290 */ /* 0x000fd800087fe43f */
.L_x_532:
        /* <DEDUP_REMOVED lines=9> */
[----:B--2---:R-:W-:Y:S05]  /*21c60*/  @P0 BRA.U.ANY `(.L_x_532) ;  /* 0xfffffffd00d80947 */ /* 0x004fea000393ffff */
.L_x_521:
[----:B------:R-:W-:Y:S05]  /*21c70*/  BSYNC B0 ;  /* 0x0000000000007941 */ /* 0x000fea0003800000 */
.L_x_520:
[----:B------:R-:W-:-:S06]  /*21c80*/  UISETP.NE.AND UP0, UPT, UR38, 0x3, UPT ;  /* 0x000000032600788c */ /* 0x000fcc000bf05270 */
[----:B------:R-:W-:-:S13]  /*21c90*/  PLOP3.LUT P0, PT, PT, PT, UP0, 0x80, 0x0 ;  /* 0x000000000000781c */ /* 0x000fda0003f0f008 */
[----:B------:R-:W-:Y:S05]  /*21ca0*/  @!P0 BRA `(.L_x_533) ;  /* 0x0000000000048947 */ /* 0x000fea0003800000 */
[----:B------:R-:W-:Y:S01]  /*21cb0*/  BPT.TRAP 0x1 ;  /* 0x000000040000795c */ /* 0x000fe20000300000 */
.L_x_533:
[----:B------:R-:W2:Y:S01]  /*21cc0*/  S2R R5, SR_CgaCtaId ;  /* 0x0000000000057919 */ /* 0x000ea20000008800 */
[----:B------:R-:W-:Y:S01]  /*21cd0*/  IMAD.U32 R3, RZ, RZ, UR39 ;  /* 0x00000027ff037e24 */ /* 0x000fe2000f8e00ff */
[----:B------:R-:W-:Y:S01]  /*21ce0*/  MOV R4, 0x400 ;  /* 0x0000040000047802 */ /* 0x000fe20000000f00 */
[----:B------:R-:W-:Y:S03]  /*21cf0*/  BSSY B0, `(.L_x_534) ;  /* 0x0000009000007945 */ /* 0x000fe60003800000 */
[----:B------:R-:W-:Y:S02]  /*21d00*/  ISETP.NE.AND P0, PT, R3, 0x3, PT ;  /* 0x000000030300780c */ /* 0x000fe40003f05270 */
[----:B------:R-:W-:-:S04]  /*21d10*/  LOP3.LUT R3, R7, 0x1, RZ, 0x3c, !PT ;  /* 0x0000000107037812 */ /* 0x000fc800078e3cff */
[----:B------:R-:W-:Y:S02]  /*21d20*/  SHF.L.U32 R3, R3, 0x1f, RZ ;  /* 0x0000001f03037819 */ /* 0x000fe400000006ff */
[----:B--2---:R-:W-:-:S04]  /*21d30*/  LEA R4, R5, R4, 0x18 ;  /* 0x0000000405047211 */ /* 0x004fc800078ec0ff */
[----:B------:R-:W-:-:S04]  /*21d40*/  LEA R4, R6, R4, 0x3 ;  /* 0x0000000406047211 */ /* 0x000fc800078e18ff */
[----:B------:R-:W2:Y:S01]  /*21d50*/  SYNCS.PHASECHK.TRANS64.TRYWAIT P2, [R4+URZ+0x2e870], R3 ;  /* 0x02e87003040075a7 */ /* 0x000ea2000804017f */
[----:B------:R3:W-:Y:S02]  /*21d60*/  STL [R1+0x8], R4 ;  /* 0x0000080401007387 */ /* 0x0007e40000100800 */
[----:B--23--:R-:W-:Y:S05]  /*21d70*/  @!P2 BRA `(.L_x_535) ;  /* 0x000000400024a947 */ /* 0x00cfea0003800000 */
.L_x_663:
[----:B------:R-:W-:Y:S05]  /*21d80*/  BSYNC B0 ;  /* 0x0000000000007941 */ /* 0x000fea0003800000 */
.L_x_534:
[----:B------:R-:W-:Y:S05]  /*21d90*/  @!P0 BRA `(.L_x_536) ;  /* 0x0000000000048947 */ /* 0x000fea0003800000 */
[----:B------:R-:W-:Y:S01]  /*21da0*/  BPT.TRAP 0x1 ;  /* 0x000000040000795c */ /* 0x000fe20000300000 */
.L_x_536:
[----:B--2---:R-:W2:Y:S01]  /*21db0*/  LDL R4, [R1+0x8] ;  /* 0x0000080001047983 */ /* 0x004ea20000100800 */
[----:B------:R-:W-:Y:S01]  /*21dc0*/  SHF.L.U32 R3, R7, 0x1f, RZ ;  /* 0x0000001f07037819 */ /* 0x000fe200000006ff */
[----:B------:R-:W-:-:S03]  /*21dd0*/  IMAD R12, R6, 0x7000, RZ ;  /* 0x00007000060c7824 */ /* 0x000fc600078e02ff */
[----:B--2---:R-:W2:Y:S02]  /*21de0*/  SYNCS.PHASECHK.TRANS64.TRYWAIT P2, [R4+URZ+0x2e860], R3 ;  /* 0x02e86003040075a7 */ /* 0x004ea4000804017f */
[----:B--2---:R-:W-:Y:S05]  /*21df0*/  @!P2 BRA `(.L_x_537) ;  /* 0x00000040001ca947 */ /* 0x004fea0003800000 */
.L_x_664:
[----:B--2---:R-:W2:Y:S04]  /*21e00*/  LDL R4, [R1+0x30] ;  /* 0x0000300001047983 */ /* 0x004ea80000100800 */
[----:B------:R-:W3:Y:S04]  /*21e10*/  LDL R16, [R1+0x34] ;  /* 0x0000340001107983 */ /* 0x000ee80000100800 */
[----:B------:R-:W4:Y:S01]  /*21e20*/  LDL R15, [R1+0x2c] ;  /* 0x00002c00010f7983 */ /* 0x000f220000100800 */
[----:B------:R-:W-:Y:S01]  /*21e30*/  MOV R13, 0x400 ;  /* 0x00000400000d7802 */ /* 0x000fe20000000f00 */
[----:B------:R-:W-:Y:S05]  /*21e40*/  WARPSYNC.ALL ;  /* 0x0000000000007948 */ /* 0x000fea0003800000 */
[----:B------:R-:W5:Y:S02]  /*21e50*/  S2R R14, SR_CgaCtaId ;  /* 0x00000000000e7919 */ /* 0x000f640000008800 */
[----:B-----5:R-:W-:-:S02]  /*21e60*/  LEA R13, R14, R13, 0x18 ;  /* 0x0000000d0e0d7211 */ /* 0x020fc400078ec0ff */
[----:B--2---:R-:W-:-:S05]  /*21e70*/  LOP3.LUT R3, R12, R4, RZ, 0xfc, !PT ;  /* 0x000000040c037212 */ /* 0x004fca00078efcff */
[----:B------:R-:W-:Y:S01]  /*21e80*/  IMAD.IADD R3, R13, 0x1, R3 ;  /* 0x000000010d037824 */ /* 0x000fe200078e0203 */
[----:B----4-:R-:W-:-:S03]  /*21e90*/  LOP3.LUT R12, R12, R15, RZ, 0xfc, !PT ;  /* 0x0000000f0c0c7212 */ /* 0x010fc600078efcff */
[----:B---3--:R-:W-:Y:S01]  /*21ea0*/  IMAD.IADD R20, R16, 0x1, R3 ;  /* 0x0000000110147824 */ /* 0x008fe200078e0203 */
[----:B------:R-:W2:Y:S01]  /*21eb0*/  LDSM.16.MT88.4 R4, [R3+0xe400] ;  /* 0x00e400000304783b */ /* 0x000ea20000004200 */
[----:B------:R-:W-:Y:S01]  /*21ec0*/  IMAD.IADD R13, R13, 0x1, R12 ;  /* 0x000000010d0d7824 */ /* 0x000fe200078e020c */
[C-C-:B--2---:R-:W-:Y:S02]  /*21ed0*/  PRMT R8, R4.reuse, 0x6420, R5.reuse ;  /* 0x0000642004087816 */ /* 0x144fe40000000005 */
[----:B-1----:R-:W-:Y:S02]  /*21ee0*/  PRMT R9, R4, 0x7531, R5 ;  /* 0x0000753104097816 */ /* 0x002fe40000000005 */
        /* <DEDUP_REMOVED lines=9> */
[----:B------:R-:W1:Y:S02]  /*21f80*/  LDSM.16.MT88.4 R4, [R3+0xf400] ;  /* 0x00f400000304783b */ /* 0x000e640000004200 */
[C-C-:B-1----:R-:W-:Y:S02]  /*21f90*/  PRMT R16, R4.reuse, 0x6420, R5.reuse ;  /* 0x0000642004107816 */ /* 0x142fe40000000005 */
[----:B0-----:R-:W-:Y:S02]  /*21fa0*/  PRMT R17, R4, 0x7531, R5 ;  /* 0x0000753104117816 */ /* 0x001fe40000000005 */
[----:B------:R-:W-:-:S02]  /*21fb0*/  PRMT R18, R6, 0x6420, R7 ;  /* 0x0000642006127816 */ /* 0x000fc40000000007 */
[----:B------:R-:W-:Y:S02]  /*21fc0*/  PRMT R19, R6, 0x7531, R7 ;  /* 0x0000753106137816 */ /* 0x000fe40000000007 */
[----:B------:R-:W0:Y:S04]  /*21fd0*/  LDSM.16.MT88.4 R4, [R20+0xf400] ;  /* 0x00f400001404783b */ /* 0x000e280000004200 */
[----:B------:R1:W-:Y:S02]  /*21fe0*/  STSM.16.M88.4 [R13+0x1400], R16 ;  /* 0x001400100d007844 */ /* 0x0003e40000000200 */
[----:B-1----:R-:W-:Y:S02]  /*21ff0*/  MOV R19, R13 ;  /* 0x0000000d00137202 */ /* 0x002fe40000000f00 */
[----:B0-----:R-:W-:-:S02]  /*22000*/  PRMT R8, R4, 0x6420, R5 ;  /* 0x0000642004087816 */ /* 0x001fc40000000005 */
[----:B------:R-:W-:Y:S02]  /*22010*/  PRMT R9, R4, 0x7531, R5 ;  /* 0x0000753104097816 */ /* 0x000fe40000000005 */
[C-C-:B------:R-:W-:Y:S02]  /*22020*/  PRMT R10, R6.reuse, 0x6420, R7.reuse ;  /* 0x00006420060a7816 */ /* 0x140fe40000000007 */
[----:B------:R-:W-:-:S05]  /*22030*/  PRMT R11, R6, 0x7531, R7 ;  /* 0x00007531060b7816 */ /* 0x000fca0000000007 */
[----:B------:R-:W-:Y:S04]  /*22040*/  STSM.16.M88.4 [R19+0x1c00], R8 ;  /* 0x001c000813007844 */ /* 0x000fe80000000200 */
[----:B------:R-:W0:Y:S02]  /*22050*/  LDSM.16.MT88.4 R4, [R3+0x10400] ;  /* 0x010400000304783b */ /* 0x000e240000004200 */
[C-C-:B0-----:R-:W-:Y:S02]  /*22060*/  PRMT R12, R4.reuse, 0x6420, R5.reuse ;  /* 0x00006420040c7816 */ /* 0x141fe40000000005 */
[----:B------:R-:W-:Y:S02]  /*22070*/  PRMT R13, R4, 0x7531, R5 ;  /* 0x00007531040d7816 */ /* 0x000fe40000000005 */
[----:B------:R-:W-:-:S02]  /*22080*/  PRMT R14, R6, 0x6420, R7 ;  /* 0x00006420060e7816 */ /* 0x000fc40000000007 */
[----:B------:R-:W-:Y:S02]  /*22090*/  PRMT R15, R6, 0x7531, R7 ;  /* 0x00007531060f7816 */ /* 0x000fe40000000007 */
[----:B------:R-:W0:Y:S04]  /*220a0*/  LDSM.16.MT88.4 R4, [R20+0x10400] ;  /* 0x010400001404783b */ /* 0x000e280000004200 */
[----:B------:R1:W-:Y:S02]  /*220b0*/  STSM.16.M88.4 [R19+0x2400], R12 ;  /* 0x0024000c13007844 */ /* 0x0003e40000000200 */
[----:B-1----:R-:W-:Y:S01]  /*220c0*/  IMAD.MOV.U32 R15, RZ, RZ, R19 ;  /* 0x000000ffff0f7224 */ /* 0x002fe200078e0013 */
[C-C-:B0-----:R-:W-:Y:S02]  /*220d0*/  PRMT R8, R4.reuse, 0x6420, R5.reuse ;  /* 0x0000642004087816 */ /* 0x141fe40000000005 */
[----:B------:R-:W-:-:S02]  /*220e0*/  PRMT R9, R4, 0x7531, R5 ;  /* 0x0000753104097816 */ /* 0x000fc40000000005 */
        /* <DEDUP_REMOVED lines=62> */
.L_x_538:
[----:B------:R-:W0:Y:S01]  /*224d0*/  LDL.LU R3, [R1+0x8] ;  /* 0x0000080001037983 */ /* 0x000e220000300800 */
[C---:B------:R-:W-:Y:S01]  /*224e0*/  ISETP.GT.AND P0, PT, R21.reuse, RZ, PT ;  /* 0x000000ff1500720c */ /* 0x040fe20003f04270 */
[----:B------:R-:W-:Y:S02]  /*224f0*/  VIADD R21, R21, 0xffffffff ;  /* 0xffffffff15157836 */ /* 0x000fe40000000000 */
[----:B------:R3:W5:Y:S04]  /*22500*/  LDL R6, [R1+0x10] ;  /* 0x0000100001067983 */ /* 0x0007680000100800 */
[----:B------:R3:W5:Y:S01]  /*22510*/  LDL R7, [R1+0x18] ;  /* 0x0000180001077983 */ /* 0x0007620000100800 */
[----:B0-----:R0:W-:Y:S02]  /*22520*/  SYNCS.ARRIVE.TRANS64.A1T0 RZ, [R3+URZ+0x2e850], RZ ;  /* 0x02e850ff03ff79a7 */ /* 0x0011e4000810003f */
[----:B0-----:R-:W-:-:S05]  /*22530*/  @!P1 VIADD R3, R3, 0x2e880 ;  /* 0x0002e88003039836 */ /* 0x001fca0000000000 */
[----:B------:R-:W-:Y:S01]  /*22540*/  @!P1 PRMT R3, RZ, 0x654, R3 ;  /* 0x00000654ff039816 */ /* 0x000fe20000000003 */
[----:B------:R-:W-:Y:S06]  /*22550*/  BAR.SYNC.DEFER_BLOCKING 0x2, 0x80 ;  /* 0x0082000000007b1d */ /* 0x000fec0000010000 */
[----:B------:R3:W-:Y:S01]  /*22560*/  @!P1 SYNCS.ARRIVE.TRANS64.RED.A1T0 RZ, [R3+URZ], RZ ;  /* 0x000000ff03ff99a7 */ /* 0x0007e2000810043f */
[----:B------:R-:W-:Y:S05]  /*22570*/  @P0 BRA `(.L_x_539) ;  /* 0xffffffec00ec0947 */ /* 0x000fea000383ffff */
.L_x_519:
        /* <DEDUP_REMOVED lines=9> */
[----:B------:R-:W3:Y:S02]  /*22610*/  S2R R4, SR_LTMASK ;  /* 0x0000000000047919 */ /* 0x000ee40000003900 */
[----:B---3--:R-:W-:-:S04]  /*22620*/  LOP3.LUT R4, R4, UR4, RZ, 0xc0, !PT ;  /* 0x0000000404047c12 */ /* 0x008fc8000f8ec0ff */
[----:B-1---5:R-:W1:Y:S01]  /*22630*/  POPC R7, R4 ;  /* 0x0000000400077309 */ /* 0x022e620000000000 */
[----:B--2---:R-:W1:Y:S02]  /*22640*/  SHFL.IDX PT, R0, R3, R0, 0x1f ;  /* 0x00001f0003007589 */ /* 0x004e6400000e0000 */
[----:B-1----:R-:W-:-:S05]  /*22650*/  IADD3 R0, R0, UR40, R7 ;  /* 0x0000002800007c10 */ /* 0x002fca000fffe007 */
[----:B------:R4:W-:Y:S02]  /*22660*/  STL [R1], R0 ;  /* 0x0000000001007387 */ /* 0x0009e40000100800 */
.L_x_541:
[----:B------:R-:W-:Y:S05]  /*22670*/  BSYNC B0 ;  /* 0x0000000000007941 */ /* 0x000fea0003800000 */
.L_x_540:
[----:B------:R-:W-:-:S06]  /*22680*/  UISETP.NE.AND UP0, UPT, UR38, 0x3, UPT ;  /* 0x000000032600788c */ /* 0x000fcc000bf05270 */
[----:B------:R-:W-:-:S13]  /*22690*/  PLOP3.LUT P0, PT, PT, PT, UP0, 0x80, 0x0 ;  /* 0x000000000000781c */ /* 0x000fda0003f0f008 */
[----:B------:R-:W-:Y:S05]  /*226a0*/  @!P0 BRA `(.L_x_542) ;  /* 0x0000000000048947 */ /* 0x000fea0003800000 */
[----:B------:R-:W-:Y:S01]  /*226b0*/  BPT.TRAP 0x1 ;  /* 0x000000040000795c */ /* 0x000fe20000300000 */
.L_x_542:
[----:B--23--:R-:W2:Y:S04]  /*226c0*/  LDL R3, [R1+0x18] ;  /* 0x0000180001037983 */ /* 0x00cea80000100800 */
[----:B----4-:R-:W3:Y:S01]  /*226d0*/  LDL R0, [R1+0x10] ;  /* 0x0000100001007983 */ /* 0x010ee20000100800 */
[----:B------:R-:W4:Y:S01]  /*226e0*/  S2R R4, SR_CgaCtaId ;  /* 0x0000000000047919 */ /* 0x000f220000008800 */
[----:B------:R-:W-:-:S04]  /*226f0*/  MOV R2, 0x400 ;  /* 0x0000040000027802 */ /* 0x000fc80000000f00 */
[----:B----4-:R-:W-:Y:S01]  /*22700*/  LEA R2, R4, R2, 0x18 ;  /* 0x0000000204027211 */ /* 0x010fe200078ec0ff */
[----:B------:R-:W-:Y:S01]  /*22710*/  BSSY B0, `(.L_x_543) ;  /* 0x0000008000007945 */ /* 0x000fe20003800000 */
[----:B--2---:R-:W-:-:S04]  /*22720*/  LOP3.LUT R3, R3, 0x1, RZ, 0x3c, !PT ;  /* 0x0000000103037812 */ /* 0x004fc800078e3cff */
[----:B------:R-:W-:Y:S01]  /*22730*/  SHF.L.U32 R3, R3, 0x1f, RZ ;  /* 0x0000001f03037819 */ /* 0x000fe200000006ff */
[----:B---3--:R-:W-:-:S04]  /*22740*/  IMAD R20, R0, 0x8, R2 ;  /* 0x0000000800147824 */ /* 0x008fc800078e0202 */
[----:B------:R-:W2:Y:S01]  /*22750*/  SYNCS.PHASECHK.TRANS64.TRYWAIT P0, [R20+URZ+0x2e870], R3 ;  /* 0x02e87003140075a7 */ /* 0x000ea2000800017f */
[----:B------:R-:W-:-:S04]  /*22760*/  MOV R0, UR39 ;  /* 0x0000002700007c02 */ /* 0x000fc80008000f00 */
[----:B------:R-:W-:Y:S01]  /*22770*/  ISETP.NE.AND P2, PT, R0, 0x3, PT ;  /* 0x000000030000780c */ /* 0x000fe20003f45270 */
[----:B--2---:R-:W-:-:S12]  /*22780*/  @!P0 BRA `(.L_x_544) ;  /* 0x0000003400d08947 */ /* 0x004fd80003800000 */
.L_x_665:
[----:B------:R-:W-:Y:S05]  /*22790*/  BSYNC B0 ;  /* 0x0000000000007941 */ /* 0x000fea0003800000 */
.L_x_543:
[----:B------:R-:W-:Y:S05]  /*227a0*/  @!P2 BRA `(.L_x_545) ;  /* 0x000000000004a947 */ /* 0x000fea0003800000 */
[----:B------:R-:W-:Y:S01]  /*227b0*/  BPT.TRAP 0x1 ;  /* 0x000000040000795c */ /* 0x000fe20000300000 */
.L_x_545:
[----:B------:R-:W2:Y:S02]  /*227c0*/  LDL R0, [R1+0x18] ;  /* 0x0000180001007983 */ /* 0x000ea40000100800 */
[----:B--2---:R-:W-:-:S04]  /*227d0*/  SHF.L.U32 R3, R0, 0x1f, RZ ;  /* 0x0000001f00037819 */ /* 0x004fc800000006ff */
[----:B------:R-:W2:Y:S02]  /*227e0*/  SYNCS.PHASECHK.TRANS64.TRYWAIT P0, [R20+URZ+0x2e860], R3 ;  /* 0x02e86003140075a7 */ /* 0x000ea4000800017f */
[----:B--2---:R-:W-:Y:S05]  /*227f0*/  @!P0 BRA `(.L_x_546) ;  /* 0x0000003400c88947 */ /* 0x004fea0003800000 */
.L_x_666:
[----:B------:R-:W3:Y:S04]  /*22800*/  LDL R0, [R1+0x10] ;  /* 0x0000100001007983 */ /* 0x000ee80000100800 */
[----:B------:R-:W4:Y:S04]  /*22810*/  LDL R2, [R1+0x30] ;  /* 0x0000300001027983 */ /* 0x000f280000100800 */
[----:B-1----:R-:W2:Y:S01]  /*22820*/  LDL R10, [R1+0x2c] ;  /* 0x00002c00010a7983 */ /* 0x002ea20000100800 */
[----:B------:R-:W-:-:S03]  /*22830*/  MOV R8, 0x400 ;  /* 0x0000040000087802 */ /* 0x000fc60000000f00 */
[----:B------:R-:W2:Y:S01]  /*22840*/  LDL R12, [R1+0x34] ;  /* 0x00003400010c7983 */ /* 0x000ea20000100800 */
[----:B------:R-:W1:Y:S01]  /*22850*/  S2R R9, SR_CgaCtaId ;  /* 0x0000000000097919 */ /* 0x000e620000008800 */
[----:B------:R-:W-:Y:S05]  /*22860*/  WARPSYNC.ALL ;  /* 0x0000000000007948 */ /* 0x000fea0003800000 */
[----:B-1----:R-:W-:Y:S01]  /*22870*/  LEA R8, R9, R8, 0x18 ;  /* 0x0000000809087211 */ /* 0x002fe200078ec0ff */
[----:B---3--:R-:W-:-:S05]  /*22880*/  IMAD R0, R0, 0x7000, RZ ;  /* 0x0000700000007824 */ /* 0x008fca00078e02ff */
[----:B----4-:R-:W-:-:S05]  /*22890*/  LOP3.LUT R2, R0, R2, RZ, 0xfc, !PT ;  /* 0x0000000200027212 */ /* 0x010fca00078efcff */
[----:B------:R-:W-:-:S05]  /*228a0*/  IMAD.IADD R2, R8, 0x1, R2 ;  /* 0x0000000108027824 */ /* 0x000fca00078e0202 */
[----:B-----5:R-:W1:Y:S01]  /*228b0*/  LDSM.16.MT88.4 R4, [R2+0xe400] ;  /* 0x00e400000204783b */ /* 0x020e620000004200 */
[----:B--2---:R-:W-:Y:S01]  /*228c0*/  LOP3.LUT R0, R0, R10, RZ, 0xfc, !PT ;  /* 0x0000000a00007212 */ /* 0x004fe200078efcff */
[----:B------:R-:W-:-:S04]  /*228d0*/  IMAD.IADD R3, R12, 0x1, R2 ;  /* 0x000000010c037824 */ /* 0x000fc800078e0202 */
        /* <DEDUP_REMOVED lines=92> */
.L_x_547:
[----:B------:R-:W2:Y:S01]  /*22ea0*/  LDL.LU R2, [R1+0x10] ;  /* 0x0000100001027983 */ /* 0x000ea20000300800 */
[----:B0-----:R-:W-:Y:S03]  /*22eb0*/  SYNCS.ARRIVE.TRANS64.A1T0 RZ, [R20+URZ+0x2e850], RZ ;  /* 0x02e850ff14ff79a7 */ /* 0x001fe6000810003f */
[----:B------:R-:W3:Y:S01]  /*22ec0*/  LDL.LU R3, [R1+0x18] ;  /* 0x0000180001037983 */ /* 0x000ee20000300800 */
[----:B-1----:R-:W-:-:S04]  /*22ed0*/  @!P1 IADD3 R0, R20, 0x2e880, RZ ;  /* 0x0002e88014009810 */ /* 0x002fc80007ffe0ff */
        /* <DEDUP_REMOVED lines=10> */
.L_x_502:
[----:B------:R-:W-:Y:S05]  /*22f80*/  BSYNC B6 ;  /* 0x0000000000067941 */ /* 0x000fea0003800000 */
.L_x_500:
[----:B01----:R-:W2:Y:S02]  /*22f90*/  LDL R0, [R1+0x40] ;  /* 0x0000400001007983 */ /* 0x003ea40000100800 */
[----:B--2---:R-:W-:-:S13]  /*22fa0*/  LOP3.LUT P0, RZ, R0, 0x2, RZ, 0xc0, !PT ;  /* 0x0000000200ff7812 */ /* 0x004fda000780c0ff */
[----:B------:R-:W-:Y:S05]  /*22fb0*/  @!P0 BRA `(.L_x_548) ;  /* 0x0000000000288947 */ /* 0x000fea0003800000 */
[----:B------:R-:W-:Y:S05]  /*22fc0*/  WARPSYNC.ALL ;  /* 0x0000000000007948 */ /* 0x000fea0003800000 */
[----:B------:R-:W0:Y:S08]  /*22fd0*/  S2UR UR5, SR_CgaCtaId ;  /* 0x00000000000579c3 */ /* 0x000e300000008800 */
[----:B------:R-:W-:Y:S06]  /*22fe0*/  BAR.SYNC.DEFER_BLOCKING 0x5, 0x180 ;  /* 0x0146000000007b1d */ /* 0x000fec0000010000 */
[----:B------:R-:W-:-:S02]  /*22ff0*/  UMOV UR4, 0x400 ;  /* 0x0000040000047882 */ /* 0x000fc40000000000 */
[----:B0-----:R-:W-:-:S09]  /*23000*/  ULEA UR4, UR5, UR4, 0x18 ;  /* 0x0000000405047291 */ /* 0x001fd2000f8ec03f */
[----:B------:R-:W0:Y:S04]  /*23010*/  LDS.128 R4, [UR4+0x2e8d0] ;  /* 0x02e8d004ff047984 */ /* 0x000e280008000c00 */
[----:B0-----:R0:W-:Y:S04]  /*23020*/  STL.64 [R1], R4 ;  /* 0x0000000401007387 */ /* 0x0011e80000100a00 */
[----:B------:R0:W-:Y:S01]  /*23030*/  STL.64 [R1+0x8], R6 ;  /* 0x0000080601007387 */ /* 0x0001e20000100a00 */
[----:B------:R-:W-:Y:S06]  /*23040*/  BAR.ARV 0x4, 0x180 ;  /* 0x0106000000007b1d */ /* 0x000fec0000002000 */
[----:B------:R-:W-:Y:S05]  /*23050*/  BRA `(.L_x_549) ;  /* 0x0000000800847947 */ /* 0x000fea0003800000 */
.L_x_548:
[----:B------:R-:W0:Y:S01]  /*23060*/  S2R R0, SR_TID.X ;  /* 0x0000000000007919 */ /* 0x000e220000002100 */
[----:B------:R-:W-:Y:S01]  /*23070*/  UMOV UR4, 0xffffffff ;  /* 0xffffffff00047882 */ /* 0x000fe20000000000 */
[----:B0-----:R-:W-:-:S04]  /*23080*/  LOP3.LUT R7, R0, 0x1f, RZ, 0xc0, !PT ;  /* 0x0000001f00077812 */ /* 0x001fc800078ec0ff */
[----:B------:R-:W-:Y:S01]  /*23090*/  ISETP.NE.AND P0, PT, R7, 0x1f, PT ;  /* 0x0000001f0700780c */ /* 0x000fe20003f05270 */
[----:B------:R-:W-:-:S12]  /*230a0*/  BRA.DIV UR4, `(.L_x_550) ;  /* 0x0000002e04b07947 */ /* 0x000fd8000b800000 */
[----:B------:R-:W2:Y:S01]  /*230b0*/  LDL.LU R6, [R1] ;  /* 0x0000000001067983 */ /* 0x000ea20000300800 */
[----:B------:R-:W-:-:S03]  /*230c0*/  ULDC UR4, c[0x0][0xc14] ;  /* 0x0003050000047ab9 */ /* 0x000fc60000000800 */
[----:B------:R-:W3:Y:S02]  /*230d0*/  LDL R5, [R1+0xc] ;  /* 0x00000c0001057983 */ /* 0x000ee40000100800 */
[----:B---3--:R-:W-:-:S05]  /*230e0*/  IMAD.IADD R5, R5, 0x1, R7 ;  /* 0x0000000105057824 */ /* 0x008fca00078e0207 */
[----:B------:R-:W-:-:S13]  /*230f0*/  ISETP.GE.OR P1, PT, R5, UR4, !P0 ;  /* 0x0000000405007c0c */ /* 0x000fda000c726670 */
[----:B------:R-:W0:Y:S02]  /*23100*/  @!P1 LDC.64 R2, c[0x0][0xc58] ;  /* 0x00031600ff029b82 */ /* 0x000e240000000a00 */
[----:B0-----:R-:W-:-:S06]  /*23110*/  @!P1 IMAD.WIDE R2, R5, 0x4, R2 ;  /* 0x0000000405029825 */ /* 0x001fcc00078e0202 */
[----:B------:R0:W3:Y:S01]  /*23120*/  @!P1 LDG.E R3, desc[UR60][R2.64] ;  /* 0x0000003c02039981 */ /* 0x0000e2000c1e1900 */
[C---:B------:R-:W-:Y:S02]  /*23130*/  ISETP.GE.U32.AND P2, PT, R7.reuse, 0x2, PT ;  /* 0x000000020700780c */ /* 0x040fe40003f46070 */
[C---:B------:R-:W-:Y:S01]  /*23140*/  ISETP.GE.U32.AND P3, PT, R7.reuse, 0x4, PT ;  /* 0x000000040700780c */ /* 0x040fe20003f66070 */
[----:B--2---:R-:W-:Y:S01]  /*23150*/  SHFL.IDX PT, R0, R6, RZ, 0x1f ;  /* 0x00001fff06007589 */ /* 0x004fe200000e0000 */
[C---:B------:R-:W-:Y:S02]  /*23160*/  ISETP.GE.U32.AND P4, PT, R7.reuse, 0x8, PT ;  /* 0x000000080700780c */ /* 0x040fe40003f86070 */
[----:B------:R-:W-:Y:S01]  /*23170*/  ISETP.GE.U32.AND P5, PT, R7, 0x10, PT ;  /* 0x000000100700780c */ /* 0x000fe20003fa6070 */
[----:B------:R-:W-:Y:S01]  /*23180*/  SHFL.IDX PT, R4, R6, 0x1, 0x1f ;  /* 0x00201f0006047f89 */ /* 0x000fe200000e0000 */
[----:B0-----:R-:W-:Y:S01]  /*23190*/  IMAD.MOV.U32 R2, RZ, RZ, RZ ;  /* 0x000000ffff027224 */ /* 0x001fe200078e00ff */
[----:B---3--:R-:W-:-:S02]  /*231a0*/  @!P1 MOV R2, R3 ;  /* 0x0000000300029202 */ /* 0x008fc40000000f00 */
[----:B------:R-:W-:-:S03]  /*231b0*/  ISETP.NE.AND P1, PT, R7, RZ, PT ;  /* 0x000000ff0700720c */ /* 0x000fc60003f25270 */
        /* <DEDUP_REMOVED lines=15> */
[----:B------:R0:W1:Y:S02]  /*232b0*/  SHFL.IDX PT, R14, R3, 0x1f, 0x1f ;  /* 0x03e01f00030e7f89 */ /* 0x00006400000e0000 */
.L_x_676:
[----:B------:R-:W-:Y:S02]  /*232c0*/  ULDC UR4, c[0x0][0xc10] ;  /* 0x0003040000047ab9 */ /* 0x000fe40000000800 */
[----:B------:R-:W-:-:S04]  /*232d0*/  IMAD.U32 R7, RZ, RZ, UR4 ;  /* 0x00000004ff077e24 */ /* 0x000fc8000f8e00ff */
[----:B-1----:R-:W-:-:S04]  /*232e0*/  IMAD R8, R14, R7, RZ ;  /* 0x000000070e087224 */ /* 0x002fc800078e02ff */
[----:B------:R-:W-:-:S05]  /*232f0*/  IMAD.IADD R4, R4, 0x1, R8 ;  /* 0x0000000104047824 */ /* 0x000fca00078e0208 */
[----:B------:R-:W-:-:S13]  /*23300*/  ISETP.GT.AND P6, PT, R4, R0, PT ;  /* 0x000000000400720c */ /* 0x000fda0003fc4270 */
[----:B------:R-:W-:Y:S05]  /*23310*/  @P6 BRA `(.L_x_551) ;  /* 0x0000000000a46947 */ /* 0x000fea0003800000 */
.L_x_556:
[----:B------:R-:W2:Y:S01]  /*23320*/  LDL.LU R2, [R1+0xc] ;  /* 0x00000c0001027983 */ /* 0x000ea20000300800 */
[----:B0-----:R-:W0:Y:S01]  /*23330*/  LDC R3, c[0x0][0xc14] ;  /* 0x00030500ff037b82 */ /* 0x001e220000000800 */
[----:B--2---:R-:W-:-:S04]  /*23340*/  IADD3 R2, R2, 0x1f, RZ ;  /* 0x0000001f02027810 */ /* 0x004fc80007ffe0ff */
[----:B0-----:R-:W-:-:S13]  /*23350*/  ISETP.GE.AND P6, PT, R2, R3, PT ;  /* 0x000000030200720c */ /* 0x001fda0003fc6270 */
[----:B------:R-:W-:Y:S05]  /*23360*/  @P6 BRA `(.L_x_552) ;  /* 0x0000000400586947 */ /* 0x000fea0003800000 */
[----:B------:R-:W0:Y:S01]  /*23370*/  S2R R5, SR_TID.X ;  /* 0x0000000000057919 */ /* 0x000e220000002100 */
[----:B------:R-:W-:Y:S01]  /*23380*/  BSSY B0, `(.L_x_553) ;  /* 0x000000a000007945 */ /* 0x000fe20003800000 */
[----:B------:R1:W-:Y:S01]  /*23390*/  STL [R1+0xc], R2 ;  /* 0x00000c0201007387 */ /* 0x0003e20000100800 */
[----:B0-----:R-:W-:-:S05]  /*233a0*/  LOP3.LUT R5, R5, 0x1f, RZ, 0xc0, !PT ;  /* 0x0000001f05057812 */ /* 0x001fca00078ec0ff */
[----:B------:R-:W-:Y:S02]  /*233b0*/  IMAD.IADD R5, R2, 0x1, R5 ;  /* 0x0000000102057824 */ /* 0x000fe400078e0205 */
[----:B-1----:R-:W-:-:S03]  /*233c0*/  IMAD.MOV.U32 R2, RZ, RZ, RZ ;  /* 0x000000ffff027224 */ /* 0x002fc600078e00ff */
[----:B------:R-:W-:-:S13]  /*233d0*/  ISETP.GE.OR P6, PT, R5, R3, !P0 ;  /* 0x000000030500720c */ /* 0x000fda00047c6670 */
[----:B------:R-:W-:Y:S05]  /*233e0*/  @P6 BRA `(.L_x_554) ;  /* 0x00000000000c6947 */ /* 0x000fea0003800000 */
[----:B------:R-:W0:Y:S02]  /*233f0*/  LDC.64 R2, c[0x0][0xc58] ;  /* 0x00031600ff027b82 */ /* 0x000e240000000a00 */
[----:B0-----:R-:W-:-:S06]  /*23400*/  IMAD.WIDE R2, R5, 0x4, R2 ;  /* 0x0000000405027825 */ /* 0x001fcc00078e0202 */
[----:B------:R0:W5:Y:S02]  /*23410*/  LDG.E R2, desc[UR60][R2.64] ;  /* 0x0000003c02027981 */ /* 0x000164000c1e1900 */
.L_x_554:
[----:B------:R-:W-:Y:S05]  /*23420*/  BSYNC B0 ;  /* 0x0000000000007941 */ /* 0x000fea0003800000 */
.L_x_553:
[----:B------:R-:W-:-:S03]  /*23430*/  UMOV UR4, 0xffffffff ;  /* 0xffffffff00047882 */ /* 0x000fc60000000000 */
[----:B------:R-:W-:Y:S05]  /*23440*/  BRA.DIV UR4, `(.L_x_555) ;  /* 0x0000002e04f47947 */ /* 0x000fea000b800000 */
[----:B-----5:R-:W0:Y:S02]  /*23450*/  SHFL.UP PT, R14, R2, 0x1, RZ ;  /* 0x04200000020e7989 */ /* 0x020e2400000e00ff */
        /* <DEDUP_REMOVED lines=14> */
[----:B------:R0:W1:Y:S02]  /*23540*/  SHFL.IDX PT, R14, R3, 0x1f, 0x1f ;  /* 0x03e01f00030e7f89 */ /* 0x00006400000e0000 */
.L_x_684:
[----:B------:R-:W-:Y:S02]  /*23550*/  ULDC UR4, c[0x0][0xc10] ;  /* 0x0003040000047ab9 */ /* 0x000fe40000000800 */
[----:B------:R-:W-:-:S05]  /*23560*/  MOV R7, UR4 ;  /* 0x0000000400077c02 */ /* 0x000fca0008000f00 */
[----:B-1----:R-:W-:-:S04]  /*23570*/  IMAD R8, R14, R7, RZ ;  /* 0x000000070e087224 */ /* 0x002fc800078e02ff */
[----:B------:R-:W-:-:S05]  /*23580*/  IMAD.IADD R4, R8, 0x1, R4 ;  /* 0x0000000108047824 */ /* 0x000fca00078e0204 */
[----:B------:R-:W-:-:S13]  /*23590*/  ISETP.GT.AND P6, PT, R4, R0, PT ;  /* 0x000000000400720c */ /* 0x000fda0003fc4270 */
[----:B------:R-:W-:Y:S05]  /*235a0*/  @!P6 BRA `(.L_x_556) ;  /* 0xfffffffc005ce947 */ /* 0x000fea000383ffff */
.L_x_551:
[----:B------:R-:W-:Y:S01]  /*235b0*/  IMAD.IADD R8, R4, 0x1, -R8 ;  /* 0x0000000104087824 */ /* 0x000fe200078e0a08 */
[----:B------:R-:W-:-:S03]  /*235c0*/  UMOV UR4, 0xffffffff ;  /* 0xffffffff00047882 */ /* 0x000fc60000000000 */
[----:B------:R-:W-:-:S05]  /*235d0*/  IMAD R5, R3, R7, R8 ;  /* 0x0000000703057224 */ /* 0x000fca00078e0208 */
[----:B------:R-:W-:Y:S01]  /*235e0*/  ISETP.GT.AND P6, PT, R5, R0, PT ;  /* 0x000000000500720c */ /* 0x000fe20003fc4270 */
[----:B------:R-:W-:-:S12]  /*235f0*/  BRA.DIV UR4, `(.L_x_557) ;  /* 0x0000003204487947 */ /* 0x000fd8000b800000 */
[----:B------:R-:W-:-:S04]  /*23600*/  VOTE.ANY R6, PT, !P6 ;  /* 0x0000000000067806 */ /* 0x000fc800070e0100 */
[----:B------:R-:W1:Y:S02]  /*23610*/  POPC R4, R6 ;  /* 0x0000000600047309 */ /* 0x000e640000000000 */
[----:B-1----:R1:W2:Y:S02]  /*23620*/  SHFL.IDX PT, R5, R2, R4, 0x1f ;  /* 0x00001f0402057589 */ /* 0x0022a400000e0000 */
.L_x_688:
[----:B------:R-:W-:Y:S01]  /*23630*/  ISETP.NE.AND P0, PT, R6, RZ, PT ;  /* 0x000000ff0600720c */ /* 0x000fe20003f05270 */
[----:B------:R-:W-:-:S12]  /*23640*/  IMAD.MOV.U32 R14, RZ, RZ, RZ ;  /* 0x000000ffff0e7224 */ /* 0x000fd800078e00ff */
[----:B------:R-:W-:Y:S05]  /*23650*/  @!P0 BRA `(.L_x_558) ;  /* 0x0000000000108947 */ /* 0x000fea0003800000 */
[----:B------:R-:W-:Y:S01]  /*23660*/  UMOV UR4, 0xffffffff ;  /* 0xffffffff00047882 */ /* 0x000fe20000000000 */
[----:B------:R-:W-:Y:S02]  /*23670*/  IADD3 R12, R4, -0x1, RZ ;  /* 0xffffffff040c7810 */ /* 0x000fe40007ffe0ff */
[----:B------:R-:W-:Y:S05]  /*23680*/  BRA.DIV UR4, `(.L_x_559) ;  /* 0x00000032046c7947 */ /* 0x000fea000b800000 */
[----:B------:R3:W4:Y:S02]  /*23690*/  SHFL.IDX PT, R14, R3, R12, 0x1f ;  /* 0x00001f0c030e7589 */ /* 0x00072400000e0000 */
.L_x_558:
[----:B------:R-:W5:Y:S01]  /*236a0*/  LDL.LU R10, [R1+0xc] ;  /* 0x00000c00010a7983 */ /* 0x000f620000300800 */
[----:B--2---:R-:W-:Y:S01]  /*236b0*/  IABS R6, R5 ;  /* 0x0000000500067213 */ /* 0x004fe20000000000 */
[----:B----4-:R-:W-:-:S03]  /*236c0*/  IMAD R11, R14, R7, R8 ;  /* 0x000000070e0b7224 */ /* 0x010fc600078e0208 */
[----:B------:R-:W2:Y:S02]  /*236d0*/  I2F.RP R8, R6 ;  /* 0x0000000600087306 */ /* 0x000ea40000209400 */
[----:B------:R-:W-:Y:S01]  /*236e0*/  IADD3 R0, R0, -R11, RZ ;  /* 0x8000000b00007210 */ /* 0x000fe20007ffe0ff */
[----:B------:R4:W-:Y:S05]  /*236f0*/  STL [R1], R11 ;  /* 0x0000000b01007387 */ /* 0x0009ea0000100800 */
[----:B--2---:R-:W2:Y:S02]  /*23700*/  MUFU.RCP R8, R8 ;  /* 0x0000000800087308 */ /* 0x004ea40000001000 */
[----:B--2---:R-:W-:-:S06]  /*23710*/  VIADD R9, R8, 0xffffffe ;  /* 0x0ffffffe08097836 */ /* 0x004fcc0000000000 */
[----:B0--3--:R-:W1:Y:S02]  /*23720*/  F2I.FTZ.U32.TRUNC.NTZ R3, R9 ;  /* 0x0000000900037305 */ /* 0x009e64000021f000 */
[----:B-1----:R-:W-:-:S04]  /*23730*/  IMAD.MOV R2, RZ, RZ, -R3 ;  /* 0x000000ffff027224 */ /* 0x002fc800078e0a03 */
[----:B------:R-:W-:Y:S02]  /*23740*/  IMAD R7, R2, R6, RZ ;  /* 0x0000000602077224 */ /* 0x000fe400078e02ff */
[----:B------:R-:W-:-:S04]  /*23750*/  IMAD.MOV.U32 R2, RZ, RZ, RZ ;  /* 0x000000ffff027224 */ /* 0x000fc800078e00ff */
[----:B------:R-:W-:Y:S01]  /*23760*/  IMAD.HI.U32 R2, R3, R7, R2 ;  /* 0x0000000703027227 */ /* 0x000fe200078e0002 */
[----:B------:R-:W-:Y:S02]  /*23770*/  IABS R7, R5 ;  /* 0x0000000500077213 */ /* 0x000fe40000000000 */
[----:B------:R-:W-:-:S03]  /*23780*/  IABS R3, R0 ;  /* 0x0000000000037213 */ /* 0x000fc60000000000 */
[----:B------:R-:W-:Y:S02]  /*23790*/  IMAD.MOV R7, RZ, RZ, -R7 ;  /* 0x000000ffff077224 */ /* 0x000fe400078e0a07 */
        /* <DEDUP_REMOVED lines=9> */
[----:B------:R-:W-:-:S06]  /*23830*/  @P0 IADD3 R2, R2, 0x1, RZ ;  /* 0x0000000102020810 */ /* 0x000fcc0007ffe0ff */
[----:B------:R-:W-:Y:S01]  /*23840*/  @!P2 IMAD.MOV R2, RZ, RZ, -R2 ;  /* 0x000000ffff02a224 */ /* 0x000fe200078e0a02 */
[----:B------:R-:W-:-:S05]  /*23850*/  @!P1 LOP3.LUT R2, RZ, R5, RZ, 0x33, !PT ;  /* 0x00000005ff029212 */ /* 0x000fca00078e33ff */
[----:B------:R-:W-:-:S04]  /*23860*/  IMAD.MOV R3, RZ, RZ, -R2 ;  /* 0x000000ffff037224 */ /* 0x000fc800078e0a02 */
[----:B------:R-:W-:-:S05]  /*23870*/  IMAD R0, R5, R3, R0 ;  /* 0x0000000305007224 */ /* 0x000fca00078e0200 */
[----:B------:R4:W-:Y:S04]  /*23880*/  STL [R1+0x4], R0 ;  /* 0x0000040001007387 */ /* 0x0009e80000100800 */
[----:B------:R4:W-:Y:S01]  /*23890*/  STL [R1+0x8], R2 ;  /* 0x0000080201007387 */ /* 0x0009e20000100800 */
[----:B-----5:R-:W-:-:S05]  /*238a0*/  IMAD.IADD R10, R4, 0x1, R10 ;  /* 0x00000001040a7824 */ /* 0x020fca00078e020a */
[----:B------:R4:W-:Y:S01]  /*238b0*/  STL [R1+0xc], R10 ;  /* 0x00000c0a01007387 */ /* 0x0009e20000100800 */
[----:B------:R-:W-:Y:S05]  /*238c0*/  BRA `(.L_x_560) ;  /* 0x0000000000287947 */ /* 0x000fea0003800000 */
.L_x_552:
[----:B------:R-:W-:Y:S01]  /*238d0*/  UMOV UR4, URZ ;  /* 0x0000003f00047c82 */ /* 0x000fe20008000000 */
[----:B------:R-:W-:Y:S01]  /*238e0*/  ULDC UR6, c[0x0][0xc14] ;  /* 0x0003050000067ab9 */ /* 0x000fe20000000800 */
[----:B------:R-:W-:Y:S01]  /*238f0*/  UMOV UR5, URZ ;  /* 0x0000003f00057c82 */ /* 0x000fe20008000000 */
[----:B------:R0:W-:Y:S01]  /*23900*/  STL [R1], R0 ;  /* 0x0000000001007387 */ /* 0x0001e20000100800 */
[----:B------:R-:W-:Y:S01]  /*23910*/  MOV R3, UR4 ;  /* 0x0000000400037c02 */ /* 0x000fe20008000f00 */
[----:B------:R-:W-:-:S04]  /*23920*/  IMAD.U32 R2, RZ, RZ, UR5 ;  /* 0x00000005ff027e24 */ /* 0x000fc8000f8e00ff */
[----:B------:R1:W-:Y:S01]  /*23930*/  STL [R1+0x4], R3 ;  /* 0x0000040301007387 */ /* 0x0003e20000100800 */
[----:B0-----:R-:W-:-:S05]  /*23940*/  IMAD.U32 R0, RZ, RZ, UR6 ;  /* 0x00000006ff007e24 */ /* 0x001fca000f8e00ff */
[----:B------:R1:W-:Y:S04]  /*23950*/  STL [R1+0xc], R0 ;  /* 0x00000c0001007387 */ /* 0x0003e80000100800 */
[----:B------:R1:W-:Y:S02]  /*23960*/  STL [R1+0x8], R2 ;  /* 0x0000080201007387 */ /* 0x0003e40000100800 */
.L_x_560:
[----:B-1----:R-:W2:Y:S04]  /*23970*/  LDL R3, [R1+0x8] ;  /* 0x0000080001037983 */ /* 0x002ea80000100800 */
[----:B----4-:R-:W3:Y:S04]  /*23980*/  LDL R2, [R1+0xc] ;  /* 0x00000c0001027983 */ /* 0x010ee80000100800 */
[----:B------:R-:W4:Y:S04]  /*23990*/  LDL R4, [R1] ;  /* 0x0000000001047983 */ /* 0x000f280000100800 */
[----:B------:R-:W4:Y:S01]  /*239a0*/  LDL R5, [R1+0x4] ;  /* 0x0000040001057983 */ /* 0x000f220000100800 */
[----:B------:R-:W-:Y:S05]  /*239b0*/  WARPSYNC.ALL ;  /* 0x0000000000007948 */ /* 0x000fea0003800000 */
[----:B------:R-:W0:Y:S02]  /*239c0*/  S2R R0, SR_TID.X ;  /* 0x0000000000007919 */ /* 0x000e240000002100 */
[----:B0-----:R-:W-:Y:S01]  /*239d0*/  LOP3.LUT R0, R0, 0x1f, RZ, 0xc0, !PT ;  /* 0x0000001f00007812 */ /* 0x001fe200078ec0ff */
[----:B------:R-:W-:Y:S03]  /*239e0*/  BAR.SYNC.DEFER_BLOCKING 0x4, 0x180 ;  /* 0x0106000000007b1d */ /* 0x000fe60000010000 */
[----:B------:R-:W-:-:S13]  /*239f0*/  ISETP.NE.AND P0, PT, R0, RZ, PT ;  /* 0x000000ff0000720c */ /* 0x000fda0003f05270 */
[----:B------:R-:W-:Y:S01]  /*23a00*/  @!P0 MOV R0, 0x400 ;  /* 0x0000040000008802 */ /* 0x000fe20000000f00 */
[----:B--2---:R-:W-:Y:S02]  /*23a10*/  IMAD.MOV.U32 R6, RZ, RZ, R3 ;  /* 0x000000ffff067224 */ /* 0x004fe400078e0003 */
[----:B------:R-:W0:Y:S01]  /*23a20*/  @!P0 S2R R3, SR_CgaCtaId ;  /* 0x0000000000038919 */ /* 0x000e220000008800 */
[----:B---3--:R-:W-:Y:S02]  /*23a30*/  MOV R7, R2 ;  /* 0x0000000200077202 */ /* 0x008fe40000000f00 */
[----:B0-----:R-:W-:-:S05]  /*23a40*/  @!P0 LEA R0, R3, R0, 0x18 ;  /* 0x0000000003008211 */ /* 0x001fca00078ec0ff */
[----:B----4-:R1:W-:Y:S01]  /*23a50*/  @!P0 STS.128 [R0+0x2e8d0], R4 ;  /* 0x02e8d00400008388 */ /* 0x0103e20000000c00 */
[----:B------:R-:W-:Y:S06]  /*23a60*/  BAR.ARV 0x5, 0x180 ;  /* 0x0146000000007b1d */ /* 0x000fec0000002000 */
.L_x_549:
[----:B-1----:R-:W2:Y:S01]  /*23a70*/  LDL R0, [R1+0xc] ;  /* 0x00000c0001007983 */ /* 0x002ea20000100800 */
[----:B------:R-:W-:Y:S02]  /*23a80*/  ULDC UR4, c[0x0][0xc14] ;  /* 0x0003050000047ab9 */ /* 0x000fe40000000800 */
[----:B--2---:R-:W-:-:S13]  /*23a90*/  ISETP.GE.AND P0, PT, R0, UR4, PT ;  /* 0x0000000400007c0c */ /* 0x004fda000bf06270 */
[----:B------:R-:W-:Y:S05]  /*23aa0*/  @!P0 BRA `(.L_x_561) ;  /* 0xffffffb000fc8947 */ /* 0x000fea000383ffff */
[----:B------:R-:W-:Y:S05]  /*23ab0*/  BSYNC B7 ;  /* 0x0000000000077941 */ /* 0x000fea0003800000 */
.L_x_466:
[----:B---3--:R-:W2:Y:S01]  /*23ac0*/  LDL.LU R0, [R1+0x44] ;  /* 0x0000440001007983 */ /* 0x008ea20000300800 */
[----:B------:R-:W-:Y:S01]  /*23ad0*/  BSSY B0, `(.L_x_562) ;  /* 0x000000b000007945 */ /* 0x000fe20003800000 */
[----:B01----:R-:W0:Y:S01]  /*23ae0*/  S2R R5, SR_CgaCtaId ;  /* 0x0000000000057919 */ /* 0x003e220000008800 */
        /* <DEDUP_REMOVED lines=9> */
.L_x_691:
[----:B------:R-:W-:Y:S05]  /*23b80*/  BSYNC B0 ;  /* 0x0000000000007941 */ /* 0x000fea0003800000 */
.L_x_562:
[----:B------:R-:W-:-:S03]  /*23b90*/  UMOV UR4, 0xffffffff ;  /* 0xffffffff00047882 */ /* 0x000fc60000000000 */
[----:B------:R-:W-:Y:S05]  /*23ba0*/  BRA.DIV UR4, `(.L_x_564) ;  /* 0x0000002e045c7947 */ /* 0x000fea000b800000 */
[----:B------:R-:W1:Y:S02]  /*23bb0*/  S2R R2, SR_TID.X ;  /* 0x0000000000027919 */ /* 0x000e640000002100 */
[----:B-1----:R-:W-:-:S04]  /*23bc0*/  SHF.R.U32.HI R2, RZ, 0x5, R2 ;  /* 0x00000005ff027819 */ /* 0x002fc80000011602 */
[----:B------:R-:W-:-:S05]  /*23bd0*/  LOP3.LUT R2, R2, 0x3, RZ, 0xc0, !PT ;  /* 0x0000000302027812 */ /* 0x000fca00078ec0ff */
[----:B------:R1:W2:Y:S02]  /*23be0*/  SHFL.IDX PT, R14, R2, RZ, 0x1f ;  /* 0x00001fff020e7589 */ /* 0x0002a400000e0000 */
.L_x_694:
[----:B--2---:R-:W-:-:S13]  /*23bf0*/  ISETP.NE.AND P0, PT, R14, RZ, PT ;  /* 0x000000ff0e00720c */ /* 0x004fda0003f05270 */
[----:B------:R-:W-:Y:S05]  /*23c00*/  @P0 BRA `(.L_x_285) ;  /* 0x0000000000b80947 */ /* 0x000fea0003800000 */
[----:B------:R-:W-:-:S03]  /*23c10*/  UMOV UR4, 0xffffffff ;  /* 0xffffffff00047882 */ /* 0x000fc60000000000 */
[----:B------:R-:W-:Y:S05]  /*23c20*/  BRA.DIV UR4, `(.L_x_565) ;  /* 0x0000002e04707947 */ /* 0x000fea000b800000 */
[----:B------:R-:W-:-:S13]  /*23c30*/  ELECT P6, URZ, PT ;  /* 0x00000000003f782f */ /* 0x000fda00038c0000 */
.L_x_697:
[----:B------:R-:W-:Y:S05]  /*23c40*/  @!P6 BRA `(.L_x_285) ;  /* 0x0000000000a8e947 */ /* 0x000fea0003800000 */
[----:B-1----:R-:W2:Y:S02]  /*23c50*/  LDL R2, [R1+0x98] ;  /* 0x0000980001027983 */ /* 0x002ea40000100800 */
[----:B--2---:R-:W-:-:S13]  /*23c60*/  R2UR UR4, R2 ;  /* 0x00000000020472ca */ /* 0x004fda00000e0000 */
[----:B------:R-:W-:-:S06]  /*23c70*/  ULOP3.LUT UR4, UR4, 0x2, URZ, 0xfc, !UPT ;  /* 0x0000000204047892 */ /* 0x000fcc000f8efc3f */
[----:B------:R-:W-:-:S05]  /*23c80*/  IMAD.U32 R2, RZ, RZ, UR4 ;  /* 0x00000004ff027e24 */ /* 0x000fca000f8e00ff */
[----:B------:R-:W-:-:S13]  /*23c90*/  ISETP.NE.AND P0, PT, R2, 0x3, PT ;  /* 0x000000030200780c */ /* 0x000fda0003f05270 */
[----:B------:R-:W-:Y:S05]  /*23ca0*/  @!P0 BRA `(.L_x_566) ;  /* 0x0000000000048947 */ /* 0x000fea0003800000 */
[----:B------:R-:W-:Y:S01]  /*23cb0*/  BPT.TRAP 0x1 ;  /* 0x000000040000795c */ /* 0x000fe20000300000 */
.L_x_566:
[----:B0-----:R-:W2:Y:S04]  /*23cc0*/  LDL R3, [R1+0x10] ;  /* 0x0000100001037983 */ /* 0x001ea80000100800 */
[----:B------:R-:W3:Y:S01]  /*23cd0*/  LDL.LU R7, [R1+0x18] ;  /* 0x0000180001077983 */ /* 0x000ee20000300800 */
[----:B------:R-:W-:-:S05]  /*23ce0*/  IADD3 R2, R0, 0x2e840, RZ ;  /* 0x0002e84000027810 */ /* 0x000fca0007ffe0ff */
[C---:B--2---:R-:W-:Y:S02]  /*23cf0*/  IMAD R6, R3.reuse, 0x8, R2 ;  /* 0x0000000803067824 */ /* 0x044fe400078e0202 */
[----:B------:R-:W-:Y:S01]  /*23d00*/  VIADD R3, R3, 0x1 ;  /* 0x0000000103037836 */ /* 0x000fe20000000000 */
[----:B---3--:R-:W-:-:S04]  /*23d10*/  SHF.L.U32 R5, R7, 0x1f, RZ ;  /* 0x0000001f07057819 */ /* 0x008fc800000006ff */
[C---:B------:R-:W-:Y:S01]  /*23d20*/  ISETP.NE.AND P2, PT, R3.reuse, 0x2, PT ;  /* 0x000000020300780c */ /* 0x040fe20003f45270 */
[----:B------:R-:W0:Y:S03]  /*23d30*/  SYNCS.PHASECHK.TRANS64.TRYWAIT P1, [R6+URZ], R5 ;  /* 0x00000005060075a7 */ /* 0x000e26000802017f */
[----:B------:R-:W-:Y:S02]  /*23d40*/  SEL R4, RZ, 0x1, P2 ;  /* 0x00000001ff047807 */ /* 0x000fe40001000000 */
[----:B------:R-:W-:Y:S02]  /*23d50*/  SEL R3, R3, RZ, P2 ;  /* 0x000000ff03037207 */ /* 0x000fe40001000000 */
[----:B------:R-:W-:-:S03]  /*23d60*/  LOP3.LUT R4, R7, R4, RZ, 0x3c, !PT ;  /* 0x0000000407047212 */ /* 0x000fc600078e3cff */
[----:B------:R-:W-:Y:S01]  /*23d70*/  IMAD R7, R3, 0x8, R2 ;  /* 0x0000000803077824 */ /* 0x000fe200078e0202 */
[----:B------:R-:W-:Y:S01]  /*23d80*/  SHF.L.U32 R2, R4, 0x1f, RZ ;  /* 0x0000001f04027819 */ /* 0x000fe200000006ff */
[----:B0-----:R-:W-:Y:S06]  /*23d90*/  @!P1 BRA `(.L_x_567) ;  /* 0x0000002c00349947 */ /* 0x001fec0003800000 */
.L_x_698:
[----:B------:R-:W1:Y:S02]  /*23da0*/  SYNCS.PHASECHK.TRANS64.TRYWAIT P1, [R7+URZ], R2 ;  /* 0x00000002070075a7 */ /* 0x000e64000802017f */
[----:B-1----:R-:W-:Y:S05]  /*23db0*/  @!P1 BRA `(.L_x_568) ;  /* 0x0000002c00409947 */ /* 0x002fea0003800000 */
.L_x_699:
[----:B------:R-:W-:Y:S05]  /*23dc0*/  @!P0 BRA `(.L_x_569) ;  /* 0x0000000000048947 */ /* 0x000fea0003800000 */
[----:B------:R-:W-:Y:S01]  /*23dd0*/  BPT.TRAP 0x1 ;  /* 0x000000040000795c */ /* 0x000fe20000300000 */
.L_x_569:
[----:B------:R-:W2:Y:S02]  /*23de0*/  LDL.LU R4, [R1+0x10] ;  /* 0x0000100001047983 */ /* 0x000ea40000300800 */
[----:B--2---:R-:W-:-:S04]  /*23df0*/  LEA R4, R4, R0, 0x3 ;  /* 0x0000000004047211 */ /* 0x004fc800078e18ff */
[----:B------:R-:W2:Y:S02]  /*23e00*/  SYNCS.PHASECHK.TRANS64.TRYWAIT P1, [R4+URZ+0x2e860], R5 ;  /* 0x02e86005040075a7 */ /* 0x000ea4000802017f */
[----:B--2---:R-:W-:Y:S05]  /*23e10*/  @!P1 BRA `(.L_x_570) ;  /* 0x0000002c003c9947 */ /* 0x004fea0003800000 */
.L_x_700:
[----:B------:R-:W-:Y:S05]  /*23e20*/  @!P0 BRA `(.L_x_571) ;  /* 0x0000000000048947 */ /* 0x000fea0003800000 */
[----:B------:R-:W-:Y:S01]  /*23e30*/  BPT.TRAP 0x1 ;  /* 0x000000040000795c */ /* 0x000fe20000300000 */
.L_x_571:
[----:B------:R-:W-:-:S04]  /*23e40*/  IMAD R3, R3, 0x8, R0 ;  /* 0x0000000803037824 */ /* 0x000fc800078e0200 */
[----:B------:R-:W3:Y:S02]  /*23e50*/  SYNCS.PHASECHK.TRANS64.TRYWAIT P1, [R3+URZ+0x2e860], R2 ;  /* 0x02e86002030075a7 */ /* 0x000ee4000802017f */
[----:B---3--:R-:W-:Y:S05]  /*23e60*/  @!P1 BRA `(.L_x_572) ;  /* 0x0000002c003c9947 */ /* 0x008fea0003800000 */
.L_x_701:
[----:B------:R-:W-:Y:S05]  /*23e70*/  @!P0 BRA `(.L_x_573) ;  /* 0x0000000000048947 */ /* 0x000fea0003800000 */
[----:B------:R-:W-:Y:S01]  /*23e80*/  BPT.TRAP 0x1 ;  /* 0x000000040000795c */ /* 0x000fe20000300000 */
.L_x_573:
[----:B------:R-:W4:Y:S02]  /*23e90*/  SYNCS.PHASECHK.TRANS64.TRYWAIT P0, [R4+URZ+0x2e880], R5 ;  /* 0x02e88005040075a7 */ /* 0x000f24000800017f */
[----:B----4-:R-:W-:Y:S05]  /*23ea0*/  @!P0 BRA `(.L_x_574) ;  /* 0x0000002c00408947 */ /* 0x010fea0003800000 */
.L_x_575:
[----:B------:R0:W0:Y:S02]  /*23eb0*/  SYNCS.PHASECHK.TRANS64.TRYWAIT P0, [R3+URZ+0x2e880], R2 ;  /* 0x02e88002030075a7 */ /* 0x000024000800017f */
[----:B0-----:R-:W-:Y:S05]  /*23ec0*/  @!P0 NANOSLEEP.SYNCS 0x989680 ;  /* 0x009896800000895d */ /* 0x001fea0003900000 */
[----:B------:R-:W0:Y:S02]  /*23ed0*/  @!P0 SYNCS.PHASECHK.TRANS64 P0, [R3+URZ+0x2e880], R2 ;  /* 0x02e88002030085a7 */ /* 0x000e24000800007f */
[----:B0-----:R-:W-:Y:S05]  /*23ee0*/  @!P0 BRA `(.L_x_575) ;  /* 0xfffffffc00f08947 */ /* 0x001fea000383ffff */
.L_x_285:
[----:B------:R-:W-:Y:S05]  /*23ef0*/  BSYNC B8 ;  /* 0x0000000000087941 */ /* 0x000fea0003800000 */
.L_x_282:
[----:B------:R-:W-:Y:S05]  /*23f00*/  EXIT ;  /* 0x000000000000794d */ /* 0x000fea0003800000 */
.L_x_307:
[----:B0-----:R0:W1:Y:S02]  /*23f10*/  SYNCS.PHASECHK.TRANS64.TRYWAIT P6, [R111+URZ+0x2e890], R127 ;  /* 0x02e8907f6f0075a7 */ /* 0x00106400080c017f */
[----:B-1----:R-:W-:Y:S05]  /*23f20*/  @!P6 NANOSLEEP.SYNCS 0x989680 ;  /* 0x009896800000e95d */ /* 0x002fea0003900000 */
[----:B------:R-:W1:Y:S02]  /*23f30*/  @!P6 SYNCS.PHASECHK.TRANS64 P6, [R111+URZ+0x2e890], R127 ;  /* 0x02e8907f6f00e5a7 */ /* 0x000e6400080c007f */
[----:B-1----:R-:W-:Y:S05]  /*23f40*/  @!P6 BRA `(.L_x_307) ;  /* 0xfffffffc00f0e947 */ /* 0x002fea000383ffff */
[----:B------:R-:W-:Y:S05]  /*23f50*/  BRA `(.L_x_576) ;  /* 0xfffffdf000907947 */ /* 0x000fea000383ffff */
.L_x_341:
[----:B0-----:R0:W1:Y:S02]  /*23f60*/  SYNCS.PHASECHK.TRANS64.TRYWAIT P3, [R111+URZ+0x2e890], R127 ;  /* 0x02e8907f6f0075a7 */ /* 0x001064000806017f */
[----:B-1----:R-:W-:Y:S05]  /*23f70*/  @!P3 NANOSLEEP.SYNCS 0x989680 ;  /* 0x009896800000b95d */ /* 0x002fea0003900000 */
[----:B------:R-:W1:Y:S02]  /*23f80*/  @!P3 SYNCS.PHASECHK.TRANS64 P3, [R111+URZ+0x2e890], R127 ;  /* 0x02e8907f6f00b5a7 */ /* 0x000e64000806007f */
[----:B-1----:R-:W-:Y:S05]  /*23f90*/  @!P3 BRA `(.L_x_341) ;  /* 0xfffffffc00f0b947 */ /* 0x002fea000383ffff */
[----:B------:R-:W-:Y:S05]  /*23fa0*/  BRA `(.L_x_577) ;  /* 0xfffffe3400247947 */ /* 0x000fea000383ffff */
.L_x_358:
[----:B0-----:R0:W1:Y:S02]  /*23fb0*/  SYNCS.PHASECHK.TRANS64.TRYWAIT P2, [R111+URZ+0x2e890], R127 ;  /* 0x02e8907f6f0075a7 */ /* 0x001064000804017f */
[----:B-1----:R-:W-:Y:S05]  /*23fc0*/  @!P2 NANOSLEEP.SYNCS 0x989680 ;  /* 0x009896800000a95d */ /* 0x002fea0003900000 */
[----:B------:R-:W1:Y:S02]  /*23fd0*/  @!P2 SYNCS.PHASECHK.TRANS64 P2, [R111+URZ+0x2e890], R127 ;  /* 0x02e8907f6f00a5a7 */ /* 0x000e64000804007f */
[----:B-1----:R-:W-:Y:S05]  /*23fe0*/  @!P2 BRA `(.L_x_358) ;  /* 0xfffffffc00f0a947 */ /* 0x002fea000383ffff */
[----:B------:R-:W-:Y:S05]  /*23ff0*/  BRA `(.L_x_578) ;  /* 0xfffffe7400447947 */ /* 0x000fea000383ffff */
.L_x_368:
[----:B--2---:R2:W3:Y:S02]  /*24000*/  SYNCS.PHASECHK.TRANS64.TRYWAIT P3, [R111+URZ+0x2e8b0], R127 ;  /* 0x02e8b07f6f0075a7 */ /* 0x0044e4000806017f */
[----:B---3--:R-:W-:Y:S05]  /*24010*/  @!P3 NANOSLEEP.SYNCS 0x989680 ;  /* 0x009896800000b95d */ /* 0x008fea0003900000 */
[----:B------:R-:W3:Y:S02]  /*24020*/  @!P3 SYNCS.PHASECHK.TRANS64 P3, [R111+URZ+0x2e8b0], R127 ;  /* 0x02e8b07f6f00b5a7 */ /* 0x000ee4000806007f */
[----:B---3--:R-:W-:Y:S05]  /*24030*/  @!P3 BRA `(.L_x_368) ;  /* 0xfffffffc00f0b947 */ /* 0x008fea000383ffff */
[----:B------:R-:W-:Y:S05]  /*24040*/  BRA `(.L_x_579) ;  /* 0xfffffe7c000c7947 */ /* 0x000fea000383ffff */
.L_x_380:
[----:B------:R-:W1:Y:S01]  /*24050*/  S2R R2, SR_TID.X ;  /* 0x0000000000027919 */ /* 0x000e620000002100 */
[----:B------:R-:W-:Y:S01]  /*24060*/  BSSY B0, `(.L_x_580) ;  /* 0x000000c000007945 */ /* 0x000fe20003800000 */
[----:B------:R-:W-:Y:S01]  /*24070*/  MOV R12, RZ ;  /* 0x000000ff000c7202 */ /* 0x000fe20000000f00 */
[----:B------:R-:W-:Y:S02]  /*24080*/  IMAD.MOV.U32 R11, RZ, RZ, 0x1f ;  /* 0x0000001fff0b7424 */ /* 0x000fe400078e00ff */
[----:B------:R-:W-:Y:S02]  /*24090*/  IMAD.MOV.U32 R15, RZ, RZ, -0x1 ;  /* 0xffffffffff0f7424 */ /* 0x000fe400078e00ff */
[----:B-1----:R-:W-:-:S05]  /*240a0*/  VIADD R3, R2, 0xffffff80 ;  /* 0xffffff8002037836 */ /* 0x002fca0000000000 */
[----:B------:R-:W-:-:S04]  /*240b0*/  SHF.R.S32.HI R2, RZ, 0x1f, R3 ;  /* 0x0000001fff027819 */ /* 0x000fc80000011403 */
[----:B------:R-:W-:-:S04]  /*240c0*/  LEA.HI R2, R2, R3, RZ, 0x7 ;  /* 0x0000000302027211 */ /* 0x000fc800078f38ff */
[----:B------:R-:W-:-:S05]  /*240d0*/  SHF.R.S32.HI R2, RZ, 0x7, R2 ;  /* 0x00000007ff027819 */ /* 0x000fca0000011402 */
[----:B------:R-:W-:-:S07]  /*240e0*/  IMAD.MOV.U32 R13, RZ, RZ, R2 ;  /* 0x000000ffff0d7224 */ /* 0x000fce00078e0002 */
[----:B0----5:R-:W-:Y:S05]  /*240f0*/  WARPSYNC.COLLECTIVE R15, `(.L_x_581) ;  /* 0x000000000f087348 */ /* 0x021fea0003c00000 */
[----:B------:R1:W2:Y:S02]  /*24100*/  SHFL.IDX P6, R14, R13, R12, R11 ;  /* 0x0000000c0d0e7389 */ /* 0x0002a400000c000b */
[----:B012--5:R-:W-:Y:S01]  /*24110*/  ENDCOLLECTIVE ;  /* 0x000000000000791b */ /* 0x027fe20003800000 */
.L_x_581:
[----:B------:R-:W-:Y:S05]  /*24120*/  BSYNC B0 ;  /* 0x0000000000007941 */ /* 0x000fea0003800000 */
.L_x_580:
[----:B------:R2:W-:Y:S01]  /*24130*/  STL [R1+0x44], R14 ;  /* 0x0000440e01007387 */ /* 0x0005e20000100800 */
[----:B------:R-:W-:Y:S05]  /*24140*/  BRA `(.L_x_582) ;  /* 0xfffffe8400c07947 */ /* 0x000fea000383ffff */
.L_x_394:
[----:B------:R-:W-:Y:S01]  /*24150*/  BSSY B1, `(.L_x_583) ;  /* 0x0000008000017945 */ /* 0x000fe20003800000 */
[----:B------:R-:W-:Y:S01]  /*24160*/  IMAD.MOV.U32 R13, RZ, RZ, R26 ;  /* 0x000000ffff0d7224 */ /* 0x000fe200078e001a */
[----:B------:R-:W-:Y:S01]  /*24170*/  MOV R12, RZ ;  /* 0x000000ff000c7202 */ /* 0x000fe20000000f00 */
[----:B------:R-:W-:Y:S02]  /*24180*/  IMAD.MOV.U32 R11, RZ, RZ, 0x1c1f ;  /* 0x00001c1fff0b7424 */ /* 0x000fe400078e00ff */
[----:B------:R-:W-:-:S07]  /*24190*/  IMAD.MOV.U32 R15, RZ, RZ, -0x1 ;  /* 0xffffffffff0f7424 */ /* 0x000fce00078e00ff */
[----:B0----5:R-:W-:Y:S05]  /*241a0*/  WARPSYNC.COLLECTIVE R15, `(.L_x_584) ;  /* 0x000000000f087348 */ /* 0x021fea0003c00000 */
[----:B------:R1:W2:Y:S02]  /*241b0*/  SHFL.IDX P6, R14, R13, R12, R11 ;  /* 0x0000000c0d0e7389 */ /* 0x0002a400000c000b */
[----:B012--5:R-:W-:Y:S01]  /*241c0*/  ENDCOLLECTIVE ;  /* 0x000000000000791b */ /* 0x027fe20003800000 */
.L_x_584:
[----:B------:R-:W-:Y:S05]  /*241d0*/  BSYNC B1 ;  /* 0x0000000000017941 */ /* 0x000fea0003800000 */
.L_x_583:
[----:B------:R-:W-:Y:S05]  /*241e0*/  BRA `(.L_x_585) ;  /* 0xfffffe90006c7947 */ /* 0x000fea000383ffff */
.L_x_395:
        /* <DEDUP_REMOVED lines=8> */
.L_x_587:
[----:B------:R-:W-:Y:S05]  /*24270*/  BSYNC B1 ;  /* 0x0000000000017941 */ /* 0x000fea0003800000 */
.L_x_586:
[----:B------:R-:W-:Y:S05]  /*24280*/  BRA `(.L_x_588) ;  /* 0xfffffe90004c7947 */ /* 0x000fea000383ffff */
.L_x_396:
        /* <DEDUP_REMOVED lines=8> */
.L_x_590:
[----:B------:R-:W-:Y:S05]  /*24310*/  BSYNC B1 ;  /* 0x0000000000017941 */ /* 0x000fea0003800000 */
.L_x_589:
[----:B------:R-:W-:Y:S05]  /*24320*/  BRA `(.L_x_591) ;  /* 0xfffffe90002c7947 */ /* 0x000fea000383ffff */
.L_x_397:
[----:B------:R-:W-:Y:S01]  /*24330*/  BSSY B1, `(.L_x_592) ;  /* 0x0000008000017945 */ /* 0x000fe20003800000 */
[----:B------:R-:W-:Y:S01]  /*24340*/  IMAD.MOV.U32 R13, RZ, RZ, R28 ;  /* 0x000000ffff0d7224 */ /* 0x000fe200078e001c */
[----:B------:R-:W-:Y:S01]  /*24350*/  MOV R12, RZ ;  /* 0x000000ff000c7202 */ /* 0x000fe20000000f00 */
[----:B------:R-:W-:Y:S02]  /*24360*/  IMAD.MOV.U32 R11, RZ, RZ, 0x1c1f ;  /* 0x00001c1fff0b7424 */ /* 0x000fe400078e00ff */
[----:B------:R-:W-:-:S07]  /*24370*/  IMAD.MOV.U32 R15, RZ, RZ, -0x1 ;  /* 0xffffffffff0f7424 */ /* 0x000fce00078e00ff */
[----:B0-----:R-:W-:Y:S05]  /*24380*/  WARPSYNC.COLLECTIVE R15, `(.L_x_593) ;  /* 0x000000000f087348 */ /* 0x001fea0003c00000 */
[----:B------:R1:W2:Y:S02]  /*24390*/  SHFL.IDX P6, R14, R13, R12, R11 ;  /* 0x0000000c0d0e7389 */ /* 0x0002a400000c000b */
[----:B012---:R-:W-:Y:S01]  /*243a0*/  ENDCOLLECTIVE ;  /* 0x000000000000791b */ /* 0x007fe20003800000 */
.L_x_593:
[----:B------:R-:W-:Y:S05]  /*243b0*/  BSYNC B1 ;  /* 0x0000000000017941 */ /* 0x000fea0003800000 */
.L_x_592:
[----:B------:R-:W-:Y:S05]  /*243c0*/  BRA `(.L_x_594) ;  /* 0xfffffe9000107947 */ /* 0x000fea000383ffff */
.L_x_399:
[----:B0-----:R0:W1:Y:S02]  /*243d0*/  SYNCS.PHASECHK.TRANS64.TRYWAIT P1, [R16+URZ+0x2e800], R35 ;  /* 0x02e80023100075a7 */ /* 0x001064000802017f */
[----:B-1----:R-:W-:Y:S05]  /*243e0*/  @!P1 NANOSLEEP.SYNCS 0x989680 ;  /* 0x009896800000995d */ /* 0x002fea0003900000 */
[----:B------:R-:W1:Y:S02]  /*243f0*/  @!P1 SYNCS.PHASECHK.TRANS64 P1, [R16+URZ+0x2e800], R35 ;  /* 0x02e80023100095a7 */ /* 0x000e64000802007f */
[----:B-1----:R-:W-:Y:S05]  /*24400*/  @!P1 BRA `(.L_x_399) ;  /* 0xfffffffc00f09947 */ /* 0x002fea000383ffff */
[----:B------:R-:W-:Y:S05]  /*24410*/  BRA `(.L_x_595) ;  /* 0xfffffe9400047947 */ /* 0x000fea000383ffff */
.L_x_407:
        /* <DEDUP_REMOVED lines=8> */
.L_x_597:
[----:B------:R-:W-:Y:S05]  /*244a0*/  BSYNC B1 ;  /* 0x0000000000017941 */ /* 0x000fea0003800000 */
.L_x_596:
[----:B------:R-:W-:Y:S05]  /*244b0*/  BRA `(.L_x_598) ;  /* 0xfffffeac000c7947 */ /* 0x000fea000383ffff */
.L_x_408:
        /* <DEDUP_REMOVED lines=8> */
.L_x_600:
[----:B------:R-:W-:Y:S05]  /*24540*/  BSYNC B1 ;  /* 0x0000000000017941 */ /* 0x000fea0003800000 */
.L_x_599:
[----:B------:R-:W-:Y:S05]  /*24550*/  BRA `(.L_x_601) ;  /* 0xfffffea800ec7947 */ /* 0x000fea000383ffff */
.L_x_409:
        /* <DEDUP_REMOVED lines=8> */
.L_x_603:
[----:B------:R-:W-:Y:S05]  /*245e0*/  BSYNC B1 ;  /* 0x0000000000017941 */ /* 0x000fea0003800000 */
.L_x_602:
[----:B------:R-:W-:Y:S05]  /*245f0*/  BRA `(.L_x_604) ;  /* 0xfffffea800d07947 */ /* 0x000fea000383ffff */
.L_x_410:
        /* <DEDUP_REMOVED lines=8> */
.L_x_606:
[----:B------:R-:W-:Y:S05]  /*24680*/  BSYNC B1 ;  /* 0x0000000000017941 */ /* 0x000fea0003800000 */
.L_x_605:
[----:B------:R-:W-:Y:S05]  /*24690*/  BRA `(.L_x_607) ;  /* 0xfffffea800b87947 */ /* 0x000fea000383ffff */
.L_x_412:
[----:B-1----:R1:W2:Y:S02]  /*246a0*/  SYNCS.PHASECHK.TRANS64.TRYWAIT P1, [R16+URZ+0x2e800], R25 ;  /* 0x02e80019100075a7 */ /* 0x0022a4000802017f */
[----:B--2---:R-:W-:Y:S05]  /*246b0*/  @!P1 NANOSLEEP.SYNCS 0x989680 ;  /* 0x009896800000995d */ /* 0x004fea0003900000 */
[----:B------:R-:W2:Y:S02]  /*246c0*/  @!P1 SYNCS.PHASECHK.TRANS64 P1, [R16+URZ+0x2e800], R25 ;  /* 0x02e80019100095a7 */ /* 0x000ea4000802007f */
[----:B--2---:R-:W-:Y:S05]  /*246d0*/  @!P1 BRA `(.L_x_412) ;  /* 0xfffffffc00f09947 */ /* 0x004fea000383ffff */
[----:B------:R-:W-:Y:S05]  /*246e0*/  BRA `(.L_x_608) ;  /* 0xfffffeac00ac7947 */ /* 0x000fea000383ffff */
.L_x_418:
[----:B--2---:R2:W3:Y:S02]  /*246f0*/  SYNCS.PHASECHK.TRANS64.TRYWAIT P1, [R0+URZ+0x2e830], R7 ;  /* 0x02e83007000075a7 */ /* 0x0044e4000802017f */
[----:B---3--:R-:W-:Y:S05]  /*24700*/  @!P1 NANOSLEEP.SYNCS 0x989680 ;  /* 0x009896800000995d */ /* 0x008fea0003900000 */
[----:B------:R-:W3:Y:S02]  /*24710*/  @!P1 SYNCS.PHASECHK.TRANS64 P1, [R0+URZ+0x2e830], R7 ;  /* 0x02e83007000095a7 */ /* 0x000ee4000802007f */
[----:B---3--:R-:W-:Y:S05]  /*24720*/  @!P1 BRA `(.L_x_418) ;  /* 0xfffffffc00f09947 */ /* 0x008fea000383ffff */
[----:B------:R-:W-:Y:S05]  /*24730*/  BRA `(.L_x_417) ;  /* 0xfffffec800387947 */ /* 0x000fea000383ffff */
.L_x_424:
[----:B-1----:R1:W2:Y:S02]  /*24740*/  SYNCS.PHASECHK.TRANS64.TRYWAIT P2, [R13+URZ+0x2e830], R20 ;  /* 0x02e830140d0075a7 */ /* 0x0022a4000804017f */
[----:B--2---:R-:W-:Y:S05]  /*24750*/  @!P2 NANOSLEEP.SYNCS 0x989680 ;  /* 0x009896800000a95d */ /* 0x004fea0003900000 */
[----:B------:R-:W2:Y:S02]  /*24760*/  @!P2 SYNCS.PHASECHK.TRANS64 P2, [R13+URZ+0x2e830], R20 ;  /* 0x02e830140d00a5a7 */ /* 0x000ea4000804007f */
[----:B--2---:R-:W-:Y:S05]  /*24770*/  @!P2 BRA `(.L_x_424) ;  /* 0xfffffffc00f0a947 */ /* 0x004fea000383ffff */
[----:B------:R-:W-:Y:S05]  /*24780*/  BRA `(.L_x_423) ;  /* 0xffffff1800747947 */ /* 0x000fea000383ffff */
.L_x_428:
[----:B-1----:R1:W2:Y:S02]  /*24790*/  SYNCS.PHASECHK.TRANS64.TRYWAIT P1, [R13+URZ+0x2e850], R12 ;  /* 0x02e8500c0d0075a7 */ /* 0x0022a4000802017f */
[----:B--2---:R-:W-:Y:S05]  /*247a0*/  @!P1 NANOSLEEP.SYNCS 0x989680 ;  /* 0x009896800000995d */ /* 0x004fea0003900000 */
[----:B------:R-:W2:Y:S02]  /*247b0*/  @!P1 SYNCS.PHASECHK.TRANS64 P1, [R13+URZ+0x2e850], R12 ;  /* 0x02e8500c0d0095a7 */ /* 0x000ea4000802007f */
[----:B--2---:R-:W-:Y:S05]  /*247c0*/  @!P1 BRA `(.L_x_428) ;  /* 0xfffffffc00f09947 */ /* 0x004fea000383ffff */
[----:B------:R-:W-:Y:S05]  /*247d0*/  BRA `(.L_x_425) ;  /* 0xffffff2c00c47947 */ /* 0x000fea000383ffff */
.L_x_434:
[----:B-1----:R1:W2:Y:S02]  /*247e0*/  SYNCS.PHASECHK.TRANS64.TRYWAIT P1, [R11+URZ+0x2e850], R0 ;  /* 0x02e850000b0075a7 */ /* 0x0022a4000802017f */
[----:B--2---:R-:W-:Y:S05]  /*247f0*/  @!P1 NANOSLEEP.SYNCS 0x989680 ;  /* 0x009896800000995d */ /* 0x004fea0003900000 */
[----:B------:R-:W2:Y:S02]  /*24800*/  @!P1 SYNCS.PHASECHK.TRANS64 P1, [R11+URZ+0x2e850], R0 ;  /* 0x02e850000b0095a7 */ /* 0x000ea4000802007f */
[----:B--2---:R-:W-:Y:S05]  /*24810*/  @!P1 BRA `(.L_x_434) ;  /* 0xfffffffc00f09947 */ /* 0x004fea000383ffff */
[----:B------:R-:W-:Y:S05]  /*24820*/  BRA `(.L_x_433) ;  /* 0xffffff6400e47947 */ /* 0x000fea000383ffff */
.L_x_438:
[----:B------:R-:W-:Y:S01]  /*24830*/  IMAD.MOV.U32 R12, RZ, RZ, R0 ;  /* 0x000000ffff0c7224 */ /* 0x000fe200078e0000 */
[----:B------:R-:W-:Y:S01]  /*24840*/  MOV R11, 0x1c1f ;  /* 0x00001c1f000b7802 */ /* 0x000fe20000000f00 */
[----:B------:R-:W-:Y:S01]  /*24850*/  IMAD.MOV.U32 R15, RZ, RZ, -0x1 ;  /* 0xffffffffff0f7424 */ /* 0x000fe200078e00ff */
[----:B------:R-:W-:Y:S02]  /*24860*/  SEL R5, R96, R97, P0 ;  /* 0x0000006160057207 */ /* 0x000fe40000000000 */
[----:B------:R-:W-:-:S07]  /*24870*/  SEL R7, R97, R96, P0 ;  /* 0x0000006061077207 */ /* 0x000fce0000000000 */
[----:B---3-5:R-:W-:Y:S05]  /*24880*/  WARPSYNC.COLLECTIVE R15, `(.L_x_609) ;  /* 0x000000000f087348 */ /* 0x028fea0003c00000 */
[----:B------:R0:W1:Y:S02]  /*24890*/  SHFL.IDX P6, R14, R13, R12, R11 ;  /* 0x0000000c0d0e7389 */ /* 0x00006400000c000b */
[----:B01-3-5:R-:W-:Y:S01]  /*248a0*/  ENDCOLLECTIVE ;  /* 0x000000000000791b */ /* 0x02bfe20003800000 */
.L_x_609:
[----:B------:R-:W-:Y:S02]  /*248b0*/  SEL R9, R90, R93, P0 ;  /* 0x0000005d5a097207 */ /* 0x000fe40000000000 */
[----:B------:R-:W-:Y:S02]  /*248c0*/  SEL R21, R93, R90, P0 ;  /* 0x0000005a5d157207 */ /* 0x000fe40000000000 */
[----:B------:R-:W-:Y:S02]  /*248d0*/  SEL R25, R48, R45, P0 ;  /* 0x0000002d30197207 */ /* 0x000fe40000000000 */
[----:B------:R-:W-:Y:S02]  /*248e0*/  SEL R27, R45, R48, P0 ;  /* 0x000000302d1b7207 */ /* 0x000fe40000000000 */
[----:B------:R-:W-:Y:S02]  /*248f0*/  SEL R45, R65, R68, P0 ;  /* 0x00000044412d7207 */ /* 0x000fe40000000000 */
[----:B------:R-:W-:-:S02]  /*24900*/  SEL R47, R68, R65, P0 ;  /* 0x00000041442f7207 */ /* 0x000fc40000000000 */
[----:B------:R-:W-:Y:S01]  /*24910*/  SEL R63, R38, R67, P0 ;  /* 0x00000043263f7207 */ /* 0x000fe20000000000 */
[----:B------:R-:W-:Y:S01]  /*24920*/  IMAD.MOV.U32 R13, RZ, RZ, R3 ;  /* 0x000000ffff0d7224 */ /* 0x000fe200078e0003 */
[----:B------:R-:W-:Y:S02]  /*24930*/  MOV R12, R2 ;  /* 0x00000002000c7202 */ /* 0x000fe40000000f00 */
[----:B------:R-:W-:Y:S02]  /*24940*/  SEL R65, R67, R38, P0 ;  /* 0x0000002643417207 */ /* 0x000fe40000000000 */
[----:B------:R-:W-:Y:S02]  /*24950*/  SEL R67, R30, R69, P0 ;  /* 0x000000451e437207 */ /* 0x000fe40000000000 */
[----:B------:R-:W-:Y:S02]  /*24960*/  SEL R69, R69, R30, P0 ;  /* 0x0000001e45457207 */ /* 0x000fe40000000000 */
[----:B------:R-:W-:Y:S01]  /*24970*/  SEL R29, R40, R37, P0 ;  /* 0x00000025281d7207 */ /* 0x000fe20000000000 */
[----:B------:R-:W-:Y:S01]  /*24980*/  IMAD.MOV.U32 R6, RZ, RZ, R14 ;  /* 0x000000ffff067224 */ /* 0x000fe200078e000e */
[----:B------:R-:W-:-:S07]  /*24990*/  SEL R31, R37, R40, P0 ;  /* 0x00000028251f7207 */ /* 0x000fce0000000000 */
[----:B------:R-:W-:Y:S05]  /*249a0*/  WARPSYNC.COLLECTIVE R15, `(.L_x_610) ;  /* 0x000000000f087348 */ /* 0x000fea0003c00000 */
[----:B------:R0:W1:Y:S02]  /*249b0*/  SHFL.IDX P6, R14, R13, R12, R11 ;  /* 0x0000000c0d0e7389 */ /* 0x00006400000c000b */
[----:B01----:R-:W-:Y:S01]  /*249c0*/  ENDCOLLECTIVE ;  /* 0x000000000000791b */ /* 0x003fe20003800000 */
.L_x_610:
        /* <DEDUP_REMOVED lines=8> */
[----:B------:R-:W-:Y:S01]  /*24a50*/  SEL R43, R36, R43, P0 ;  /* 0x0000002b242b7207 */ /* 0x000fe20000000000 */
[----:B------:R-:W-:Y:S01]  /*24a60*/  IMAD.MOV.U32 R12, RZ, RZ, R0 ;  /* 0x000000ffff0c7224 */ /* 0x000fe200078e0000 */
        /* <DEDUP_REMOVED lines=9> */
.L_x_611:
[----:B------:R-:W-:Y:S02]  /*24b00*/  SEL R55, R52, R55, P0 ;  /* 0x0000003734377207 */ /* 0x000fe40000000000 */
[----:B------:R-:W-:Y:S02]  /*24b10*/  SEL R57, R46, R59, P0 ;  /* 0x0000003b2e397207 */ /* 0x000fe40000000000 */
[----:B------:R-:W-:Y:S02]  /*24b20*/  SEL R59, R59, R46, P0 ;  /* 0x0000002e3b3b7207 */ /* 0x000fe40000000000 */
[----:B------:R-:W-:Y:S02]  /*24b30*/  SEL R4, R6, R3, P0 ;  /* 0x0000000306047207 */ /* 0x000fe40000000000 */
[----:B------:R-:W-:Y:S01]  /*24b40*/  SEL R6, R3, R6, P0 ;  /* 0x0000000603067207 */ /* 0x000fe20000000000 */
[----:B------:R-:W-:Y:S02]  /*24b50*/  IMAD.MOV.U32 R13, RZ, RZ, R7 ;  /* 0x000000ffff0d7224 */ /* 0x000fe400078e0007 */
[----:B------:R-:W-:Y:S01]  /*24b60*/  IMAD.MOV.U32 R12, RZ, RZ, R2 ;  /* 0x000000ffff0c7224 */ /* 0x000fe200078e0002 */
[----:B------:R-:W-:-:S07]  /*24b70*/  MOV R10, R14 ;  /* 0x0000000e000a7202 */ /* 0x000fce0000000f00 */
[----:B------:R-:W-:Y:S05]  /*24b80*/  WARPSYNC.COLLECTIVE R15, `(.L_x_612) ;  /* 0x000000000f087348 */ /* 0x000fea0003c00000 */
[----:B------:R0:W1:Y:S02]  /*24b90*/  SHFL.IDX P6, R14, R13, R12, R11 ;  /* 0x0000000c0d0e7389 */ /* 0x00006400000c000b */
[----:B01----:R-:W-:Y:S01]  /*24ba0*/  ENDCOLLECTIVE ;  /* 0x000000000000791b */ /* 0x003fe20003800000 */
.L_x_612:
[----:B------:R-:W-:Y:S01]  /*24bb0*/  MOV R13, R9 ;  /* 0x00000009000d7202 */ /* 0x000fe20000000f00 */
[----:B------:R-:W-:Y:S02]  /*24bc0*/  IMAD.MOV.U32 R12, RZ, RZ, R0 ;  /* 0x000000ffff0c7224 */ /* 0x000fe400078e0000 */
[----:B------:R-:W-:-:S07]  /*24bd0*/  IMAD.MOV.U32 R7, RZ, RZ, R14 ;  /* 0x000000ffff077224 */ /* 0x000fce00078e000e */
[----:B------:R-:W-:Y:S05]  /*24be0*/  WARPSYNC.COLLECTIVE R15, `(.L_x_613) ;  /* 0x000000000f087348 */ /* 0x000fea0003c00000 */
[----:B------:R0:W1:Y:S02]  /*24bf0*/  SHFL.IDX P6, R14, R13, R12, R11 ;  /* 0x0000000c0d0e7389 */ /* 0x00006400000c000b */
[----:B01----:R-:W-:Y:S01]  /*24c00*/  ENDCOLLECTIVE ;  /* 0x000000000000791b */ /* 0x003fe20003800000 */
.L_x_613:
[----:B------:R-:W-:Y:S02]  /*24c10*/  SEL R8, R10, R7, P0 ;  /* 0x000000070a087207 */ /* 0x000fe40000000000 */
[----:B------:R-:W-:Y:S01]  /*24c20*/  SEL R10, R7, R10, P0 ;  /* 0x0000000a070a7207 */ /* 0x000fe20000000000 */
[----:B------:R-:W-:Y:S01]  /*24c30*/  IMAD.MOV.U32 R13, RZ, RZ, R21 ;  /* 0x000000ffff0d7224 */ /* 0x000fe200078e0015 */
[----:B------:R-:W-:Y:S01]  /*24c40*/  MOV R12, R2 ;  /* 0x00000002000c7202 */ /* 0x000fe20000000f00 */
[----:B------:R-:W-:-:S07]  /*24c50*/  IMAD.MOV.U32 R26, RZ, RZ, R14 ;  /* 0x000000ffff1a7224 */ /* 0x000fce00078e000e */
[----:B------:R-:W-:Y:S05]  /*24c60*/  WARPSYNC.COLLECTIVE R15, `(.L_x_614) ;  /* 0x000000000f087348 */ /* 0x000fea0003c00000 */
[----:B------:R0:W1:Y:S02]  /*24c70*/  SHFL.IDX P6, R14, R13, R12, R11 ;  /* 0x0000000c0d0e7389 */ /* 0x00006400000c000b */
[----:B01----:R-:W-:Y:S01]  /*24c80*/  ENDCOLLECTIVE ;  /* 0x000000000000791b */ /* 0x003fe20003800000 */
.L_x_614:
[----:B------:R-:W-:Y:S02]  /*24c90*/  IMAD.MOV.U32 R13, RZ, RZ, R25 ;  /* 0x000000ffff0d7224 */ /* 0x000fe400078e0019 */
[----:B------:R-:W-:Y:S02]  /*24ca0*/  IMAD.MOV.U32 R12, RZ, RZ, R0 ;  /* 0x000000ffff0c7224 */ /* 0x000fe400078e0000 */
[----:B------:R-:W-:-:S07]  /*24cb0*/  IMAD.MOV.U32 R21, RZ, RZ, R14 ;  /* 0x000000ffff157224 */ /* 0x000fce00078e000e */
[----:B------:R-:W-:Y:S05]  /*24cc0*/  WARPSYNC.COLLECTIVE R15, `(.L_x_615) ;  /* 0x000000000f087348 */ /* 0x000fea0003c00000 */
[----:B------:R0:W1:Y:S02]  /*24cd0*/  SHFL.IDX P6, R14, R13, R12, R11 ;  /* 0x0000000c0d0e7389 */ /* 0x00006400000c000b */
[----:B01----:R-:W-:Y:S01]  /*24ce0*/  ENDCOLLECTIVE ;  /* 0x000000000000791b */ /* 0x003fe20003800000 */
.L_x_615:
        /* <DEDUP_REMOVED lines=8> */
.L_x_616:
[----:B------:R-:W-:Y:S01]  /*24d70*/  MOV R13, R29 ;  /* 0x0000001d000d7202 */ /* 0x000fe20000000f00 */
[----:B------:R-:W-:Y:S02]  /*24d80*/  IMAD.MOV.U32 R12, RZ, RZ, R0 ;  /* 0x000000ffff0c7224 */ /* 0x000fe400078e0000 */
[----:B------:R-:W-:-:S07]  /*24d90*/  IMAD.MOV.U32 R27, RZ, RZ, R14 ;  /* 0x000000ffff1b7224 */ /* 0x000fce00078e000e */
[----:B------:R-:W-:Y:S05]  /*24da0*/  WARPSYNC.COLLECTIVE R15, `(.L_x_617) ;  /* 0x000000000f087348 */ /* 0x000fea0003c00000 */
[----:B------:R0:W1:Y:S02]  /*24db0*/  SHFL.IDX P6, R14, R13, R12, R11 ;  /* 0x0000000c0d0e7389 */ /* 0x00006400000c000b */
[----:B01----:R-:W-:Y:S01]  /*24dc0*/  ENDCOLLECTIVE ;  /* 0x000000000000791b */ /* 0x003fe20003800000 */
.L_x_617:
        /* <DEDUP_REMOVED lines=8> */
.L_x_618:
[----:B------:R-:W-:Y:S02]  /*24e50*/  IMAD.MOV.U32 R13, RZ, RZ, R33 ;  /* 0x000000ffff0d7224 */ /* 0x000fe400078e0021 */
[----:B------:R-:W-:Y:S02]  /*24e60*/  IMAD.MOV.U32 R12, RZ, RZ, R0 ;  /* 0x000000ffff0c7224 */ /* 0x000fe400078e0000 */
[----:B------:R-:W-:-:S07]  /*24e70*/  IMAD.MOV.U32 R31, RZ, RZ, R14 ;  /* 0x000000ffff1f7224 */ /* 0x000fce00078e000e */
[----:B------:R-:W-:Y:S05]  /*24e80*/  WARPSYNC.COLLECTIVE R15, `(.L_x_619) ;  /* 0x000000000f087348 */ /* 0x000fea0003c00000 */
[----:B------:R0:W1:Y:S02]  /*24e90*/  SHFL.IDX P6, R14, R13, R12, R11 ;  /* 0x0000000c0d0e7389 */ /* 0x00006400000c000b */
[----:B01----:R-:W-:Y:S01]  /*24ea0*/  ENDCOLLECTIVE ;  /* 0x000000000000791b */ /* 0x003fe20003800000 */
.L_x_619:
        /* <DEDUP_REMOVED lines=8> */
.L_x_620:
[----:B------:R-:W-:Y:S01]  /*24f30*/  MOV R13, R37 ;  /* 0x00000025000d7202 */ /* 0x000fe20000000f00 */
[----:B------:R-:W-:Y:S02]  /*24f40*/  IMAD.MOV.U32 R12, RZ, RZ, R0 ;  /* 0x000000ffff0c7224 */ /* 0x000fe400078e0000 */
[----:B------:R-:W-:-:S07]  /*24f50*/  IMAD.MOV.U32 R35, RZ, RZ, R14 ;  /* 0x000000ffff237224 */ /* 0x000fce00078e000e */
[----:B------:R-:W-:Y:S05]  /*24f60*/  WARPSYNC.COLLECTIVE R15, `(.L_x_621) ;  /* 0x000000000f087348 */ /* 0x000fea0003c00000 */
[----:B------:R0:W1:Y:S02]  /*24f70*/  SHFL.IDX P6, R14, R13, R12, R11 ;  /* 0x0000000c0d0e7389 */ /* 0x00006400000c000b */
[----:B01----:R-:W-:Y:S01]  /*24f80*/  ENDCOLLECTIVE ;  /* 0x000000000000791b */ /* 0x003fe20003800000 */
.L_x_621:
        /* <DEDUP_REMOVED lines=8> */
.L_x_622:
[----:B------:R-:W-:Y:S02]  /*25010*/  IMAD.MOV.U32 R13, RZ, RZ, R41 ;  /* 0x000000ffff0d7224 */ /* 0x000fe400078e0029 */
[----:B------:R-:W-:Y:S02]  /*25020*/  IMAD.MOV.U32 R12, RZ, RZ, R0 ;  /* 0x000000ffff0c7224 */ /* 0x000fe400078e0000 */
[----:B------:R-:W-:-:S07]  /*25030*/  IMAD.MOV.U32 R20, RZ, RZ, R14 ;  /* 0x000000ffff147224 */ /* 0x000fce00078e000e */
[----:B------:R-:W-:Y:S05]  /*25040*/  WARPSYNC.COLLECTIVE R15, `(.L_x_623) ;  /* 0x000000000f087348 */ /* 0x000fea0003c00000 */
[----:B------:R0:W1:Y:S02]  /*25050*/  SHFL.IDX P6, R14, R13, R12, R11 ;  /* 0x0000000c0d0e7389 */ /* 0x00006400000c000b */
[----:B01----:R-:W-:Y:S01]  /*25060*/  ENDCOLLECTIVE ;  /* 0x000000000000791b */ /* 0x003fe20003800000 */
.L_x_623:
[----:B------:R-:W-:Y:S02]  /*25070*/  IMAD.MOV.U32 R13, RZ, RZ, R43 ;  /* 0x000000ffff0d7224 */ /* 0x000fe400078e002b */
[----:B------:R-:W-:Y:S01]  /*25080*/  IMAD.MOV.U32 R12, RZ, RZ, R2 ;  /* 0x000000ffff0c7224 */ /* 0x000fe200078e0002 */
[----:B------:R-:W-:-:S07]  /*25090*/  MOV R41, R14 ;  /* 0x0000000e00297202 */ /* 0x000fce0000000f00 */
[----:B------:R-:W-:Y:S05]  /*250a0*/  WARPSYNC.COLLECTIVE R15, `(.L_x_624) ;  /* 0x000000000f087348 */ /* 0x000fea0003c00000 */
[----:B------:R0:W1:Y:S02]  /*250b0*/  SHFL.IDX P6, R14, R13, R12, R11 ;  /* 0x0000000c0d0e7389 */ /* 0x00006400000c000b */
[----:B01----:R-:W-:Y:S01]  /*250c0*/  ENDCOLLECTIVE ;  /* 0x000000000000791b */ /* 0x003fe20003800000 */
.L_x_624:
[----:B------:R-:W-:Y:S01]  /*250d0*/  MOV R13, R45 ;  /* 0x0000002d000d7202 */ /* 0x000fe20000000f00 */
[----:B------:R-:W-:Y:S02]  /*250e0*/  IMAD.MOV.U32 R12, RZ, RZ, R0 ;  /* 0x000000ffff0c7224 */ /* 0x000fe400078e0000 */
[----:B------:R-:W-:-:S07]  /*250f0*/  IMAD.MOV.U32 R40, RZ, RZ, R14 ;  /* 0x000000ffff287224 */ /* 0x000fce00078e000e */
[----:B------:R-:W-:Y:S05]  /*25100*/  WARPSYNC.COLLECTIVE R15, `(.L_x_625) ;  /* 0x000000000f087348 */ /* 0x000fea0003c00000 */
[----:B------:R0:W1:Y:S02]  /*25110*/  SHFL.IDX P6, R14, R13, R12, R11 ;  /* 0x0000000c0d0e7389 */ /* 0x00006400000c000b */
[----:B01----:R-:W-:Y:S01]  /*25120*/  ENDCOLLECTIVE ;  /* 0x000000000000791b */ /* 0x003fe20003800000 */
.L_x_625:
        /* <DEDUP_REMOVED lines=8> */
.L_x_626:
[----:B------:R-:W-:Y:S02]  /*251b0*/  IMAD.MOV.U32 R13, RZ, RZ, R49 ;  /* 0x000000ffff0d7224 */ /* 0x000fe400078e0031 */
[----:B------:R-:W-:Y:S02]  /*251c0*/  IMAD.MOV.U32 R12, RZ, RZ, R0 ;  /* 0x000000ffff0c7224 */ /* 0x000fe400078e0000 */
[----:B------:R-:W-:-:S07]  /*251d0*/  IMAD.MOV.U32 R42, RZ, RZ, R14 ;  /* 0x000000ffff2a7224 */ /* 0x000fce00078e000e */
[----:B------:R-:W-:Y:S05]  /*251e0*/  WARPSYNC.COLLECTIVE R15, `(.L_x_627) ;  /* 0x000000000f087348 */ /* 0x000fea0003c00000 */
[----:B------:R0:W1:Y:S02]  /*251f0*/  SHFL.IDX P6, R14, R13, R12, R11 ;  /* 0x0000000c0d0e7389 */ /* 0x00006400000c000b */
[----:B01----:R-:W-:Y:S01]  /*25200*/  ENDCOLLECTIVE ;  /* 0x000000000000791b */ /* 0x003fe20003800000 */
.L_x_627:
        /* <DEDUP_REMOVED lines=8> */
.L_x_628:
[----:B------:R-:W-:Y:S01]  /*25290*/  MOV R13, R53 ;  /* 0x00000035000d7202 */ /* 0x000fe20000000f00 */
[----:B------:R-:W-:Y:S02]  /*252a0*/  IMAD.MOV.U32 R12, RZ, RZ, R0 ;  /* 0x000000ffff0c7224 */ /* 0x000fe400078e0000 */
[----:B------:R-:W-:-:S07]  /*252b0*/  IMAD.MOV.U32 R48, RZ, RZ, R14 ;  /* 0x000000ffff307224 */ /* 0x000fce00078e000e */
[----:B------:R-:W-:Y:S05]  /*252c0*/  WARPSYNC.COLLECTIVE R15, `(.L_x_629) ;  /* 0x000000000f087348 */ /* 0x000fea0003c00000 */
[----:B------:R0:W1:Y:S02]  /*252d0*/  SHFL.IDX P6, R14, R13, R12, R11 ;  /* 0x0000000c0d0e7389 */ /* 0x00006400000c000b */
[----:B01----:R-:W-:Y:S01]  /*252e0*/  ENDCOLLECTIVE ;  /* 0x000000000000791b */ /* 0x003fe20003800000 */
.L_x_629:
[----:B------:R-:W-:Y:S01]  /*252f0*/  SEL R9, R49, R48, P0 ;  /* 0x0000003031097207 */ /* 0x000fe20000000000 */
[----:B------:R-:W-:Y:S01]  /*25300*/  IMAD.MOV.U32 R13, RZ, RZ, R55 ;  /* 0x000000ffff0d7224 */ /* 0x000fe200078e0037 */
[----:B------:R-:W-:Y:S01]  /*25310*/  MOV R12, R2 ;  /* 0x00000002000c7202 */ /* 0x000fe20000000f00 */
[----:B------:R-:W-:-:S07]  /*25320*/  IMAD.MOV.U32 R53, RZ, RZ, R14 ;  /* 0x000000ffff357224 */ /* 0x000fce00078e000e */
[----:B------:R-:W-:Y:S05]  /*25330*/  WARPSYNC.COLLECTIVE R15, `(.L_x_630) ;  /* 0x000000000f087348 */ /* 0x000fea0003c00000 */
[----:B------:R0:W1:Y:S02]  /*25340*/  SHFL.IDX P6, R14, R13, R12, R11 ;  /* 0x0000000c0d0e7389 */ /* 0x00006400000c000b */
[----:B01----:R-:W-:Y:S01]  /*25350*/  ENDCOLLECTIVE ;  /* 0x000000000000791b */ /* 0x003fe20003800000 */
.L_x_630:
[----:B------:R-:W-:Y:S02]  /*25360*/  IMAD.MOV.U32 R13, RZ, RZ, R57 ;  /* 0x000000ffff0d7224 */ /* 0x000fe400078e0039 */
[----:B------:R-:W-:Y:S02]  /*25370*/  IMAD.MOV.U32 R12, RZ, RZ, R0 ;  /* 0x000000ffff0c7224 */ /* 0x000fe400078e0000 */
[----:B------:R-:W-:-:S07]  /*25380*/  IMAD.MOV.U32 R50, RZ, RZ, R14 ;  /* 0x000000ffff327224 */ /* 0x000fce00078e000e */
[----:B------:R-:W-:Y:S05]  /*25390*/  WARPSYNC.COLLECTIVE R15, `(.L_x_631) ;  /* 0x000000000f087348 */ /* 0x000fea0003c00000 */
[----:B------:R0:W1:Y:S02]  /*253a0*/  SHFL.IDX P6, R14, R13, R12, R11 ;  /* 0x0000000c0d0e7389 */ /* 0x00006400000c000b */
[----:B01----:R-:W-:Y:S01]  /*253b0*/  ENDCOLLECTIVE ;  /* 0x000000000000791b */ /* 0x003fe20003800000 */
.L_x_631:
        /* <DEDUP_REMOVED lines=8> */
.L_x_632:
[----:B------:R-:W-:Y:S01]  /*25440*/  MOV R13, R63 ;  /* 0x0000003f000d7202 */ /* 0x000fe20000000f00 */
[----:B------:R-:W-:Y:S02]  /*25450*/  IMAD.MOV.U32 R12, RZ, RZ, R0 ;  /* 0x000000ffff0c7224 */ /* 0x000fe400078e0000 */
[----:B------:R-:W-:-:S07]  /*25460*/  IMAD.MOV.U32 R52, RZ, RZ, R14 ;  /* 0x000000ffff347224 */ /* 0x000fce00078e000e */
[----:B------:R-:W-:Y:S05]  /*25470*/  WARPSYNC.COLLECTIVE R15, `(.L_x_633) ;  /* 0x000000000f087348 */ /* 0x000fea0003c00000 */
[----:B------:R0:W1:Y:S02]  /*25480*/  SHFL.IDX P6, R14, R13, R12, R11 ;  /* 0x0000000c0d0e7389 */ /* 0x00006400000c000b */
[----:B01----:R-:W-:Y:S01]  /*25490*/  ENDCOLLECTIVE ;  /* 0x000000000000791b */ /* 0x003fe20003800000 */
.L_x_633:
        /* <DEDUP_REMOVED lines=8> */
.L_x_634:
[----:B------:R-:W-:Y:S02]  /*25520*/  IMAD.MOV.U32 R13, RZ, RZ, R67 ;  /* 0x000000ffff0d7224 */ /* 0x000fe400078e0043 */
[----:B------:R-:W-:Y:S02]  /*25530*/  IMAD.MOV.U32 R12, RZ, RZ, R0 ;  /* 0x000000ffff0c7224 */ /* 0x000fe400078e0000 */
[----:B------:R-:W-:-:S07]  /*25540*/  IMAD.MOV.U32 R54, RZ, RZ, R14 ;  /* 0x000000ffff367224 */ /* 0x000fce00078e000e */
[----:B------:R-:W-:Y:S05]  /*25550*/  WARPSYNC.COLLECTIVE R15, `(.L_x_635) ;  /* 0x000000000f087348 */ /* 0x000fea0003c00000 */
[----:B------:R0:W1:Y:S02]  /*25560*/  SHFL.IDX P6, R14, R13, R12, R11 ;  /* 0x0000000c0d0e7389 */ /* 0x00006400000c000b */
[----:B01----:R-:W-:Y:S01]  /*25570*/  ENDCOLLECTIVE ;  /* 0x000000000000791b */ /* 0x003fe20003800000 */
.L_x_635:
        /* <DEDUP_REMOVED lines=8> */
.L_x_636:
[----:B------:R-:W-:Y:S01]  /*25600*/  MOV R13, R71 ;  /* 0x00000047000d7202 */ /* 0x000fe20000000f00 */
[----:B------:R-:W-:Y:S02]  /*25610*/  IMAD.MOV.U32 R12, RZ, RZ, R0 ;  /* 0x000000ffff0c7224 */ /* 0x000fe400078e0000 */
[----:B------:R-:W-:-:S07]  /*25620*/  IMAD.MOV.U32 R56, RZ, RZ, R14 ;  /* 0x000000ffff387224 */ /* 0x000fce00078e000e */
[----:B------:R-:W-:Y:S05]  /*25630*/  WARPSYNC.COLLECTIVE R15, `(.L_x_637) ;  /* 0x000000000f087348 */ /* 0x000fea0003c00000 */
[----:B------:R0:W1:Y:S02]  /*25640*/  SHFL.IDX P6, R14, R13, R12, R11 ;  /* 0x0000000c0d0e7389 */ /* 0x00006400000c000b */
[----:B01----:R-:W-:Y:S01]  /*25650*/  ENDCOLLECTIVE ;  /* 0x000000000000791b */ /* 0x003fe20003800000 */
.L_x_637:
[----:B------:R-:W-:Y:S01]  /*25660*/  SEL R39, R56, R67, P0 ;  /* 0x0000004338277207 */ /* 0x000fe20000000000 */
[----:B------:R-:W-:Y:S01]  /*25670*/  IMAD.MOV.U32 R13, RZ, RZ, R73 ;  /* 0x000000ffff0d7224 */ /* 0x000fe200078e0049 */
[----:B------:R-:W-:Y:S01]  /*25680*/  MOV R12, R2 ;  /* 0x00000002000c7202 */ /* 0x000fe20000000f00 */
[----:B------:R-:W-:-:S07]  /*25690*/  IMAD.MOV.U32 R71, RZ, RZ, R14 ;  /* 0x000000ffff477224 */ /* 0x000fce00078e000e */
[----:B------:R-:W-:Y:S05]  /*256a0*/  WARPSYNC.COLLECTIVE R15, `(.L_x_638) ;  /* 0x000000000f087348 */ /* 0x000fea0003c00000 */
[----:B------:R0:W1:Y:S02]  /*256b0*/  SHFL.IDX P6, R14, R13, R12, R11 ;  /* 0x0000000c0d0e7389 */ /* 0x00006400000c000b */
[----:B01----:R-:W-:Y:S01]  /*256c0*/  ENDCOLLECTIVE ;  /* 0x000000000000791b */ /* 0x003fe20003800000 */
.L_x_638:
[----:B------:R-:W-:Y:S02]  /*256d0*/  IMAD.MOV.U32 R13, RZ, RZ, R75 ;  /* 0x000000ffff0d7224 */ /* 0x000fe400078e004b */
[----:B------:R-:W-:Y:S02]  /*256e0*/  IMAD.MOV.U32 R12, RZ, RZ, R0 ;  /* 0x000000ffff0c7224 */ /* 0x000fe400078e0000 */
[----:B------:R-:W-:-:S07]  /*256f0*/  IMAD.MOV.U32 R58, RZ, RZ, R14 ;  /* 0x000000ffff3a7224 */ /* 0x000fce00078e000e */
[----:B------:R-:W-:Y:S05]  /*25700*/  WARPSYNC.COLLECTIVE R15, `(.L_x_639) ;  /* 0x000000000f087348 */ /* 0x000fea0003c00000 */
[----:B------:R0:W1:Y:S02]  /*25710*/  SHFL.IDX P6, R14, R13, R12, R11 ;  /* 0x0000000c0d0e7389 */ /* 0x00006400000c000b */
[----:B01----:R-:W-:Y:S01]  /*25720*/  ENDCOLLECTIVE ;  /* 0x000000000000791b */ /* 0x003fe20003800000 */
.L_x_639:
[----:B------:R-:W-:Y:S02]  /*25730*/  IMAD.MOV.U32 R13, RZ, RZ, R77 ;  /* 0x000000ffff0d7224 */ /* 0x000fe400078e004d */
[----:B------:R-:W-:Y:S01]  /*25740*/  IMAD.MOV.U32 R12, RZ, RZ, R2 ;  /* 0x000000ffff0c7224 */ /* 0x000fe200078e0002 */
[----:B------:R-:W-:-:S07]  /*25750*/  MOV R75, R14 ;  /* 0x0000000e004b7202 */ /* 0x000fce0000000f00 */
[----:B------:R-:W-:Y:S05]  /*25760*/  WARPSYNC.COLLECTIVE R15, `(.L_x_640) ;  /* 0x000000000f087348 */ /* 0x000fea0003c00000 */
[----:B------:R0:W1:Y:S02]  /*25770*/  SHFL.IDX P6, R14, R13, R12, R11 ;  /* 0x0000000c0d0e7389 */ /* 0x00006400000c000b */
[----:B01----:R-:W-:Y:S01]  /*25780*/  ENDCOLLECTIVE ;  /* 0x000000000000791b */ /* 0x003fe20003800000 */
.L_x_640:
[----:B------:R-:W-:Y:S02]  /*25790*/  SEL R12, R37, R20, P0 ;  /* 0x00000014250c7207 */ /* 0x000fe40000000000 */
[----:B------:R-:W-:Y:S02]  /*257a0*/  SEL R11, R48, R49, P0 ;  /* 0x00000031300b7207 */ /* 0x000fe40000000000 */
[----:B------:R-:W-:Y:S02]  /*257b0*/  SEL R13, R71, R58, P0 ;  /* 0x0000003a470d7207 */ /* 0x000fe40000000000 */
[----:B------:R-:W-:Y:S02]  /*257c0*/  SEL R15, R58, R71, P0 ;  /* 0x000000473a0f7207 */ /* 0x000fe40000000000 */
[----:B------:R-:W-:Y:S01]  /*257d0*/  MOV R49, RZ ;  /* 0x000000ff00317202 */ /* 0x000fe20000000f00 */
[----:B------:R-:W-:Y:S01]  /*257e0*/  IMAD.MOV.U32 R62, RZ, RZ, R14 ;  /* 0x000000ffff3e7224 */ /* 0x000fe200078e000e */
[----:B------:R-:W-:-:S02]  /*257f0*/  SEL R14, R20, R37, P0 ;  /* 0x00000025140e7207 */ /* 0x000fc40000000000 */
[----:B------:R-:W-:Y:S01]  /*25800*/  SEL R37, R67, R56, P0 ;  /* 0x0000003843257207 */ /* 0x000fe20000000000 */
[----:B------:R-:W-:Y:S06]  /*25810*/  BRA `(.L_x_641) ;  /* 0xffffff6c00f07947 */ /* 0x000fec000383ffff */
.L_x_470:
[----:B------:R-:W0:Y:S01]  /*25820*/  S2R R6, SR_TID.X ;  /* 0x0000000000067919 */ /* 0x000e220000002100 */
[----:B------:R-:W-:Y:S01]  /*25830*/  BSSY B1, `(.L_x_642) ;  /* 0x000000a000017945 */ /* 0x000fe20003800000 */
[----:B------:R-:W-:Y:S01]  /*25840*/  IMAD.MOV.U32 R12, RZ, RZ, RZ ;  /* 0x000000ffff0c7224 */ /* 0x000fe200078e00ff */
[----:B------:R-:W-:Y:S01]  /*25850*/  MOV R15, 0xffffffff ;  /* 0xffffffff000f7802 */ /* 0x000fe20000000f00 */
[----:B------:R-:W-:Y:S01]  /*25860*/  IMAD.MOV.U32 R11, RZ, RZ, 0x1f ;  /* 0x0000001fff0b7424 */ /* 0x000fe200078e00ff */
[----:B0-----:R-:W-:-:S04]  /*25870*/  SHF.R.U32.HI R6, RZ, 0x5, R6 ;  /* 0x00000005ff067819 */ /* 0x001fc80000011606 */
[----:B------:R-:W-:-:S05]  /*25880*/  LOP3.LUT R6, R6, 0x3, RZ, 0xc0, !PT ;  /* 0x0000000306067812 */ /* 0x000fca00078ec0ff */
[----:B------:R-:W-:-:S07]  /*25890*/  IMAD.MOV.U32 R13, RZ, RZ, R6 ;  /* 0x000000ffff0d7224 */ /* 0x000fce00078e0006 */
[----:B------:R-:W-:Y:S05]  /*258a0*/  WARPSYNC.COLLECTIVE R15, `(.L_x_643) ;  /* 0x000000000f087348 */ /* 0x000fea0003c00000 */
[----:B------:R0:W1:Y:S02]  /*258b0*/  SHFL.IDX P6, R14, R13, R12, R11 ;  /* 0x0000000c0d0e7389 */ /* 0x00006400000c000b */
[----:B01----:R-:W-:Y:S01]  /*258c0*/  ENDCOLLECTIVE ;  /* 0x000000000000791b */ /* 0x003fe20003800000 */
.L_x_643:
[----:B------:R-:W-:Y:S05]  /*258d0*/  BSYNC B1 ;  /* 0x0000000000017941 */ /* 0x000fea0003800000 */
.L_x_642:
[----:B------:R-:W-:Y:S05]  /*258e0*/  BRA `(.L_x_644) ;  /* 0xffffff9c00087947 */ /* 0x000fea000383ffff */
.L_x_472:
[----:B------:R-:W-:Y:S01]  /*258f0*/  BSSY B1, `(.L_x_645) ;  /* 0x0000006000017945 */ /* 0x000fe20003800000 */
[----:B------:R-:W-:-:S07]  /*25900*/  IMAD.MOV.U32 R15, RZ, RZ, -0x1 ;  /* 0xffffffffff0f7424 */ /* 0x000fce00078e00ff */
[----:B0-----:R-:W-:Y:S05]  /*25910*/  WARPSYNC.COLLECTIVE R15, `(.L_x_646) ;  /* 0x000000000f0c7348 */ /* 0x001fea0003c00000 */
[----:B------:R-:W-:Y:S02]  /*25920*/  ELECT P6, UR62, PT ;  /* 0x00000000003e782f */ /* 0x000fe400038c0000 */
[----:B------:R-:W-:Y:S01]  /*25930*/  MOV R14, UR62 ;  /* 0x0000003e000e7c02 */ /* 0x000fe20008000f00 */
[----:B0-----:R-:W-:Y:S10]  /*25940*/  ENDCOLLECTIVE ;  /* 0x000000000000791b */ /* 0x001ff40003800000 */
.L_x_646:
[----:B------:R-:W-:Y:S05]  /*25950*/  BSYNC B1 ;  /* 0x0000000000017941 */ /* 0x000fea0003800000 */
.L_x_645:
[----:B------:R-:W-:Y:S05]  /*25960*/  BRA `(.L_x_471) ;  /* 0xffffff9c00007947 */ /* 0x000fea000383ffff */
.L_x_474:
[----:B0-----:R0:W1:Y:S02]  /*25970*/  SYNCS.PHASECHK.TRANS64.TRYWAIT P0, [R11+URZ+0x2e820], R5 ;  /* 0x02e820050b0075a7 */ /* 0x001064000800017f */
[----:B-1----:R-:W-:Y:S05]  /*25980*/  @!P0 NANOSLEEP.SYNCS 0x989680 ;  /* 0x009896800000895d */ /* 0x002fea0003900000 */
[----:B------:R-:W1:Y:S02]  /*25990*/  @!P0 SYNCS.PHASECHK.TRANS64 P0, [R11+URZ+0x2e820], R5 ;  /* 0x02e820050b0085a7 */ /* 0x000e64000800007f */
[----:B-1----:R-:W-:Y:S05]  /*259a0*/  @!P0 BRA `(.L_x_474) ;  /* 0xfffffffc00f08947 */ /* 0x002fea000383ffff */
[----:B------:R-:W-:Y:S05]  /*259b0*/  BRA `(.L_x_647) ;  /* 0xffffff9c001c7947 */ /* 0x000fea000383ffff */
.L_x_478:
[----:B0-----:R0:W1:Y:S02]  /*259c0*/  SYNCS.PHASECHK.TRANS64.TRYWAIT P0, [R5+URZ+0x2e8a0], R10 ;  /* 0x02e8a00a050075a7 */ /* 0x001064000800017f */
[----:B-1----:R-:W-:Y:S05]  /*259d0*/  @!P0 NANOSLEEP.SYNCS 0x989680 ;  /* 0x009896800000895d */ /* 0x002fea0003900000 */
[----:B------:R-:W1:Y:S02]  /*259e0*/  @!P0 SYNCS.PHASECHK.TRANS64 P0, [R5+URZ+0x2e8a0], R10 ;  /* 0x02e8a00a050085a7 */ /* 0x000e64000800007f */
[----:B-1----:R-:W-:Y:S05]  /*259f0*/  @!P0 BRA `(.L_x_478) ;  /* 0xfffffffc00f08947 */ /* 0x002fea000383ffff */
[----:B------:R-:W-:Y:S05]  /*25a00*/  BRA `(.L_x_648) ;  /* 0xffffff9c003c7947 */ /* 0x000fea000383ffff */
.L_x_483:
[----:B-1----:R1:W2:Y:S02]  /*25a10*/  SYNCS.PHASECHK.TRANS64.TRYWAIT P0, [R5+URZ+0x2e8c0], R10 ;  /* 0x02e8c00a050075a7 */ /* 0x0022a4000800017f */
[----:B--2---:R-:W-:Y:S05]  /*25a20*/  @!P0 NANOSLEEP.SYNCS 0x989680 ;  /* 0x009896800000895d */ /* 0x004fea0003900000 */
[----:B------:R-:W2:Y:S02]  /*25a30*/  @!P0 SYNCS.PHASECHK.TRANS64 P0, [R5+URZ+0x2e8c0], R10 ;  /* 0x02e8c00a050085a7 */ /* 0x000ea4000800007f */
[----:B--2---:R-:W-:Y:S05]  /*25a40*/  @!P0 BRA `(.L_x_483) ;  /* 0xfffffffc00f08947 */ /* 0x004fea000383ffff */
[----:B------:R-:W-:Y:S05]  /*25a50*/  BRA `(.L_x_649) ;  /* 0xffffff9c00bc7947 */ /* 0x000fea000383ffff */
.L_x_490:
[----:B0-----:R0:W1:Y:S02]  /*25a60*/  SYNCS.PHASECHK.TRANS64.TRYWAIT P1, [R6+URZ+0x2e8a0], R7 ;  /* 0x02e8a007060075a7 */ /* 0x001064000802017f */
[----:B-1----:R-:W-:Y:S05]  /*25a70*/  @!P1 NANOSLEEP.SYNCS 0x989680 ;  /* 0x009896800000995d */ /* 0x002fea0003900000 */
[----:B------:R-:W1:Y:S02]  /*25a80*/  @!P1 SYNCS.PHASECHK.TRANS64 P1, [R6+URZ+0x2e8a0], R7 ;  /* 0x02e8a007060095a7 */ /* 0x000e64000802007f */
[----:B-1----:R-:W-:Y:S05]  /*25a90*/  @!P1 BRA `(.L_x_490) ;  /* 0xfffffffc00f09947 */ /* 0x002fea000383ffff */
[----:B------:R-:W-:Y:S05]  /*25aa0*/  BRA `(.L_x_650) ;  /* 0xffffffa0009c7947 */ /* 0x000fea000383ffff */
.L_x_495:
[----:B-1----:R1:W2:Y:S02]  /*25ab0*/  SYNCS.PHASECHK.TRANS64.TRYWAIT P1, [R6+URZ+0x2e8c0], R7 ;  /* 0x02e8c007060075a7 */ /* 0x0022a4000802017f */
[----:B--2---:R-:W-:Y:S05]  /*25ac0*/  @!P1 NANOSLEEP.SYNCS 0x989680 ;  /* 0x009896800000995d */ /* 0x004fea0003900000 */
[----:B------:R-:W2:Y:S02]  /*25ad0*/  @!P1 SYNCS.PHASECHK.TRANS64 P1, [R6+URZ+0x2e8c0], R7 ;  /* 0x02e8c007060095a7 */ /* 0x000ea4000802007f */
[----:B--2---:R-:W-:Y:S05]  /*25ae0*/  @!P1 BRA `(.L_x_495) ;  /* 0xfffffffc00f09947 */ /* 0x004fea000383ffff */
[----:B------:R-:W-:Y:S05]  /*25af0*/  BRA `(.L_x_651) ;  /* 0xffffffa400147947 */ /* 0x000fea000383ffff */
.L_x_508:
[----:B------:R-:W1:Y:S01]  /*25b00*/  S2R R7, SR_TID.X ;  /* 0x0000000000077919 */ /* 0x000e620000002100 */
[----:B------:R-:W-:Y:S01]  /*25b10*/  BSSY B0, `(.L_x_652) ;  /* 0x000000a000007945 */ /* 0x000fe20003800000 */
[----:B------:R-:W-:Y:S01]  /*25b20*/  IMAD.MOV.U32 R12, RZ, RZ, RZ ;  /* 0x000000ffff0c7224 */ /* 0x000fe200078e00ff */
[----:B------:R-:W-:Y:S01]  /*25b30*/  MOV R11, 0x1f ;  /* 0x0000001f000b7802 */ /* 0x000fe20000000f00 */
[----:B------:R-:W-:Y:S01]  /*25b40*/  IMAD.MOV.U32 R15, RZ, RZ, -0x1 ;  /* 0xffffffffff0f7424 */ /* 0x000fe200078e00ff */
[----:B-1----:R-:W-:-:S04]  /*25b50*/  SHF.R.U32.HI R7, RZ, 0x5, R7 ;  /* 0x00000005ff077819 */ /* 0x002fc80000011607 */
[----:B------:R-:W-:-:S05]  /*25b60*/  LOP3.LUT R7, R7, 0x3, RZ, 0xc0, !PT ;  /* 0x0000000307077812 */ /* 0x000fca00078ec0ff */
[----:B------:R-:W-:-:S07]  /*25b70*/  IMAD.MOV.U32 R13, RZ, RZ, R7 ;  /* 0x000000ffff0d7224 */ /* 0x000fce00078e0007 */
[----:B0-----:R-:W-:Y:S05]  /*25b80*/  WARPSYNC.COLLECTIVE R15, `(.L_x_653) ;  /* 0x000000000f087348 */ /* 0x001fea0003c00000 */
[----:B------:R1:W2:Y:S02]  /*25b90*/  SHFL.IDX P6, R14, R13, R12, R11 ;  /* 0x0000000c0d0e7389 */ /* 0x0002a400000c000b */
[----:B012---:R-:W-:Y:S01]  /*25ba0*/  ENDCOLLECTIVE ;  /* 0x000000000000791b */ /* 0x007fe20003800000 */
.L_x_653:
[----:B------:R-:W-:Y:S05]  /*25bb0*/  BSYNC B0 ;  /* 0x0000000000007941 */ /* 0x000fea0003800000 */
.L_x_652:
[----:B------:R-:W-:Y:S05]  /*25bc0*/  BRA `(.L_x_654) ;  /* 0xffffffb000387947 */ /* 0x000fea000383ffff */
.L_x_510:
[----:B------:R-:W-:Y:S01]  /*25bd0*/  BSSY B0, `(.L_x_655) ;  /* 0x0000006000007945 */ /* 0x000fe20003800000 */
[----:B------:R-:W-:-:S07]  /*25be0*/  IMAD.MOV.U32 R15, RZ, RZ, -0x1 ;  /* 0xffffffffff0f7424 */ /* 0x000fce00078e00ff */
[----:B01----:R-:W-:Y:S05]  /*25bf0*/  WARPSYNC.COLLECTIVE R15, `(.L_x_656) ;  /* 0x000000000f0c7348 */ /* 0x003fea0003c00000 */
[----:B------:R-:W-:Y:S02]  /*25c00*/  ELECT P6, UR62, PT ;  /* 0x00000000003e782f */ /* 0x000fe400038c0000 */
[----:B------:R-:W-:Y:S01]  /*25c10*/  MOV R14, UR62 ;  /* 0x0000003e000e7c02 */ /* 0x000fe20008000f00 */
[----:B01----:R-:W-:Y:S10]  /*25c20*/  ENDCOLLECTIVE ;  /* 0x000000000000791b */ /* 0x003ff40003800000 */
.L_x_656:
[----:B------:R-:W-:Y:S05]  /*25c30*/  BSYNC B0 ;  /* 0x0000000000007941 */ /* 0x000fea0003800000 */
.L_x_655:
[----:B------:R-:W-:Y:S05]  /*25c40*/  BRA `(.L_x_657) ;  /* 0xffffffb000307947 */ /* 0x000fea000383ffff */
.L_x_513:
[----:B-1----:R1:W2:Y:S02]  /*25c50*/  SYNCS.PHASECHK.TRANS64.TRYWAIT P2, [R4+URZ+0x2e880], R8 ;  /* 0x02e88008040075a7 */ /* 0x0022a4000804017f */
[----:B--2---:R-:W-:Y:S05]  /*25c60*/  @!P2 NANOSLEEP.SYNCS 0x989680 ;  /* 0x009896800000a95d */ /* 0x004fea0003900000 */
[----:B------:R-:W2:Y:S02]  /*25c70*/  @!P2 SYNCS.PHASECHK.TRANS64 P2, [R4+URZ+0x2e880], R8 ;  /* 0x02e880080400a5a7 */ /* 0x000ea4000804007f */
[----:B--2---:R-:W-:Y:S05]  /*25c80*/  @!P2 BRA `(.L_x_513) ;  /* 0xfffffffc00f0a947 */ /* 0x004fea000383ffff */
[----:B------:R-:W-:Y:S05]  /*25c90*/  BRA `(.L_x_658) ;  /* 0xffffffb000ac7947 */ /* 0x000fea000383ffff */
.L_x_515:
[----:B--2---:R2:W3:Y:S02]  /*25ca0*/  SYNCS.PHASECHK.TRANS64.TRYWAIT P2, [R4+URZ+0x2e840], R8 ;  /* 0x02e84008040075a7 */ /* 0x0044e4000804017f */
[----:B---3--:R-:W-:Y:S05]  /*25cb0*/  @!P2 NANOSLEEP.SYNCS 0x989680 ;  /* 0x009896800000a95d */ /* 0x008fea0003900000 */
[----:B------:R-:W3:Y:S02]  /*25cc0*/  @!P2 SYNCS.PHASECHK.TRANS64 P2, [R4+URZ+0x2e840], R8 ;  /* 0x02e840080400a5a7 */ /* 0x000ee4000804007f */
[----:B---3--:R-:W-:Y:S05]  /*25cd0*/  @!P2 BRA `(.L_x_515) ;  /* 0xfffffffc00f0a947 */ /* 0x008fea000383ffff */
[----:B------:R-:W-:Y:S05]  /*25ce0*/  BRA `(.L_x_659) ;  /* 0xffffffb400107947 */ /* 0x000fea000383ffff */
.L_x_518:
[----:B--2---:R-:W2:Y:S01]  /*25cf0*/  S2R R5, SR_CgaCtaId ;  /* 0x0000000000057919 */ /* 0x004ea20000008800 */
[----:B------:R-:W-:-:S04]  /*25d00*/  MOV R4, 0x400 ;  /* 0x0000040000047802 */ /* 0x000fc80000000f00 */
[----:B--2---:R-:W-:-:S04]  /*25d10*/  LEA R4, R5, R4, 0x18 ;  /* 0x0000000405047211 */ /* 0x004fc800078ec0ff */
[----:B------:R2:W3:Y:S03]  /*25d20*/  SYNCS.PHASECHK.TRANS64.TRYWAIT P0, [R4+URZ+0x2e820], R3 ;  /* 0x02e82003040075a7 */ /* 0x0004e6000800017f */
[----:B---3--:R-:W-:Y:S05]  /*25d30*/  @!P0 NANOSLEEP.SYNCS 0x989680 ;  /* 0x009896800000895d */ /* 0x008fea0003900000 */
[----:B------:R-:W3:Y:S02]  /*25d40*/  @!P0 SYNCS.PHASECHK.TRANS64 P0, [R4+URZ+0x2e820], R3 ;  /* 0x02e82003040085a7 */ /* 0x000ee4000800007f */
[----:B---3--:R-:W-:Y:S05]  /*25d50*/  @!P0 BRA `(.L_x_518) ;  /* 0xfffffffc00e48947 */ /* 0x008fea000383ffff */
[----:B------:R-:W-:Y:S05]  /*25d60*/  BRA `(.L_x_660) ;  /* 0xffffffb400d47947 */ /* 0x000fea000383ffff */
.L_x_524:
[----:B--2---:R2:W3:Y:S02]  /*25d70*/  SYNCS.PHASECHK.TRANS64.TRYWAIT P0, [R5+URZ+0x2e880], R4 ;  /* 0x02e88004050075a7 */ /* 0x0044e4000800017f */
[----:B---3--:R-:W-:Y:S05]  /*25d80*/  @!P0 NANOSLEEP.SYNCS 0x989680 ;  /* 0x009896800000895d */ /* 0x008fea0003900000 */
[----:B------:R-:W3:Y:S02]  /*25d90*/  @!P0 SYNCS.PHASECHK.TRANS64 P0, [R5+URZ+0x2e880], R4 ;  /* 0x02e88004050085a7 */ /* 0x000ee4000800007f */
[----:B---3--:R-:W-:Y:S05]  /*25da0*/  @!P0 BRA `(.L_x_524) ;  /* 0xfffffffc00f08947 */ /* 0x008fea000383ffff */
[----:B------:R-:W-:Y:S05]  /*25db0*/  BRA `(.L_x_661) ;  /* 0xffffffb800907947 */ /* 0x000fea000383ffff */
.L_x_529:
[----:B-1----:R1:W3:Y:S02]  /*25dc0*/  SYNCS.PHASECHK.TRANS64.TRYWAIT P0, [R5+URZ+0x2e840], R4 ;  /* 0x02e84004050075a7 */ /* 0x0022e4000800017f */
[----:B---3--:R-:W-:Y:S05]  /*25dd0*/  @!P0 NANOSLEEP.SYNCS 0x989680 ;  /* 0x009896800000895d */ /* 0x008fea0003900000 */
[----:B------:R-:W3:Y:S02]  /*25de0*/  @!P0 SYNCS.PHASECHK.TRANS64 P0, [R5+URZ+0x2e840], R4 ;  /* 0x02e84004050085a7 */ /* 0x000ee4000800007f */
[----:B---3--:R-:W-:Y:S05]  /*25df0*/  @!P0 BRA `(.L_x_529) ;  /* 0xfffffffc00f08947 */ /* 0x008fea000383ffff */
[----:B------:R-:W-:Y:S05]  /*25e00*/  BRA `(.L_x_662) ;  /* 0xffffffbc001c7947 */ /* 0x000fea000383ffff */
.L_x_535:
[----:B--2---:R-:W2:Y:S02]  /*25e10*/  LDL R4, [R1+0x8] ;  /* 0x0000080001047983 */ /* 0x004ea40000100800 */
[----:B--2---:R2:W3:Y:S02]  /*25e20*/  SYNCS.PHASECHK.TRANS64.TRYWAIT P2, [R4+URZ+0x2e870], R3 ;  /* 0x02e87003040075a7 */ /* 0x0044e4000804017f */
[----:B---3--:R-:W-:Y:S05]  /*25e30*/  @!P2 NANOSLEEP.SYNCS 0x989680 ;  /* 0x009896800000a95d */ /* 0x008fea0003900000 */
[----:B------:R-:W3:Y:S02]  /*25e40*/  @!P2 SYNCS.PHASECHK.TRANS64 P2, [R4+URZ+0x2e870], R3 ;  /* 0x02e870030400a5a7 */ /* 0x000ee4000804007f */
[----:B---3--:R-:W-:Y:S05]  /*25e50*/  @!P2 BRA `(.L_x_535) ;  /* 0xfffffffc00eca947 */ /* 0x008fea000383ffff */
[----:B------:R-:W-:Y:S05]  /*25e60*/  BRA `(.L_x_663) ;  /* 0xffffffbc00c47947 */ /* 0x000fea000383ffff */
.L_x_537:
[----:B--2---:R-:W2:Y:S02]  /*25e70*/  LDL R4, [R1+0x8] ;  /* 0x0000080001047983 */ /* 0x004ea40000100800 */
[----:B--2---:R2:W3:Y:S02]  /*25e80*/  SYNCS.PHASECHK.TRANS64.TRYWAIT P2, [R4+URZ+0x2e860], R3 ;  /* 0x02e86003040075a7 */ /* 0x0044e4000804017f */
[----:B---3--:R-:W-:Y:S05]  /*25e90*/  @!P2 NANOSLEEP.SYNCS 0x989680 ;  /* 0x009896800000a95d */ /* 0x008fea0003900000 */
[----:B------:R-:W3:Y:S02]  /*25ea0*/  @!P2 SYNCS.PHASECHK.TRANS64 P2, [R4+URZ+0x2e860], R3 ;  /* 0x02e860030400a5a7 */ /* 0x000ee4000804007f */
[----:B---3--:R-:W-:Y:S05]  /*25eb0*/  @!P2 BRA `(.L_x_537) ;  /* 0xfffffffc00eca947 */ /* 0x008fea000383ffff */
[----:B------:R-:W-:Y:S05]  /*25ec0*/  BRA `(.L_x_664) ;  /* 0xffffffbc00cc7947 */ /* 0x000fea000383ffff */
.L_x_544:
[----:B--2---:R2:W3:Y:S02]  /*25ed0*/  SYNCS.PHASECHK.TRANS64.TRYWAIT P0, [R20+URZ+0x2e870], R3 ;  /* 0x02e87003140075a7 */ /* 0x0044e4000800017f */
[----:B---3--:R-:W-:Y:S05]  /*25ee0*/  @!P0 NANOSLEEP.SYNCS 0x989680 ;  /* 0x009896800000895d */ /* 0x008fea0003900000 */
[----:B------:R-:W3:Y:S02]  /*25ef0*/  @!P0 SYNCS.PHASECHK.TRANS64 P0, [R20+URZ+0x2e870], R3 ;  /* 0x02e87003140085a7 */ /* 0x000ee4000800007f */
[----:B---3--:R-:W-:Y:S05]  /*25f00*/  @!P0 BRA `(.L_x_544) ;  /* 0xfffffffc00f08947 */ /* 0x008fea000383ffff */
[----:B------:R-:W-:Y:S05]  /*25f10*/  BRA `(.L_x_665) ;  /* 0xffffffc8001c7947 */ /* 0x000fea000383ffff */
.L_x_546:
[----:B--2---:R2:W3:Y:S02]  /*25f20*/  SYNCS.PHASECHK.TRANS64.TRYWAIT P0, [R20+URZ+0x2e860], R3 ;  /* 0x02e86003140075a7 */ /* 0x0044e4000800017f */
[----:B---3--:R-:W-:Y:S05]  /*25f30*/  @!P0 NANOSLEEP.SYNCS 0x989680 ;  /* 0x009896800000895d */ /* 0x008fea0003900000 */
[----:B------:R-:W3:Y:S02]  /*25f40*/  @!P0 SYNCS.PHASECHK.TRANS64 P0, [R20+URZ+0x2e860], R3 ;  /* 0x02e86003140085a7 */ /* 0x000ee4000800007f */
[----:B---3--:R-:W-:Y:S05]  /*25f50*/  @!P0 BRA `(.L_x_546) ;  /* 0xfffffffc00f08947 */ /* 0x008fea000383ffff */
[----:B------:R-:W-:Y:S05]  /*25f60*/  BRA `(.L_x_666) ;  /* 0xffffffc800247947 */ /* 0x000fea000383ffff */
.L_x_550:
[----:B------:R-:W2:Y:S01]  /*25f70*/  LDL R3, [R1] ;  /* 0x0000000001037983 */ /* 0x000ea20000100800 */
[----:B------:R-:W-:Y:S01]  /*25f80*/  BSSY B0, `(.L_x_667) ;  /* 0x0000008000007945 */ /* 0x000fe20003800000 */
[----:B------:R-:W-:Y:S01]  /*25f90*/  IMAD.MOV.U32 R12, RZ, RZ, RZ ;  /* 0x000000ffff0c7224 */ /* 0x000fe200078e00ff */
[----:B------:R-:W-:Y:S01]  /*25fa0*/  MOV R15, 0xffffffff ;  /* 0xffffffff000f7802 */ /* 0x000fe20000000f00 */
[----:B------:R-:W-:Y:S01]  /*25fb0*/  IMAD.MOV.U32 R11, RZ, RZ, 0x1f ;  /* 0x0000001fff0b7424 */ /* 0x000fe200078e00ff */
[----:B--2---:R-:W-:-:S07]  /*25fc0*/  MOV R13, R3 ;  /* 0x00000003000d7202 */ /* 0x004fce0000000f00 */
[----:B------:R-:W-:Y:S05]  /*25fd0*/  WARPSYNC.COLLECTIVE R15, `(.L_x_668) ;  /* 0x000000000f087348 */ /* 0x000fea0003c00000 */
[----:B------:R0:W1:Y:S02]  /*25fe0*/  SHFL.IDX P6, R14, R13, R12, R11 ;  /* 0x0000000c0d0e7389 */ /* 0x00006400000c000b */
[----:B01----:R-:W-:Y:S01]  /*25ff0*/  ENDCOLLECTIVE ;  /* 0x000000000000791b */ /* 0x003fe20003800000 */
.L_x_668:
[----:B------:R-:W-:Y:S05]  /*26000*/  BSYNC B0 ;  /* 0x0000000000007941 */ /* 0x000fea0003800000 */
.L_x_667:
[----:B------:R0:W5:Y:S01]  /*26010*/  LDL R2, [R1+0xc] ;  /* 0x00000c0001027983 */ /* 0x0001620000100800 */
[----:B------:R-:W-:Y:S01]  /*26020*/  IMAD.MOV.U32 R13, RZ, RZ, R3 ;  /* 0x000000ffff0d7224 */ /* 0x000fe200078e0003 */
[----:B------:R-:W-:Y:S01]  /*26030*/  MOV R12, 0x1 ;  /* 0x00000001000c7802 */ /* 0x000fe20000000f00 */
[----:B------:R-:W-:Y:S02]  /*26040*/  IMAD.MOV.U32 R11, RZ, RZ, 0x1f ;  /* 0x0000001fff0b7424 */ /* 0x000fe400078e00ff */
[----:B------:R-:W-:Y:S02]  /*26050*/  IMAD.MOV.U32 R15, RZ, RZ, -0x1 ;  /* 0xffffffffff0f7424 */ /* 0x000fe400078e00ff */
[----:B------:R-:W-:-:S07]  /*26060*/  IMAD.MOV.U32 R0, RZ, RZ, R14 ;  /* 0x000000ffff007224 */ /* 0x000fce00078e000e */
[----:B0----5:R-:W-:Y:S05]  /*26070*/  WARPSYNC.COLLECTIVE R15, `(.L_x_669) ;  /* 0x000000000f087348 */ /* 0x021fea0003c00000 */
[----:B------:R1:W2:Y:S02]  /*26080*/  SHFL.IDX P6, R14, R13, R12, R11 ;  /* 0x0000000c0d0e7389 */ /* 0x0002a400000c000b */
[----:B012--5:R-:W-:Y:S01]  /*26090*/  ENDCOLLECTIVE ;  /* 0x000000000000791b */ /* 0x027fe20003800000 */
.L_x_669:
[----:B------:R-:W-:Y:S01]  /*260a0*/  ULDC UR4, c[0x0][0xc14] ;  /* 0x0003050000047ab9 */ /* 0x000fe20000000800 */
[----:B------:R-:W-:Y:S01]  /*260b0*/  IMAD.IADD R5, R2, 0x1, R7 ;  /* 0x0000000102057824 */ /* 0x000fe200078e0207 */
[----:B------:R-:W-:-:S04]  /*260c0*/  MOV R4, R14 ;  /* 0x0000000e00047202 */ /* 0x000fc80000000f00 */
[----:B------:R-:W-:-:S13]  /*260d0*/  ISETP.GE.OR P1, PT, R5, UR4, !P0 ;  /* 0x0000000405007c0c */ /* 0x000fda000c726670 */
[----:B------:R-:W0:Y:S02]  /*260e0*/  @!P1 LDC.64 R2, c[0x0][0xc58] ;  /* 0x00031600ff029b82 */ /* 0x000e240000000a00 */
[----:B0-----:R-:W-:-:S06]  /*260f0*/  @!P1 IMAD.WIDE R2, R5, 0x4, R2 ;  /* 0x0000000405029825 */ /* 0x001fcc00078e0202 */
[----:B------:R0:W2:Y:S01]  /*26100*/  @!P1 LDG.E R3, desc[UR60][R2.64] ;  /* 0x0000003c02039981 */ /* 0x0000a2000c1e1900 */
[----:B------:R-:W-:Y:S01]  /*26110*/  IMAD.MOV.U32 R11, RZ, RZ, RZ ;  /* 0x000000ffff0b7224 */ /* 0x000fe200078e00ff */
[C---:B------:R-:W-:Y:S02]  /*26120*/  ISETP.GE.U32.AND P2, PT, R7.reuse, 0x2, PT ;  /* 0x000000020700780c */ /* 0x040fe40003f46070 */
[C---:B------:R-:W-:Y:S02]  /*26130*/  ISETP.GE.U32.AND P3, PT, R7.reuse, 0x4, PT ;  /* 0x000000040700780c */ /* 0x040fe40003f66070 */
[C---:B------:R-:W-:Y:S02]  /*26140*/  ISETP.GE.U32.AND P4, PT, R7.reuse, 0x8, PT ;  /* 0x000000080700780c */ /* 0x040fe40003f86070 */
[----:B------:R-:W-:Y:S01]  /*26150*/  ISETP.GE.U32.AND P5, PT, R7, 0x10, PT ;  /* 0x000000100700780c */ /* 0x000fe20003fa6070 */
[----:B0-----:R-:W-:Y:S01]  /*26160*/  IMAD.MOV.U32 R2, RZ, RZ, RZ ;  /* 0x000000ffff027224 */ /* 0x001fe200078e00ff */
[----:B--2---:R-:W-:-:S02]  /*26170*/  @!P1 MOV R2, R3 ;  /* 0x0000000300029202 */ /* 0x004fc40000000f00 */
[----:B------:R-:W-:-:S03]  /*26180*/  ISETP.NE.AND P1, PT, R7, RZ, PT ;  /* 0x000000ff0700720c */ /* 0x000fc60003f25270 */
[----:B------:R-:W-:-:S10]  /*26190*/  IMAD.MOV.U32 R13, RZ, RZ, R2 ;  /* 0x000000ffff0d7224 */ /* 0x000fd400078e0002 */
[----:B------:R-:W-:Y:S05]  /*261a0*/  WARPSYNC.COLLECTIVE R15, `(.L_x_670) ;  /* 0x000000000f087348 */ /* 0x000fea0003c00000 */
[----:B------:R0:W1:Y:S02]  /*261b0*/  SHFL.UP P6, R14, R13, R12, R11 ;  /* 0x0400000c0d0e7389 */ /* 0x00006400000c000b */
[----:B01----:R-:W-:Y:S01]  /*261c0*/  ENDCOLLECTIVE ;  /* 0x000000000000791b */ /* 0x003fe20003800000 */
.L_x_670:
[----:B------:R-:W-:Y:S01]  /*261d0*/  IMAD.MOV.U32 R12, RZ, RZ, 0x2 ;  /* 0x00000002ff0c7424 */ /* 0x000fe200078e00ff */
[----:B------:R-:W-:-:S04]  /*261e0*/  SEL R5, R14, RZ, P1 ;  /* 0x000000ff0e057207 */ /* 0x000fc80000800000 */
[----:B------:R-:W-:-:S05]  /*261f0*/  IADD3 R3, R2, R5, RZ ;  /* 0x0000000502037210 */ /* 0x000fca0007ffe0ff */
[----:B------:R-:W-:-:S07]  /*26200*/  IMAD.MOV.U32 R13, RZ, RZ, R3 ;  /* 0x000000ffff0d7224 */ /* 0x000fce00078e0003 */
[----:B------:R-:W-:Y:S05]  /*26210*/  WARPSYNC.COLLECTIVE R15, `(.L_x_671) ;  /* 0x000000000f087348 */ /* 0x000fea0003c00000 */
[----:B------:R0:W1:Y:S02]  /*26220*/  SHFL.UP P6, R14, R13, R12, R11 ;  /* 0x0400000c0d0e7389 */ /* 0x00006400000c000b */
[----:B01----:R-:W-:Y:S01]  /*26230*/  ENDCOLLECTIVE ;  /* 0x000000000000791b */ /* 0x003fe20003800000 */
.L_x_671:
[----:B------:R-:W-:Y:S01]  /*26240*/  IMAD.MOV.U32 R12, RZ, RZ, 0x4 ;  /* 0x00000004ff0c7424 */ /* 0x000fe200078e00ff */
[----:B------:R-:W-:-:S04]  /*26250*/  SEL R14, R14, RZ, P2 ;  /* 0x000000ff0e0e7207 */ /* 0x000fc80001000000 */
[----:B------:R-:W-:-:S05]  /*26260*/  IADD3 R3, R3, R14, RZ ;  /* 0x0000000e03037210 */ /* 0x000fca0007ffe0ff */
[----:B------:R-:W-:-:S07]  /*26270*/  IMAD.MOV.U32 R13, RZ, RZ, R3 ;  /* 0x000000ffff0d7224 */ /* 0x000fce00078e0003 */
[----:B------:R-:W-:Y:S05]  /*26280*/  WARPSYNC.COLLECTIVE R15, `(.L_x_672) ;  /* 0x000000000f087348 */ /* 0x000fea0003c00000 */
[----:B------:R0:W1:Y:S02]  /*26290*/  SHFL.UP P6, R14, R13, R12, R11 ;  /* 0x0400000c0d0e7389 */ /* 0x00006400000c000b */
[----:B01----:R-:W-:Y:S01]  /*262a0*/  ENDCOLLECTIVE ;  /* 0x000000000000791b */ /* 0x003fe20003800000 */
.L_x_672:
[----:B------:R-:W-:Y:S01]  /*262b0*/  IMAD.MOV.U32 R12, RZ, RZ, 0x8 ;  /* 0x00000008ff0c7424 */ /* 0x000fe200078e00ff */
[----:B------:R-:W-:-:S04]  /*262c0*/  SEL R14, R14, RZ, P3 ;  /* 0x000000ff0e0e7207 */ /* 0x000fc80001800000 */
[----:B------:R-:W-:-:S05]  /*262d0*/  IADD3 R3, R3, R14, RZ ;  /* 0x0000000e03037210 */ /* 0x000fca0007ffe0ff */
[----:B------:R-:W-:-:S07]  /*262e0*/  IMAD.MOV.U32 R13, RZ, RZ, R3 ;  /* 0x000000ffff0d7224 */ /* 0x000fce00078e0003 */
[----:B------:R-:W-:Y:S05]  /*262f0*/  WARPSYNC.COLLECTIVE R15, `(.L_x_673) ;  /* 0x000000000f087348 */ /* 0x000fea0003c00000 */
[----:B------:R0:W1:Y:S02]  /*26300*/  SHFL.UP P6, R14, R13, R12, R11 ;  /* 0x0400000c0d0e7389 */ /* 0x00006400000c000b */
[----:B01----:R-:W-:Y:S01]  /*26310*/  ENDCOLLECTIVE ;  /* 0x000000000000791b */ /* 0x003fe20003800000 */
.L_x_673:
[----:B------:R-:W-:Y:S01]  /*26320*/  IMAD.MOV.U32 R12, RZ, RZ, 0x10 ;  /* 0x00000010ff0c7424 */ /* 0x000fe200078e00ff */
[----:B------:R-:W-:-:S04]  /*26330*/  SEL R14, R14, RZ, P4 ;  /* 0x000000ff0e0e7207 */ /* 0x000fc80002000000 */
[----:B------:R-:W-:-:S05]  /*26340*/  IADD3 R3, R3, R14, RZ ;  /* 0x0000000e03037210 */ /* 0x000fca0007ffe0ff */
[----:B------:R-:W-:-:S07]  /*26350*/  IMAD.MOV.U32 R13, RZ, RZ, R3 ;  /* 0x000000ffff0d7224 */ /* 0x000fce00078e0003 */
[----:B------:R-:W-:Y:S05]  /*26360*/  WARPSYNC.COLLECTIVE R15, `(.L_x_674) ;  /* 0x000000000f087348 */ /* 0x000fea0003c00000 */
[----:B------:R0:W1:Y:S02]  /*26370*/  SHFL.UP P6, R14, R13, R12, R11 ;  /* 0x0400000c0d0e7389 */ /* 0x00006400000c000b */
[----:B01----:R-:W-:Y:S01]  /*26380*/  ENDCOLLECTIVE ;  /* 0x000000000000791b */ /* 0x003fe20003800000 */
.L_x_674:
[----:B------:R-:W-:Y:S01]  /*26390*/  IMAD.MOV.U32 R12, RZ, RZ, 0x1f ;  /* 0x0000001fff0c7424 */ /* 0x000fe200078e00ff */
[----:B------:R-:W-:Y:S02]  /*263a0*/  MOV R11, 0x1f ;  /* 0x0000001f000b7802 */ /* 0x000fe40000000f00 */
[----:B------:R-:W-:-:S04]  /*263b0*/  SEL R14, R14, RZ, P5 ;  /* 0x000000ff0e0e7207 */ /* 0x000fc80002800000 */
[----:B------:R-:W-:-:S05]  /*263c0*/  IADD3 R3, R3, R14, RZ ;  /* 0x0000000e03037210 */ /* 0x000fca0007ffe0ff */
[----:B------:R-:W-:-:S07]  /*263d0*/  IMAD.MOV.U32 R13, RZ, RZ, R3 ;  /* 0x000000ffff0d7224 */ /* 0x000fce00078e0003 */
[----:B------:R-:W-:Y:S05]  /*263e0*/  WARPSYNC.COLLECTIVE R15, `(.L_x_675) ;  /* 0x000000000f087348 */ /* 0x000fea0003c00000 */
[----:B------:R0:W1:Y:S02]  /*263f0*/  SHFL.IDX P6, R14, R13, R12, R11 ;  /* 0x0000000c0d0e7389 */ /* 0x00006400000c000b */
[----:B01----:R-:W-:Y:S01]  /*26400*/  ENDCOLLECTIVE ;  /* 0x000000000000791b */ /* 0x003fe20003800000 */
.L_x_675:
[----:B------:R-:W-:Y:S05]  /*26410*/  BRA `(.L_x_676) ;  /* 0xffffffcc00a87947 */ /* 0x000fea000383ffff */
.L_x_555:
[----:B------:R-:W-:Y:S01]  /*26420*/  BSSY B0, `(.L_x_677) ;  /* 0x0000008000007945 */ /* 0x000fe20003800000 */
[----:B-----5:R-:W-:Y:S01]  /*26430*/  IMAD.MOV.U32 R13, RZ, RZ, R2 ;  /* 0x000000ffff0d7224 */ /* 0x020fe200078e0002 */
[----:B------:R-:W-:Y:S01]  /*26440*/  MOV R11, RZ ;  /* 0x000000ff000b7202 */ /* 0x000fe20000000f00 */
[----:B------:R-:W-:Y:S02]  /*26450*/  IMAD.MOV.U32 R12, RZ, RZ, 0x1 ;  /* 0x00000001ff0c7424 */ /* 0x000fe400078e00ff */
[----:B------:R-:W-:-:S07]  /*26460*/  IMAD.MOV.U32 R15, RZ, RZ, -0x1 ;  /* 0xffffffffff0f7424 */ /* 0x000fce00078e00ff */
[----:B0-----:R-:W-:Y:S05]  /*26470*/  WARPSYNC.COLLECTIVE R15, `(.L_x_678) ;  /* 0x000000000f087348 */ /* 0x001fea0003c00000 */
[----:B------:R1:W2:Y:S02]  /*26480*/  SHFL.UP P6, R14, R13, R12, R11 ;  /* 0x0400000c0d0e7389 */ /* 0x0002a400000c000b */
[----:B012---:R-:W-:Y:S01]  /*26490*/  ENDCOLLECTIVE ;  /* 0x000000000000791b */ /* 0x007fe20003800000 */
.L_x_678:
[----:B------:R-:W-:Y:S05]  /*264a0*/  BSYNC B0 ;  /* 0x0000000000007941 */ /* 0x000fea0003800000 */
.L_x_677:
[----:B------:R-:W-:Y:S01]  /*264b0*/  SEL R3, R14, RZ, P1 ;  /* 0x000000ff0e037207 */ /* 0x000fe20000800000 */
[----:B------:R-:W-:Y:S01]  /*264c0*/  IMAD.MOV.U32 R12, RZ, RZ, 0x2 ;  /* 0x00000002ff0c7424 */ /* 0x000fe200078e00ff */
[----:B------:R-:W-:Y:S01]  /*264d0*/  MOV R15, 0xffffffff ;  /* 0xffffffff000f7802 */ /* 0x000fe20000000f00 */
[----:B------:R-:W-:Y:S02]  /*264e0*/  IMAD.MOV.U32 R11, RZ, RZ, RZ ;  /* 0x000000ffff0b7224 */ /* 0x000fe400078e00ff */
[----:B------:R-:W-:-:S05]  /*264f0*/  IMAD.IADD R3, R2, 0x1, R3 ;  /* 0x0000000102037824 */ /* 0x000fca00078e0203 */
[----:B------:R-:W-:-:S07]  /*26500*/  MOV R13, R3 ;  /* 0x00000003000d7202 */ /* 0x000fce0000000f00 */
[----:B------:R-:W-:Y:S05]  /*26510*/  WARPSYNC.COLLECTIVE R15, `(.L_x_679) ;  /* 0x000000000f087348 */ /* 0x000fea0003c00000 */
[----:B------:R0:W1:Y:S02]  /*26520*/  SHFL.UP P6, R14, R13, R12, R11 ;  /* 0x0400000c0d0e7389 */ /* 0x00006400000c000b */
[----:B01----:R-:W-:Y:S01]  /*26530*/  ENDCOLLECTIVE ;  /* 0x000000000000791b */ /* 0x003fe20003800000 */
.L_x_679:
[----:B------:R-:W-:Y:S02]  /*26540*/  MOV R12, 0x4 ;  /* 0x00000004000c7802 */ /* 0x000fe40000000f00 */
[----:B------:R-:W-:-:S05]  /*26550*/  SEL R14, R14, RZ, P2 ;  /* 0x000000ff0e0e7207 */ /* 0x000fca0001000000 */
[----:B------:R-:W-:-:S04]  /*26560*/  IMAD.IADD R3, R3, 0x1, R14 ;  /* 0x0000000103037824 */ /* 0x000fc800078e020e */
[----:B------:R-:W-:-:S07]  /*26570*/  IMAD.MOV.U32 R13, RZ, RZ, R3 ;  /* 0x000000ffff0d7224 */ /* 0x000fce00078e0003 */
[----:B------:R-:W-:Y:S05]  /*26580*/  WARPSYNC.COLLECTIVE R15, `(.L_x_680) ;  /* 0x000000000f087348 */ /* 0x000fea0003c00000 */
[----:B------:R0:W1:Y:S02]  /*26590*/  SHFL.UP P6, R14, R13, R12, R11 ;  /* 0x0400000c0d0e7389 */ /* 0x00006400000c000b */
[----:B01----:R-:W-:Y:S01]  /*265a0*/  ENDCOLLECTIVE ;  /* 0x000000000000791b */ /* 0x003fe20003800000 */
.L_x_680:
[----:B------:R-:W-:Y:S02]  /*265b0*/  MOV R12, 0x8 ;  /* 0x00000008000c7802 */ /* 0x000fe40000000f00 */
[----:B------:R-:W-:-:S05]  /*265c0*/  SEL R14, R14, RZ, P3 ;  /* 0x000000ff0e0e7207 */ /* 0x000fca0001800000 */
[----:B------:R-:W-:-:S04]  /*265d0*/  IMAD.IADD R3, R3, 0x1, R14 ;  /* 0x0000000103037824 */ /* 0x000fc800078e020e */
[----:B------:R-:W-:-:S07]  /*265e0*/  IMAD.MOV.U32 R13, RZ, RZ, R3 ;  /* 0x000000ffff0d7224 */ /* 0x000fce00078e0003 */
[----:B------:R-:W-:Y:S05]  /*265f0*/  WARPSYNC.COLLECTIVE R15, `(.L_x_681) ;  /* 0x000000000f087348 */ /* 0x000fea0003c00000 */
[----:B------:R0:W1:Y:S02]  /*26600*/  SHFL.UP P6, R14, R13, R12, R11 ;  /* 0x0400000c0d0e7389 */ /* 0x00006400000c000b */
[----:B01----:R-:W-:Y:S01]  /*26610*/  ENDCOLLECTIVE ;  /* 0x000000000000791b */ /* 0x003fe20003800000 */
.L_x_681:
[----:B------:R-:W-:Y:S02]  /*26620*/  MOV R12, 0x10 ;  /* 0x00000010000c7802 */ /* 0x000fe40000000f00 */
[----:B------:R-:W-:-:S05]  /*26630*/  SEL R14, R14, RZ, P4 ;  /* 0x000000ff0e0e7207 */ /* 0x000fca0002000000 */
[----:B------:R-:W-:-:S04]  /*26640*/  IMAD.IADD R3, R3, 0x1, R14 ;  /* 0x0000000103037824 */ /* 0x000fc800078e020e */
[----:B------:R-:W-:-:S07]  /*26650*/  IMAD.MOV.U32 R13, RZ, RZ, R3 ;  /* 0x000000ffff0d7224 */ /* 0x000fce00078e0003 */
[----:B------:R-:W-:Y:S05]  /*26660*/  WARPSYNC.COLLECTIVE R15, `(.L_x_682) ;  /* 0x000000000f087348 */ /* 0x000fea0003c00000 */
[----:B------:R0:W1:Y:S02]  /*26670*/  SHFL.UP P6, R14, R13, R12, R11 ;  /* 0x0400000c0d0e7389 */ /* 0x00006400000c000b */
[----:B01----:R-:W-:Y:S01]  /*26680*/  ENDCOLLECTIVE ;  /* 0x000000000000791b */ /* 0x003fe20003800000 */
.L_x_682:
[----:B------:R-:W-:Y:S01]  /*26690*/  MOV R12, 0x1f ;  /* 0x0000001f000c7802 */ /* 0x000fe20000000f00 */
[----:B------:R-:W-:Y:S01]  /*266a0*/  IMAD.MOV.U32 R11, RZ, RZ, 0x1f ;  /* 0x0000001fff0b7424 */ /* 0x000fe200078e00ff */
[----:B------:R-:W-:-:S05]  /*266b0*/  SEL R14, R14, RZ, P5 ;  /* 0x000000ff0e0e7207 */ /* 0x000fca0002800000 */
[----:B------:R-:W-:-:S04]  /*266c0*/  IMAD.IADD R3, R3, 0x1, R14 ;  /* 0x0000000103037824 */ /* 0x000fc800078e020e */
[----:B------:R-:W-:-:S07]  /*266d0*/  IMAD.MOV.U32 R13, RZ, RZ, R3 ;  /* 0x000000ffff0d7224 */ /* 0x000fce00078e0003 */
[----:B------:R-:W-:Y:S05]  /*266e0*/  WARPSYNC.COLLECTIVE R15, `(.L_x_683) ;  /* 0x000000000f087348 */ /* 0x000fea0003c00000 */
[----:B------:R0:W1:Y:S02]  /*266f0*/  SHFL.IDX P6, R14, R13, R12, R11 ;  /* 0x0000000c0d0e7389 */ /* 0x00006400000c000b */
[----:B01----:R-:W-:Y:S01]  /*26700*/  ENDCOLLECTIVE ;  /* 0x000000000000791b */ /* 0x003fe20003800000 */
.L_x_683:
[----:B------:R-:W-:Y:S05]  /*26710*/  BRA `(.L_x_684) ;  /* 0xffffffcc008c7947 */ /* 0x000fea000383ffff */
.L_x_557:
[----:B------:R-:W-:Y:S01]  /*26720*/  BSSY B0, `(.L_x_685) ;  /* 0x0000006000007945 */ /* 0x000fe20003800000 */
[----:B------:R-:W-:Y:S01]  /*26730*/  PLOP3.LUT P6, PT, P6, PT, PT, 0x8, 0x0 ;  /* 0x000000000000781c */ /* 0x000fe200037ce170 */
[----:B------:R-:W-:-:S12]  /*26740*/  IMAD.MOV.U32 R15, RZ, RZ, -0x1 ;  /* 0xffffffffff0f7424 */ /* 0x000fd800078e00ff */
[----:B0-----:R-:W-:Y:S05]  /*26750*/  WARPSYNC.COLLECTIVE R15, `(.L_x_686) ;  /* 0x000000000f087348 */ /* 0x001fea0003c00000 */
[----:B------:R-:W-:Y:S01]  /*26760*/  VOTE.ANY R14, PT, P6 ;  /* 0x00000000000e7806 */ /* 0x000fe200030e0100 */
[----:B0-----:R-:W-:Y:S06]  /*26770*/  ENDCOLLECTIVE ;  /* 0x000000000000791b */ /* 0x001fec0003800000 */
.L_x_686:
[----:B------:R-:W-:Y:S05]  /*26780*/  BSYNC B0 ;  /* 0x0000000000007941 */ /* 0x000fea0003800000 */
.L_x_685:
[----:B------:R-:W-:Y:S01]  /*26790*/  MOV R6, R14 ;  /* 0x0000000e00067202 */ /* 0x000fe20000000f00 */
[----:B------:R-:W-:Y:S01]  /*267a0*/  IMAD.MOV.U32 R13, RZ, RZ, R2 ;  /* 0x000000ffff0d7224 */ /* 0x000fe200078e0002 */
[----:B------:R-:W-:Y:S01]  /*267b0*/  MOV R11, 0x1f ;  /* 0x0000001f000b7802 */ /* 0x000fe20000000f00 */
[----:B------:R-:W-:Y:S01]  /*267c0*/  IMAD.MOV.U32 R15, RZ, RZ, -0x1 ;  /* 0xffffffffff0f7424 */ /* 0x000fe200078e00ff */
[----:B------:R-:W0:Y:S02]  /*267d0*/  POPC R4, R6 ;  /* 0x0000000600047309 */ /* 0x000e240000000000 */
[----:B0-----:R-:W-:-:S07]  /*267e0*/  IMAD.MOV.U32 R12, RZ, RZ, R4 ;  /* 0x000000ffff0c7224 */ /* 0x001fce00078e0004 */
[----:B------:R-:W-:Y:S05]  /*267f0*/  WARPSYNC.COLLECTIVE R15, `(.L_x_687) ;  /* 0x000000000f087348 */ /* 0x000fea0003c00000 */
[----:B------:R0:W1:Y:S02]  /*26800*/  SHFL.IDX P6, R14, R13, R12, R11 ;  /* 0x0000000c0d0e7389 */ /* 0x00006400000c000b */
[----:B01----:R-:W-:Y:S01]  /*26810*/  ENDCOLLECTIVE ;  /* 0x000000000000791b */ /* 0x003fe20003800000 */
.L_x_687:
[----:B------:R-:W-:Y:S01]  /*26820*/  IMAD.MOV.U32 R5, RZ, RZ, R14 ;  /* 0x000000ffff057224 */ /* 0x000fe200078e000e */
[----:B------:R-:W-:Y:S06]  /*26830*/  BRA `(.L_x_688) ;  /* 0xffffffcc007c7947 */ /* 0x000fec000383ffff */
.L_x_559:
[----:B------:R-:W-:Y:S01]  /*26840*/  BSSY B0, `(.L_x_689) ;  /* 0x0000007000007945 */ /* 0x000fe20003800000 */
[----:B------:R-:W-:Y:S01]  /*26850*/  MOV R13, R3 ;  /* 0x00000003000d7202 */ /* 0x000fe20000000f00 */
[----:B------:R-:W-:Y:S02]  /*26860*/  IMAD.MOV.U32 R11, RZ, RZ, 0x1f ;  /* 0x0000001fff0b7424 */ /* 0x000fe400078e00ff */
[----:B------:R-:W-:-:S07]  /*26870*/  IMAD.MOV.U32 R15, RZ, RZ, -0x1 ;  /* 0xffffffffff0f7424 */ /* 0x000fce00078e00ff */
[----:B012---:R-:W-:Y:S05]  /*26880*/  WARPSYNC.COLLECTIVE R15, `(.L_x_690) ;  /* 0x000000000f087348 */ /* 0x007fea0003c00000 */
[----:B------:R3:W4:Y:S02]  /*26890*/  SHFL.IDX P6, R14, R13, R12, R11 ;  /* 0x0000000c0d0e7389 */ /* 0x00072400000c000b */
[----:B01234-:R-:W-:Y:S01]  /*268a0*/  ENDCOLLECTIVE ;  /* 0x000000000000791b */ /* 0x01ffe20003800000 */
.L_x_690:
[----:B------:R-:W-:Y:S05]  /*268b0*/  BSYNC B0 ;  /* 0x0000000000007941 */ /* 0x000fea0003800000 */
.L_x_689:
[----:B------:R-:W-:Y:S05]  /*268c0*/  BRA `(.L_x_558) ;  /* 0xffffffcc00747947 */ /* 0x000fea000383ffff */
.L_x_563:
[----:B0-----:R0:W1:Y:S02]  /*268d0*/  SYNCS.PHASECHK.TRANS64.TRYWAIT P0, [R0+URZ+0x2e820], R3 ;  /* 0x02e82003000075a7 */ /* 0x001064000800017f */
[----:B-1----:R-:W-:Y:S05]  /*268e0*/  @!P0 NANOSLEEP.SYNCS 0x989680 ;  /* 0x009896800000895d */ /* 0x002fea0003900000 */
[----:B------:R-:W1:Y:S02]  /*268f0*/  @!P0 SYNCS.PHASECHK.TRANS64 P0, [R0+URZ+0x2e820], R3 ;  /* 0x02e82003000085a7 */ /* 0x000e64000800007f */
[----:B-1----:R-:W-:Y:S05]  /*26900*/  @!P0 BRA `(.L_x_563) ;  /* 0xfffffffc00f08947 */ /* 0x002fea000383ffff */
[----:B------:R-:W-:Y:S05]  /*26910*/  BRA `(.L_x_691) ;  /* 0xffffffd000987947 */ /* 0x000fea000383ffff */
.L_x_564:
[----:B------:R-:W1:Y:S01]  /*26920*/  S2R R2, SR_TID.X ;  /* 0x0000000000027919 */ /* 0x000e620000002100 */
[----:B------:R-:W-:Y:S01]  /*26930*/  BSSY B0, `(.L_x_692) ;  /* 0x000000a000007945 */ /* 0x000fe20003800000 */
[----:B------:R-:W-:Y:S01]  /*26940*/  IMAD.MOV.U32 R12, RZ, RZ, RZ ;  /* 0x000000ffff0c7224 */ /* 0x000fe200078e00ff */
[----:B------:R-:W-:Y:S01]  /*26950*/  MOV R15, 0xffffffff ;  /* 0xffffffff000f7802 */ /* 0x000fe20000000f00 */
[----:B------:R-:W-:Y:S01]  /*26960*/  IMAD.MOV.U32 R11, RZ, RZ, 0x1f ;  /* 0x0000001fff0b7424 */ /* 0x000fe200078e00ff */
[----:B-1----:R-:W-:-:S04]  /*26970*/  SHF.R.U32.HI R2, RZ, 0x5, R2 ;  /* 0x00000005ff027819 */ /* 0x002fc80000011602 */
[----:B------:R-:W-:-:S04]  /*26980*/  LOP3.LUT R2, R2, 0x3, RZ, 0xc0, !PT ;  /* 0x0000000302027812 */ /* 0x000fc800078ec0ff */
[----:B------:R-:W-:-:S07]  /*26990*/  MOV R13, R2 ;  /* 0x00000002000d7202 */ /* 0x000fce0000000f00 */
[----:B0-----:R-:W-:Y:S05]  /*269a0*/  WARPSYNC.COLLECTIVE R15, `(.L_x_693) ;  /* 0x000000000f087348 */ /* 0x001fea0003c00000 */
[----:B------:R1:W2:Y:S02]  /*269b0*/  SHFL.IDX P6, R14, R13, R12, R11 ;  /* 0x0000000c0d0e7389 */ /* 0x0002a400000c000b */
[----:B012---:R-:W-:Y:S01]  /*269c0*/  ENDCOLLECTIVE ;  /* 0x000000000000791b */ /* 0x007fe20003800000 */
.L_x_693:
[----:B------:R-:W-:Y:S05]  /*269d0*/  BSYNC B0 ;  /* 0x0000000000007941 */ /* 0x000fea0003800000 */
.L_x_692:
[----:B------:R-:W-:Y:S05]  /*269e0*/  BRA `(.L_x_694) ;  /* 0xffffffd000807947 */ /* 0x000fea000383ffff */
.L_x_565:
[----:B------:R-:W-:Y:S01]  /*269f0*/  BSSY B0, `(.L_x_695) ;  /* 0x0000006000007945 */ /* 0x000fe20003800000 */
[----:B------:R-:W-:-:S07]  /*26a00*/  IMAD.MOV.U32 R15, RZ, RZ, -0x1 ;  /* 0xffffffffff0f7424 */ /* 0x000fce00078e00ff */
[----:B01----:R-:W-:Y:S05]  /*26a10*/  WARPSYNC.COLLECTIVE R15, `(.L_x_696) ;  /* 0x000000000f0c7348 */ /* 0x003fea0003c00000 */
[----:B------:R-:W-:Y:S02]  /*26a20*/  ELECT P6, UR62, PT ;  /* 0x00000000003e782f */ /* 0x000fe400038c0000 */
[----:B------:R-:W-:Y:S01]  /*26a30*/  MOV R14, UR62 ;  /* 0x0000003e000e7c02 */ /* 0x000fe20008000f00 */
[----:B01----:R-:W-:Y:S10]  /*26a40*/  ENDCOLLECTIVE ;  /* 0x000000000000791b */ /* 0x003ff40003800000 */
.L_x_696:
[----:B------:R-:W-:Y:S05]  /*26a50*/  BSYNC B0 ;  /* 0x0000000000007941 */ /* 0x000fea0003800000 */
.L_x_695:
[----:B------:R-:W-:Y:S05]  /*26a60*/  BRA `(.L_x_697) ;  /* 0xffffffd000747947 */ /* 0x000fea000383ffff */
.L_x_567:
[----:B0-----:R0:W1:Y:S02]  /*26a70*/  SYNCS.PHASECHK.TRANS64.TRYWAIT P1, [R6+URZ], R5 ;  /* 0x00000005060075a7 */ /* 0x001064000802017f */
[----:B-1----:R-:W-:Y:S05]  /*26a80*/  @!P1 NANOSLEEP.SYNCS 0x989680 ;  /* 0x009896800000995d */ /* 0x002fea0003900000 */
[----:B------:R-:W1:Y:S02]  /*26a90*/  @!P1 SYNCS.PHASECHK.TRANS64 P1, [R6+URZ], R5 ;  /* 0x00000005060095a7 */ /* 0x000e64000802007f */
[----:B-1----:R-:W-:Y:S05]  /*26aa0*/  @!P1 BRA `(.L_x_567) ;  /* 0xfffffffc00f09947 */ /* 0x002fea000383ffff */
[----:B------:R-:W-:Y:S05]  /*26ab0*/  BRA `(.L_x_698) ;  /* 0xffffffd000b87947 */ /* 0x000fea000383ffff */
.L_x_568:
[----:B-1----:R1:W2:Y:S02]  /*26ac0*/  SYNCS.PHASECHK.TRANS64.TRYWAIT P1, [R7+URZ], R2 ;  /* 0x00000002070075a7 */ /* 0x0022a4000802017f */
[----:B--2---:R-:W-:Y:S05]  /*26ad0*/  @!P1 NANOSLEEP.SYNCS 0x989680 ;  /* 0x009896800000995d */ /* 0x004fea0003900000 */
[----:B------:R-:W2:Y:S02]  /*26ae0*/  @!P1 SYNCS.PHASECHK.TRANS64 P1, [R7+URZ], R2 ;  /* 0x00000002070095a7 */ /* 0x000ea4000802007f */
[----:B--2---:R-:W-:Y:S05]  /*26af0*/  @!P1 BRA `(.L_x_568) ;  /* 0xfffffffc00f09947 */ /* 0x004fea000383ffff */
[----:B------:R-:W-:Y:S05]  /*26b00*/  BRA `(.L_x_699) ;  /* 0xffffffd000ac7947 */ /* 0x000fea000383ffff */
.L_x_570:
[----:B--2---:R2:W3:Y:S02]  /*26b10*/  SYNCS.PHASECHK.TRANS64.TRYWAIT P1, [R4+URZ+0x2e860], R5 ;  /* 0x02e86005040075a7 */ /* 0x0044e4000802017f */
[----:B---3--:R-:W-:Y:S05]  /*26b20*/  @!P1 NANOSLEEP.SYNCS 0x989680 ;  /* 0x009896800000995d */ /* 0x008fea0003900000 */
[----:B------:R-:W3:Y:S02]  /*26b30*/  @!P1 SYNCS.PHASECHK.TRANS64 P1, [R4+URZ+0x2e860], R5 ;  /* 0x02e86005040095a7 */ /* 0x000ee4000802007f */
[----:B---3--:R-:W-:Y:S05]  /*26b40*/  @!P1 BRA `(.L_x_570) ;  /* 0xfffffffc00f09947 */ /* 0x008fea000383ffff */
[----:B------:R-:W-:Y:S05]  /*26b50*/  BRA `(.L_x_700) ;  /* 0xffffffd000b07947 */ /* 0x000fea000383ffff */
.L_x_572:
[----:B---3--:R3:W4:Y:S02]  /*26b60*/  SYNCS.PHASECHK.TRANS64.TRYWAIT P1, [R3+URZ+0x2e860], R2 ;  /* 0x02e86002030075a7 */ /* 0x008724000802017f */
[----:B----4-:R-:W-:Y:S05]  /*26b70*/  @!P1 NANOSLEEP.SYNCS 0x989680 ;  /* 0x009896800000995d */ /* 0x010fea0003900000 */
[----:B------:R-:W4:Y:S02]  /*26b80*/  @!P1 SYNCS.PHASECHK.TRANS64 P1, [R3+URZ+0x2e860], R2 ;  /* 0x02e86002030095a7 */ /* 0x000f24000802007f */
[----:B----4-:R-:W-:Y:S05]  /*26b90*/  @!P1 BRA `(.L_x_572) ;  /* 0xfffffffc00f09947 */ /* 0x010fea000383ffff */
[----:B------:R-:W-:Y:S05]  /*26ba0*/  BRA `(.L_x_701) ;  /* 0xffffffd000b07947 */ /* 0x000fea000383ffff */
.L_x_574:
[----:B----4-:R4:W0:Y:S02]  /*26bb0*/  SYNCS.PHASECHK.TRANS64.TRYWAIT P0, [R4+URZ+0x2e880], R5 ;  /* 0x02e88005040075a7 */ /* 0x010824000800017f */
[----:B0-----:R-:W-:Y:S05]  /*26bc0*/  @!P0 NANOSLEEP.SYNCS 0x989680 ;  /* 0x009896800000895d */ /* 0x001fea0003900000 */
[----:B------:R-:W0:Y:S02]  /*26bd0*/  @!P0 SYNCS.PHASECHK.TRANS64 P0, [R4+URZ+0x2e880], R5 ;  /* 0x02e88005040085a7 */ /* 0x000e24000800007f */
[----:B0-----:R-:W-:Y:S05]  /*26be0*/  @!P0 BRA `(.L_x_574) ;  /* 0xfffffffc00f08947 */ /* 0x001fea000383ffff */
[----:B------:R-:W-:Y:S05]  /*26bf0*/  BRA `(.L_x_575) ;  /* 0xffffffd000ac7947 */ /* 0x000fea000383ffff */
.L_x_702:
        /* <DEDUP_REMOVED lines=16> */
.L_x_2489:


//--------------------- .text._ZN7cutlass13device_kernelIN5flash11enable_sm90INS1_16FlashAttnFwdSm90INS1_25CollectiveMainloopFwdSm90ILi2EN4cute5tupleIJNS5_1CILi1EEES8_S8_EEENS6_IJNS7_ILi128EEENS7_ILi192EEESA_EEELi128ENS_12float_e4m3_tEfNS_4arch4Sm90ELb0ELb1ELb1ELb0ELb0ELb0ELb0ELb1ELb1ELb0ELb0ELb0EEENS1_21CollectiveEpilogueFwdINS6_IJSA_SA_SB_EEES9_NS_10bfloat16_tESF_Li256ELb0ELb0ELb0ELb1EEENS1_30DynamicPersistentTileSchedulerILi256ELi128ELb0ELb0ELb1EEEEEEEEEvNT_6ParamsE --------------------------
	.section	.text._ZN7cutlass13device_kernelIN5flash11enable_sm90INS1_16FlashAttnFwdSm90INS1_25CollectiveMainloopFwdSm90ILi2EN4cute5tupleIJNS5_1CILi1EEES8_S8_EEENS6_IJNS7_ILi128EEENS7_ILi192EEESA_EEELi128ENS_12float_e4m3_tEfNS_4arch4Sm90ELb0ELb1ELb1ELb0ELb0ELb0ELb0ELb1ELb1ELb0ELb0ELb0EEENS1_21CollectiveEpilogueFwdINS6_IJSA_SA_SB_EEES9_NS_10bfloat16_tESF_Li256ELb0ELb0ELb0ELb1EEENS1_30DynamicPersistentTileSchedulerILi256ELi128ELb0ELb0ELb1EEEEEEEEEvNT_6ParamsE,"ax",@progbits
	.align	128
.text._ZN7cutlass13device_kernelIN5flash11enable_sm90INS1_16FlashAttnFwdSm90INS1_25CollectiveMainloopFwdSm90ILi2EN4cute5tupleIJNS5_1CILi1EEES8_S8_EEENS6_IJNS7_ILi128EEENS7_ILi192EEESA_EEELi128ENS_12float_e4m3_tEfNS_4arch4Sm90ELb0ELb1ELb1ELb0ELb0ELb0ELb0ELb1ELb1ELb0ELb0ELb0EEENS1_21CollectiveEpilogueFwdINS6_IJSA_SA_SB_EEES9_NS_10bfloat16_tESF_Li256ELb0ELb0ELb0ELb1EEENS1_30DynamicPersistentTileSchedulerILi256ELi128ELb0ELb0ELb1EEEEEEEEEvNT_6ParamsE:
        .type           _ZN7cutlass13device_kernelIN5flash11enable_sm90INS1_16FlashAttnFwdSm90INS1_25CollectiveMainloopFwdSm90ILi2EN4cute5tupleIJNS5_1CILi1EEES8_S8_EEENS6_IJNS7_ILi128EEENS7_ILi192EEESA_EEELi128ENS_12float_e4m3_tEfNS_4arch4Sm90ELb0ELb1ELb1ELb0ELb0ELb0ELb0ELb1ELb1ELb0ELb0ELb0EEENS1_21CollectiveEpilogueFwdINS6_IJSA_SA_SB_EEES9_NS_10bfloat16_tESF_Li256ELb0ELb0ELb0ELb1EEENS1_30DynamicPersistentTileSchedulerILi256ELi128ELb0ELb0ELb1EEEEEEEEEvNT_6ParamsE,@function
        .size           _ZN7cutlass13device_kernelIN5flash11enable_sm90INS1_16FlashAttnFwdSm90INS1_25CollectiveMainloopFwdSm90ILi2EN4cute5tupleIJNS5_1CILi1EEES8_S8_EEENS6_IJNS7_ILi128EEENS7_ILi192EEESA_EEELi128ENS_12float_e4m3_tEfNS_4arch4Sm90ELb0ELb1ELb1ELb0ELb0ELb0ELb0ELb1ELb1ELb0ELb0ELb0EEENS1_21CollectiveEpilogueFwdINS6_IJSA_SA_SB_EEES9_NS_10bfloat16_tESF_Li256ELb0ELb0ELb0ELb1EEENS1_30DynamicPersistentTileSchedulerILi256ELi128ELb0ELb0ELb1EEEEEEEEEvNT_6ParamsE,(.L_x_2490 - _ZN7cutlass13device_kernelIN5flash11enable_sm90INS1_16FlashAttnFwdSm90INS1_25CollectiveMainloopFwdSm90ILi2EN4cute5tupleIJNS5_1CILi1EEES8_S8_EEENS6_IJNS7_ILi128EEENS7_ILi192EEESA_EEELi128ENS_12float_e4m3_tEfNS_4arch4Sm90ELb0ELb1ELb1ELb0ELb0ELb0ELb0ELb1ELb1ELb0ELb0ELb0EEENS1_21CollectiveEpilogueFwdINS6_IJSA_SA_SB_EEES9_NS_10bfloat16_tESF_Li256ELb0ELb0ELb0ELb1EEENS1_30DynamicPersistentTileSchedulerILi256ELi128ELb0ELb0ELb1EEEEEEEEEvNT_6ParamsE)
        .other          _ZN7cutlass13device_kernelIN5flash11enable_sm90INS1_16FlashAttnFwdSm90INS1_25CollectiveMainloopFwdSm90ILi2EN4cute5tupleIJNS5_1CILi1EEES8_S8_EEENS6_IJNS7_ILi128EEENS7_ILi192EEESA_EEELi128ENS_12float_e4m3_tEfNS_4arch4Sm90ELb0ELb1ELb1ELb0ELb0ELb0ELb0ELb1ELb1ELb0ELb0ELb0EEENS1_21CollectiveEpilogueFwdINS6_IJSA_SA_SB_EEES9_NS_10bfloat16_tESF_Li256ELb0ELb0ELb0ELb1EEENS1_30DynamicPersistentTileSchedulerILi256ELi128ELb0ELb0ELb1EEEEEEEEEvNT_6ParamsE,@"STO_CUDA_ENTRY STV_DEFAULT"
_ZN7cutlass13device_kernelIN5flash11enable_sm90INS1_16FlashAttnFwdSm90INS1_25CollectiveMainloopFwdSm90ILi2EN4cute5tupleIJNS5_1CILi1EEES8_S8_EEENS6_IJNS7_ILi128EEENS7_ILi192EEESA_EEELi128ENS_12float_e4m3_tEfNS_4arch4Sm90ELb0ELb1ELb1ELb0ELb0ELb0ELb0ELb1ELb1ELb0ELb0ELb0EEENS1_21CollectiveEpilogueFwdINS6_IJSA_SA_SB_EEES9_NS_10bfloat16_tESF_Li256ELb0ELb0ELb0ELb1EEENS1_30DynamicPersistentTileSchedulerILi256ELi128ELb0ELb0ELb1EEEEEEEEEvNT_6ParamsE:
[----:B------:R-:W1:Y:S02]  /*0000*/  LDC R1, c[0x0][0x28] ;  /* 0x00000a00ff017b82 */ /* 0x000e640000000800 */
[----:B-1----:R-:W-:Y:S01]  /*0010*/  VIADD R1, R1, 0xffffffd0 ;  /* 0xffffffd001017836 */ /* 0x002fe20000000000 */
[----:B------:R-:W1:Y:S01]  /*0020*/  S2R R3, SR_TID.X ;  /* 0x0000000000037919 */ /* 0x000e620000002100 */
[----:B------:R-:W-:Y:S01]  /*0030*/  ELECT P0, URZ, PT ;  /* 0x00000000003f782f */ /* 0x000fe20003800000 */
[----:B------:R-:W-:Y:S01]  /*0040*/  BSSY B0, `(.L_x_703) ;  /* 0x0000013000007945 */ /* 0x000fe20003800000 */
[----:B-1----:R-:W-:-:S05]  /*0050*/  SHF.R.U32.HI R0, RZ, 0x5, R3 ;  /* 0x00000005ff007819 */ /* 0x002fca0000011603 */
        /* <DEDUP_REMOVED lines=17> */
.L_x_704:
[----:B------:R-:W-:Y:S05]  /*0170*/  BSYNC B0 ;  /* 0x0000000000007941 */ /* 0x000fea0003800000 */
.L_x_703:
[----:B------:R-:W-:Y:S01]  /*0180*/  VOTEU.ANY UP0, P0 ;  /* 0x00000000003f7886 */ /* 0x000fe20000000100 */
[----:B------:R-:W1:Y:S01]  /*0190*/  SHFL.IDX PT, R2, R0, RZ, 0x1f ;  /* 0x00001fff00027589 */ /* 0x000e6200000e0000 */
[----:B------:R-:W-:Y:S01]  /*01a0*/  UMOV UR4, 0x1 ;  /* 0x0000000100047882 */ /* 0x000fe20000000000 */
[----:B------:R-:W-:Y:S01]  /*01b0*/  SHF.R.U32.HI R3, RZ, 0x7, R3 ;  /* 0x00000007ff037819 */ /* 0x000fe20000011603 */
[----:B------:R-:W-:Y:S01]  /*01c0*/  VOTEU.ANY UP1, P0 ;  /* 0x00000000003f7886 */ /* 0x000fe20000020100 */
[----:B------:R-:W2:Y:S01]  /*01d0*/  @UP0 S2UR UR7, SR_CgaCtaId ;  /* 0x00000000000709c3 */ /* 0x000ea20000008800 */
[----:B------:R-:W-:Y:S01]  /*01e0*/  @UP0 UMOV UR6, 0x400 ;  /* 0x0000040000060882 */ /* 0x000fe20000000000 */
[----:B------:R-:W-:-:S04]  /*01f0*/  @UP0 UIADD3 UR4, -UR4, 0x100000, URZ ;  /* 0x0010000004040890 */ /* 0x000fc8000fffe13f */
[----:B------:R-:W-:Y:S02]  /*0200*/  @UP0 USHF.L.U32 UR5, UR4, 0xb, URZ ;  /* 0x0000000b04050899 */ /* 0x000fe4000800063f */
[----:B------:R-:W-:Y:S01]  /*0210*/  @UP0 USHF.L.U32 UR4, UR4, 0x1, URZ ;  /* 0x0000000104040899 */ /* 0x000fe2000800063f */
[----:B-1----:R-:W-:Y:S02]  /*0220*/  ISETP.NE.AND P1, PT, R2, RZ, PT ;  /* 0x000000ff0200720c */ /* 0x002fe40003f25270 */
[----:B------:R1:W3:Y:S01]  /*0230*/  SHFL.IDX PT, R2, R3, RZ, 0x1f ;  /* 0x00001fff03027589 */ /* 0x0002e200000e0000 */
[----:B--2---:R-:W-:Y:S01]  /*0240*/  @UP0 ULEA UR6, UR7, UR6, 0x18 ;  /* 0x0000000607060291 */ /* 0x004fe2000f8ec03f */
[----:B------:R-:W-:Y:S02]  /*0250*/  VOTEU.ANY UP0, P0 ;  /* 0x00000000003f7886 */ /* 0x000fe40000000100 */
[----:B------:R-:W2:Y:S09]  /*0260*/  FENCE.VIEW.ASYNC.S ;  /* 0x00000000000073c6 */ /* 0x000eb20000000000 */
[----:B--2---:R1:W2:Y:S01]  /*0270*/  @UP0 SYNCS.EXCH.64 URZ, [UR6+0x28800], UR4 ;  /* 0x02880004063f05b2 */ /* 0x0042a20008000100 */
[----:B------:R1:W4:Y:S02]  /*0280*/  @UP1 SYNCS.EXCH.64 URZ, [UR6+0x28820], UR4 ;  /* 0x02882004063f15b2 */ /* 0x0003240008000100 */
[----:B-1----:R-:W-:Y:S05]  /*0290*/  @P1 BRA `(.L_x_705) ;  /* 0x0000000000481947 */ /* 0x002fea0003800000 */
[----:B------:R-:W1:Y:S01]  /*02a0*/  S2UR UR5, SR_CgaCtaId ;  /* 0x00000000000579c3 */ /* 0x000e620000008800 */
        /* <DEDUP_REMOVED lines=15> */
[----:B------:R1:W1:Y:S01]  /*03a0*/  SYNCS.EXCH.64 URZ, [UR8+0x28848], UR4 ;  /* 0x02884804083f75b2 */ /* 0x0002620008000100 */
[----:B------:R-:W-:Y:S01]  /*03b0*/  NOP ;  /* 0x0000000000007918 */ /* 0x000fe20000000000 */
.L_x_705:
[----:B------:R-:W5:Y:S01]  /*03c0*/  SHFL.IDX PT, R3, R0, RZ, 0x1f ;  /* 0x00001fff00037589 */ /* 0x000f6200000e0000 */
[----:B------:R-:W-:Y:S01]  /*03d0*/  NOP ;  /* 0x0000000000007918 */ /* 0x000fe20000000000 */
[----:B-----5:R-:W-:-:S13]  /*03e0*/  ISETP.NE.AND P0, PT, R3, RZ, PT ;  /* 0x000000ff0300720c */ /* 0x020fda0003f05270 */
        /* <DEDUP_REMOVED lines=19> */
.L_x_706:
[----:B------:R-:W5:Y:S01]  /*0520*/  SHFL.IDX PT, R3, R0, RZ, 0x1f ;  /* 0x00001fff00037589 */ /* 0x000f6200000e0000 */
[----:B------:R-:W-:Y:S01]  /*0530*/  NOP ;  /* 0x0000000000007918 */ /* 0x000fe20000000000 */
[----:B-----5:R-:W-:-:S13]  /*0540*/  ISETP.NE.AND P0, PT, R3, RZ, PT ;  /* 0x000000ff0300720c */ /* 0x020fda0003f05270 */
        /* <DEDUP_REMOVED lines=13> */
[----:B------:R1:W1:Y:S01]  /*0620*/  SYNCS.EXCH.64 URZ, [UR6+0x28888], UR4 ;  /* 0x02888804063f75b2 */ /* 0x0002620008000100 */
[----:B------:R-:W-:Y:S01]  /*0630*/  NOP ;  /* 0x0000000000007918 */ /* 0x000fe20000000000 */
.L_x_707:
        /* <DEDUP_REMOVED lines=22> */
.L_x_708:
        /* <DEDUP_REMOVED lines=22> */
.L_x_709:
[----:B---3--:R-:W-:Y:S01]  /*0900*/  ISETP.NE.AND P0, PT, R2, RZ, PT ;  /* 0x000000ff0200720c */ /* 0x008fe20003f05270 */
[----:B------:R-:W-:Y:S01]  /*0910*/  IMAD.MOV.U32 R2, RZ, RZ, 0x1 ;  /* 0x00000001ff027424 */ /* 0x000fe200078e00ff */
[----:B------:R-:W-:Y:S01]  /*0920*/  NOP ;  /* 0x0000000000007918 */ /* 0x000fe20000000000 */
[----:B------:R-:W-:-:S03]  /*0930*/  ULDC.64 UR46, c[0x0][0x208] ;  /* 0x00008200002e7ab9 */ /* 0x000fc60000000a00 */
[----:B------:R-:W-:-:S05]  /*0940*/  SEL R2, R2, 0x2, !P0 ;  /* 0x0000000202027807 */ /* 0x000fca0004000000 */
[----:B------:R3:W-:Y:S01]  /*0950*/  STL [R1+0x24], R2 ;  /* 0x0000240201007387 */ /* 0x0007e20000100800 */
[----:B-12-4-:R-:W-:Y:S06]  /*0960*/  BAR.SYNC.DEFER_BLOCKING 0x0 ;  /* 0x0000000000007b1d */ /* 0x016fec0000010000 */
[----:B------:R-:W-:Y:S05]  /*0970*/  @!P0 BRA `(.L_x_710) ;  /* 0x0000016000dc8947 */ /* 0x000fea0003800000 */
.L_x_711:
[----:B------:R-:W-:-:S08]  /*0980*/  NOP ;  /* 0x0000000000007918 */ /* 0x000fd00000000000 */
[----:B------:R-:W1:Y:S02]  /*0990*/  USETMAXREG.TRY_ALLOC.CTAPOOL UP0, 0xf0 ;  /* 0x000000f0000079c8 */ /* 0x000e640008000600 */
[----:B-1----:R-:W-:-:S13]  /*09a0*/  PLOP3.LUT P0, PT, PT, PT, UP0, 0x80, 0x0 ;  /* 0x000000000000781c */ /* 0x002fda0003f0f008 */
[----:B------:R-:W-:Y:S05]  /*09b0*/  @!P0 BRA `(.L_x_711) ;  /* 0xfffffffc00f08947 */ /* 0x000fea000383ffff */
[----:B---3--:R-:W1:Y:S01]  /*09c0*/  S2R R2, SR_TID.X ;  /* 0x0000000000027919 */ /* 0x008e620000002100 */
[----:B------:R-:W2:Y:S08]  /*09d0*/  S2UR UR7, SR_CTAID.X ;  /* 0x00000000000779c3 */ /* 0x000eb00000002500 */
[----:B------:R-:W-:Y:S08]  /*09e0*/  BAR.ARV 0x4, 0x180 ;  /* 0x0106000000007b1d */ /* 0x000ff00000002000 */
[----:B------:R-:W-:Y:S06]  /*09f0*/  BAR.ARV 0x8, 0x120 ;  /* 0x0204800000007b1d */ /* 0x000fec0000002000 */
[----:B-1----:R-:W-:-:S04]  /*0a00*/  LOP3.LUT R0, R2, 0xffffff80, RZ, 0xc0, !PT ;  /* 0xffffff8002007812 */ /* 0x002fc800078ec0ff */
[----:B------:R-:W-:Y:S02]  /*0a10*/  ISETP.NE.AND P0, PT, R0, 0x80, PT ;  /* 0x000000800000780c */ /* 0x000fe40003f05270 */
[----:B------:R-:W2:Y:S11]  /*0a20*/  LDC R0, c[0x0][0xda8] ;  /* 0x00036a00ff007b82 */ /* 0x000eb60000000800 */
[----:B------:R-:W-:Y:S06]  /*0a30*/  @!P0 BAR.ARV 0x9, 0x100 ;  /* 0x0244000000008b1d */ /* 0x000fec0000002000 */
[----:B--2---:R-:W-:-:S13]  /*0a40*/  ISETP.LE.AND P0, PT, R0, UR7, PT ;  /* 0x0000000700007c0c */ /* 0x004fda000bf03270 */
[----:B------:R-:W-:Y:S05]  /*0a50*/  @P0 EXIT ;  /* 0x000000000000094d */ /* 0x000fea0003800000 */
[----:B------:R-:W2:Y:S01]  /*0a60*/  LDL.LU R10, [R1+0x24] ;  /* 0x00002400010a7983 */ /* 0x000ea20000300800 */
[----:B------:R-:W-:-:S05]  /*0a70*/  VIADD R0, R2, 0xffffff80 ;  /* 0xffffff8002007836 */ /* 0x000fca0000000000 */
[----:B------:R-:W-:-:S04]  /*0a80*/  SHF.R.S32.HI R3, RZ, 0x1f, R0 ;  /* 0x0000001fff037819 */ /* 0x000fc80000011400 */
[CC--:B------:R-:W-:Y:S01]  /*0a90*/  LEA.HI R2, R3.reuse, R0.reuse, RZ, 0x7 ;  /* 0x0000000003027211 */ /* 0x0c0fe200078f38ff */
[----:B------:R-:W1:Y:S03]  /*0aa0*/  S2UR UR37, SR_CgaCtaId ;  /* 0x00000000002579c3 */ /* 0x000e660000008800 */
[----:B------:R-:W-:Y:S02]  /*0ab0*/  LOP3.LUT R5, R2, 0xffffff80, RZ, 0xc0, !PT ;  /* 0xffffff8002057812 */ /* 0x000fe400078ec0ff */
[----:B------:R-:W-:-:S03]  /*0ac0*/  LEA.HI R4, R3, R0, RZ, 0x4 ;  /* 0x0000000003047211 */ /* 0x000fc600078f20ff */
[----:B------:R-:W-:Y:S01]  /*0ad0*/  IMAD.IADD R18, R0, 0x1, -R5 ;  /* 0x0000000100127824 */ /* 0x000fe200078e0a05 */
[----:B------:R-:W-:Y:S01]  /*0ae0*/  SHF.R.S32.HI R7, RZ, 0x4, R4 ;  /* 0x00000004ff077819 */ /* 0x000fe20000011404 */
[----:B------:R-:W3:Y:S01]  /*0af0*/  S2UR UR6, SR_SWINHI ;  /* 0x00000000000679c3 */ /* 0x000ee20000002f00 */
[C---:B------:R-:W-:Y:S02]  /*0b00*/  LOP3.LUT R5, R4.reuse, 0x3fffff0, RZ, 0xc0, !PT ;  /* 0x03fffff004057812 */ /* 0x040fe400078ec0ff */
[----:B------:R-:W-:Y:S02]  /*0b10*/  SHF.R.S32.HI R9, RZ, 0x1f, R18 ;  /* 0x0000001fff097819 */ /* 0x000fe40000011412 */
[----:B------:R-:W-:Y:S02]  /*0b20*/  LEA.HI R3, R3, R0, RZ, 0x5 ;  /* 0x0000000003037211 */ /* 0x000fe400078f28ff */
[----:B------:R-:W-:Y:S01]  /*0b30*/  LEA.HI R4, R4, R7, RZ, 0x1 ;  /* 0x0000000704047211 */ /* 0x000fe200078f08ff */
[----:B------:R-:W-:Y:S01]  /*0b40*/  IMAD.IADD R5, R0, 0x1, -R5 ;  /* 0x0000000100057824 */ /* 0x000fe200078e0a05 */
[----:B------:R-:W-:-:S02]  /*0b50*/  LEA.HI R6, R9, R18, RZ, 0x2 ;  /* 0x0000001209067211 */ /* 0x000fc400078f10ff */
[----:B------:R-:W-:Y:S02]  /*0b60*/  SHF.R.S32.HI R0, RZ, 0x5, R3 ;  /* 0x00000005ff007819 */ /* 0x000fe40000011403 */
[----:B------:R-:W-:Y:S02]  /*0b70*/  LOP3.LUT R4, R4, 0x1ffffffe, RZ, 0xc0, !PT ;  /* 0x1ffffffe04047812 */ /* 0x000fe400078ec0ff */
[--C-:B------:R-:W-:Y:S02]  /*0b80*/  SHF.R.S32.HI R8, RZ, 0x2, R6.reuse ;  /* 0x00000002ff087819 */ /* 0x100fe40000011406 */
[----:B------:R-:W-:Y:S01]  /*0b90*/  SHF.R.S32.HI R3, RZ, 0x1f, R6 ;  /* 0x0000001fff037819 */ /* 0x000fe20000011406 */
[----:B------:R-:W-:Y:S02]  /*0ba0*/  IMAD R5, R0, 0x10, R5 ;  /* 0x0000001000057824 */ /* 0x000fe400078e0205 */
[----:B------:R-:W-:Y:S01]  /*0bb0*/  IMAD.IADD R4, R7, 0x1, -R4 ;  /* 0x0000000107047824 */ /* 0x000fe200078e0a04 */
[----:B------:R-:W-:-:S02]  /*0bc0*/  LEA.HI R0, R3, R8, RZ, 0x3 ;  /* 0x0000000803007211 */ /* 0x000fc400078f18ff */
[----:B------:R-:W-:Y:S01]  /*0bd0*/  SHF.R.S32.HI R3, RZ, 0x7, R2 ;  /* 0x00000007ff037819 */ /* 0x000fe20000011402 */
[----:B------:R-:W-:Y:S01]  /*0be0*/  UMOV UR38, 0x400 ;  /* 0x0000040000267882 */ /* 0x000fe20000000000 */
[----:B------:R-:W-:Y:S01]  /*0bf0*/  IMAD R4, R5, 0x8, R4 ;  /* 0x0000000805047824 */ /* 0x000fe200078e0204 */
[----:B-1----:R-:W-:Y:S01]  /*0c00*/  ULEA UR38, UR37, UR38, 0x18 ;  /* 0x0000002625267291 */ /* 0x002fe2000f8ec03f */
[----:B------:R-:W-:Y:S02]  /*0c10*/  LOP3.LUT R5, R0, 0xfffffff8, RZ, 0xc0, !PT ;  /* 0xfffffff800057812 */ /* 0x000fe400078ec0ff */
[----:B------:R-:W-:Y:S02]  /*0c20*/  LEA.HI R2, R2, R3, RZ, 0x1 ;  /* 0x0000000302027211 */ /* 0x000fe400078f08ff */
[----:B------:R-:W-:Y:S01]  /*0c30*/  LEA.HI R9, R9, R18, RZ, 0x5 ;  /* 0x0000001209097211 */ /* 0x000fe200078f28ff */
[----:B------:R-:W-:Y:S01]  /*0c40*/  IMAD.IADD R8, R8, 0x1, -R5 ;  /* 0x0000000108087824 */ /* 0x000fe200078e0a05 */
[----:B------:R-:W-:-:S02]  /*0c50*/  LOP3.LUT R2, R2, 0x3fffffe, RZ, 0xc0, !PT ;  /* 0x03fffffe02027812 */ /* 0x000fc400078ec0ff */
[----:B------:R-:W-:Y:S01]  /*0c60*/  SHF.R.S32.HI R9, RZ, 0x5, R9 ;  /* 0x00000005ff097819 */ /* 0x000fe20000011409 */
[----:B------:R-:W-:Y:S01]  /*0c70*/  UMOV UR4, UR38 ;  /* 0x0000002600047c82 */ /* 0x000fe20008000000 */
[----:B---3--:R-:W-:Y:S01]  /*0c80*/  UMOV UR5, UR6 ;  /* 0x0000000600057c82 */ /* 0x008fe20008000000 */
[----:B------:R-:W-:Y:S01]  /*0c90*/  LOP3.LUT R7, R6, 0x7ffffffc, RZ, 0xc0, !PT ;  /* 0x7ffffffc06077812 */ /* 0x000fe200078ec0ff */
[----:B------:R-:W-:Y:S02]  /*0ca0*/  IMAD.U32 R208, RZ, RZ, UR4 ;  /* 0x00000004ffd07e24 */ /* 0x000fe4000f8e00ff */
[----:B------:R-:W-:Y:S02]  /*0cb0*/  IMAD.U32 R209, RZ, RZ, UR5 ;  /* 0x00000005ffd17e24 */ /* 0x000fe4000f8e00ff */
[----:B------:R-:W-:Y:S02]  /*0cc0*/  IMAD.SHL.U32 R5, R4, 0x8, RZ ;  /* 0x0000000804057824 */ /* 0x000fe400078e00ff */
[----:B------:R-:W-:-:S02]  /*0cd0*/  IMAD.IADD R2, R3, 0x1, -R2 ;  /* 0x0000000103027824 */ /* 0x000fc400078e0a02 */
[----:B------:R-:W-:Y:S02]  /*0ce0*/  IMAD R9, R9, 0x10, R8 ;  /* 0x0000001009097824 */ /* 0x000fe400078e0208 */
[----:B------:R-:W-:Y:S02]  /*0cf0*/  IMAD.IADD R18, R18, 0x1, -R7 ;  /* 0x0000000112127824 */ /* 0x000fe400078e0a07 */
[----:B------:R-:W-:Y:S01]  /*0d00*/  IMAD.WIDE R208, R5, 0x2, R208 ;  /* 0x0000000205d07825 */ /* 0x000fe200078e02d0 */
[----:B------:R-:W-:-:S03]  /*0d10*/  UMOV UR4, UR7 ;  /* 0x0000000700047c82 */ /* 0x000fc60008000000 */
[----:B------:R-:W-:Y:S02]  /*0d20*/  IMAD R214, R2, 0x40, R9 ;  /* 0x0000004002d67824 */ /* 0x000fe400078e0209 */
[----:B------:R-:W-:Y:S02]  /*0d30*/  IMAD.MOV.U32 R213, RZ, RZ, RZ ;  /* 0x000000ffffd57224 */ /* 0x000fe400078e00ff */
[----:B------:R-:W-:Y:S01]  /*0d40*/  IMAD.MOV.U32 R17, RZ, RZ, RZ ;  /* 0x000000ffff117224 */ /* 0x000fe200078e00ff */
[----:B------:R-:W-:Y:S01]  /*0d50*/  UMOV UR36, URZ ;  /* 0x0000003f00247c82 */ /* 0x000fe20008000000 */
[----:B--2---:R-:W-:-:S07]  /*0d60*/  LOP3.LUT R22, R10, 0x1, RZ, 0xfc, !PT ;  /* 0x000000010a167812 */ /* 0x004fce00078efcff */
.L_x_808:
[----:B------:R-:W-:Y:S01]  /*0d70*/  ULDC UR5, c[0x0][0xdd0] ;  /* 0x0003740000057ab9 */ /* 0x000fe20000000800 */
[----:B------:R-:W1:Y:S01]  /*0d80*/  LDC R0, c[0x0][0xde8] ;  /* 0x00037a00ff007b82 */ /* 0x000e620000000800 */
[----:B------:R-:W-:Y:S01]  /*0d90*/  UISETP.NE.AND UP0, UPT, UR5, 0x1, UPT ;  /* 0x000000010500788c */ /* 0x000fe2000bf05270 */
[----:B------:R-:W-:-:S10]  /*0da0*/  UMOV UR8, UR4 ;  /* 0x0000000400087c82 */ /* 0x000fd40008000000 */
[----:B------:R-:W-:Y:S01]  /*0db0*/  @UP0 ULDC UR6, c[0x0][0xdd4] ;  /* 0x0003750000060ab9 */ /* 0x000fe20000000800 */
[----:B------:R-:W-:Y:S01]  /*0dc0*/  @UP0 ULDC UR9, c[0x0][0xdd8] ;  /* 0x0003760000090ab9 */ /* 0x000fe20000000800 */
[----:B------:R-:W-:-:S04]  /*0dd0*/  UIMAD.WIDE.U32 UR6, UR4, UR6, URZ ;  /* 0x00000006040672a5 */ /* 0x000fc8000f8e003f */
[----:B------:R-:W-:-:S04]  /*0de0*/  @UP0 USHF.R.U32.HI UR8, URZ, UR9, UR7 ;  /* 0x000000093f080299 */ /* 0x000fc80008011607 */
[----:B------:R-:W-:Y:S02]  /*0df0*/  UIADD3 UR6, -UR8, URZ, URZ ;  /* 0x0000003f08067290 */ /* 0x000fe4000fffe13f */
[----:B-1----:R-:W-:Y:S02]  /*0e00*/  ISETP.LE.AND P0, PT, R0, UR8, PT ;  /* 0x0000000800007c0c */ /* 0x002fe4000bf03270 */
[----:B------:R-:W-:-:S11]  /*0e10*/  UIMAD UR7, UR5, UR6, UR4 ;  /* 0x00000006050772a4 */ /* 0x000fd6000f8e0204 */
[----:B--234-:R-:W-:Y:S05]  /*0e20*/  @!P0 BRA `(.L_x_712) ;  /* 0x0000000000208947 */ /* 0x01cfea0003800000 */
[----:B------:R-:W-:Y:S01]  /*0e30*/  ULDC UR6, c[0x0][0xddc] ;  /* 0x0003770000067ab9 */ /* 0x000fe20000000800 */
[----:B------:R-:W-:Y:S01]  /*0e40*/  UMOV UR39, UR7 ;  /* 0x0000000700277c82 */ /* 0x000fe20008000000 */
[----:B------:R-:W-:-:S11]  /*0e50*/  UISETP.NE.AND UP0, UPT, UR6, 0x1, UPT ;  /* 0x000000010600788c */ /* 0x000fd6000bf05270 */
[----:B------:R-:W-:Y:S02]  /*0e60*/  @UP0 ULDC.64 UR10, c[0x0][0xde0] ;  /* 0x00037800000a0ab9 */ /* 0x000fe40000000a00 */
[----:B------:R-:W-:-:S04]  /*0e70*/  UIMAD.WIDE.U32 UR4, UR7, UR10, URZ ;  /* 0x0000000a070472a5 */ /* 0x000fc8000f8e003f */
[----:B------:R-:W-:-:S04]  /*0e80*/  @UP0 USHF.R.U32.HI UR39, URZ, UR11, UR5 ;  /* 0x0000000b3f270299 */ /* 0x000fc80008011605 */
[----:B------:R-:W-:Y:S01]  /*0e90*/  UIMAD UR4, UR39, UR6, URZ ;  /* 0x00000006270472a4 */ /* 0x000fe2000f8e023f */
[----:B------:R-:W-:Y:S11]  /*0ea0*/  BRA `(.L_x_713) ;  /* 0x00000000001c7947 */ /* 0x000ff60003800000 */
.L_x_712:
[----:B------:R-:W-:Y:S01]  /*0eb0*/  ULDC UR6, c[0x0][0xdc4] ;  /* 0x0003710000067ab9 */ /* 0x000fe20000000800 */
[----:B------:R-:W-:Y:S01]  /*0ec0*/  UMOV UR39, UR7 ;  /* 0x0000000700277c82 */ /* 0x000fe20008000000 */
[----:B------:R-:W-:-:S11]  /*0ed0*/  UISETP.NE.AND UP0, UPT, UR6, 0x1, UPT ;  /* 0x000000010600788c */ /* 0x000fd6000bf05270 */
[----:B------:R-:W-:Y:S02]  /*0ee0*/  @UP0 ULDC.64 UR10, c[0x0][0xdc8] ;  /* 0x00037200000a0ab9 */ /* 0x000fe40000000a00 */
[----:B------:R-:W-:-:S04]  /*0ef0*/  UIMAD.WIDE.U32 UR4, UR7, UR10, URZ ;  /* 0x0000000a070472a5 */ /* 0x000fc8000f8e003f */
[----:B------:R-:W-:-:S04]  /*0f00*/  @UP0 USHF.R.U32.HI UR39, URZ, UR11, UR5 ;  /* 0x0000000b3f270299 */ /* 0x000fc80008011605 */
[----:B------:R-:W-:-:S12]  /*0f10*/  UIMAD UR4, UR39, UR6, URZ ;  /* 0x00000006270472a4 */ /* 0x000fd8000f8e023f */
.L_x_713:
[----:B------:R-:W1:Y:S01]  /*0f20*/  LDC R0, c[0x0][0x428] ;  /* 0x00010a00ff007b82 */ /* 0x000e620000000800 */
[----:B------:R-:W-:Y:S01]  /*0f30*/  ULDC UR43, c[0x0][0xdb8] ;  /* 0x00036e00002b7ab9 */ /* 0x000fe20000000800 */
[----:B------:R-:W-:Y:S02]  /*0f40*/  UIADD3 UR4, UR7, -UR4, URZ ;  /* 0x8000000407047290 */ /* 0x000fe4000fffe03f */
[----:B------:R-:W-:Y:S01]  /*0f50*/  UISETP.NE.AND UP0, UPT, UR43, 0x1, UPT ;  /* 0x000000012b00788c */ /* 0x000fe2000bf05270 */
[----:B------:R-:W-:Y:S01]  /*0f60*/  ULDC UR5, c[0x0][0xdc4] ;  /* 0x0003710000057ab9 */ /* 0x000fe20000000800 */
[----:B------:R-:W-:Y:S02]  /*0f70*/  ULDC.64 UR6, c[0x0][0x3f8] ;  /* 0x0000fe0000067ab9 */ /* 0x000fe40000000a00 */
[----:B------:R-:W2:Y:S01]  /*0f80*/  LDC.64 R8, c[0x0][0x9e0] ;  /* 0x00027800ff087b82 */ /* 0x000ea20000000a00 */
[----:B------:R-:W-:Y:S01]  /*0f90*/  UIMAD UR8, UR8, UR5, UR4 ;  /* 0x00000005080872a4 */ /* 0x000fe2000f8e0204 */
[----:B------:R-:W-:-:S04]  /*0fa0*/  ISETP.NE.U32.AND P0, PT, RZ, UR6, PT ;  /* 0x00000006ff007c0c */ /* 0x000fc8000bf05070 */
[----:B------:R-:W-:Y:S01]  /*0fb0*/  ISETP.NE.AND.EX P0, PT, RZ, UR7, PT, P0 ;  /* 0x00000007ff007c0c */ /* 0x000fe2000bf05300 */
[----:B------:R-:W-:Y:S01]  /*0fc0*/  @UP0 ULDC UR4, c[0x0][0xdbc] ;  /* 0x00036f0000040ab9 */ /* 0x000fe20000000800 */
[----:B------:R-:W3:Y:S01]  /*0fd0*/  LDC R6, c[0x0][0x288] ;  /* 0x0000a200ff067b82 */ /* 0x000ee20000000800 */
[----:B------:R-:W-:Y:S01]  /*0fe0*/  UIMAD.WIDE.U32 UR4, UR8, UR4, URZ ;  /* 0x00000004080472a5 */ /* 0x000fe2000f8e003f */
[----:B------:R-:W-:Y:S01]  /*0ff0*/  @UP0 ULDC UR6, c[0x0][0xdc0] ;  /* 0x0003700000060ab9 */ /* 0x000fe20000000800 */
[----:B------:R-:W-:Y:S02]  /*1000*/  UMOV UR44, UR8 ;  /* 0x00000008002c7c82 */ /* 0x000fe40008000000 */
[----:B------:R-:W-:Y:S02]  /*1010*/  @UP0 USHF.R.U32.HI UR44, URZ, UR6, UR5 ;  /* 0x000000063f2c0299 */ /* 0x000fe40008011605 */
[----:B------:R-:W-:Y:S01]  /*1020*/  ULOP3.LUT UR4, URZ, UR39, URZ, 0x33, !UPT ;  /* 0x000000273f047292 */ /* 0x000fe2000f8e333f */
[----:B-1----:R-:W-:Y:S01]  /*1030*/  ISETP.NE.AND P1, PT, R0, 0x1, PT ;  /* 0x000000010000780c */ /* 0x002fe20003f25270 */
[----:B------:R-:W1:Y:S01]  /*1040*/  LDC R19, c[0x0][0x404] ;  /* 0x00010100ff137b82 */ /* 0x000e620000000800 */
[----:B------:R-:W-:Y:S01]  /*1050*/  ULDC UR6, c[0x0][0xdac] ;  /* 0x00036b0000067ab9 */ /* 0x000fe20000000800 */
[----:B------:R-:W-:-:S02]  /*1060*/  UIADD3 UR5, -UR44, URZ, URZ ;  /* 0x0000003f2c057290 */ /* 0x000fc4000fffe13f */
[----:B------:R-:W-:Y:S02]  /*1070*/  UIADD3 UR4, UR4, UR6, URZ ;  /* 0x0000000604047290 */ /* 0x000fe4000fffe03f */
[----:B------:R-:W-:Y:S01]  /*1080*/  UIMAD UR43, UR43, UR5, UR8 ;  /* 0x000000052b2b72a4 */ /* 0x000fe2000f8e0208 */
[----:B--2---:R-:W-:Y:S01]  /*1090*/  ISETP.GE.AND P2, PT, R9, 0x1, PT ;  /* 0x000000010900780c */ /* 0x004fe20003f46270 */
[----:B------:R-:W2:Y:S01]  /*10a0*/  LDC R212, c[0x0][0x2e0] ;  /* 0x0000b800ffd47b82 */ /* 0x000ea20000000800 */
[----:B------:R-:W-:-:S03]  /*10b0*/  USHF.L.U32 UR42, UR4, 0x7, URZ ;  /* 0x00000007042a7899 */ /* 0x000fc6000800063f */
[----:B------:R-:W-:Y:S01]  /*10c0*/  IMAD.U32 R211, RZ, RZ, UR43 ;  /* 0x0000002bffd37e24 */ /* 0x000fe2000f8e00ff */
[----:B---3--:R-:W-:-:S03]  /*10d0*/  IADD3 R0, -R6, 0x80, RZ ;  /* 0x0000008006007810 */ /* 0x008fc60007ffe1ff */
[----:B------:R-:W3:Y:S08]  /*10e0*/  @P1 LDC R3, c[0x0][0x42c] ;  /* 0x00010b00ff031b82 */ /* 0x000ef00000000800 */
[----:B------:R-:W4:Y:S01]  /*10f0*/  @P1 LDC R5, c[0x0][0x430] ;  /* 0x00010c00ff051b82 */ /* 0x000f220000000800 */
[----:B-1----:R-:W-:-:S05]  /*1100*/  SEL R19, R19, 0x1, P0 ;  /* 0x0000000113137807 */ /* 0x002fca0000000000 */
[CC--:B--2---:R-:W-:Y:S02]  /*1110*/  IMAD R210, R19.reuse, R212.reuse, R0 ;  /* 0x000000d413d27224 */ /* 0x0c4fe400078e0200 */
[----:B------:R-:W-:Y:S02]  /*1120*/  IMAD R123, R19, R212, RZ ;  /* 0x000000d4137b7224 */ /* 0x000fe400078e02ff */
[----:B------:R-:W-:Y:S02]  /*1130*/  VIADD R210, R210, UR42 ;  /* 0x0000002ad2d27c36 */ /* 0x000fe40008000000 */
[----:B---3--:R-:W-:-:S05]  /*1140*/  @P1 IMAD.HI.U32 R0, R3, UR43, RZ ;  /* 0x0000002b03001c27 */ /* 0x008fca000f8e00ff */
[----:B----4-:R-:W-:Y:S01]  /*1150*/  @P1 SHF.R.U32.HI R211, RZ, R5, R0 ;  /* 0x00000005ffd31219 */ /* 0x010fe20000011600 */
[----:B------:R-:W-:Y:S01]  /*1160*/  IMAD.IADD R0, R210, 0x1, R8 ;  /* 0x00000001d2007824 */ /* 0x000fe200078e0208 */
[----:B------:R-:W-:Y:S06]  /*1170*/  @!P2 BRA `(.L_x_714) ;  /* 0x000000000040a947 */ /* 0x000fec0003800000 */
[C---:B------:R-:W-:Y:S01]  /*1180*/  ISETP.GT.AND P0, PT, R210.reuse, RZ, PT ;  /* 0x000000ffd200720c */ /* 0x040fe20003f04270 */
[----:B------:R-:W-:-:S12]  /*1190*/  VIADD R3, R210, 0xffffffff ;  /* 0xffffffffd2037836 */ /* 0x000fd80000000000 */
[----:B------:R-:W-:Y:S05]  /*11a0*/  @P0 BRA `(.L_x_715) ;  /* 0x00000000001c0947 */ /* 0x000fea0003800000 */
[----:B------:R-:W-:Y:S01]  /*11b0*/  ISETP.NE.AND P0, PT, R9, 0x1, PT ;  /* 0x000000010900780c */ /* 0x000fe20003f05270 */
[----:B------:R-:W-:-:S12]  /*11c0*/  IMAD.MOV R3, RZ, RZ, -R210 ;  /* 0x000000ffff037224 */ /* 0x000fd800078e0ad2 */
[----:B------:R-:W1:Y:S02]  /*11d0*/  @P0 LDC.64 R4, c[0x0][0x9e8] ;  /* 0x00027a00ff040b82 */ /* 0x000e640000000a00 */
[----:B-1----:R-:W-:-:S05]  /*11e0*/  @P0 IMAD.HI.U32 R4, R3, R4, RZ ;  /* 0x0000000403040227 */ /* 0x002fca00078e00ff */
[----:B------:R-:W-:-:S04]  /*11f0*/  @P0 SHF.R.U32.HI R3, RZ, R5, R4 ;  /* 0x00000005ff030219 */ /* 0x000fc80000011604 */
[----:B------:R-:W-:Y:S01]  /*1200*/  LOP3.LUT R3, RZ, R3, RZ, 0x33, !PT ;  /* 0x00000003ff037212 */ /* 0x000fe200078e33ff */
[----:B------:R-:W-:Y:S06]  /*1210*/  BRA `(.L_x_716) ;  /* 0x0000000000107947 */ /* 0x000fec0003800000 */
.L_x_715:
[----:B------:R-:W-:-:S13]  /*1220*/  ISETP.NE.AND P0, PT, R9, 0x1, PT ;  /* 0x000000010900780c */ /* 0x000fda0003f05270 */
[----:B------:R-:W1:Y:S02]  /*1230*/  @P0 LDC.64 R4, c[0x0][0x9e8] ;  /* 0x00027a00ff040b82 */ /* 0x000e640000000a00 */
[----:B-1----:R-:W-:-:S05]  /*1240*/  @P0 IMAD.HI.U32 R4, R3, R4, RZ ;  /* 0x0000000403040227 */ /* 0x002fca00078e00ff */
[----:B------:R-:W-:-:S07]  /*1250*/  @P0 SHF.R.U32.HI R3, RZ, R5, R4 ;  /* 0x00000005ff030219 */ /* 0x000fce0000011604 */
.L_x_716:
[----:B------:R-:W-:-:S05]  /*1260*/  IMAD R3, R3, R9, R9 ;  /* 0x0000000903037224 */ /* 0x000fca00078e0209 */
[----:B------:R-:W-:-:S07]  /*1270*/  VIMNMX R0, R0, R3, PT ;  /* 0x0000000300007248 */ /* 0x000fce0003fe0100 */
.L_x_714:
[----:B------:R-:W-:Y:S01]  /*1280*/  VIADD R3, R0, 0xbf ;  /* 0x000000bf00037836 */ /* 0x000fe20000000000 */
[----:B------:R-:W-:Y:S01]  /*1290*/  ULDC UR4, c[0x0][0x9dc] ;  /* 0x0002770000047ab9 */ /* 0x000fe20000000800 */
[----:B------:R-:W-:Y:S02]  /*12a0*/  IMAD R0, R19, R212, 0xbf ;  /* 0x000000bf13007424 */ /* 0x000fe400078e02d4 */
[----:B------:R-:W-:-:S04]  /*12b0*/  IMAD.HI R4, R3, 0x2aaaaaab, RZ ;  /* 0x2aaaaaab03047827 */ /* 0x000fc800078e02ff */
[----:B------:R-:W-:Y:S01]  /*12c0*/  IMAD.HI R0, R0, 0x2aaaaaab, RZ ;  /* 0x2aaaaaab00007827 */ /* 0x000fe200078e02ff */
[----:B------:R-:W-:-:S03]  /*12d0*/  SHF.R.U32.HI R5, RZ, 0x1f, R4 ;  /* 0x0000001fff057819 */ /* 0x000fc60000011604 */
[----:B------:R-:W-:Y:S01]  /*12e0*/  IMAD R212, R19, R212, -R6 ;  /* 0x000000d413d47224 */ /* 0x000fe200078e0a06 */
[----:B------:R-:W-:Y:S02]  /*12f0*/  SHF.R.U32.HI R3, RZ, 0x1f, R0 ;  /* 0x0000001fff037819 */ /* 0x000fe40000011600 */
[----:B------:R-:W-:Y:S01]  /*1300*/  LEA.HI.SX32 R120, R4, R5, 0x1b ;  /* 0x0000000504787211 */ /* 0x000fe200078fdaff */
[----:B------:R-:W-:Y:S01]  /*1310*/  VIADD R121, R212, UR42 ;  /* 0x0000002ad4797c36 */ /* 0x000fe20008000000 */
[----:B------:R-:W-:-:S03]  /*1320*/  LEA.HI.SX32 R3, R0, R3, 0x1b ;  /* 0x0000000300037211 */ /* 0x000fc600078fdaff */
[----:B------:R-:W-:Y:S01]  /*1330*/  VIADD R0, R121, -UR4 ;  /* 0x8000000479007c36 */ /* 0x000fe20008000000 */
[----:B------:R-:W-:Y:S01]  /*1340*/  VIMNMX R120, R3, R120, PT ;  /* 0x0000007803787248 */ /* 0x000fe20003fe0100 */
[----:B------:R-:W-:Y:S06]  /*1350*/  @!P2 BRA `(.L_x_717) ;  /* 0x000000000040a947 */ /* 0x000fec0003800000 */
[----:B------:R-:W-:-:S13]  /*1360*/  ISETP.GT.AND P0, PT, R121, -0x1, PT ;  /* 0xffffffff7900780c */ /* 0x000fda0003f04270 */
[----:B------:R-:W-:Y:S05]  /*1370*/  @P0 BRA `(.L_x_718) ;  /* 0x00000000001c0947 */ /* 0x000fea0003800000 */
[----:B------:R-:W-:Y:S02]  /*1380*/  ISETP.NE.AND P0, PT, R9, 0x1, PT ;  /* 0x000000010900780c */ /* 0x000fe40003f05270 */
[----:B------:R-:W-:-:S11]  /*1390*/  LOP3.LUT R3, RZ, R121, RZ, 0x33, !PT ;  /* 0x00000079ff037212 */ /* 0x000fd600078e33ff */
[----:B------:R-:W1:Y:S02]  /*13a0*/  @P0 LDC.64 R4, c[0x0][0x9e8] ;  /* 0x00027a00ff040b82 */ /* 0x000e640000000a00 */
[----:B-1----:R-:W-:-:S05]  /*13b0*/  @P0 IMAD.HI.U32 R4, R3, R4, RZ ;  /* 0x0000000403040227 */ /* 0x002fca00078e00ff */
[----:B------:R-:W-:-:S04]  /*13c0*/  @P0 SHF.R.U32.HI R3, RZ, R5, R4 ;  /* 0x00000005ff030219 */ /* 0x000fc80000011604 */
[----:B------:R-:W-:Y:S01]  /*13d0*/  LOP3.LUT R4, RZ, R3, RZ, 0x33, !PT ;  /* 0x00000003ff047212 */ /* 0x000fe200078e33ff */
[----:B------:R-:W-:Y:S06]  /*13e0*/  BRA `(.L_x_719) ;  /* 0x0000000000147947 */ /* 0x000fec0003800000 */
.L_x_718:
[----:B------:R-:W-:Y:S01]  /*13f0*/  ISETP.NE.AND P0, PT, R9, 0x1, PT ;  /* 0x000000010900780c */ /* 0x000fe20003f05270 */
[----:B------:R-:W-:-:S12]  /*1400*/  IMAD.MOV.U32 R4, RZ, RZ, R121 ;  /* 0x000000ffff047224 */ /* 0x000fd800078e0079 */
[----:B------:R-:W1:Y:S02]  /*1410*/  @P0 LDC.64 R6, c[0x0][0x9e8] ;  /* 0x00027a00ff060b82 */ /* 0x000e640000000a00 */
[----:B-1----:R-:W-:-:S05]  /*1420*/  @P0 IMAD.HI.U32 R6, R121, R6, RZ ;  /* 0x0000000679060227 */ /* 0x002fca00078e00ff */
[----:B------:R-:W-:-:S07]  /*1430*/  @P0 SHF.R.U32.HI R4, RZ, R7, R6 ;  /* 0x00000007ff040219 */ /* 0x000fce0000011606 */
.L_x_719:
[----:B------:R-:W-:-:S05]  /*1440*/  IMAD R3, R4, R9, RZ ;  /* 0x0000000904037224 */ /* 0x000fca00078e02ff */
[----:B------:R-:W-:-:S07]  /*1450*/  VIMNMX R0, R0, R3, !PT ;  /* 0x0000000300007248 */ /* 0x000fce0007fe0100 */
.L_x_717:
[----:B------:R-:W-:Y:S01]  /*1460*/  IMAD.HI R3, R0, 0x2aaaaaab, RZ ;  /* 0x2aaaaaab00037827 */ /* 0x000fe200078e02ff */
[----:B------:R-:W-:Y:S02]  /*1470*/  PLOP3.LUT P0, PT, PT, PT, PT, 0x80, 0x0 ;  /* 0x000000000000781c */ /* 0x000fe40003f0f070 */
[----:B------:R-:W-:Y:S02]  /*1480*/  CS2R R182, SRZ ;  /* 0x0000000000b67805 */ /* 0x000fe4000001ff00 */
[----:B------:R-:W-:Y:S01]  /*1490*/  CS2R R6, SRZ ;  /* 0x0000000000067805 */ /* 0x000fe2000001ff00 */
[----:B------:R-:W-:Y:S01]  /*14a0*/  IMAD.MOV.U32 R0, RZ, RZ, RZ ;  /* 0x000000ffff007224 */ /* 0x000fe200078e00ff */
[----:B------:R-:W-:Y:S02]  /*14b0*/  SHF.R.U32.HI R4, RZ, 0x1f, R3 ;  /* 0x0000001fff047819 */ /* 0x000fe40000011603 */
[----:B------:R-:W-:Y:S02]  /*14c0*/  CS2R R180, SRZ ;  /* 0x0000000000b47805 */ /* 0x000fe4000001ff00 */
[----:B------:R-:W-:-:S02]  /*14d0*/  CS2R R8, SRZ ;  /* 0x0000000000087805 */ /* 0x000fc4000001ff00 */
[----:B------:R-:W-:Y:S02]  /*14e0*/  CS2R R174, SRZ ;  /* 0x0000000000ae7805 */ /* 0x000fe4000001ff00 */
[----:B------:R-:W-:Y:S01]  /*14f0*/  LEA.HI.SX32 R4, R3, R4, 0x1b ;  /* 0x0000000403047211 */ /* 0x000fe200078fdaff */
[----:B------:R-:W-:Y:S01]  /*1500*/  IMAD.MOV.U32 R3, RZ, RZ, RZ ;  /* 0x000000ffff037224 */ /* 0x000fe200078e00ff */
[----:B------:R-:W-:Y:S02]  /*1510*/  CS2R R10, SRZ ;  /* 0x00000000000a7805 */ /* 0x000fe4000001ff00 */
[----:B------:R-:W-:Y:S02]  /*1520*/  CS2R R172, SRZ ;  /* 0x0000000000ac7805 */ /* 0x000fe4000001ff00 */
[----:B------:R-:W-:Y:S02]  /*1530*/  VIMNMX R23, RZ, R4, !PT ;  /* 0x00000004ff177248 */ /* 0x000fe40007fe0100 */
[----:B------:R-:W-:-:S02]  /*1540*/  CS2R R12, SRZ ;  /* 0x00000000000c7805 */ /* 0x000fc4000001ff00 */
[----:B------:R-:W-:Y:S02]  /*1550*/  CS2R R166, SRZ ;  /* 0x0000000000a67805 */ /* 0x000fe4000001ff00 */
[----:B------:R-:W-:Y:S02]  /*1560*/  CS2R R14, SRZ ;  /* 0x00000000000e7805 */ /* 0x000fe4000001ff00 */
[----:B------:R-:W-:Y:S02]  /*1570*/  ISETP.GT.AND P1, PT, R120, R23, PT ;  /* 0x000000177800720c */ /* 0x000fe40003f24270 */
        /* <DEDUP_REMOVED lines=21> */
[----:B------:R-:W-:Y:S01]  /*16d0*/  CS2R R42, SRZ ;  /* 0x00000000002a7805 */ /* 0x000fe2000001ff00 */
[----:B------:R-:W-:Y:S06]  /*16e0*/  @!P1 BRA `(.L_x_720) ;  /* 0x0000013c00189947 */ /* 0x000fec0003800000 */
[----:B------:R-:W1:Y:S01]  /*16f0*/  S2R R5, SR_TID.X ;  /* 0x0000000000057919 */ /* 0x000e620000002100 */
[----:B------:R-:W-:-:S04]  /*1700*/  UIADD3 UR5, UR38, 0x18400, URZ ;  /* 0x0001840026057890 */ /* 0x000fc8000fffe03f */
[----:B------:R-:W-:-:S06]  /*1710*/  ULOP3.LUT UP0, URZ, UR5, 0x1bf, URZ, 0xc0, !UPT ;  /* 0x000001bf053f7892 */ /* 0x000fcc000f80c03f */
[----:B------:R-:W-:Y:S01]  /*1720*/  PLOP3.LUT P0, PT, PT, PT, UP0, 0x80, 0x0 ;  /* 0x000000000000781c */ /* 0x000fe20003f0f008 */
[----:B-1----:R-:W-:-:S05]  /*1730*/  VIADD R0, R5, 0xffffff80 ;  /* 0xffffff8005007836 */ /* 0x002fca0000000000 */
[----:B------:R-:W-:-:S04]  /*1740*/  SHF.R.S32.HI R3, RZ, 0x1f, R0 ;  /* 0x0000001fff037819 */ /* 0x000fc80000011400 */
[----:B------:R-:W-:-:S04]  /*1750*/  LEA.HI R3, R3, R0, RZ, 0x7 ;  /* 0x0000000003037211 */ /* 0x000fc800078f38ff */
[----:B------:R-:W-:-:S06]  /*1760*/  SHF.R.S32.HI R3, RZ, 0x7, R3 ;  /* 0x00000007ff037819 */ /* 0x000fcc0000011403 */
[----:B------:R-:W1:Y:S02]  /*1770*/  SHFL.IDX PT, R3, R3, RZ, 0x1f ;  /* 0x00001fff03037589 */ /* 0x000e6400000e0000 */
[----:B-1----:R-:W-:-:S13]  /*1780*/  R2UR UR40, R3 ;  /* 0x00000000032872ca */ /* 0x002fda00000e0000 */
[----:B------:R-:W-:-:S04]  /*1790*/  ULEA.HI UR4, UR40, UR40, URZ, 0x1 ;  /* 0x0000002828047291 */ /* 0x000fc8000f8f083f */
        /* <DEDUP_REMOVED lines=19> */
[----:B-1----:R-:W-:-:S07]  /*18d0*/  IMAD.MOV.U32 R13, RZ, RZ, RZ ;  /* 0x000000ffff0d7224 */ /* 0x002fce00078e00ff */
[----:B------:R-:W-:-:S07]  /*18e0*/  LEPC R20, `(.L_x_721) ;  /* 0x000000001014794e */ /* 0x000fce0000000000 */
[----:B--2---:R-:W-:Y:S05]  /*18f0*/  CALL.ABS.NOINC R14 ;  /* 0x000000000e007343 */ /* 0x004fea0003c00000 */
.L_x_721:
[----:B------:R-:W1:Y:S01]  /*1900*/  LDC.64 R12, c[0x0][0x990] ;  /* 0x00026400ff0c7b82 */ /* 0x000e620000000a00 */
[----:B------:R-:W-:Y:S01]  /*1910*/  IMAD.U32 R5, RZ, RZ, UR44 ;  /* 0x0000002cff057e24 */ /* 0x000fe2000f8e00ff */
[----:B------:R-:W-:-:S06]  /*1920*/  ULDC UR4, c[0x0][0x9d8] ;  /* 0x0002760000047ab9 */ /* 0x000fcc0000000800 */
[----:B------:R-:W2:Y:S01]  /*1930*/  LDC.64 R20, c[0x0][0x998] ;  /* 0x00026600ff147b82 */ /* 0x000ea20000000a00 */
[----:B-1----:R-:W-:-:S04]  /*1940*/  ISETP.NE.U32.AND P0, PT, R12, RZ, PT ;  /* 0x000000ff0c00720c */ /* 0x002fc80003f05070 */
[----:B------:R-:W-:Y:S02]  /*1950*/  ISETP.NE.AND.EX P0, PT, R13, RZ, PT, P0 ;  /* 0x000000ff0d00720c */ /* 0x000fe40003f05300 */
[----:B--2---:R-:W-:-:S04]  /*1960*/  ISETP.NE.U32.AND P1, PT, R20, RZ, PT ;  /* 0x000000ff1400720c */ /* 0x004fc80003f25070 */
[----:B------:R-:W-:-:S07]  /*1970*/  ISETP.NE.AND.EX P1, PT, R21, RZ, PT, P1 ;  /* 0x000000ff1500720c */ /* 0x000fce0003f25310 */
[----:B------:R-:W1:Y:S01]  /*1980*/  @P0 LDC.64 R8, c[0x0][0x9a8] ;  /* 0x00026a00ff080b82 */ /* 0x000e620000000a00 */
[----:B------:R-:W-:-:S07]  /*1990*/  @P0 SHF.R.S32.HI R3, RZ, 0x1f, R5 ;  /* 0x0000001fff030819 */ /* 0x000fce0000011405 */
[----:B------:R-:W2:Y:S01]  /*19a0*/  @P1 LDC.64 R10, c[0x0][0x9b8] ;  /* 0x00026e00ff0a1b82 */ /* 0x000ea20000000a00 */
[----:B------:R-:W-:-:S07]  /*19b0*/  @P1 SHF.R.S32.HI R5, RZ, 0x1f, R5 ;  /* 0x0000001fff051819 */ /* 0x000fce0000011405 */
[----:B------:R-:W3:Y:S08]  /*19c0*/  @P1 LDC.64 R24, c[0x0][0x9c0] ;  /* 0x00027000ff181b82 */ /* 0x000ef00000000a00 */
[----:B------:R-:W4:Y:S01]  /*19d0*/  @P0 LDC.64 R14, c[0x0][0x9b0] ;  /* 0x00026c00ff0e0b82 */ /* 0x000f220000000a00 */
[----:B-1----:R-:W-:Y:S01]  /*19e0*/  @P0 IMAD R0, R3, R8, RZ ;  /* 0x0000000803000224 */ /* 0x002fe200078e02ff */
[----:B------:R-:W-:-:S03]  /*19f0*/  @P0 SHF.R.S32.HI R3, RZ, 0x1f, R211 ;  /* 0x0000001fff030819 */ /* 0x000fc600000114d3 */
[----:B------:R-:W-:Y:S02]  /*1a00*/  @P0 IMAD R9, R9, UR44, R0 ;  /* 0x0000002c09090c24 */ /* 0x000fe4000f8e0200 */
[----:B--2---:R-:W-:Y:S02]  /*1a10*/  @P1 IMAD R6, R5, R10, RZ ;  /* 0x0000000a05061224 */ /* 0x004fe400078e02ff */
[----:B------:R-:W-:-:S04]  /*1a20*/  @P0 IMAD.WIDE.U32 R4, R8, UR44, RZ ;  /* 0x0000002c08040c25 */ /* 0x000fc8000f8e00ff */
[----:B------:R-:W-:Y:S01]  /*1a30*/  @P0 IMAD.IADD R5, R5, 0x1, R9 ;  /* 0x0000000105050824 */ /* 0x000fe200078e0209 */
[----:B------:R-:W-:Y:S01]  /*1a40*/  @P1 SHF.R.S32.HI R9, RZ, 0x1f, R211 ;  /* 0x0000001fff091819 */ /* 0x000fe200000114d3 */
[----:B------:R-:W-:Y:S02]  /*1a50*/  @P1 IMAD R11, R11, UR44, R6 ;  /* 0x0000002c0b0b1c24 */ /* 0x000fe4000f8e0206 */
[----:B------:R-:W-:-:S04]  /*1a60*/  @P1 IMAD.WIDE.U32 R6, R10, UR44, RZ ;  /* 0x0000002c0a061c25 */ /* 0x000fc8000f8e00ff */
[----:B---3--:R-:W-:Y:S02]  /*1a70*/  @P1 IMAD R8, R9, R24, RZ ;  /* 0x0000001809081224 */ /* 0x008fe400078e02ff */
[-C--:B----4-:R-:W-:Y:S02]  /*1a80*/  @P0 IMAD R0, R3, R14.reuse, RZ ;  /* 0x0000000e03000224 */ /* 0x090fe400078e02ff */
[----:B------:R-:W-:Y:S02]  /*1a90*/  @P1 IMAD.IADD R7, R7, 0x1, R11 ;  /* 0x0000000107071824 */ /* 0x000fe400078e020b */
[C---:B------:R-:W-:Y:S02]  /*1aa0*/  @P1 IMAD R11, R211.reuse, R25, R8 ;  /* 0x00000019d30b1224 */ /* 0x040fe400078e0208 */
[C---:B------:R-:W-:Y:S02]  /*1ab0*/  @P0 IMAD R3, R211.reuse, R15, R0 ;  /* 0x0000000fd3030224 */ /* 0x040fe400078e0200 */
[----:B------:R-:W-:-:S04]  /*1ac0*/  @P0 IMAD.WIDE.U32 R4, R211, R14, R4 ;  /* 0x0000000ed3040225 */ /* 0x000fc800078e0004 */
[----:B------:R-:W-:Y:S01]  /*1ad0*/  @P1 IMAD.WIDE.U32 R8, R211, R24, R6 ;  /* 0x00000018d3081225 */ /* 0x000fe200078e0006 */
[----:B------:R-:W-:-:S03]  /*1ae0*/  @P0 LEA R6, P2, R4, R12, 0x2 ;  /* 0x0000000c04060211 */ /* 0x000fc600078410ff */
[----:B------:R-:W-:Y:S01]  /*1af0*/  @P0 IMAD.IADD R3, R5, 0x1, R3 ;  /* 0x0000000105030824 */ /* 0x000fe200078e0203 */
[----:B------:R-:W-:Y:S01]  /*1b00*/  @P1 LEA R10, P3, R8, R20, 0x2 ;  /* 0x00000014080a1211 */ /* 0x000fe200078610ff */
[----:B------:R-:W-:-:S03]  /*1b10*/  @P1 IMAD.IADD R0, R9, 0x1, R11 ;  /* 0x0000000109001824 */ /* 0x000fc600078e020b */
[----:B------:R-:W-:Y:S01]  /*1b20*/  @P0 LEA.HI.X R7, R4, R13, R3, 0x2, P2 ;  /* 0x0000000d04070211 */ /* 0x000fe200010f1403 */
[----:B------:R-:W-:Y:S01]  /*1b30*/  IMAD.MOV.U32 R3, RZ, RZ, 0x3f800000 ;  /* 0x3f800000ff037424 */ /* 0x000fe200078e00ff */
[----:B------:R-:W-:Y:S01]  /*1b40*/  @P1 LEA.HI.X R11, R8, R21, R0, 0x2, P3 ;  /* 0x00000015080b1211 */ /* 0x000fe200018f1400 */
[----:B------:R-:W-:-:S04]  /*1b50*/  IMAD.MOV.U32 R0, RZ, RZ, 0x3f800000 ;  /* 0x3f800000ff007424 */ /* 0x000fc800078e00ff */
[----:B------:R-:W2:Y:S04]  /*1b60*/  @P0 LDG.E R3, desc[UR46][R6.64] ;  /* 0x0000002e06030981 */ /* 0x000ea8000c1e1900 */
[----:B------:R-:W2:Y:S01]  /*1b70*/  @P1 LDG.E R0, desc[UR46][R10.64] ;  /* 0x0000002e0a001981 */ /* 0x000ea2000c1e1900 */
[----:B------:R-:W-:Y:S02]  /*1b80*/  LEA.HI R4, R213, R213, RZ, 0x1 ;  /* 0x000000d5d5047211 */ /* 0x000fe400078f08ff */
[----:B------:R-:W-:Y:S02]  /*1b90*/  ISETP.NE.AND P0, PT, R22, 0x3, PT ;  /* 0x000000031600780c */ /* 0x000fe40003f05270 */
[----:B------:R-:W-:-:S05]  /*1ba0*/  LOP3.LUT R4, R4, 0xfffffffe, RZ, 0xc0, !PT ;  /* 0xfffffffe04047812 */ /* 0x000fca00078ec0ff */
[----:B------:R-:W-:-:S05]  /*1bb0*/  IMAD.IADD R4, R213, 0x1, -R4 ;  /* 0x00000001d5047824 */ /* 0x000fca00078e0a04 */
[----:B------:R-:W-:-:S04]  /*1bc0*/  SHF.L.U32 R4, R4, 0x1f, RZ ;  /* 0x0000001f04047819 */ /* 0x000fc800000006ff */
[----:B------:R-:W1:Y:S01]  /*1bd0*/  SYNCS.PHASECHK.TRANS64.TRYWAIT P1, [UR38+0x28800], R4 ;  /* 0x02880004ff0075a7 */ /* 0x000e620008020166 */
[----:B--2---:R-:W-:-:S04]  /*1be0*/  FMUL.FTZ R0, R3, R0 ;  /* 0x0000000003007220 */ /* 0x004fc80000410000 */
[----:B------:R-:W-:Y:S01]  /*1bf0*/  FMUL.FTZ R0, R0, UR4 ;  /* 0x0000000400007c20 */ /* 0x000fe20008410000 */
[----:B-1----:R-:W-:Y:S06]  /*1c00*/  @!P1 BRA `(.L_x_722) ;  /* 0x0000018800589947 */ /* 0x002fec0003800000 */
.L_x_884:
[----:B------:R-:W-:Y:S05]  /*1c10*/  @!P0 BRA `(.L_x_723) ;  /* 0x0000000000048947 */ /* 0x000fea0003800000 */
[----:B------:R-:W-:Y:S01]  /*1c20*/  BPT.TRAP 0x1 ;  /* 0x000000040000795c */ /* 0x000fe20000300000 */
.L_x_723:
[----:B-1----:R-:W-:Y:S01]  /*1c30*/  IMAD.U32 R4, RZ, RZ, UR36 ;  /* 0x00000024ff047e24 */ /* 0x002fe2000f8e00ff */
[----:B------:R-:W-:-:S04]  /*1c40*/  SHF.L.U32 R3, R17, 0x1f, RZ ;  /* 0x0000001f11037819 */ /* 0x000fc800000006ff */
[----:B------:R-:W-:-:S04]  /*1c50*/  LEA R4, R4, UR38, 0x3 ;  /* 0x0000002604047c11 */ /* 0x000fc8000f8e18ff */
[----:B------:R1:W2:Y:S01]  /*1c60*/  SYNCS.PHASECHK.TRANS64.TRYWAIT P1, [R4+URZ+0x28830], R3 ;  /* 0x02883003040075a7 */ /* 0x0002a2000802017f */
[----:B------:R-:W-:Y:S05]  /*1c70*/  @!P0 BRA `(.L_x_724) ;  /* 0x0000000000048947 */ /* 0x000fea0003800000 */
[----:B------:R-:W-:Y:S01]  /*1c80*/  BPT.TRAP 0x1 ;  /* 0x000000040000795c */ /* 0x000fe20000300000 */
.L_x_724:
[----:B------:R-:W3:Y:S01]  /*1c90*/  S2R R5, SR_TID.X ;  /* 0x0000000000057919 */ /* 0x000ee20000002100 */
[----:B------:R-:W-:Y:S02]  /*1ca0*/  LOP3.LUT R2, R2, 0xffffefff, RZ, 0xc0, !PT ;  /* 0xffffefff02027812 */ /* 0x000fe400078ec0ff */
[----:B---3--:R-:W-:-:S13]  /*1cb0*/  LOP3.LUT P2, RZ, R5, 0x7f, RZ, 0xc0, !PT ;  /* 0x0000007f05ff7812 */ /* 0x008fda000784c0ff */
[----:B------:R-:W-:Y:S01]  /*1cc0*/  @P2 LOP3.LUT R2, R2, 0x1000, RZ, 0xfc, !PT ;  /* 0x0000100002022812 */ /* 0x000fe200078efcff */
[----:B--2---:R-:W-:Y:S06]  /*1cd0*/  @P1 BRA `(.L_x_725) ;  /* 0x0000000000081947 */ /* 0x004fec0003800000 */
[----:B------:R-:W2:Y:S02]  /*1ce0*/  SYNCS.PHASECHK.TRANS64.TRYWAIT P1, [R4+URZ+0x28830], R3 ;  /* 0x02883003040075a7 */ /* 0x000ea4000802017f */
[----:B--2---:R-:W-:Y:S05]  /*1cf0*/  @!P1 BRA `(.L_x_726) ;  /* 0x0000018800349947 */ /* 0x004fea0003800000 */
.L_x_725:
[----:B------:R-:W-:Y:S05]  /*1d00*/  WARPSYNC.ALL ;  /* 0x0000000000007948 */ /* 0x000fea0003800000 */
[----:B------:R-:W-:Y:S01]  /*1d10*/  UIADD3 UR4, UR38, 0x1c400, URZ ;  /* 0x0001c40026047890 */ /* 0x000fe2000fffe03f */
[----:B------:R-:W-:Y:S01]  /*1d20*/  WARPGROUP.ARRIVE ;  /* 0x00000000000079c5 */ /* 0x000fe20000000000 */
[----:B------:R-:W-:-:S05]  /*1d30*/  ULOP3.LUT UR16, UR41, 0x10000, URZ, 0xfc, !UPT ;  /* 0x0001000029107892 */ /* 0x000fca000f8efc3f */
[----:B------:R-:W3:Y:S01]  /*1d40*/  S2R R12, SR_TID.X ;  /* 0x00000000000c7919 */ /* 0x000ee20000002100 */
[----:B------:R-:W-:Y:S01]  /*1d50*/  USHF.R.U32.HI UR4, URZ, 0x4, UR4 ;  /* 0x000000043f047899 */ /* 0x000fe20008011604 */
[C---:B------:R-:W-:Y:S01]  /*1d60*/  IMAD R123, R120.reuse, -0xc0, R123 ;  /* 0xffffff40787b7824 */ /* 0x040fe200078e027b */
[----:B------:R-:W-:Y:S01]  /*1d70*/  UMOV UR17, 0x40000040 ;  /* 0x4000004000117882 */ /* 0x000fe20000000000 */
[----:B------:R-:W-:Y:S01]  /*1d80*/  UMOV UR19, 0x40000040 ;  /* 0x4000004000137882 */ /* 0x000fe20000000000 */
[----:B------:R-:W-:Y:S01]  /*1d90*/  ULOP3.LUT UR4, UR4, 0x3fff, URZ, 0xc0, !UPT ;  /* 0x00003fff04047892 */ /* 0x000fe2000f8ec03f */
[----:B------:R-:W-:Y:S01]  /*1da0*/  IMAD.MOV.U32 R159, RZ, RZ, -0xc0 ;  /* 0xffffff40ff9f7424 */ /* 0x000fe200078e00ff */
[----:B------:R-:W-:Y:S01]  /*1db0*/  UMOV UR5, 0x40000040 ;  /* 0x4000004000057882 */ /* 0x000fe20000000000 */
[----:B------:R-:W-:Y:S01]  /*1dc0*/  UMOV UR7, 0x40000040 ;  /* 0x4000004000077882 */ /* 0x000fe20000000000 */
[----:B------:R-:W-:Y:S01]  /*1dd0*/  ULOP3.LUT UR20, UR4, 0x10000, URZ, 0xfc, !UPT ;  /* 0x0001000004147892 */ /* 0x000fe2000f8efc3f */
[----:B------:R-:W-:Y:S01]  /*1de0*/  IMAD R159, R120, R159, 0xc0 ;  /* 0x000000c0789f7424 */ /* 0x000fe200078e029f */
[----:B------:R-:W-:Y:S01]  /*1df0*/  UIADD3 UR4, UR16, 0x2, URZ ;  /* 0x0000000210047890 */ /* 0x000fe2000fffe03f */
[----:B------:R-:W-:Y:S01]  /*1e00*/  LOP3.LUT R2, R2, 0xfffff7ff, RZ, 0xc0, !PT ;  /* 0xfffff7ff02027812 */ /* 0x000fe200078ec0ff */
[----:B------:R-:W-:-:S02]  /*1e10*/  UIMAD UR18, UR36, 0x600, UR20 ;  /* 0x00000600241278a4 */ /* 0x000fc4000f8e0214 */
[----:B------:R-:W-:Y:S02]  /*1e20*/  UIADD3 UR8, UR16, 0x4, URZ ;  /* 0x0000000410087890 */ /* 0x000fe4000fffe03f */
[----:B------:R-:W-:Y:S02]  /*1e30*/  UIADD3 UR6, UR18, 0x2, URZ ;  /* 0x0000000212067890 */ /* 0x000fe4000fffe03f */
[----:B------:R-:W-:Y:S01]  /*1e40*/  UIADD3 UR10, UR18, 0x4, URZ ;  /* 0x00000004120a7890 */ /* 0x000fe2000fffe03f */
[----:B------:R-:W-:Y:S02]  /*1e50*/  UMOV UR9, 0x40000040 ;  /* 0x4000004000097882 */ /* 0x000fe40000000000 */
[----:B------:R-:W-:Y:S01]  /*1e60*/  QGMMA.64x192x32.F32.E4M3.E4M3 R24, gdesc[UR16], RZ, !UPT, gsb0 ;  /* 0x02e00000101879f3 */ /* 0x000fe2000c0008ff */
[----:B------:R-:W-:Y:S01]  /*1e70*/  UMOV UR11, 0x40000040 ;  /* 0x40000040000b7882 */ /* 0x000fe20000000000 */
[----:B------:R-:W-:Y:S02]  /*1e80*/  UIADD3 UR12, UR16, 0x6, URZ ;  /* 0x00000006100c7890 */ /* 0x000fe4000fffe03f */
[----:B------:R-:W-:Y:S01]  /*1e90*/  UIADD3 UR14, UR18, 0x6, URZ ;  /* 0x00000006120e7890 */ /* 0x000fe2000fffe03f */
[----:B------:R-:W-:Y:S01]  /*1ea0*/  UMOV UR13, 0x40000040 ;  /* 0x40000040000d7882 */ /* 0x000fe20000000000 */
[----:B------:R-:W-:Y:S01]  /*1eb0*/  UMOV UR15, 0x40000040 ;  /* 0x40000040000f7882 */ /* 0x000fe20000000000 */
[----:B---3--:R-:W-:-:S02]  /*1ec0*/  LOP3.LUT P1, RZ, R12, 0x7f, RZ, 0xc0, !PT ;  /* 0x0000007f0cff7812 */ /* 0x008fc4000782c0ff */
[----:B------:R-:W3:Y:S11]  /*1ed0*/  LDC.64 R12, c[0x0][0x9e0] ;  /* 0x00027800ff0c7b82 */ /* 0x000ef60000000a00 */
[----:B-12---:R-:W-:-:S05]  /*1ee0*/  @!P1 VIADD R4, R4, 0x28840 ;  /* 0x0002884004049836 */ /* 0x006fca0000000000 */
[----:B------:R-:W-:Y:S01]  /*1ef0*/  @!P1 PRMT R4, RZ, 0x654, R4 ;  /* 0x00000654ff049816 */ /* 0x000fe20000000004 */
[----:B------:R-:W-:Y:S02]  /*1f00*/  WARPGROUP.DEPBAR.LE gsb0, 0x0 ;  /* 0x00008000000079c5 */ /* 0x000fe40000010000 */
[----:B------:R-:W-:-:S06]  /*1f10*/  WARPGROUP.ARRIVE ;  /* 0x00000000000079c5 */ /* 0x000fcc0000000000 */
[----:B------:R-:W-:Y:S01]  /*1f20*/  QGMMA.64x192x32.F32.E4M3.E4M3 R24, gdesc[UR4], R24, gsb0 ;  /* 0x02e00000041879f3 */ /* 0x000fe20008000818 */
[----:B------:R-:W-:Y:S02]  /*1f30*/  ULDC UR6, c[0x0][0x9dc] ;  /* 0x0002770000067ab9 */ /* 0x000fe40000000800 */
[----:B------:R-:W-:Y:S01]  /*1f40*/  ULOP3.LUT UR6, URZ, UR6, URZ, 0x33, !UPT ;  /* 0x000000063f067292 */ /* 0x000fe2000f8e333f */
[----:B------:R-:W-:Y:S02]  /*1f50*/  WARPGROUP.DEPBAR.LE gsb0, 0x0 ;  /* 0x00008000000079c5 */ /* 0x000fe40000010000 */
[----:B------:R-:W-:-:S14]  /*1f60*/  WARPGROUP.ARRIVE ;  /* 0x00000000000079c5 */ /* 0x000fdc0000000000 */
[----:B------:R-:W-:Y:S03]  /*1f70*/  QGMMA.64x192x32.F32.E4M3.E4M3 R24, gdesc[UR8], R24, gsb0 ;  /* 0x02e00000081879f3 */ /* 0x000fe60008000818 */
[----:B------:R-:W-:Y:S02]  /*1f80*/  WARPGROUP.DEPBAR.LE gsb0, 0x0 ;  /* 0x00008000000079c5 */ /* 0x000fe40000010000 */
[----:B------:R-:W-:-:S15]  /*1f90*/  WARPGROUP.ARRIVE ;  /* 0x00000000000079c5 */ /* 0x000fde0000000000 */
[----:B------:R-:W-:Y:S03]  /*1fa0*/  QGMMA.64x192x32.F32.E4M3.E4M3 R24, gdesc[UR12], R24, gsb0 ;  /* 0x02e000000c1879f3 */ /* 0x000fe60008000818 */
[----:B------:R-:W-:Y:S02]  /*1fb0*/  WARPGROUP.DEPBAR.LE gsb0, 0x0 ;  /* 0x00008000000079c5 */ /* 0x000fe40000010000 */
[C---:B------:R-:W-:Y:S01]  /*1fc0*/  FMUL.FTZ R122, R0.reuse, R25 ;  /* 0x00000019007a7220 */ /* 0x040fe20000410000 */
[C---:B------:R-:W-:Y:S01]  /*1fd0*/  FMUL.FTZ R25, R0.reuse, R50 ;  /* 0x0000003200197220 */ /* 0x040fe20000410000 */
[C---:B------:R-:W-:Y:S01]  /*1fe0*/  FMUL.FTZ R50, R0.reuse, R86 ;  /* 0x0000005600327220 */ /* 0x040fe20000410000 */
[C---:B------:R-:W-:Y:S01]  /*1ff0*/  FMUL.FTZ R136, R0.reuse, R52 ;  /* 0x0000003400887220 */ /* 0x040fe20000410000 */
[----:B------:R-:W1:Y:S01]  /*2000*/  LDC R86, c[0x0][0x288] ;  /* 0x0000a200ff567b82 */ /* 0x000e620000000800 */
[C---:B------:R-:W-:Y:S01]  /*2010*/  FMUL.FTZ R52, R0.reuse, R90 ;  /* 0x0000005a00347220 */ /* 0x040fe20000410000 */
[C---:B------:R-:W-:Y:S01]  /*2020*/  FMUL.FTZ R125, R0.reuse, R29 ;  /* 0x0000001d007d7220 */ /* 0x040fe20000410000 */
[C---:B------:R-:W-:Y:S01]  /*2030*/  FMUL.FTZ R129, R0.reuse, R37 ;  /* 0x0000002500817220 */ /* 0x040fe20000410000 */
[C---:B------:R-:W-:Y:S01]  /*2040*/  FMUL.FTZ R14, R0.reuse, R39 ;  /* 0x00000027000e7220 */ /* 0x040fe20000410000 */
[C---:B------:R-:W-:Y:S01]  /*2050*/  FMUL.FTZ R29, R0.reuse, R59 ;  /* 0x0000003b001d7220 */ /* 0x040fe20000410000 */
[C---:B------:R-:W-:Y:S01]  /*2060*/  FMUL.FTZ R5, R0.reuse, R24 ;  /* 0x0000001800057220 */ /* 0x040fe20000410000 */
[C---:B------:R-:W-:Y:S01]  /*2070*/  FMUL.FTZ R131, R0.reuse, R41 ;  /* 0x0000002900837220 */ /* 0x040fe20000410000 */
[----:B------:R-:W2:Y:S01]  /*2080*/  LDC R90, c[0x0][0x2e0] ;  /* 0x0000b800ff5a7b82 */ /* 0x000ea20000000800 */
        /* <DEDUP_REMOVED lines=84> */
[----:B------:R-:W-:Y:S01]  /*25d0*/  FMUL.FTZ R36, R0, R119 ;  /* 0x0000007700247220 */ /* 0x000fe20000410000 */
[----:B------:R4:W-:Y:S01]  /*25e0*/  @!P1 SYNCS.ARRIVE.TRANS64.RED.A1T0 RZ, [R4+URZ], RZ ;  /* 0x000000ff04ff99a7 */ /* 0x0009e2000810043f */
[----:B---3--:R-:W-:Y:S01]  /*25f0*/  ISETP.GE.AND P1, PT, R13, 0x1, PT ;  /* 0x000000010d00780c */ /* 0x008fe20003f26270 */
[----:B------:R-:W3:Y:S01]  /*2600*/  MUFU.TANH R5, R5 ;  /* 0x0000000500057308 */ /* 0x000ee20000002400 */
[----:B-1----:R-:W-:Y:S01]  /*2610*/  IADD3 R123, -R86, 0xc1, R123 ;  /* 0x000000c1567b7810 */ /* 0x002fe20007ffe17b */
[----:B--2---:R-:W-:-:S02]  /*2620*/  IMAD R33, R19, R90, R159 ;  /* 0x0000005a13217224 */ /* 0x004fc400078e029f */
[C---:B------:R-:W-:Y:S02]  /*2630*/  IMAD R96, R18.reuse, -0x2, R159 ;  /* 0xfffffffe12607824 */ /* 0x040fe400078e029f */
[----:B------:R-:W-:Y:S02]  /*2640*/  IMAD R123, R18, -0x2, R123 ;  /* 0xfffffffe127b7824 */ /* 0x000fe400078e027b */
[----:B------:R-:W1:Y:S01]  /*2650*/  MUFU.TANH R122, R122 ;  /* 0x0000007a007a7308 */ /* 0x000e620000002400 */
[----:B----4-:R-:W-:Y:S02]  /*2660*/  VIADD R4, R214, UR42 ;  /* 0x0000002ad6047c36 */ /* 0x010fe40008000000 */
[----:B------:R-:W-:Y:S01]  /*2670*/  IMAD R106, R18, -0x2, R33 ;  /* 0xfffffffe126a7824 */ /* 0x000fe200078e0221 */
[----:B------:R-:W-:Y:S01]  /*2680*/  @P1 LOP3.LUT R2, R2, 0x800, RZ, 0xfc, !PT ;  /* 0x0000080002021812 */ /* 0x000fe200078efcff */
[C---:B------:R-:W-:Y:S02]  /*2690*/  IMAD.IADD R161, R123.reuse, 0x1, R12 ;  /* 0x000000017ba17824 */ /* 0x040fe400078e020c */
[----:B------:R-:W-:Y:S01]  /*26a0*/  VIADD R108, R123, UR6 ;  /* 0x000000067b6c7c36 */ /* 0x000fe20008000000 */
[----:B------:R-:W2:Y:S02]  /*26b0*/  MUFU.TANH R3, R3 ;  /* 0x0000000300037308 */ /* 0x000ea40000002400 */
[----:B------:R-:W-:Y:S01]  /*26c0*/  VIADDMNMX R102, R4, R161, R106, PT ;  /* 0x000000a104667246 */ /* 0x000fe2000380016a */
[----:B------:R-:W-:-:S05]  /*26d0*/  IMAD.IADD R104, R108, 0x1, R4 ;  /* 0x000000016c687824 */ /* 0x000fca00078e0204 */
[----:B------:R-:W4:Y:S08]  /*26e0*/  MUFU.TANH R6, R6 ;  /* 0x0000000600067308 */ /* 0x000f300000002400 */
[----:B------:R-:W1:Y:S08]  /*26f0*/  MUFU.TANH R124, R124 ;  /* 0x0000007c007c7308 */ /* 0x000e700000002400 */
        /* <DEDUP_REMOVED lines=90> */
[----:B------:R-:W1:Y:S01]  /*2ca0*/  MUFU.TANH R36, R36 ;  /* 0x0000002400247308 */ /* 0x000e620000002400 */
[----:B--234-:R-:W-:Y:S05]  /*2cb0*/  @!P1 BRA `(.L_x_727) ;  /* 0x0000000000509947 */ /* 0x01cfea0003800000 */
[----:B------:R-:W-:Y:S01]  /*2cc0*/  IMAD R33, R19, R90, R4 ;  /* 0x0000005a13217224 */ /* 0x000fe200078e0204 */
[----:B------:R-:W-:Y:S03]  /*2cd0*/  BSSY B0, `(.L_x_728) ;  /* 0x000000f000007945 */ /* 0x000fe60003800000 */
[----:B------:R-:W-:-:S05]  /*2ce0*/  IMAD.IADD R91, R33, 0x1, -R86 ;  /* 0x00000001215b7824 */ /* 0x000fca00078e0a56 */
[----:B------:R-:W-:-:S13]  /*2cf0*/  ISETP.GT.AND P1, PT, R91, -0x1, PT ;  /* 0xffffffff5b00780c */ /* 0x000fda0003f24270 */
[----:B------:R-:W-:Y:S05]  /*2d00*/  @P1 BRA `(.L_x_729) ;  /* 0x00000000001c1947 */ /* 0x000fea0003800000 */
[----:B------:R-:W-:Y:S02]  /*2d10*/  ISETP.NE.AND P1, PT, R13, 0x1, PT ;  /* 0x000000010d00780c */ /* 0x000fe40003f25270 */
[----:B------:R-:W-:-:S11]  /*2d20*/  LOP3.LUT R91, RZ, R91, RZ, 0x33, !PT ;  /* 0x0000005bff5b7212 */ /* 0x000fd600078e33ff */
[----:B------:R-:W2:Y:S02]  /*2d30*/  @P1 LDC.64 R32, c[0x0][0x9e8] ;  /* 0x00027a00ff201b82 */ /* 0x000ea40000000a00 */
[----:B--2---:R-:W-:-:S05]  /*2d40*/  @P1 IMAD.HI.U32 R32, R91, R32, RZ ;  /* 0x000000205b201227 */ /* 0x004fca00078e00ff */
[----:B------:R-:W-:-:S04]  /*2d50*/  @P1 SHF.R.U32.HI R91, RZ, R33, R32 ;  /* 0x00000021ff5b1219 */ /* 0x000fc80000011620 */
[----:B------:R-:W-:Y:S01]  /*2d60*/  LOP3.LUT R91, RZ, R91, RZ, 0x33, !PT ;  /* 0x0000005bff5b7212 */ /* 0x000fe200078e33ff */
[----:B------:R-:W-:Y:S06]  /*2d70*/  BRA `(.L_x_730) ;  /* 0x0000000000107947 */ /* 0x000fec0003800000 */
.L_x_729:
[----:B------:R-:W-:-:S13]  /*2d80*/  ISETP.NE.AND P1, PT, R13, 0x1, PT ;  /* 0x000000010d00780c */ /* 0x000fda0003f25270 */
[----:B------:R-:W2:Y:S02]  /*2d90*/  @P1 LDC.64 R32, c[0x0][0x9e8] ;  /* 0x00027a00ff201b82 */ /* 0x000ea40000000a00 */
[----:B--2---:R-:W-:-:S05]  /*2da0*/  @P1 IMAD.HI.U32 R32, R91, R32, RZ ;  /* 0x000000205b201227 */ /* 0x004fca00078e00ff */
[----:B------:R-:W-:-:S07]  /*2db0*/  @P1 SHF.R.U32.HI R91, RZ, R33, R32 ;  /* 0x00000021ff5b1219 */ /* 0x000fce0000011620 */
.L_x_730:
[----:B------:R-:W-:Y:S05]  /*2dc0*/  BSYNC B0 ;  /* 0x0000000000007941 */ /* 0x000fea0003800000 */
.L_x_728:
[----:B------:R-:W-:-:S05]  /*2dd0*/  IMAD R91, R91, R13, R96 ;  /* 0x0000000d5b5b7224 */ /* 0x000fca00078e0260 */
[----:B------:R-:W-:Y:S02]  /*2de0*/  VIMNMX R104, R104, R91, !PT ;  /* 0x0000005b68687248 */ /* 0x000fe40007fe0100 */
[----:B------:R-:W-:-:S07]  /*2df0*/  VIADDMNMX R102, R91, R13, R102, PT ;  /* 0x0000000d5b667246 */ /* 0x000fce0003800166 */
.L_x_727:
[C---:B------:R-:W-:Y:S02]  /*2e00*/  ISETP.GE.AND P1, PT, R159.reuse, 0x2, PT ;  /* 0x000000029f00780c */ /* 0x040fe40003f26270 */
[----:B------:R-:W-:Y:S02]  /*2e10*/  ISETP.GE.AND P2, PT, R159, 0x9, PT ;  /* 0x000000099f00780c */ /* 0x000fe40003f46270 */
[C---:B------:R-:W-:Y:S02]  /*2e20*/  ISETP.GT.AND P3, PT, R104.reuse, 0x1, !P1 ;  /* 0x000000016800780c */ /* 0x040fe40004f64270 */
[----:B------:R-:W-:Y:S02]  /*2e30*/  ISETP.GT.AND P4, PT, R104, 0x8, !P2 ;  /* 0x000000086800780c */ /* 0x000fe40005784270 */
[C---:B------:R-:W-:Y:S02]  /*2e40*/  ISETP.LT.OR P3, PT, R102.reuse, 0x2, P3 ;  /* 0x000000026600780c */ /* 0x040fe40001f61670 */
[----:B------:R-:W-:-:S02]  /*2e50*/  ISETP.LT.OR P4, PT, R102, 0x9, P4 ;  /* 0x000000096600780c */ /* 0x000fc40002781670 */
[----:B-1----:R-:W-:Y:S02]  /*2e60*/  FSEL R157, R122, -INF , !P3 ;  /* 0xff8000007a9d7808 */ /* 0x002fe40005800000 */
[C---:B------:R-:W-:Y:S02]  /*2e70*/  ISETP.GE.AND P3, PT, R159.reuse, 0xa, PT ;  /* 0x0000000a9f00780c */ /* 0x040fe40003f66270 */
[----:B------:R-:W-:Y:S02]  /*2e80*/  FSEL R155, R124, -INF , !P4 ;  /* 0xff8000007c9b7808 */ /* 0x000fe40006000000 */
[----:B------:R-:W-:Y:S02]  /*2e90*/  ISETP.GT.AND P4, PT, R104, 0x9, !P3 ;  /* 0x000000096800780c */ /* 0x000fe40005f84270 */
[----:B------:R-:W-:Y:S02]  /*2ea0*/  ISETP.GE.AND P5, PT, R159, 0x11, PT ;  /* 0x000000119f00780c */ /* 0x000fe40003fa6270 */
[----:B------:R-:W-:-:S02]  /*2eb0*/  ISETP.LT.OR P4, PT, R102, 0xa, P4 ;  /* 0x0000000a6600780c */ /* 0x000fc40002781670 */
[----:B------:R-:W-:Y:S02]  /*2ec0*/  P2R R110, PR, RZ, 0x20 ;  /* 0x00000020ff6e7803 */ /* 0x000fe40000000000 */
[----:B------:R-:W-:Y:S02]  /*2ed0*/  FSEL R145, R125, -INF , !P4 ;  /* 0xff8000007d917808 */ /* 0x000fe40006000000 */
[----:B------:R-:W-:Y:S02]  /*2ee0*/  ISETP.GT.AND P4, PT, R104, 0x10, !P5 ;  /* 0x000000106800780c */ /* 0x000fe40006f84270 */
[----:B------:R-:W-:Y:S02]  /*2ef0*/  ISETP.GE.AND P5, PT, R159, 0x12, PT ;  /* 0x000000129f00780c */ /* 0x000fe40003fa6270 */
[----:B------:R-:W-:Y:S02]  /*2f00*/  ISETP.LT.OR P4, PT, R102, 0x11, P4 ;  /* 0x000000116600780c */ /* 0x000fe40002781670 */
[----:B------:R-:W-:-:S02]  /*2f10*/  P2R R112, PR, RZ, 0x20 ;  /* 0x00000020ff707803 */ /* 0x000fc40000000000 */
[----:B------:R-:W-:Y:S02]  /*2f20*/  FSEL R147, R126, -INF , !P4 ;  /* 0xff8000007e937808 */ /* 0x000fe40006000000 */
[----:B------:R-:W-:Y:S02]  /*2f30*/  ISETP.GT.AND P4, PT, R104, 0x11, !P5 ;  /* 0x000000116800780c */ /* 0x000fe40006f84270 */
[----:B------:R-:W-:Y:S02]  /*2f40*/  ISETP.GE.AND P5, PT, R159, 0x19, PT ;  /* 0x000000199f00780c */ /* 0x000fe40003fa6270 */
[----:B------:R-:W-:Y:S02]  /*2f50*/  ISETP.LT.OR P4, PT, R102, 0x12, P4 ;  /* 0x000000126600780c */ /* 0x000fe40002781670 */
[----:B------:R-:W-:Y:S02]  /*2f60*/  P2R R114, PR, RZ, 0x20 ;  /* 0x00000020ff727803 */ /* 0x000fe40000000000 */
[----:B------:R-:W-:-:S02]  /*2f70*/  FSEL R153, R127, -INF , !P4 ;  /* 0xff8000007f997808 */ /* 0x000fc40006000000 */
[----:B------:R-:W-:Y:S02]  /*2f80*/  ISETP.GT.AND P4, PT, R104, 0x18, !P5 ;  /* 0x000000186800780c */ /* 0x000fe40006f84270 */
[----:B------:R-:W-:Y:S02]  /*2f90*/  ISETP.GE.AND P5, PT, R159, 0x1a, PT ;  /* 0x0000001a9f00780c */ /* 0x000fe40003fa6270 */
[----:B------:R-:W-:Y:S02]  /*2fa0*/  ISETP.LT.OR P4, PT, R102, 0x19, P4 ;  /* 0x000000196600780c */ /* 0x000fe40002781670 */
[----:B------:R-:W-:Y:S02]  /*2fb0*/  P2R R116, PR, RZ, 0x20 ;  /* 0x00000020ff747803 */ /* 0x000fe40000000000 */
[----:B------:R-:W-:Y:S02]  /*2fc0*/  FSEL R151, R128, -INF , !P4 ;  /* 0xff80000080977808 */ /* 0x000fe40006000000 */
[----:B------:R-:W-:-:S02]  /*2fd0*/  ISETP.GT.AND P4, PT, R104, 0x19, !P5 ;  /* 0x000000196800780c */ /* 0x000fc40006f84270 */
[----:B------:R-:W-:Y:S02]  /*2fe0*/  ISETP.GE.AND P5, PT, R159, 0x21, PT ;  /* 0x000000219f00780c */ /* 0x000fe40003fa6270 */
[----:B------:R-:W-:Y:S02]  /*2ff0*/  ISETP.LT.OR P4, PT, R102, 0x1a, P4 ;  /* 0x0000001a6600780c */ /* 0x000fe40002781670 */
[----:B------:R-:W-:Y:S02]  /*3000*/  P2R R118, PR, RZ, 0x20 ;  /* 0x00000020ff767803 */ /* 0x000fe40000000000 */
[----:B------:R-:W-:Y:S02]  /*3010*/  FSEL R143, R129, -INF , !P4 ;  /* 0xff800000818f7808 */ /* 0x000fe40006000000 */
[----:B------:R-:W-:Y:S02]  /*3020*/  ISETP.GT.AND P4, PT, R104, 0x20, !P5 ;  /* 0x000000206800780c */ /* 0x000fe40006f84270 */
[----:B------:R-:W-:-:S02]  /*3030*/  ISETP.GE.AND P5, PT, R159, 0x22, PT ;  /* 0x000000229f00780c */ /* 0x000fc40003fa6270 */
[----:B------:R-:W-:Y:S02]  /*3040*/  ISETP.LT.OR P4, PT, R102, 0x21, P4 ;  /* 0x000000216600780c */ /* 0x000fe40002781670 */
[----:B------:R-:W-:Y:S02]  /*3050*/  P2R R122, PR, RZ, 0x20 ;  /* 0x00000020ff7a7803 */ /* 0x000fe40000000000 */
        /* <DEDUP_REMOVED lines=38> */
[----:B------:R-:W-:-:S04]  /*32c0*/  ISETP.LT.OR P4, PT, R102, 0x41, P4 ;  /* 0x000000416600780c */ /* 0x000fc80002781670 */
[----:B------:R-:W-:Y:S02]  /*32d0*/  FSEL R119, R138, -INF , !P4 ;  /* 0xff8000008a777808 */ /* 0x000fe40006000000 */
[----:B------:R-:W-:Y:S02]  /*32e0*/  ISETP.GT.AND P4, PT, R104, 0x41, !P5 ;  /* 0x000000416800780c */ /* 0x000fe40006f84270 */
[----:B------:R-:W-:Y:S02]  /*32f0*/  P2R R138, PR, RZ, 0x20 ;  /* 0x00000020ff8a7803 */ /* 0x000fe40000000000 */
[----:B------:R-:W-:Y:S02]  /*3300*/  ISETP.LT.OR P4, PT, R102, 0x42, P4 ;  /* 0x000000426600780c */ /* 0x000fe40002781670 */
[----:B------:R-:W-:Y:S02]  /*3310*/  ISETP.GE.AND P5, PT, R159, 0x49, PT ;  /* 0x000000499f00780c */ /* 0x000fe40003fa6270 */
[----:B------:R-:W-:-:S02]  /*3320*/  FSEL R139, R139, -INF , !P4 ;  /* 0xff8000008b8b7808 */ /* 0x000fc40006000000 */
[----:B------:R-:W-:Y:S02]  /*3330*/  ISETP.GT.AND P4, PT, R104, 0x48, !P5 ;  /* 0x000000486800780c */ /* 0x000fe40006f84270 */
[----:B------:R-:W-:Y:S02]  /*3340*/  P2R R140, PR, RZ, 0x20 ;  /* 0x00000020ff8c7803 */ /* 0x000fe40000000000 */
[----:B------:R-:W-:Y:S02]  /*3350*/  ISETP.LT.OR P4, PT, R102, 0x49, P4 ;  /* 0x000000496600780c */ /* 0x000fe40002781670 */
[----:B------:R-:W-:Y:S02]  /*3360*/  ISETP.GE.AND P5, PT, R159, 0x4a, PT ;  /* 0x0000004a9f00780c */ /* 0x000fe40003fa6270 */
[----:B------:R-:W-:Y:S02]  /*3370*/  FSEL R93, R59, -INF , !P4 ;  /* 0xff8000003b5d7808 */ /* 0x000fe40006000000 */
[----:B------:R-:W-:-:S02]  /*3380*/  ISETP.GT.AND P4, PT, R104, 0x49, !P5 ;  /* 0x000000496800780c */ /* 0x000fc40006f84270 */
[----:B------:R-:W-:Y:S02]  /*3390*/  P2R R142, PR, RZ, 0x20 ;  /* 0x00000020ff8e7803 */ /* 0x000fe40000000000 */
[----:B------:R-:W-:Y:S02]  /*33a0*/  ISETP.LT.OR P4, PT, R102, 0x4a, P4 ;  /* 0x0000004a6600780c */ /* 0x000fe40002781670 */
[----:B------:R-:W-:Y:S02]  /*33b0*/  ISETP.GE.AND P5, PT, R159, 0x51, PT ;  /* 0x000000519f00780c */ /* 0x000fe40003fa6270 */
[----:B------:R-:W-:Y:S02]  /*33c0*/  FSEL R125, R60, -INF , !P4 ;  /* 0xff8000003c7d7808 */ /* 0x000fe40006000000 */
[----:B------:R-:W-:Y:S02]  /*33d0*/  ISETP.GT.AND P4, PT, R104, 0x50, !P5 ;  /* 0x000000506800780c */ /* 0x000fe40006f84270 */
[----:B------:R-:W-:-:S02]  /*33e0*/  P2R R144, PR, RZ, 0x20 ;  /* 0x00000020ff907803 */ /* 0x000fc40000000000 */
[----:B------:R-:W-:Y:S02]  /*33f0*/  ISETP.LT.OR P4, PT, R102, 0x51, P4 ;  /* 0x000000516600780c */ /* 0x000fe40002781670 */
[----:B------:R-:W-:Y:S02]  /*3400*/  ISETP.GE.AND P5, PT, R159, 0x52, PT ;  /* 0x000000529f00780c */ /* 0x000fe40003fa6270 */
[----:B------:R-:W-:Y:S02]  /*3410*/  FSEL R117, R61, -INF , !P4 ;  /* 0xff8000003d757808 */ /* 0x000fe40006000000 */
[----:B------:R-:W-:Y:S02]  /*3420*/  ISETP.GT.AND P4, PT, R104, 0x51, !P5 ;  /* 0x000000516800780c */ /* 0x000fe40006f84270 */
[----:B------:R-:W-:Y:S02]  /*3430*/  P2R R146, PR, RZ, 0x20 ;  /* 0x00000020ff927803 */ /* 0x000fe40000000000 */
[----:B------:R-:W-:-:S02]  /*3440*/  ISETP.LT.OR P4, PT, R102, 0x52, P4 ;  /* 0x000000526600780c */ /* 0x000fc40002781670 */
[C---:B------:R-:W-:Y:S02]  /*3450*/  ISETP.GE.AND P5, PT, R159.reuse, 0x59, PT ;  /* 0x000000599f00780c */ /* 0x040fe40003fa6270 */
[----:B------:R-:W-:Y:S02]  /*3460*/  FSEL R115, R62, -INF , !P4 ;  /* 0xff8000003e737808 */ /* 0x000fe40006000000 */
[----:B------:R-:W-:Y:S02]  /*3470*/  ISETP.GT.AND P4, PT, R104, 0x58, !P5 ;  /* 0x000000586800780c */ /* 0x000fe40006f84270 */
[----:B------:R-:W-:Y:S02]  /*3480*/  P2R R148, PR, RZ, 0x20 ;  /* 0x00000020ff947803 */ /* 0x000fe40000000000 */
[----:B------:R-:W-:Y:S02]  /*3490*/  ISETP.LT.OR P4, PT, R102, 0x59, P4 ;  /* 0x000000596600780c */ /* 0x000fe40002781670 */
[----:B------:R-:W-:-:S02]  /*34a0*/  ISETP.GE.AND P5, PT, R159, 0x5a, PT ;  /* 0x0000005a9f00780c */ /* 0x000fc40003fa6270 */
        /* <DEDUP_REMOVED lines=84> */
[----:B------:R-:W-:Y:S02]  /*39f0*/  ISETP.GE.AND P5, PT, R159, 0xa1, PT ;  /* 0x000000a19f00780c */ /* 0x000fe40003fa6270 */
        /* <DEDUP_REMOVED lines=23> */
[----:B------:R-:W-:-:S04]  /*3b70*/  ISETP.LT.OR P4, PT, R102, 0xb1, P4 ;  /* 0x000000b16600780c */ /* 0x000fc80002781670 */
[----:B------:R-:W-:Y:S02]  /*3b80*/  FSEL R73, R92, -INF , !P4 ;  /* 0xff8000005c497808 */ /* 0x000fe40006000000 */
[----:B------:R-:W-:-:S04]  /*3b90*/  ISETP.GE.AND P4, PT, R159, 0xb2, PT ;  /* 0x000000b29f00780c */ /* 0x000fc80003f86270 */
[----:B------:R-:W-:-:S04]  /*3ba0*/  ISETP.GT.AND P5, PT, R104, 0xb1, !P4 ;  /* 0x000000b16800780c */ /* 0x000fc800067a4270 */
[----:B------:R-:W-:-:S04]  /*3bb0*/  ISETP.LT.OR P5, PT, R102, 0xb2, P5 ;  /* 0x000000b26600780c */ /* 0x000fc80002fa1670 */
[----:B------:R-:W-:Y:S02]  /*3bc0*/  FSEL R71, R94, -INF , !P5 ;  /* 0xff8000005e477808 */ /* 0x000fe40006800000 */
[----:B------:R-:W-:-:S04]  /*3bd0*/  ISETP.GE.AND P5, PT, R159, 0xb9, PT ;  /* 0x000000b99f00780c */ /* 0x000fc80003fa6270 */
[----:B------:R-:W-:-:S04]  /*3be0*/  ISETP.GT.AND P6, PT, R104, 0xb8, !P5 ;  /* 0x000000b86800780c */ /* 0x000fc80006fc4270 */
[----:B------:R-:W-:-:S04]  /*3bf0*/  ISETP.LT.OR P6, PT, R102, 0xb9, P6 ;  /* 0x000000b96600780c */ /* 0x000fc800037c1670 */
[----:B------:R-:W-:Y:S02]  /*3c00*/  FSEL R59, R100, -INF , !P6 ;  /* 0xff800000643b7808 */ /* 0x000fe40007000000 */
[----:B------:R-:W-:-:S04]  /*3c10*/  ISETP.GE.AND P6, PT, R159, 0x1, PT ;  /* 0x000000019f00780c */ /* 0x000fc80003fc6270 */
[----:B------:R-:W-:Y:S02]  /*3c20*/  P2R R64, PR, RZ, 0x40 ;  /* 0x00000040ff407803 */ /* 0x000fe40000000000 */
[----:B------:R-:W-:-:S04]  /*3c30*/  ISETP.GT.AND P6, PT, R104, RZ, !P6 ;  /* 0x000000ff6800720c */ /* 0x000fc800077c4270 */
[----:B------:R-:W-:-:S04]  /*3c40*/  ISETP.LT.OR P6, PT, R102, 0x1, P6 ;  /* 0x000000016600780c */ /* 0x000fc800037c1670 */
[----:B------:R-:W-:Y:S01]  /*3c50*/  FSEL R203, R5, -INF , !P6 ;  /* 0xff80000005cb7808 */ /* 0x000fe20007000000 */
[----:B------:R-:W-:Y:S01]  /*3c60*/  VIADD R5, R4, 0x8 ;  /* 0x0000000804057836 */ /* 0x000fe20000000000 */
[----:B------:R-:W-:-:S03]  /*3c70*/  ISETP.GE.AND P6, PT, R159, 0xba, PT ;  /* 0x000000ba9f00780c */ /* 0x000fc60003fc6270 */
[----:B------:R-:W-:Y:S01]  /*3c80*/  IMAD.IADD R62, R108, 0x1, R5 ;  /* 0x000000016c3e7824 */ /* 0x000fe200078e0205 */
[----:B------:R-:W-:Y:S02]  /*3c90*/  P2R R72, PR, RZ, 0x40 ;  /* 0x00000040ff487803 */ /* 0x000fe40000000000 */
[----:B------:R-:W-:Y:S02]  /*3ca0*/  ISETP.GT.AND P6, PT, R104, 0xb9, !P6 ;  /* 0x000000b96800780c */ /* 0x000fe400077c4270 */
[----:B------:R-:W-:Y:S02]  /*3cb0*/  VIADDMNMX R60, R5, R161, R106, PT ;  /* 0x000000a1053c7246 */ /* 0x000fe4000380016a */
[----:B------:R-:W-:-:S04]  /*3cc0*/  ISETP.LT.OR P6, PT, R102, 0xba, P6 ;  /* 0x000000ba6600780c */ /* 0x000fc800037c1670 */
[----:B------:R-:W-:Y:S02]  /*3cd0*/  FSEL R89, R98, -INF , !P6 ;  /* 0xff80000062597808 */ /* 0x000fe40007000000 */
[----:B------:R-:W-:-:S13]  /*3ce0*/  ISETP.GE.AND P6, PT, R13, 0x1, PT ;  /* 0x000000010d00780c */ /* 0x000fda0003fc6270 */
[----:B------:R-:W-:Y:S05]  /*3cf0*/  @!P6 BRA `(.L_x_731) ;  /* 0x000000000050e947 */ /* 0x000fea0003800000 */
[----:B------:R-:W-:Y:S01]  /*3d00*/  IMAD R33, R19, R90, R5 ;  /* 0x0000005a13217224 */ /* 0x000fe200078e0205 */
[----:B------:R-:W-:Y:S03]  /*3d10*/  BSSY B0, `(.L_x_732) ;  /* 0x000000f000007945 */ /* 0x000fe60003800000 */
[----:B------:R-:W-:-:S05]  /*3d20*/  IMAD.IADD R159, R33, 0x1, -R86 ;  /* 0x00000001219f7824 */ /* 0x000fca00078e0a56 */
        /* <DEDUP_REMOVED lines=9> */
.L_x_733:
[----:B------:R-:W-:-:S13]  /*3dc0*/  ISETP.NE.AND P6, PT, R13, 0x1, PT ;  /* 0x000000010d00780c */ /* 0x000fda0003fc5270 */
[----:B------:R-:W1:Y:S02]  /*3dd0*/  @P6 LDC.64 R32, c[0x0][0x9e8] ;  /* 0x00027a00ff206b82 */ /* 0x000e640000000a00 */
[----:B-1----:R-:W-:-:S05]  /*3de0*/  @P6 IMAD.HI.U32 R32, R159, R32, RZ ;  /* 0x000000209f206227 */ /* 0x002fca00078e00ff */
[----:B------:R-:W-:-:S07]  /*3df0*/  @P6 SHF.R.U32.HI R159, RZ, R33, R32 ;  /* 0x00000021ff9f6219 */ /* 0x000fce0000011620 */
.L_x_734:
[----:B------:R-:W-:Y:S05]  /*3e00*/  BSYNC B0 ;  /* 0x0000000000007941 */ /* 0x000fea0003800000 */
.L_x_732:
[----:B------:R-:W-:-:S05]  /*3e10*/  IMAD R159, R159, R13, R96 ;  /* 0x0000000d9f9f7224 */ /* 0x000fca00078e0260 */
[----:B------:R-:W-:Y:S02]  /*3e20*/  VIMNMX R62, R62, R159, !PT ;  /* 0x0000009f3e3e7248 */ /* 0x000fe40007fe0100 */
[----:B------:R-:W-:-:S07]  /*3e30*/  VIADDMNMX R60, R159, R13, R60, PT ;  /* 0x0000000d9f3c7246 */ /* 0x000fce000380013c */
.L_x_731:
[C---:B------:R-:W-:Y:S01]  /*3e40*/  ISETP.GT.AND P1, PT, R62.reuse, 0x1, !P1 ;  /* 0x000000013e00780c */ /* 0x040fe20004f24270 */
[----:B------:R-:W-:Y:S01]  /*3e50*/  ULDC UR7, c[0x0][0x988] ;  /* 0x0002620000077ab9 */ /* 0x000fe20000000800 */
[----:B------:R-:W-:Y:S01]  /*3e60*/  ISETP.GT.AND P2, PT, R62, 0x8, !P2 ;  /* 0x000000083e00780c */ /* 0x000fe20005744270 */
[----:B------:R-:W-:Y:S01]  /*3e70*/  IMAD.IADD R12, R121, 0x1, R12 ;  /* 0x00000001790c7824 */ /* 0x000fe200078e020c */
[----:B------:R-:W-:Y:S02]  /*3e80*/  ISETP.LT.OR P1, PT, R60, 0x2, P1 ;  /* 0x000000023c00780c */ /* 0x000fe40000f21670 */
[----:B------:R-:W-:Y:S02]  /*3e90*/  ISETP.GT.AND P3, PT, R62, 0x9, !P3 ;  /* 0x000000093e00780c */ /* 0x000fe40005f64270 */
[----:B------:R-:W-:Y:S02]  /*3ea0*/  FSEL R179, R6, -INF , !P1 ;  /* 0xff80000006b37808 */ /* 0x000fe40004800000 */
[----:B------:R-:W-:-:S02]  /*3eb0*/  ISETP.NE.AND P1, PT, R110, RZ, PT ;  /* 0x000000ff6e00720c */ /* 0x000fc40003f25270 */
[----:B------:R-:W-:Y:S02]  /*3ec0*/  ISETP.LT.OR P2, PT, R60, 0x9, P2 ;  /* 0x000000093c00780c */ /* 0x000fe40001741670 */
[----:B------:R-:W-:Y:S02]  /*3ed0*/  ISETP.GT.AND P1, PT, R62, 0x10, !P1 ;  /* 0x000000103e00780c */ /* 0x000fe40004f24270 */
[C---:B------:R-:W-:Y:S02]  /*3ee0*/  ISETP.LT.OR P3, PT, R60.reuse, 0xa, P3 ;  /* 0x0000000a3c00780c */ /* 0x040fe40001f61670 */
[----:B------:R-:W-:Y:S02]  /*3ef0*/  ISETP.LT.OR P1, PT, R60, 0x11, P1 ;  /* 0x000000113c00780c */ /* 0x000fe40000f21670 */
[----:B------:R-:W-:Y:S02]  /*3f00*/  FSEL R177, R7, -INF , !P2 ;  /* 0xff80000007b17808 */ /* 0x000fe40005000000 */
[----:B------:R-:W-:-:S02]  /*3f10*/  FSEL R191, R9, -INF , !P1 ;  /* 0xff80000009bf7808 */ /* 0x000fc40004800000 */
[----:B------:R-:W-:Y:S02]  /*3f20*/  ISETP.NE.AND P1, PT, R112, RZ, PT ;  /* 0x000000ff7000720c */ /* 0x000fe40003f25270 */
[----:B------:R-:W-:Y:S02]  /*3f30*/  FSEL R7, R8, -INF , !P3 ;  /* 0xff80000008077808 */ /* 0x000fe40005800000 */
[----:B------:R-:W-:Y:S02]  /*3f40*/  ISETP.GT.AND P1, PT, R62, 0x11, !P1 ;  /* 0x000000113e00780c */ /* 0x000fe40004f24270 */
[----:B------:R-:W-:Y:S02]  /*3f50*/  ISETP.NE.AND P3, PT, R124, RZ, PT ;  /* 0x000000ff7c00720c */ /* 0x000fe40003f65270 */
[----:B------:R-:W-:Y:S02]  /*3f60*/  ISETP.LT.OR P1, PT, R60, 0x12, P1 ;  /* 0x000000123c00780c */ /* 0x000fe40000f21670 */
[----:B------:R-:W-:-:S02]  /*3f70*/  ISETP.NE.AND P2, PT, R126, RZ, PT ;  /* 0x000000ff7e00720c */ /* 0x000fc40003f45270 */
[----:B------:R-:W-:Y:S02]  /*3f80*/  FSEL R175, R10, -INF , !P1 ;  /* 0xff8000000aaf7808 */ /* 0x000fe40004800000 */
[----:B------:R-:W-:Y:S02]  /*3f90*/  ISETP.NE.AND P1, PT, R114, RZ, PT ;  /* 0x000000ff7200720c */ /* 0x000fe40003f25270 */
[----:B------:R-:W-:Y:S02]  /*3fa0*/  ISETP.NE.AND P6, PT, R128, RZ, PT ;  /* 0x000000ff8000720c */ /* 0x000fe40003fc5270 */
[----:B------:R-:W-:Y:S02]  /*3fb0*/  ISETP.GT.AND P1, PT, R62, 0x18, !P1 ;  /* 0x000000183e00780c */ /* 0x000fe40004f24270 */
[----:B------:R-:W-:Y:S02]  /*3fc0*/  FMNMX.FTZ R6, R203, R157, !PT ;  /* 0x0000009dcb067209 */ /* 0x000fe40007810000 */
[----:B------:R-:W-:-:S02]  /*3fd0*/  ISETP.LT.OR P1, PT, R60, 0x19, P1 ;  /* 0x000000193c00780c */ /* 0x000fc40000f21670 */
[----:B------:R-:W-:Y:S02]  /*3fe0*/  FMNMX.FTZ R6, R155, R6, !PT ;  /* 0x000000069b067209 */ /* 0x000fe40007810000 */
[----:B------:R-:W-:Y:S02]  /*3ff0*/  FSEL R173, R11, -INF , !P1 ;  /* 0xff8000000bad7808 */ /* 0x000fe40004800000 */
[----:B------:R-:W-:Y:S02]  /*4000*/  ISETP.NE.AND P1, PT, R116, RZ, PT ;  /* 0x000000ff7400720c */ /* 0x000fe40003f25270 */
[----:B------:R-:W-:Y:S02]  /*4010*/  FMNMX.FTZ R6, R145, R6, !PT ;  /* 0x0000000691067209 */ /* 0x000fe40007810000 */
[----:B------:R-:W-:Y:S02]  /*4020*/  ISETP.GT.AND P1, PT, R62, 0x19, !P1 ;  /* 0x000000193e00780c */ /* 0x000fe40004f24270 */
[----:B------:R-:W-:-:S02]  /*4030*/  FMNMX.FTZ R6, R147, R6, !PT ;  /* 0x0000000693067209 */ /* 0x000fc40007810000 */
[----:B------:R-:W-:Y:S02]  /*4040*/  ISETP.LT.OR P1, PT, R60, 0x1a, P1 ;  /* 0x0000001a3c00780c */ /* 0x000fe40000f21670 */
[----:B------:R-:W-:Y:S02]  /*4050*/  FMNMX.FTZ R6, R153, R6, !PT ;  /* 0x0000000699067209 */ /* 0x000fe40007810000 */
[----:B------:R-:W-:Y:S02]  /*4060*/  FSEL R33, R14, -INF , !P1 ;  /* 0xff8000000e217808 */ /* 0x000fe40004800000 */
[----:B------:R-:W-:Y:S02]  /*4070*/  ISETP.NE.AND P1, PT, R118, RZ, PT ;  /* 0x000000ff7600720c */ /* 0x000fe40003f25270 */
[----:B------:R-:W-:Y:S02]  /*4080*/  FMNMX.FTZ R6, R151, R6, !PT ;  /* 0x0000000697067209 */ /* 0x000fe40007810000 */
[----:B------:R-:W-:-:S02]  /*4090*/  ISETP.GT.AND P1, PT, R62, 0x20, !P1 ;  /* 0x000000203e00780c */ /* 0x000fc40004f24270 */
[----:B------:R-:W-:Y:S02]  /*40a0*/  FMNMX.FTZ R6, R143, R6, !PT ;  /* 0x000000068f067209 */ /* 0x000fe40007810000 */
[----:B------:R-:W-:Y:S02]  /*40b0*/  ISETP.LT.OR P1, PT, R60, 0x21, P1 ;  /* 0x000000213c00780c */ /* 0x000fe40000f21670 */
[----:B------:R-:W-:Y:S02]  /*40c0*/  FMNMX.FTZ R6, R141, R6, !PT ;  /* 0x000000068d067209 */ /* 0x000fe40007810000 */
[----:B------:R-:W-:Y:S02]  /*40d0*/  FSEL R189, R15, -INF , !P1 ;  /* 0xff8000000fbd7808 */ /* 0x000fe40004800000 */
[----:B------:R-:W-:Y:S02]  /*40e0*/  ISETP.NE.AND P1, PT, R122, RZ, PT ;  /* 0x000000ff7a00720c */ /* 0x000fe40003f25270 */
[----:B------:R-:W-:-:S02]  /*40f0*/  FMNMX.FTZ R6, R149, R6, !PT ;  /* 0x0000000695067209 */ /* 0x000fc40007810000 */
[----:B------:R-:W-:Y:S02]  /*4100*/  ISETP.GT.AND P1, PT, R62, 0x21, !P1 ;  /* 0x000000213e00780c */ /* 0x000fe40004f24270 */
[----:B------:R-:W-:Y:S02]  /*4110*/  FMNMX.FTZ R6, R131, R6, !PT ;  /* 0x0000000683067209 */ /* 0x000fe40007810000 */
[----:B------:R-:W-:Y:S02]  /*4120*/  ISETP.LT.OR P1, PT, R60, 0x22, P1 ;  /* 0x000000223c00780c */ /* 0x000fe40000f21670 */
[----:B------:R-:W-:Y:S02]  /*4130*/  FMNMX.FTZ R6, R133, R6, !PT ;  /* 0x0000000685067209 */ /* 0x000fe40007810000 */
[----:B------:R-:W-:Y:S02]  /*4140*/  FSEL R171, R20, -INF , !P1 ;  /* 0xff80000014ab7808 */ /* 0x000fe40004800000 */
[----:B------:R-:W-:-:S02]  /*4150*/  ISETP.GT.AND P1, PT, R62, 0x28, !P3 ;  /* 0x000000283e00780c */ /* 0x000fc40005f24270 */
[----:B------:R-:W-:Y:S02]  /*4160*/  ISETP.NE.AND P3, PT, R144, RZ, PT ;  /* 0x000000ff9000720c */ /* 0x000fe40003f65270 */
[----:B------:R-:W-:Y:S02]  /*4170*/  ISETP.LT.OR P1, PT, R60, 0x29, P1 ;  /* 0x000000293c00780c */ /* 0x000fe40000f21670 */
[----:B------:R-:W-:Y:S02]  /*4180*/  FMNMX.FTZ R6, R129, R6, !PT ;  /* 0x0000000681067209 */ /* 0x000fe40007810000 */
[----:B------:R-:W-:Y:S02]  /*4190*/  FSEL R169, R24, -INF , !P1 ;  /* 0xff80000018a97808 */ /* 0x000fe40004800000 */
[----:B------:R-:W-:Y:S02]  /*41a0*/  ISETP.GT.AND P1, PT, R62, 0x29, !P2 ;  /* 0x000000293e00780c */ /* 0x000fe40005724270 */
[----:B------:R-:W-:-:S02]  /*41b0*/  ISETP.NE.AND P2, PT, R146, RZ, PT ;  /* 0x000000ff9200720c */ /* 0x000fc40003f45270 */
[----:B------:R-:W-:Y:S02]  /*41c0*/  ISETP.LT.OR P1, PT, R60, 0x2a, P1 ;  /* 0x0000002a3c00780c */ /* 0x000fe40000f21670 */
[----:B------:R-:W-:Y:S02]  /*41d0*/  FMNMX.FTZ R6, R135, R6, !PT ;  /* 0x0000000687067209 */ /* 0x000fe40007810000 */
[----:B------:R-:W-:Y:S02]  /*41e0*/  FSEL R21, R21, -INF , !P1 ;  /* 0xff80000015157808 */ /* 0x000fe40004800000 */
[----:B------:R-:W-:Y:S02]  /*41f0*/  ISETP.GT.AND P1, PT, R62, 0x30, !P6 ;  /* 0x000000303e00780c */ /* 0x000fe40007724270 */
[----:B------:R-:W-:Y:S02]  /*4200*/  ISETP.NE.AND P6, PT, R148, RZ, PT ;  /* 0x000000ff9400720c */ /* 0x000fe40003fc5270 */
        /* <DEDUP_REMOVED lines=24> */
[----:B------:R-:W-:-:S02]  /*4390*/  ISETP.NE.AND P1, PT, R136, RZ, PT ;  /* 0x000000ff8800720c */ /* 0x000fc40003f25270 */
[----:B------:R-:W-:Y:S02]  /*43a0*/  FMNMX.FTZ R6, R113, R6, !PT ;  /* 0x0000000671067209 */ /* 0x000fe40007810000 */
[----:B------:R-:W-:Y:S02]  /*43b0*/  ISETP.GT.AND P1, PT, R62, 0x40, !P1 ;  /* 0x000000403e00780c */ /* 0x000fe40004f24270 */
[----:B------:R-:W-:Y:S02]  /*43c0*/  FMNMX.FTZ R6, R111, R6, !PT ;  /* 0x000000066f067209 */ /* 0x000fe40007810000 */
[----:B------:R-:W-:Y:S02]  /*43d0*/  ISETP.LT.OR P1, PT, R60, 0x41, P1 ;  /* 0x000000413c00780c */ /* 0x000fe40000f21670 */
[----:B------:R-:W-:Y:S02]  /*43e0*/  FMNMX.FTZ R6, R101, R6, !PT ;  /* 0x0000000665067209 */ /* 0x000fe40007810000 */
[----:B------:R-:W-:-:S02]  /*43f0*/  FSEL R185, R30, -INF , !P1 ;  /* 0xff8000001eb97808 */ /* 0x000fc40004800000 */
[----:B------:R-:W-:Y:S02]  /*4400*/  ISETP.NE.AND P1, PT, R138, RZ, PT ;  /* 0x000000ff8a00720c */ /* 0x000fe40003f25270 */
[----:B------:R-:W-:Y:S02]  /*4410*/  FMNMX.FTZ R6, R109, R6, !PT ;  /* 0x000000066d067209 */ /* 0x000fe40007810000 */
[----:B------:R-:W-:Y:S02]  /*4420*/  ISETP.GT.AND P1, PT, R62, 0x41, !P1 ;  /* 0x000000413e00780c */ /* 0x000fe40004f24270 */
[----:B------:R-:W-:Y:S02]  /*4430*/  FMNMX.FTZ R6, R97, R6, !PT ;  /* 0x0000000661067209 */ /* 0x000fe40007810000 */
[----:B------:R-:W-:Y:S02]  /*4440*/  ISETP.LT.OR P1, PT, R60, 0x42, P1 ;  /* 0x000000423c00780c */ /* 0x000fe40000f21670 */
[----:B------:R-:W-:-:S02]  /*4450*/  FMNMX.FTZ R6, R107, R6, !PT ;  /* 0x000000066b067209 */ /* 0x000fc40007810000 */
[----:B------:R-:W-:Y:S02]  /*4460*/  FSEL R163, R29, -INF , !P1 ;  /* 0xff8000001da37808 */ /* 0x000fe40004800000 */
[----:B------:R-:W-:Y:S02]  /*4470*/  ISETP.NE.AND P1, PT, R140, RZ, PT ;  /* 0x000000ff8c00720c */ /* 0x000fe40003f25270 */
[----:B------:R-:W-:Y:S02]  /*4480*/  FMNMX.FTZ R6, R105, R6, !PT ;  /* 0x0000000669067209 */ /* 0x000fe40007810000 */
        /* <DEDUP_REMOVED lines=17> */
[----:B------:R-:W-:Y:S02]  /*45a0*/  ISETP.GT.AND P1, PT, R62, 0x51, !P2 ;  /* 0x000000513e00780c */ /* 0x000fe40005724270 */
[----:B------:R-:W-:Y:S02]  /*45b0*/  ISETP.NE.AND P2, PT, R164, RZ, PT ;  /* 0x000000ffa400720c */ /* 0x000fe40003f45270 */
[----:B------:R-:W-:Y:S02]  /*45c0*/  ISETP.LT.OR P1, PT, R60, 0x52, P1 ;  /* 0x000000523c00780c */ /* 0x000fe40000f21670 */
[----:B------:R-:W-:-:S02]  /*45d0*/  FMNMX.FTZ R6, R85, R6, !PT ;  /* 0x0000000655067209 */ /* 0x000fc40007810000 */
[----:B------:R-:W-:Y:S02]  /*45e0*/  FSEL R159, R39, -INF , !P1 ;  /* 0xff800000279f7808 */ /* 0x000fe40004800000 */
[----:B------:R-:W-:Y:S02]  /*45f0*/  ISETP.GT.AND P1, PT, R62, 0x58, !P6 ;  /* 0x000000583e00780c */ /* 0x000fe40007724270 */
[----:B------:R-:W-:Y:S02]  /*4600*/  ISETP.NE.AND P6, PT, R76, RZ, PT ;  /* 0x000000ff4c00720c */ /* 0x000fe40003fc5270 */
        /* <DEDUP_REMOVED lines=24> */
[----:B------:R-:W-:Y:S01]  /*4790*/  ISETP.NE.AND P1, PT, R156, RZ, PT ;  /* 0x000000ff9c00720c */ /* 0x000fe20003f25270 */
[----:B------:R-:W1:Y:S01]  /*47a0*/  SHFL.BFLY PT, R9, R6, 0x2, 0x1f ;  /* 0x0c401f0006097f89 */ /* 0x000e6200000e0000 */
[C---:B------:R-:W-:Y:S02]  /*47b0*/  ISETP.GT.AND P4, PT, R62.reuse, 0xb1, !P4 ;  /* 0x000000b13e00780c */ /* 0x040fe40006784270 */
[----:B------:R-:W-:-:S02]  /*47c0*/  ISETP.GT.AND P1, PT, R62, 0x68, !P1 ;  /* 0x000000683e00780c */ /* 0x000fc40004f24270 */
[----:B------:R-:W-:Y:S02]  /*47d0*/  ISETP.GT.AND P5, PT, R62, 0xb8, !P5 ;  /* 0x000000b83e00780c */ /* 0x000fe40006fa4270 */
[C---:B------:R-:W-:Y:S02]  /*47e0*/  ISETP.LT.OR P1, PT, R60.reuse, 0x69, P1 ;  /* 0x000000693c00780c */ /* 0x040fe40000f21670 */
[----:B------:R-:W-:Y:S02]  /*47f0*/  ISETP.LT.OR P4, PT, R60, 0xb2, P4 ;  /* 0x000000b23c00780c */ /* 0x000fe40002781670 */
[----:B------:R-:W-:Y:S02]  /*4800*/  FSEL R25, R46, -INF , !P1 ;  /* 0xff8000002e197808 */ /* 0x000fe40004800000 */
[----:B------:R-:W-:Y:S02]  /*4810*/  ISETP.NE.AND P1, PT, R158, RZ, PT ;  /* 0x000000ff9e00720c */ /* 0x000fe40003f25270 */
[----:B------:R-:W-:-:S02]  /*4820*/  ISETP.LT.OR P5, PT, R60, 0xb9, P5 ;  /* 0x000000b93c00780c */ /* 0x000fc40002fa1670 */
[----:B------:R-:W-:Y:S02]  /*4830*/  ISETP.GT.AND P1, PT, R62, 0x69, !P1 ;  /* 0x000000693e00780c */ /* 0x000fe40004f24270 */
[----:B------:R-:W-:Y:S02]  /*4840*/  FSEL R35, R35, -INF , !P5 ;  /* 0xff80000023237808 */ /* 0x000fe40006800000 */
[----:B------:R-:W-:Y:S02]  /*4850*/  ISETP.LT.OR P1, PT, R60, 0x6a, P1 ;  /* 0x0000006a3c00780c */ /* 0x000fe40000f21670 */
[----:B-1----:R-:W-:Y:S02]  /*4860*/  FMNMX.FTZ R8, R6, R9, !PT ;  /* 0x0000000906087209 */ /* 0x002fe40007810000 */
[----:B------:R-:W-:Y:S02]  /*4870*/  FSEL R45, R45, -INF , !P1 ;  /* 0xff8000002d2d7808 */ /* 0x000fe40004800000 */
[----:B------:R-:W-:Y:S01]  /*4880*/  ISETP.NE.AND P1, PT, R160, RZ, PT ;  /* 0x000000ffa000720c */ /* 0x000fe20003f25270 */
[----:B------:R-:W1:Y:S03]  /*4890*/  SHFL.BFLY PT, R9, R8, 0x1, 0x1f ;  /* 0x0c201f0008097f89 */ /* 0x000e6600000e0000 */
[----:B------:R-:W-:-:S04]  /*48a0*/  ISETP.GT.AND P1, PT, R62, 0x70, !P1 ;  /* 0x000000703e00780c */ /* 0x000fc80004f24270 */
[----:B------:R-:W-:-:S04]  /*48b0*/  ISETP.LT.OR P1, PT, R60, 0x71, P1 ;  /* 0x000000713c00780c */ /* 0x000fc80000f21670 */
[----:B------:R-:W-:Y:S02]  /*48c0*/  FSEL R29, R48, -INF , !P1 ;  /* 0xff800000301d7808 */ /* 0x000fe40004800000 */
[----:B------:R-:W-:-:S04]  /*48d0*/  ISETP.NE.AND P1, PT, R162, RZ, PT ;  /* 0x000000ffa200720c */ /* 0x000fc80003f25270 */
[----:B------:R-:W-:-:S04]  /*48e0*/  ISETP.GT.AND P1, PT, R62, 0x71, !P1 ;  /* 0x000000713e00780c */ /* 0x000fc80004f24270 */
[----:B------:R-:W-:Y:S02]  /*48f0*/  ISETP.LT.OR P1, PT, R60, 0x72, P1 ;  /* 0x000000723c00780c */ /* 0x000fe40000f21670 */
[----:B-1----:R-:W-:Y:S02]  /*4900*/  FMNMX.FTZ R9, R8, R9, !PT ;  /* 0x0000000908097209 */ /* 0x002fe40007810000 */
[----:B------:R-:W-:Y:S02]  /*4910*/  FSEL R47, R47, -INF , !P1 ;  /* 0xff8000002f2f7808 */ /* 0x000fe40004800000 */
[----:B------:R-:W-:Y:S02]  /*4920*/  ISETP.GT.AND P1, PT, R62, 0x78, !P3 ;  /* 0x000000783e00780c */ /* 0x000fe40005f24270 */
[----:B------:R-:W-:Y:S02]  /*4930*/  ISETP.NE.AND P3, PT, R82, RZ, PT ;  /* 0x000000ff5200720c */ /* 0x000fe40003f65270 */
[----:B------:R-:W-:-:S04]  /*4940*/  ISETP.LT.OR P1, PT, R60, 0x79, P1 ;  /* 0x000000793c00780c */ /* 0x000fc80000f21670 */
        /* <DEDUP_REMOVED lines=9> */
[----:B------:R-:W-:-:S04]  /*49e0*/  ISETP.NE.AND P1, PT, R166, RZ, PT ;  /* 0x000000ffa600720c */ /* 0x000fc80003f25270 */
[----:B------:R-:W-:-:S04]  /*49f0*/  ISETP.GT.AND P1, PT, R62, 0x81, !P1 ;  /* 0x000000813e00780c */ /* 0x000fc80004f24270 */
        /* <DEDUP_REMOVED lines=30> */
[----:B------:R-:W-:-:S04]  /*4be0*/  ISETP.GT.AND P1, PT, R62, 0xa1, !P3 ;  /* 0x000000a13e00780c */ /* 0x000fc80005f24270 */
[----:B------:R-:W-:-:S04]  /*4bf0*/  ISETP.LT.OR P1, PT, R60, 0xa2, P1 ;  /* 0x000000a23c00780c */ /* 0x000fc80000f21670 */
[----:B------:R-:W-:Y:S02]  /*4c00*/  FSEL R199, R66, -INF , !P1 ;  /* 0xff80000042c77808 */ /* 0x000fe40004800000 */
[----:B------:R-:W-:Y:S02]  /*4c10*/  ISETP.GT.AND P1, PT, R62, 0xa8, !P2 ;  /* 0x000000a83e00780c */ /* 0x000fe40005724270 */
[----:B------:R-:W-:Y:S02]  /*4c20*/  ISETP.NE.AND P2, PT, R68, RZ, PT ;  /* 0x000000ff4400720c */ /* 0x000fe40003f45270 */
[----:B------:R-:W-:-:S04]  /*4c30*/  ISETP.LT.OR P1, PT, R60, 0xa9, P1 ;  /* 0x000000a93c00780c */ /* 0x000fc80000f21670 */
[----:B------:R-:W-:Y:S02]  /*4c40*/  FSEL R69, R69, -INF , !P1 ;  /* 0xff80000045457808 */ /* 0x000fe40004800000 */
[----:B------:R-:W-:Y:S02]  /*4c50*/  ISETP.GT.AND P1, PT, R62, 0xa9, !P6 ;  /* 0x000000a93e00780c */ /* 0x000fe40007724270 */
[----:B------:R-:W-:Y:S01]  /*4c60*/  ISETP.NE.AND P6, PT, R64, RZ, PT ;  /* 0x000000ff4000720c */ /* 0x000fe20003fc5270 */
[----:B------:R-:W-:Y:S01]  /*4c70*/  IMAD.U32 R64, RZ, RZ, UR7 ;  /* 0x00000007ff407e24 */ /* 0x000fe2000f8e00ff */
[----:B------:R-:W-:-:S03]  /*4c80*/  ISETP.LT.OR P1, PT, R60, 0xaa, P1 ;  /* 0x000000aa3c00780c */ /* 0x000fc60000f21670 */
[C---:B------:R-:W-:Y:S01]  /*4c90*/  FFMA.FTZ R38, R9.reuse, R64, -8 ;  /* 0xc100000009267423 */ /* 0x040fe20000010040 */
[----:B------:R-:W-:Y:S02]  /*4ca0*/  FSEL R201, R70, -INF , !P1 ;  /* 0xff80000046c97808 */ /* 0x000fe40004800000 */
[----:B------:R-:W-:-:S04]  /*4cb0*/  FSETP.NEU.FTZ.AND P1, PT, R9, -INF , PT ;  /* 0xff8000000900780b */ /* 0x000fc80003f3d000 */
[----:B------:R-:W-:Y:S02]  /*4cc0*/  FSEL R38, R38, RZ, P1 ;  /* 0x000000ff26267208 */ /* 0x000fe40000800000 */
[----:B------:R-:W-:Y:S02]  /*4cd0*/  ISETP.GT.AND P1, PT, R62, RZ, !P6 ;  /* 0x000000ff3e00720c */ /* 0x000fe40007724270 */
[----:B------:R-:W-:Y:S01]  /*4ce0*/  ISETP.NE.AND P6, PT, R72, RZ, PT ;  /* 0x000000ff4800720c */ /* 0x000fe20003fc5270 */
[----:B------:R-:W-:-:S01]  /*4cf0*/  FFMA.FTZ R54, R105, R64, -R38 ;  /* 0x0000004069367223 */ /* 0x000fc20000010826 */
[----:B------:R-:W-:Y:S01]  /*4d00*/  ISETP.LT.OR P1, PT, R60, 0x1, P1 ;  /* 0x000000013c00780c */ /* 0x000fe20000f21670 */
[----:B------:R-:W-:-:S01]  /*4d10*/  FFMA.FTZ R52, R97, R64, -R38 ;  /* 0x0000004061347223 */ /* 0x000fc20000010826 */
[----:B------:R-:W-:Y:S01]  /*4d20*/  FSEL R105, R34, -INF , !P4 ;  /* 0xff80000022697808 */ /* 0x000fe20006000000 */
[----:B------:R-:W-:-:S01]  /*4d30*/  FFMA.FTZ R97, R107, R64, -R38 ;  /* 0x000000406b617223 */ /* 0x000fc20000010826 */
[----:B------:R-:W-:Y:S01]  /*4d40*/  FSEL R40, R3, -INF , !P1 ;  /* 0xff80000003287808 */ /* 0x000fe20004800000 */
[----:B------:R-:W-:-:S01]  /*4d50*/  FFMA.FTZ R34, R87, R64, -R38 ;  /* 0x0000004057227223 */ /* 0x000fc20000010826 */
[----:B------:R-:W-:Y:S01]  /*4d60*/  ISETP.GT.AND P1, PT, R62, 0xb0, !P2 ;  /* 0x000000b03e00780c */ /* 0x000fe20005724270 */
[----:B------:R-:W-:-:S01]  /*4d70*/  FFMA.FTZ R3, R203, R64, -R38 ;  /* 0x00000040cb037223 */ /* 0x000fc20000010826 */
[----:B------:R-:W-:Y:S01]  /*4d80*/  FMNMX.FTZ R10, R40, R179, !PT ;  /* 0x000000b3280a7209 */ /* 0x000fe20007810000 */
[----:B------:R-:W-:-:S01]  /*4d90*/  FFMA.FTZ R6, R157, R64, -R38 ;  /* 0x000000409d067223 */ /* 0x000fc20000010826 */
[----:B------:R-:W-:Y:S01]  /*4da0*/  ISETP.LT.OR P1, PT, R60, 0xb1, P1 ;  /* 0x000000b13c00780c */ /* 0x000fe20000f21670 */
[----:B------:R-:W-:-:S01]  /*4db0*/  FFMA.FTZ R14, R155, R64, -R38 ;  /* 0x000000409b0e7223 */ /* 0x000fc20000010826 */
[----:B------:R-:W-:Y:S01]  /*4dc0*/  FMNMX.FTZ R10, R177, R10, !PT ;  /* 0x0000000ab10a7209 */ /* 0x000fe20007810000 */
[----:B------:R-:W-:Y:S01]  /*4dd0*/  MUFU.EX2 R3, R3 ;  /* 0x0000000300037308 */ /* 0x000fe20000000800 */
[----:B------:R-:W-:Y:S01]  /*4de0*/  FSEL R31, R31, -INF , !P1 ;  /* 0xff8000001f1f7808 */ /* 0x000fe20004800000 */
[--C-:B------:R-:W-:Y:S01]  /*4df0*/  FFMA.FTZ R155, R145, R64, -R38.reuse ;  /* 0x00000040919b7223 */ /* 0x100fe20000010826 */
[----:B------:R-:W-:Y:S01]  /*4e00*/  FMNMX.FTZ R10, R7, R10, !PT ;  /* 0x0000000a070a7209 */ /* 0x000fe20007810000 */
[-CC-:B------:R-:W-:Y:S01]  /*4e10*/  FFMA.FTZ R8, R147, R64.reuse, -R38.reuse ;  /* 0x0000004093087223 */ /* 0x180fe20000010826 */
[----:B------:R-:W-:Y:S01]  /*4e20*/  ISETP.GT.AND P2, PT, R62, 0xb9, !P6 ;  /* 0x000000b93e00780c */ /* 0x000fe20007744270 */
[--C-:B------:R-:W-:Y:S01]  /*4e30*/  FFMA.FTZ R145, R153, R64, -R38.reuse ;  /* 0x0000004099917223 */ /* 0x100fe20000010826 */
[----:B------:R-:W-:Y:S01]  /*4e40*/  FMNMX.FTZ R10, R191, R10, !PT ;  /* 0x0000000abf0a7209 */ /* 0x000fe20007810000 */
[----:B------:R-:W-:Y:S01]  /*4e50*/  MUFU.EX2 R6, R6 ;  /* 0x0000000600067308 */ /* 0x000fe20000000800 */
[----:B------:R-:W-:Y:S01]  /*4e60*/  ISETP.LT.OR P2, PT, R60, 0xba, P2 ;  /* 0x000000ba3c00780c */ /* 0x000fe20001741670 */
[--C-:B------:R-:W-:Y:S01]  /*4e70*/  FFMA.FTZ R66, R73, R64, -R38.reuse ;  /* 0x0000004049427223 */ /* 0x100fe20000010826 */
[----:B------:R-:W-:Y:S01]  /*4e80*/  FMNMX.FTZ R10, R175, R10, !PT ;  /* 0x0000000aaf0a7209 */ /* 0x000fe20007810000 */
[-CC-:B------:R-:W-:Y:S01]  /*4e90*/  FFMA.FTZ R24, R151, R64.reuse, -R38.reuse ;  /* 0x0000004097187223 */ /* 0x180fe20000010826 */
[----:B------:R-:W-:Y:S01]  /*4ea0*/  FSEL R107, R36, -INF , !P2 ;  /* 0xff800000246b7808 */ /* 0x000fe20005000000 */
[--C-:B------:R-:W-:Y:S01]  /*4eb0*/  FFMA.FTZ R143, R143, R64, -R38.reuse ;  /* 0x000000408f8f7223 */ /* 0x100fe20000010826 */
[----:B------:R-:W-:Y:S01]  /*4ec0*/  FMNMX.FTZ R10, R173, R10, !PT ;  /* 0x0000000aad0a7209 */ /* 0x000fe20007810000 */
[----:B------:R-:W-:Y:S01]  /*4ed0*/  MUFU.EX2 R14, R14 ;  /* 0x0000000e000e7308 */ /* 0x000fe20000000800 */
[----:B------:R-:W-:-:S01]  /*4ee0*/  FFMA.FTZ R62, R77, R64, -R38 ;  /* 0x000000404d3e7223 */ /* 0x000fc20000010826 */
[--C-:B------:R-:W-:Y:S01]  /*4ef0*/  FFMA.FTZ R20, R141, R64, -R38.reuse ;  /* 0x000000408d147223 */ /* 0x100fe20000010826 */
[----:B------:R-:W-:Y:S01]  /*4f00*/  FMNMX.FTZ R10, R33, R10, !PT ;  /* 0x0000000a210a7209 */ /* 0x000fe20007810000 */
[-CC-:B------:R-:W-:Y:S01]  /*4f10*/  FFMA.FTZ R141, R149, R64.reuse, -R38.reuse ;  /* 0x00000040958d7223 */ /* 0x180fe20000010826 */
[----:B------:R-:W-:-:S01]  /*4f20*/  FFMA.FTZ R28, R131, R64, -R38 ;  /* 0x00000040831c7223 */ /* 0x000fc20000010826 */
[--C-:B------:R-:W-:Y:S01]  /*4f30*/  FFMA.FTZ R60, R63, R64, -R38.reuse ;  /* 0x000000403f3c7223 */ /* 0x100fe20000010826 */
[----:B------:R-:W-:Y:S01]  /*4f40*/  FMNMX.FTZ R10, R189, R10, !PT ;  /* 0x0000000abd0a7209 */ /* 0x000fe20007810000 */
[----:B------:R-:W1:Y:S01]  /*4f50*/  MUFU.EX2 R155, R155 ;  /* 0x0000009b009b7308 */ /* 0x000e620000000800 */
[----:B------:R-:W-:-:S01]  /*4f60*/  FFMA.FTZ R131, R133, R64, -R38 ;  /* 0x0000004085837223 */ /* 0x000fc20000010826 */
[--C-:B------:R-:W-:Y:S01]  /*4f70*/  FFMA.FTZ R63, R79, R64, -R38.reuse ;  /* 0x000000404f3f7223 */ /* 0x100fe20000010826 */
[----:B------:R-:W-:Y:S01]  /*4f80*/  FMNMX.FTZ R10, R171, R10, !PT ;  /* 0x0000000aab0a7209 */ /* 0x000fe20007810000 */
[-CC-:B------:R-:W-:Y:S01]  /*4f90*/  FFMA.FTZ R26, R129, R64.reuse, -R38.reuse ;  /* 0x00000040811a7223 */ /* 0x180fe20000010826 */
[----:B------:R-:W-:-:S01]  /*4fa0*/  FFMA.FTZ R129, R135, R64, -R38 ;  /* 0x0000004087817223 */ /* 0x000fc20000010826 */
        /* <DEDUP_REMOVED lines=22> */
[--C-:B------:R-:W-:Y:S01]  /*5110*/  FFMA.FTZ R48, R113, R64, -R38.reuse ;  /* 0x0000004071307223 */ /* 0x100fe20000010826 */
[----:B-1----:R-:W-:Y:S01]  /*5120*/  F2FP.SATFINITE.E4M3.F32.PACK_AB_MERGE_C R204, R155, R14, RZ ;  /* 0x0000000e9bcc723e */ /* 0x002fe200048070ff */
[----:B------:R-:W-:Y:S01]  /*5130*/  FFMA.FTZ R111, R111, R64, -R38 ;  /* 0x000000406f6f7223 */ /* 0x000fe20000010826 */
[----:B------:R-:W-:Y:S01]  /*5140*/  FMNMX.FTZ R10, R185, R10, !PT ;  /* 0x0000000ab90a7209 */ /* 0x000fe20007810000 */
[----:B------:R-:W1:Y:S01]  /*5150*/  MUFU.EX2 R143, R143 ;  /* 0x0000008f008f7308 */ /* 0x000e620000000800 */
[----:B------:R-:W-:Y:S01]  /*5160*/  F2FP.SATFINITE.E4M3.F32.PACK_AB_MERGE_C R204, R6, R3, R204 ;  /* 0x0000000306cc723e */ /* 0x000fe200048070cc */
        /* <DEDUP_REMOVED lines=15> */
[----:B-1----:R-:W-:Y:S01]  /*5260*/  F2FP.SATFINITE.E4M3.F32.PACK_AB_MERGE_C R206, R143, R24, RZ ;  /* 0x000000188fce723e */ /* 0x002fe200048070ff */
[--C-:B------:R-:W-:Y:S01]  /*5270*/  FFMA.FTZ R59, R59, R64, -R38.reuse ;  /* 0x000000403b3b7223 */ /* 0x100fe20000010826 */
[----:B------:R-:W-:Y:S01]  /*5280*/  FMNMX.FTZ R10, R159, R10, !PT ;  /* 0x0000000a9f0a7209 */ /* 0x000fe20007810000 */
[----:B------:R-:W-:Y:S01]  /*5290*/  FFMA.FTZ R38, R89, R64, -R38 ;  /* 0x0000004059267223 */ /* 0x000fe20000010826 */
[----:B------:R-:W-:-:S02]  /*52a0*/  F2FP.SATFINITE.E4M3.F32.PACK_AB_MERGE_C R206, R145, R8, R206 ;  /* 0x0000000891ce723e */ /* 0x000fc400048070ce */
[----:B------:R-:W-:Y:S01]  /*52b0*/  FMNMX.FTZ R10, R39, R10, !PT ;  /* 0x0000000a270a7209 */ /* 0x000fe20007810000 */
[----:B------:R-:W-:Y:S01]  /*52c0*/  MUFU.EX2 R28, R28 ;  /* 0x0000001c001c7308 */ /* 0x000fe20000000800 */
[----:B------:R-:W-:Y:S02]  /*52d0*/  ISETP.GE.AND P6, PT, R13, 0x1, PT ;  /* 0x000000010d00780c */ /* 0x000fe40003fc6270 */
[----:B------:R-:W-:-:S04]  /*52e0*/  FMNMX.FTZ R10, R41, R10, !PT ;  /* 0x0000000a290a7209 */ /* 0x000fc80007810000 */
[----:B------:R-:W-:Y:S01]  /*52f0*/  FMNMX.FTZ R10, R181, R10, !PT ;  /* 0x0000000ab50a7209 */ /* 0x000fe20007810000 */
[----:B------:R-:W1:Y:S03]  /*5300*/  MUFU.EX2 R131, R131 ;  /* 0x0000008300837308 */ /* 0x000e660000000800 */
[----:B------:R-:W-:-:S04]  /*5310*/  FMNMX.FTZ R10, R43, R10, !PT ;  /* 0x0000000a2b0a7209 */ /* 0x000fc80007810000 */
[----:B------:R-:W-:Y:S01]  /*5320*/  FMNMX.FTZ R10, R25, R10, !PT ;  /* 0x0000000a190a7209 */ /* 0x000fe20007810000 */
[----:B------:R-:W-:Y:S03]  /*5330*/  MUFU.EX2 R26, R26 ;  /* 0x0000001a001a7308 */ /* 0x000fe60000000800 */
[----:B------:R-:W-:-:S04]  /*5340*/  FMNMX.FTZ R10, R45, R10, !PT ;  /* 0x0000000a2d0a7209 */ /* 0x000fc80007810000 */
[----:B------:R-:W-:Y:S01]  /*5350*/  FMNMX.FTZ R10, R29, R10, !PT ;  /* 0x0000000a1d0a7209 */ /* 0x000fe20007810000 */
[----:B------:R-:W-:Y:S01]  /*5360*/  MUFU.EX2 R129, R129 ;  /* 0x0000008100817308 */ /* 0x000fe20000000800 */
[----:B-1----:R-:W-:Y:S02]  /*5370*/  F2FP.SATFINITE.E4M3.F32.PACK_AB_MERGE_C R200, R131, R28, RZ ;  /* 0x0000001c83c8723e */ /* 0x002fe400048070ff */
[----:B------:R-:W-:Y:S02]  /*5380*/  FMNMX.FTZ R10, R47, R10, !PT ;  /* 0x0000000a2f0a7209 */ /* 0x000fe40007810000 */
[----:B------:R-:W-:Y:S02]  /*5390*/  F2FP.SATFINITE.E4M3.F32.PACK_AB_MERGE_C R200, R141, R20, R200 ;  /* 0x000000148dc8723e */ /* 0x000fe400048070c8 */
[----:B------:R-:W-:Y:S01]  /*53a0*/  FMNMX.FTZ R10, R15, R10, !PT ;  /* 0x0000000a0f0a7209 */ /* 0x000fe20007810000 */
[----:B------:R-:W-:Y:S03]  /*53b0*/  MUFU.EX2 R30, R30 ;  /* 0x0000001e001e7308 */ /* 0x000fe60000000800 */
        /* <DEDUP_REMOVED lines=26> */
[----:B------:R-:W-:-:S05]  /*5560*/  FMNMX.FTZ R10, R107, R10, !PT ;  /* 0x0000000a6b0a7209 */ /* 0x000fca0007810000 */
[----:B------:R-:W1:Y:S01]  /*5570*/  SHFL.BFLY PT, R87, R10, 0x2, 0x1f ;  /* 0x0c401f000a577f89 */ /* 0x000e6200000e0000 */
[----:B------:R-:W-:Y:S08]  /*5580*/  MUFU.EX2 R95, R95 ;  /* 0x0000005f005f7308 */ /* 0x000ff00000000800 */
[----:B------:R-:W-:Y:S08]  /*5590*/  MUFU.EX2 R48, R48 ;  /* 0x0000003000307308 */ /* 0x000ff00000000800 */
[----:B------:R-:W-:Y:S01]  /*55a0*/  MUFU.EX2 R111, R111 ;  /* 0x0000006f006f7308 */ /* 0x000fe20000000800 */
[----:B-1----:R-:W-:-:S07]  /*55b0*/  FMNMX.FTZ R87, R10, R87, !PT ;  /* 0x000000570a577209 */ /* 0x002fce0007810000 */
[----:B------:R-:W-:Y:S01]  /*55c0*/  MUFU.EX2 R50, R50 ;  /* 0x0000003200327308 */ /* 0x000fe20000000800 */
[----:B------:R-:W1:Y:S07]  /*55d0*/  SHFL.BFLY PT, R10, R87, 0x1, 0x1f ;  /* 0x0c201f00570a7f89 */ /* 0x000e6e00000e0000 */
[----:B------:R-:W-:Y:S08]  /*55e0*/  MUFU.EX2 R101, R101 ;  /* 0x0000006500657308 */ /* 0x000ff00000000800 */
[----:B------:R-:W-:Y:S08]  /*55f0*/  MUFU.EX2 R54, R54 ;  /* 0x0000003600367308 */ /* 0x000ff00000000800 */
[----:B------:R-:W-:Y:S01]  /*5600*/  MUFU.EX2 R99, R99 ;  /* 0x0000006300637308 */ /* 0x000fe20000000800 */
[----:B-1----:R-:W-:-:S04]  /*5610*/  FMNMX.FTZ R10, R87, R10, !PT ;  /* 0x0000000a570a7209 */ /* 0x002fc80007810000 */
[C---:B------:R-:W-:Y:S01]  /*5620*/  FSETP.NEU.FTZ.AND P1, PT, R10.reuse, -INF , PT ;  /* 0xff8000000a00780b */ /* 0x040fe20003f3d000 */
[----:B------:R-:W-:-:S02]  /*5630*/  FFMA.FTZ R68, R10, R64, -8 ;  /* 0xc10000000a447423 */ /* 0x000fc40000010040 */
[----:B------:R-:W-:Y:S03]  /*5640*/  MUFU.EX2 R52, R52 ;  /* 0x0000003400347308 */ /* 0x000fe60000000800 */
[----:B------:R-:W-:-:S05]  /*5650*/  FSEL R68, R68, RZ, P1 ;  /* 0x000000ff44447208 */ /* 0x000fca0000800000 */
[----:B------:R-:W-:Y:S01]  /*5660*/  MUFU.EX2 R97, R97 ;  /* 0x0000006100617308 */ /* 0x000fe20000000800 */
[----:B------:R-:W-:-:S01]  /*5670*/  FFMA.FTZ R40, R40, R64, -R68 ;  /* 0x0000004028287223 */ /* 0x000fc20000010844 */
[-CC-:B------:R-:W-:Y:S01]  /*5680*/  FFMA.FTZ R73, R179, R64.reuse, -R68.reuse ;  /* 0x00000040b3497223 */ /* 0x180fe20000010844 */
[----:B------:R-:W-:-:S01]  /*5690*/  FFMA.FTZ R70, R177, R64, -R68 ;  /* 0x00000040b1467223 */ /* 0x000fc20000010844 */
[----:B------:R-:W-:Y:S01]  /*56a0*/  FFMA.FTZ R90, R43, R64, -R68 ;  /* 0x000000402b5a7223 */ /* 0x000fe20000010844 */
[----:B------:R-:W-:-:S01]  /*56b0*/  FADD.FTZ R43, R3, R6 ;  /* 0x00000006032b7221 */ /* 0x000fc20000010000 */
[-CC-:B------:R-:W-:Y:S01]  /*56c0*/  FFMA.FTZ R77, R7, R64.reuse, -R68.reuse ;  /* 0x00000040074d7223 */ /* 0x180fe20000010844 */
[----:B------:R-:W-:-:S01]  /*56d0*/  FFMA.FTZ R7, R191, R64, -R68 ;  /* 0x00000040bf077223 */ /* 0x000fc20000010844 */
[----:B------:R-:W-:Y:S01]  /*56e0*/  MUFU.EX2 R40, R40 ;  /* 0x0000002800287308 */ /* 0x000fe20000000800 */
[----:B------:R-:W-:-:S01]  /*56f0*/  FADD.FTZ R94, R14, R43 ;  /* 0x0000002b0e5e7221 */ /* 0x000fc20000010000 */
[-CC-:B------:R-:W-:Y:S01]  /*5700*/  FFMA.FTZ R43, R25, R64.reuse, -R68.reuse ;  /* 0x00000040192b7223 */ /* 0x180fe20000010844 */
[----:B------:R-:W-:-:S01]  /*5710*/  FFMA.FTZ R72, R175, R64, -R68 ;  /* 0x00000040af487223 */ /* 0x000fc20000010844 */
[----:B------:R-:W-:Y:S01]  /*5720*/  FFMA.FTZ R74, R173, R64, -R68 ;  /* 0x00000040ad4a7223 */ /* 0x000fe20000010844 */
[----:B------:R-:W-:-:S01]  /*5730*/  FADD.FTZ R25, R155, R94 ;  /* 0x0000005e9b197221 */ /* 0x000fc20000010000 */
[-CC-:B------:R-:W-:Y:S01]  /*5740*/  FFMA.FTZ R96, R45, R64.reuse, -R68.reuse ;  /* 0x000000402d607223 */ /* 0x180fe20000010844 */
[----:B------:R-:W-:-:S01]  /*5750*/  FFMA.FTZ R79, R33, R64, -R68 ;  /* 0x00000040214f7223 */ /* 0x000fc20000010844 */
[----:B------:R-:W1:Y:S01]  /*5760*/  MUFU.EX2 R73, R73 ;  /* 0x0000004900497308 */ /* 0x000e620000000800 */
[----:B------:R-:W-:-:S01]  /*5770*/  FADD.FTZ R94, R8, R25 ;  /* 0x00000019085e7221 */ /* 0x000fc20000010000 */
[-CC-:B------:R-:W-:Y:S01]  /*5780*/  FFMA.FTZ R33, R189, R64.reuse, -R68.reuse ;  /* 0x00000040bd217223 */ /* 0x180fe20000010844 */
[----:B------:R-:W-:-:S01]  /*5790*/  FFMA.FTZ R76, R171, R64, -R68 ;  /* 0x00000040ab4c7223 */ /* 0x000fc20000010844 */
[----:B------:R-:W-:Y:S01]  /*57a0*/  FFMA.FTZ R78, R169, R64, -R68 ;  /* 0x00000040a94e7223 */ /* 0x000fe20000010844 */
[----:B------:R-:W-:-:S01]  /*57b0*/  FADD.FTZ R45, R145, R94 ;  /* 0x0000005e912d7221 */ /* 0x000fc20000010000 */
[-CC-:B------:R-:W-:Y:S01]  /*57c0*/  FFMA.FTZ R83, R21, R64.reuse, -R68.reuse ;  /* 0x0000004015537223 */ /* 0x180fe20000010844 */
[----:B------:R-:W-:-:S01]  /*57d0*/  FFMA.FTZ R21, R187, R64, -R68 ;  /* 0x00000040bb157223 */ /* 0x000fc20000010844 */
[----:B------:R-:W2:Y:S01]  /*57e0*/  MUFU.EX2 R70, R70 ;  /* 0x0000004600467308 */ /* 0x000ea20000000800 */
[----:B------:R-:W-:-:S01]  /*57f0*/  FADD.FTZ R98, R24, R45 ;  /* 0x0000002d18627221 */ /* 0x000fc20000010000 */
[-CC-:B------:R-:W-:Y:S01]  /*5800*/  FFMA.FTZ R80, R167, R64.reuse, -R68.reuse ;  /* 0x00000040a7507223 */ /* 0x180fe20000010844 */
[----:B------:R-:W-:-:S01]  /*5810*/  FFMA.FTZ R82, R165, R64, -R68 ;  /* 0x00000040a5527223 */ /* 0x000fc20000010844 */
[-CC-:B------:R-:W-:Y:S01]  /*5820*/  FFMA.FTZ R85, R27, R64.reuse, -R68.reuse ;  /* 0x000000401b557223 */ /* 0x180fe20000010844 */
[----:B------:R-:W-:-:S01]  /*5830*/  FFMA.FTZ R27, R185, R64, -R68 ;  /* 0x00000040b91b7223 */ /* 0x000fc20000010844 */
[-CC-:B------:R-:W-:Y:S01]  /*5840*/  FFMA.FTZ R84, R163, R64.reuse, -R68.reuse ;  /* 0x00000040a3547223 */ /* 0x180fe20000010844 */
[----:B------:R-:W-:-:S01]  /*5850*/  FFMA.FTZ R86, R161, R64, -R68 ;  /* 0x00000040a1567223 */ /* 0x000fc20000010844 */
[----:B------:R-:W3:Y:S01]  /*5860*/  MUFU.EX2 R77, R77 ;  /* 0x0000004d004d7308 */ /* 0x000ee20000000800 */
[----:B-1----:R-:W-:-:S01]  /*5870*/  FADD.FTZ R25, R40, R73 ;  /* 0x0000004928197221 */ /* 0x002fc20000010000 */
[-CC-:B------:R-:W-:Y:S01]  /*5880*/  FFMA.FTZ R87, R37, R64.reuse, -R68.reuse ;  /* 0x0000004025577223 */ /* 0x180fe20000010844 */
[----:B------:R-:W-:-:S01]  /*5890*/  FFMA.FTZ R37, R183, R64, -R68 ;  /* 0x00000040b7257223 */ /* 0x000fc20000010844 */
[-CC-:B------:R-:W-:Y:S01]  /*58a0*/  FFMA.FTZ R88, R159, R64.reuse, -R68.reuse ;  /* 0x000000409f587223 */ /* 0x180fe20000010844 */
[----:B------:R-:W-:-:S01]  /*58b0*/  FFMA.FTZ R39, R39, R64, -R68 ;  /* 0x0000004027277223 */ /* 0x000fc20000010844 */
[-CC-:B------:R-:W-:Y:S01]  /*58c0*/  FFMA.FTZ R92, R41, R64.reuse, -R68.reuse ;  /* 0x00000040295c7223 */ /* 0x180fe20000010844 */
[----:B------:R-:W-:-:S01]  /*58d0*/  FFMA.FTZ R41, R181, R64, -R68 ;  /* 0x00000040b5297223 */ /* 0x000fc20000010844 */
[----:B------:R-:W1:Y:S01]  /*58e0*/  MUFU.EX2 R7, R7 ;  /* 0x0000000700077308 */ /* 0x000e620000000800 */
[----:B--2---:R-:W-:-:S01]  /*58f0*/  FADD.FTZ R94, R70, R25 ;  /* 0x00000019465e7221 */ /* 0x004fc20000010000 */
[----:B------:R-:W-:Y:S01]  /*5900*/  FFMA.FTZ R25, R29, R64, -R68 ;  /* 0x000000401d197223 */ /* 0x000fe20000010844 */
[----:B------:R-:W-:-:S01]  /*5910*/  FADD.FTZ R29, R143, R98 ;  /* 0x000000628f1d7221 */ /* 0x000fc20000010000 */
[-CC-:B------:R-:W-:Y:S01]  /*5920*/  FFMA.FTZ R15, R15, R64.reuse, -R68.reuse ;  /* 0x000000400f0f7223 */ /* 0x180fe20000010844 */
[----:B------:R-:W-:-:S01]  /*5930*/  FFMA.FTZ R193, R193, R64, -R68 ;  /* 0x00000040c1c17223 */ /* 0x000fc20000010844 */
[----:B------:R-:W-:Y:S01]  /*5940*/  FFMA.FTZ R14, R195, R64, -R68 ;  /* 0x00000040c30e7223 */ /* 0x000fe20000010844 */
[----:B------:R-:W-:-:S01]  /*5950*/  FADD.FTZ R98, R20, R29 ;  /* 0x0000001d14627221 */ /* 0x000fc20000010000 */
[----:B------:R-:W2:Y:S01]  /*5960*/  MUFU.EX2 R72, R72 ;  /* 0x0000004800487308 */ /* 0x000ea20000000800 */
[----:B---3--:R-:W-:-:S01]  /*5970*/  FADD.FTZ R94, R77, R94 ;  /* 0x0000005e4d5e7221 */ /* 0x008fc20000010000 */
[----:B------:R-:W-:Y:S01]  /*5980*/  FFMA.FTZ R51, R51, R64, -R68 ;  /* 0x0000004033337223 */ /* 0x000fe20000010844 */
[----:B------:R-:W-:-:S01]  /*5990*/  FADD.FTZ R45, R141, R98 ;  /* 0x000000628d2d7221 */ /* 0x000fc20000010000 */
[-CC-:B------:R-:W-:Y:S01]  /*59a0*/  FFMA.FTZ R49, R49, R64.reuse, -R68.reuse ;  /* 0x0000004031317223 */ /* 0x180fe20000010844 */
[----:B------:R-:W-:-:S01]  /*59b0*/  FFMA.FTZ R53, R53, R64, -R68 ;  /* 0x0000004035357223 */ /* 0x000fc20000010844 */
[----:B------:R-:W-:Y:S01]  /*59c0*/  FFMA.FTZ R11, R11, R64, -R68 ;  /* 0x000000400b0b7223 */ /* 0x000fe20000010844 */
[----:B------:R-:W-:-:S01]  /*59d0*/  FADD.FTZ R100, R28, R45 ;  /* 0x0000002d1c647221 */ /* 0x000fc20000010000 */
        /* <DEDUP_REMOVED lines=17> */
[----:B---3--:R-:W-:-:S01]  /*5af0*/  FADD.FTZ R98, R74, R29 ;  /* 0x0000001d4a627221 */ /* 0x008fc20000010000 */
[----:B------:R-:W-:Y:S01]  /*5b00*/  FADD.FTZ R29, R131, R100 ;  /* 0x00000064831d7221 */ /* 0x000fe20000010000 */
[----:B------:R-:W-:-:S03]  /*5b10*/  F2FP.SATFINITE.E4M3.F32.PACK_AB_MERGE_C R70, R77, R70, RZ ;  /* 0x000000464d46723e */ /* 0x000fc600048070ff */
[----:B------:R-:W-:Y:S01]  /*5b20*/  FADD.FTZ R100, R26, R29 ;  /* 0x0000001d1a647221 */ /* 0x000fe20000010000 */
[----:B------:R-:W-:Y:S01]  /*5b30*/  F2FP.SATFINITE.E4M3.F32.PACK_AB_MERGE_C R26, R99, R54, RZ ;  /* 0x00000036631a723e */ /* 0x000fe200048070ff */
[----:B------:R-:W3:Y:S01]  /*5b40*/  MUFU.EX2 R76, R76 ;  /* 0x0000004c004c7308 */ /* 0x000ee20000000800 */
[----:B-1----:R-:W-:-:S01]  /*5b50*/  FADD.FTZ R98, R79, R98 ;  /* 0x000000624f627221 */ /* 0x002fc20000010000 */
[----:B------:R-:W-:Y:S01]  /*5b60*/  FADD.FTZ R45, R129, R100 ;  /* 0x00000064812d7221 */ /* 0x000fe20000010000 */
[----:B------:R-:W-:Y:S02]  /*5b70*/  F2FP.SATFINITE.E4M3.F32.PACK_AB_MERGE_C R194, R97, R52, R26 ;  /* 0x0000003461c2723e */ /* 0x000fe4000480701a */
[----:B------:R-:W-:Y:S01]  /*5b80*/  F2FP.SATFINITE.E4M3.F32.PACK_AB_MERGE_C R74, R79, R74, RZ ;  /* 0x0000004a4f4a723e */ /* 0x000fe200048070ff */
[----:B------:R-:W-:-:S01]  /*5b90*/  FADD.FTZ R100, R30, R45 ;  /* 0x0000002d1e647221 */ /* 0x000fc20000010000 */
[----:B------:R-:W-:Y:S01]  /*5ba0*/  F2FP.SATFINITE.E4M3.F32.PACK_AB_MERGE_C R205, R73, R40, R70 ;  /* 0x0000002849cd723e */ /* 0x000fe20004807046 */
[----:B------:R-:W1:Y:S01]  /*5bb0*/  MUFU.EX2 R78, R78 ;  /* 0x0000004e004e7308 */ /* 0x000e620000000800 */
[----:B--2---:R-:W-:-:S01]  /*5bc0*/  FADD.FTZ R29, R33, R98 ;  /* 0x00000062211d7221 */ /* 0x004fc20000010000 */
[----:B------:R-:W-:-:S06]  /*5bd0*/  F2FP.SATFINITE.E4M3.F32.PACK_AB_MERGE_C R207, R72, R7, R74 ;  /* 0x0000000748cf723e */ /* 0x000fcc000480704a */
[----:B------:R-:W2:Y:S01]  /*5be0*/  MUFU.EX2 R83, R83 ;  /* 0x0000005300537308 */ /* 0x000ea20000000800 */
[----:B---3--:R-:W-:-:S07]  /*5bf0*/  FADD.FTZ R29, R76, R29 ;  /* 0x0000001d4c1d7221 */ /* 0x008fce0000010000 */
[----:B------:R-:W3:Y:S01]  /*5c00*/  MUFU.EX2 R21, R21 ;  /* 0x0000001500157308 */ /* 0x000ee20000000800 */
[----:B-1----:R-:W-:-:S01]  /*5c10*/  FADD.FTZ R24, R78, R29 ;  /* 0x0000001d4e187221 */ /* 0x002fc20000010000 */
[----:B------:R-:W-:-:S04]  /*5c20*/  FADD.FTZ R29, R103, R100 ;  /* 0x00000064671d7221 */ /* 0x000fc80000010000 */
[----:B------:R-:W-:Y:S02]  /*5c30*/  FADD.FTZ R28, R32, R29 ;  /* 0x0000001d201c7221 */ /* 0x000fe40000010000 */
[----:B------:R-:W1:Y:S01]  /*5c40*/  MUFU.EX2 R80, R80 ;  /* 0x0000005000507308 */ /* 0x000e620000000800 */
[----:B--2---:R-:W-:-:S01]  /*5c50*/  FADD.FTZ R24, R83, R24 ;  /* 0x0000001853187221 */ /* 0x004fc20000010000 */
[----:B------:R-:W-:Y:S01]  /*5c60*/  FADD.FTZ R45, R119, R28 ;  /* 0x0000001c772d7221 */ /* 0x000fe20000010000 */
[----:B------:R-:W-:-:S05]  /*5c70*/  F2FP.SATFINITE.E4M3.F32.PACK_AB_MERGE_C R78, R83, R78, RZ ;  /* 0x0000004e534e723e */ /* 0x000fca00048070ff */
        /* <DEDUP_REMOVED lines=10> */
[----:B------:R-:W-:Y:S01]  /*5d20*/  F2FP.SATFINITE.E4M3.F32.PACK_AB_MERGE_C R196, R119, R32, R42 ;  /* 0x0000002077c4723e */ /* 0x000fe2000480702a */
[----:B------:R-:W-:-:S02]  /*5d30*/  FADD.FTZ R45, R115, R8 ;  /* 0x00000008732d7221 */ /* 0x000fc40000010000 */
[----:B------:R-:W1:Y:S01]  /*5d40*/  MUFU.EX2 R27, R27 ;  /* 0x0000001b001b7308 */ /* 0x000e620000000800 */
[----:B--2---:R-:W-:-:S01]  /*5d50*/  FADD.FTZ R6, R82, R29 ;  /* 0x0000001d52067221 */ /* 0x004fc20000010000 */
[----:B------:R-:W-:Y:S01]  /*5d60*/  FADD.FTZ R20, R46, R45 ;  /* 0x0000002d2e147221 */ /* 0x000fe20000010000 */
[----:B------:R-:W-:-:S03]  /*5d70*/  F2FP.SATFINITE.E4M3.F32.PACK_AB_MERGE_C R46, R95, R46, RZ ;  /* 0x0000002e5f2e723e */ /* 0x000fc600048070ff */
[----:B------:R-:W-:Y:S01]  /*5d80*/  FADD.FTZ R95, R95, R20 ;  /* 0x000000145f5f7221 */ /* 0x000fe20000010000 */
[----:B------:R-:W-:Y:S01]  /*5d90*/  F2FP.SATFINITE.E4M3.F32.PACK_AB_MERGE_C R198, R115, R44, R46 ;  /* 0x0000002c73c6723e */ /* 0x000fe2000480702e */
[----:B------:R-:W2:Y:S01]  /*5da0*/  MUFU.EX2 R84, R84 ;  /* 0x0000005400547308 */ /* 0x000ea20000000800 */
[----:B---3--:R-:W-:-:S01]  /*5db0*/  FADD.FTZ R6, R85, R6 ;  /* 0x0000000655067221 */ /* 0x008fc20000010000 */
[----:B------:R-:W-:Y:S01]  /*5dc0*/  FADD.FTZ R20, R48, R95 ;  /* 0x0000005f30147221 */ /* 0x000fe20000010000 */
[----:B------:R-:W-:-:S03]  /*5dd0*/  F2FP.SATFINITE.E4M3.F32.PACK_AB_MERGE_C R82, R85, R82, RZ ;  /* 0x000000525552723e */ /* 0x000fc600048070ff */
[----:B------:R-:W-:Y:S01]  /*5de0*/  FADD.FTZ R45, R111, R20 ;  /* 0x000000146f2d7221 */ /* 0x000fe20000010000 */
[----:B------:R-:W-:Y:S01]  /*5df0*/  F2FP.SATFINITE.E4M3.F32.PACK_AB_MERGE_C R203, R80, R21, R82 ;  /* 0x0000001550cb723e */ /* 0x000fe20004807052 */
[----:B------:R-:W3:Y:S01]  /*5e00*/  MUFU.EX2 R86, R86 ;  /* 0x0000005600567308 */ /* 0x000ee20000000800 */
[----:B-1----:R-:W-:-:S01]  /*5e10*/  FADD.FTZ R29, R27, R6 ;  /* 0x000000061b1d7221 */ /* 0x002fc20000010000 */
[----:B------:R-:W-:-:S04]  /*5e20*/  FADD.FTZ R50, R50, R45 ;  /* 0x0000002d32327221 */ /* 0x000fc80000010000 */
[----:B------:R-:W-:Y:S02]  /*5e30*/  FADD.FTZ R101, R101, R50 ;  /* 0x0000003265657221 */ /* 0x000fe40000010000 */
[----:B------:R-:W1:Y:S01]  /*5e40*/  MUFU.EX2 R87, R87 ;  /* 0x0000005700577308 */ /* 0x000e620000000800 */
[----:B--2---:R-:W-:-:S01]  /*5e50*/  FADD.FTZ R29, R84, R29 ;  /* 0x0000001d541d7221 */ /* 0x004fc20000010000 */
[----:B------:R-:W-:-:S04]  /*5e60*/  FADD.FTZ R24, R52, R101 ;  /* 0x0000006534187221 */ /* 0x000fc80000010000 */
[----:B------:R-:W-:Y:S02]  /*5e70*/  FADD.FTZ R97, R97, R24 ;  /* 0x0000001861617221 */ /* 0x000fe40000010000 */
[----:B------:R-:W2:Y:S01]  /*5e80*/  MUFU.EX2 R37, R37 ;  /* 0x0000002500257308 */ /* 0x000ea20000000800 */
[----:B---3--:R-:W-:-:S01]  /*5e90*/  FADD.FTZ R8, R86, R29 ;  /* 0x0000001d56087221 */ /* 0x008fc20000010000 */
[----:B------:R-:W-:-:S04]  /*5ea0*/  FADD.FTZ R54, R54, R97 ;  /* 0x0000006136367221 */ /* 0x000fc80000010000 */
[----:B------:R-:W-:Y:S02]  /*5eb0*/  FADD.FTZ R99, R99, R54 ;  /* 0x0000003663637221 */ /* 0x000fe40000010000 */
[----:B------:R-:W3:Y:S01]  /*5ec0*/  MUFU.EX2 R88, R88 ;  /* 0x0000005800587308 */ /* 0x000ee20000000800 */
[----:B-1----:R-:W-:-:S01]  /*5ed0*/  FADD.FTZ R8, R87, R8 ;  /* 0x0000000857087221 */ /* 0x002fc20000010000 */
[----:B------:R-:W-:-:S06]  /*5ee0*/  F2FP.SATFINITE.E4M3.F32.PACK_AB_MERGE_C R86, R87, R86, RZ ;  /* 0x000000565756723e */ /* 0x000fcc00048070ff */
        /* <DEDUP_REMOVED lines=8> */
[----:B------:R-:W-:-:S06]  /*5f70*/  F2FP.SATFINITE.E4M3.F32.PACK_AB_MERGE_C R39, R92, R39, RZ ;  /* 0x000000275c27723e */ /* 0x000fcc00048070ff */
        /* <DEDUP_REMOVED lines=8> */
[----:B------:R-:W-:-:S06]  /*6000*/  F2FP.SATFINITE.E4M3.F32.PACK_AB_MERGE_C R43, R96, R43, RZ ;  /* 0x0000002b602b723e */ /* 0x000fcc00048070ff */
[----:B------:R-:W3:Y:S01]  /*6010*/  MUFU.EX2 R15, R15 ;  /* 0x0000000f000f7308 */ /* 0x000ee20000000800 */
[----:B-1----:R-:W-:-:S07]  /*6020*/  FADD.FTZ R29, R25, R24 ;  /* 0x00000018191d7221 */ /* 0x002fce0000010000 */
[----:B------:R-:W-:Y:S01]  /*6030*/  MUFU.EX2 R34, R34 ;  /* 0x0000002200227308 */ /* 0x000fe20000000800 */
[----:B--2---:R-:W-:-:S07]  /*6040*/  FADD.FTZ R26, R94, R29 ;  /* 0x0000001d5e1a7221 */ /* 0x004fce0000010000 */
[----:B------:R-:W1:Y:S01]  /*6050*/  MUFU.EX2 R61, R61 ;  /* 0x0000003d003d7308 */ /* 0x000e620000000800 */
[----:B---3--:R-:W-:-:S07]  /*6060*/  FADD.FTZ R29, R15, R26 ;  /* 0x0000001a0f1d7221 */ /* 0x008fce0000010000 */
[----:B------:R2:W3:Y:S08]  /*6070*/  MUFU.EX2 R98, R193 ;  /* 0x000000c100627308 */ /* 0x0004f00000000800 */
[----:B------:R-:W-:Y:S01]  /*6080*/  MUFU.EX2 R56, R56 ;  /* 0x0000003800387308 */ /* 0x000fe20000000800 */
[----:B-1----:R-:W-:Y:S02]  /*6090*/  F2FP.SATFINITE.E4M3.F32.PACK_AB_MERGE_C R28, R61, R34, RZ ;  /* 0x000000223d1c723e */ /* 0x002fe400048070ff */
[----:B--2---:R-:W-:-:S05]  /*60a0*/  F2FP.SATFINITE.E4M3.F32.PACK_AB_MERGE_C R193, R90, R41, R43 ;  /* 0x000000295ac1723e */ /* 0x004fca000480702b */
[----:B------:R-:W1:Y:S01]  /*60b0*/  MUFU.EX2 R91, R91 ;  /* 0x0000005b005b7308 */ /* 0x000e620000000800 */
[----:B---3--:R-:W-:-:S01]  /*60c0*/  FADD.FTZ R29, R98, R29 ;  /* 0x0000001d621d7221 */ /* 0x008fc20000010000 */
[----:B------:R-:W-:-:S04]  /*60d0*/  F2FP.SATFINITE.E4M3.F32.PACK_AB_MERGE_C R98, R98, R15, RZ ;  /* 0x0000000f6262723e */ /* 0x000fc800048070ff */
[----:B------:R-:W-:Y:S02]  /*60e0*/  F2FP.SATFINITE.E4M3.F32.PACK_AB_MERGE_C R195, R94, R25, R98 ;  /* 0x000000195ec3723e */ /* 0x000fe40004807062 */
[----:B------:R-:W2:Y:S08]  /*60f0*/  MUFU.EX2 R14, R14 ;  /* 0x0000000e000e7308 */ /* 0x000eb00000000800 */
[----:B------:R-:W3:Y:S01]  /*6100*/  MUFU.EX2 R3, R51 ;  /* 0x0000003300037308 */ /* 0x000ee20000000800 */
[----:B-1----:R-:W-:Y:S01]  /*6110*/  F2FP.SATFINITE.E4M3.F32.PACK_AB_MERGE_C R188, R91, R56, R28 ;  /* 0x000000385bbc723e */ /* 0x002fe2000480701c */
[----:B------:R-:W-:-:S04]  /*6120*/  FADD.FTZ R56, R56, R99 ;  /* 0x0000006338387221 */ /* 0x000fc80000010000 */
[----:B------:R-:W-:Y:S02]  /*6130*/  FADD.FTZ R91, R91, R56 ;  /* 0x000000385b5b7221 */ /* 0x000fe40000010000 */
[----:B------:R-:W1:Y:S01]  /*6140*/  MUFU.EX2 R49, R49 ;  /* 0x0000003100317308 */ /* 0x000e620000000800 */
[----:B--2---:R-:W-:-:S01]  /*6150*/  FADD.FTZ R26, R14, R29 ;  /* 0x0000001d0e1a7221 */ /* 0x004fc20000010000 */
[----:B------:R-:W-:-:S04]  /*6160*/  FADD.FTZ R34, R34, R91 ;  /* 0x0000005b22227221 */ /* 0x000fc80000010000 */
[----:B------:R-:W-:Y:S02]  /*6170*/  FADD.FTZ R61, R61, R34 ;  /* 0x000000223d3d7221 */ /* 0x000fe40000010000 */
[----:B------:R-:W-:Y:S01]  /*6180*/  MUFU.EX2 R58, R58 ;  /* 0x0000003a003a7308 */ /* 0x000fe20000000800 */
[----:B---3--:R-:W-:-:S07]  /*6190*/  FADD.FTZ R28, R3, R26 ;  /* 0x0000001a031c7221 */ /* 0x008fce0000010000 */
[----:B------:R-:W2:Y:S01]  /*61a0*/  MUFU.EX2 R81, R81 ;  /* 0x0000005100517308 */ /* 0x000ea20000000800 */
[----:B-1----:R-:W-:-:S07]  /*61b0*/  FADD.FTZ R29, R49, R28 ;  /* 0x0000001c311d7221 */ /* 0x002fce0000010000 */
[----:B------:R-:W1:Y:S08]  /*61c0*/  MUFU.EX2 R6, R53 ;  /* 0x0000003500067308 */ /* 0x000e700000000800 */
[----:B------:R-:W-:Y:S01]  /*61d0*/  MUFU.EX2 R36, R36 ;  /* 0x0000002400247308 */ /* 0x000fe20000000800 */
[----:B--2---:R-:W-:-:S07]  /*61e0*/  F2FP.SATFINITE.E4M3.F32.PACK_AB_MERGE_C R30, R81, R58, RZ ;  /* 0x0000003a511e723e */ /* 0x004fce00048070ff */
[----:B------:R-:W2:Y:S01]  /*61f0*/  MUFU.EX2 R67, R67 ;  /* 0x0000004300437308 */ /* 0x000ea20000000800 */
[----:B-1----:R-:W-:-:S01]  /*6200*/  FADD.FTZ R28, R6, R29 ;  /* 0x0000001d061c7221 */ /* 0x002fc20000010000 */
[----:B------:R-:W-:-:S04]  /*6210*/  F2FP.SATFINITE.E4M3.F32.PACK_AB_MERGE_C R49, R6, R49, RZ ;  /* 0x000000310631723e */ /* 0x000fc800048070ff */
[----:B------:R-:W-:Y:S02]  /*6220*/  F2FP.SATFINITE.E4M3.F32.PACK_AB_MERGE_C R189, R3, R14, R49 ;  /* 0x0000000e03bd723e */ /* 0x000fe40004807031 */
[----:B------:R-:W1:Y:S08]  /*6230*/  MUFU.EX2 R11, R11 ;  /* 0x0000000b000b7308 */ /* 0x000e700000000800 */
[----:B------:R-:W3:Y:S01]  /*6240*/  MUFU.EX2 R8, R55 ;  /* 0x0000003700087308 */ /* 0x000ee20000000800 */
[----:B--2---:R-:W-:Y:S01]  /*6250*/  F2FP.SATFINITE.E4M3.F32.PACK_AB_MERGE_C R190, R67, R36, R30 ;  /* 0x0000002443be723e */ /* 0x004fe2000480701e */
[----:B------:R-:W-:-:S04]  /*6260*/  FADD.FTZ R36, R36, R61 ;  /* 0x0000003d24247221 */ /* 0x000fc80000010000 */
[----:B------:R-:W-:Y:S02]  /*6270*/  FADD.FTZ R67, R67, R36 ;  /* 0x0000002443437221 */ /* 0x000fe40000010000 */
[----:B------:R-:W2:Y:S01]  /*6280*/  MUFU.EX2 R57, R57 ;  /* 0x0000003900397308 */ /* 0x000ea20000000800 */
[----:B-1----:R-:W-:-:S01]  /*6290*/  FADD.FTZ R15, R11, R28 ;  /* 0x0000001c0b0f7221 */ /* 0x002fc20000010000 */
[----:B------:R-:W-:-:S04]  /*62a0*/  FADD.FTZ R58, R58, R67 ;  /* 0x000000433a3a7221 */ /* 0x000fc80000010000 */
[----:B------:R-:W-:Y:S02]  /*62b0*/  FADD.FTZ R81, R81, R58 ;  /* 0x0000003a51517221 */ /* 0x000fe40000010000 */
[----:B------:R-:W-:Y:S01]  /*62c0*/  MUFU.EX2 R62, R62 ;  /* 0x0000003e003e7308 */ /* 0x000fe20000000800 */
[----:B---3--:R-:W-:-:S07]  /*62d0*/  FADD.FTZ R28, R8, R15 ;  /* 0x0000000f081c7221 */ /* 0x008fce0000010000 */
[----:B------:R-:W1:Y:S01]  /*62e0*/  MUFU.EX2 R75, R75 ;  /* 0x0000004b004b7308 */ /* 0x000e620000000800 */
[----:B--2---:R-:W-:-:S07]  /*62f0*/  FADD.FTZ R15, R57, R28 ;  /* 0x0000001c390f7221 */ /* 0x004fce0000010000 */
[----:B------:R2:W3:Y:S08]  /*6300*/  MUFU.EX2 R20, R197 ;  /* 0x000000c500147308 */ /* 0x0004f00000000800 */
[----:B------:R-:W-:Y:S01]  /*6310*/  MUFU.EX2 R60, R60 ;  /* 0x0000003c003c7308 */ /* 0x000fe20000000800 */
[----:B-1----:R-:W-:Y:S02]  /*6320*/  F2FP.SATFINITE.E4M3.F32.PACK_AB_MERGE_C R29, R75, R62, RZ ;  /* 0x0000003e4b1d723e */ /* 0x002fe400048070ff */
[----:B--2---:R-:W-:-:S05]  /*6330*/  F2FP.SATFINITE.E4M3.F32.PACK_AB_MERGE_C R197, R84, R27, R86 ;  /* 0x0000001b54c5723e */ /* 0x004fca0004807056 */
[----:B------:R-:W1:Y:S01]  /*6340*/  MUFU.EX2 R63, R63 ;  /* 0x0000003f003f7308 */ /* 0x000e620000000800 */
[C---:B---3--:R-:W-:Y:S01]  /*6350*/  F2FP.SATFINITE.E4M3.F32.PACK_AB_MERGE_C R57, R20.reuse, R57, RZ ;  /* 0x000000391439723e */ /* 0x048fe200048070ff */
[----:B------:R-:W-:-:S03]  /*6360*/  FADD.FTZ R20, R20, R15 ;  /* 0x0000000f14147221 */ /* 0x000fc60000010000 */
[----:B------:R-:W-:-:S03]  /*6370*/  F2FP.SATFINITE.E4M3.F32.PACK_AB_MERGE_C R191, R8, R11, R57 ;  /* 0x0000000b08bf723e */ /* 0x000fc60004807039 */
[----:B------:R-:W2:Y:S08]  /*6380*/  MUFU.EX2 R65, R65 ;  /* 0x0000004100417308 */ /* 0x000eb00000000800 */
[----:B------:R3:W4:Y:S01]  /*6390*/  MUFU.EX2 R24, R199 ;  /* 0x000000c700187308 */ /* 0x0007220000000800 */
[----:B-1----:R-:W-:Y:S01]  /*63a0*/  F2FP.SATFINITE.E4M3.F32.PACK_AB_MERGE_C R184, R63, R60, R29 ;  /* 0x0000003c3fb8723e */ /* 0x002fe2000480701d */
[----:B------:R-:W-:-:S04]  /*63b0*/  FADD.FTZ R60, R60, R81 ;  /* 0x000000513c3c7221 */ /* 0x000fc80000010000 */
[----:B------:R-:W-:Y:S02]  /*63c0*/  FADD.FTZ R63, R63, R60 ;  /* 0x0000003c3f3f7221 */ /* 0x000fe40000010000 */
[----:B------:R-:W1:Y:S01]  /*63d0*/  MUFU.EX2 R69, R69 ;  /* 0x0000004500457308 */ /* 0x000e620000000800 */
[----:B--2---:R-:W-:-:S01]  /*63e0*/  FADD.FTZ R7, R65, R20 ;  /* 0x0000001441077221 */ /* 0x004fc20000010000 */
[----:B------:R-:W-:Y:S01]  /*63f0*/  FADD.FTZ R62, R62, R63 ;  /* 0x0000003f3e3e7221 */ /* 0x000fe20000010000 */
[----:B---3--:R-:W-:-:S03]  /*6400*/  F2FP.SATFINITE.E4M3.F32.PACK_AB_MERGE_C R199, R88, R37, R39 ;  /* 0x0000002558c7723e */ /* 0x008fc60004807027 */
[----:B------:R-:W-:Y:S02]  /*6410*/  FADD.FTZ R75, R75, R62 ;  /* 0x0000003e4b4b7221 */ /* 0x000fe40000010000 */
[----:B------:R-:W-:Y:S01]  /*6420*/  MUFU.EX2 R59, R59 ;  /* 0x0000003b003b7308 */ /* 0x000fe20000000800 */
[----:B----4-:R-:W-:-:S07]  /*6430*/  FADD.FTZ R20, R24, R7 ;  /* 0x0000000718147221 */ /* 0x010fce0000010000 */
[----:B------:R-:W2:Y:S01]  /*6440*/  MUFU.EX2 R38, R38 ;  /* 0x0000002600267308 */ /* 0x000ea20000000800 */
[----:B-1----:R-:W-:-:S07]  /*6450*/  FADD.FTZ R7, R69, R20 ;  /* 0x0000001445077221 */ /* 0x002fce0000010000 */
[----:B------:R1:W3:Y:S08]  /*6460*/  MUFU.EX2 R26, R201 ;  /* 0x000000c9001a7308 */ /* 0x0002f00000000800 */
[----:B------:R-:W-:Y:S01]  /*6470*/  MUFU.EX2 R66, R66 ;  /* 0x0000004200427308 */ /* 0x000fe20000000800 */
[----:B--2---:R-:W-:Y:S02]  /*6480*/  F2FP.SATFINITE.E4M3.F32.PACK_AB_MERGE_C R15, R38, R59, RZ ;  /* 0x0000003b260f723e */ /* 0x004fe400048070ff */
[----:B-1----:R-:W-:-:S05]  /*6490*/  F2FP.SATFINITE.E4M3.F32.PACK_AB_MERGE_C R201, R76, R33, R78 ;  /* 0x000000214cc9723e */ /* 0x002fca000480704e */
[----:B------:R-:W1:Y:S01]  /*64a0*/  MUFU.EX2 R71, R71 ;  /* 0x0000004700477308 */ /* 0x000e620000000800 */
[C---:B---3--:R-:W-:Y:S01]  /*64b0*/  F2FP.SATFINITE.E4M3.F32.PACK_AB_MERGE_C R69, R26.reuse, R69, RZ ;  /* 0x000000451a45723e */ /* 0x048fe200048070ff */
[----:B------:R-:W-:-:S03]  /*64c0*/  FADD.FTZ R26, R26, R7 ;  /* 0x000000071a1a7221 */ /* 0x000fc60000010000 */
[----:B------:R-:W-:-:S03]  /*64d0*/  F2FP.SATFINITE.E4M3.F32.PACK_AB_MERGE_C R185, R24, R65, R69 ;  /* 0x0000004118b9723e */ /* 0x000fc60004807045 */
[----:B------:R-:W2:Y:S08]  /*64e0*/  MUFU.EX2 R31, R31 ;  /* 0x0000001f001f7308 */ /* 0x000eb00000000800 */
[----:B------:R-:W3:Y:S01]  /*64f0*/  MUFU.EX2 R6, R105 ;  /* 0x0000006900067308 */ /* 0x000ee20000000800 */
[----:B-1----:R-:W-:Y:S01]  /*6500*/  F2FP.SATFINITE.E4M3.F32.PACK_AB_MERGE_C R186, R71, R66, R15 ;  /* 0x0000004247ba723e */ /* 0x002fe2000480700f */
[----:B------:R-:W-:-:S04]  /*6510*/  FADD.FTZ R66, R66, R75 ;  /* 0x0000004b42427221 */ /* 0x000fc80000010000 */
[----:B------:R-:W-:Y:S02]  /*6520*/  FADD.FTZ R66, R71, R66 ;  /* 0x0000004247427221 */ /* 0x000fe40000010000 */
[----:B------:R-:W-:Y:S01]  /*6530*/  MUFU.EX2 R35, R35 ;  /* 0x0000002300237308 */ /* 0x000fe20000000800 */
[----:B--2---:R-:W-:-:S07]  /*6540*/  FADD.FTZ R7, R31, R26 ;  /* 0x0000001a1f077221 */ /* 0x004fce0000010000 */
[----:B------:R-:W1:Y:S01]  /*6550*/  MUFU.EX2 R68, R68 ;  /* 0x0000004400447308 */ /* 0x000e620000000800 */
[----:B---3--:R-:W-:-:S01]  /*6560*/  FADD.FTZ R14, R6, R7 ;  /* 0x00000007060e7221 */ /* 0x008fc20000010000 */
[----:B------:R-:W-:-:S04]  /*6570*/  FADD.FTZ R7, R59, R66 ;  /* 0x000000423b077221 */ /* 0x000fc80000010000 */
[----:B------:R-:W-:Y:S01]  /*6580*/  FADD.FTZ R7, R38, R7 ;  /* 0x0000000726077221 */ /* 0x000fe20000010000 */
[----:B-1----:R-:W-:Y:S01]  /*6590*/  F2FP.SATFINITE.E4M3.F32.PACK_AB_MERGE_C R3, R68, R35, RZ ;  /* 0x000000234403723e */ /* 0x002fe200048070ff */
[----:B------:R-:W-:-:S03]  /*65a0*/  FADD.FTZ R35, R35, R14 ;  /* 0x0000000e23237221 */ /* 0x000fc60000010000 */
[----:B------:R-:W-:Y:S01]  /*65b0*/  F2FP.SATFINITE.E4M3.F32.PACK_AB_MERGE_C R187, R6, R31, R3 ;  /* 0x0000001f06bb723e */ /* 0x000fe20004807003 */
[----:B------:R-:W-:-:S01]  /*65c0*/  FADD.FTZ R6, R68, R35 ;  /* 0x0000002344067221 */ /* 0x000fc20000010000 */
[----:B------:R-:W-:Y:S01]  /*65d0*/  VIADD R3, R120, 0xfffffffe ;  /* 0xfffffffe78037836 */ /* 0x000fe20000000000 */
        /* <DEDUP_REMOVED lines=11> */
.L_x_736:
[----:B------:R-:W-:-:S13]  /*6690*/  ISETP.NE.AND P1, PT, R13, 0x1, PT ;  /* 0x000000010d00780c */ /* 0x000fda0003f25270 */
[----:B------:R-:W1:Y:S02]  /*66a0*/  @P1 LDC.64 R14, c[0x0][0x9e8] ;  /* 0x00027a00ff0e1b82 */ /* 0x000e640000000a00 */
[----:B-1----:R-:W-:-:S05]  /*66b0*/  @P1 IMAD.HI.U32 R14, R8, R14, RZ ;  /* 0x0000000e080e1227 */ /* 0x002fca00078e00ff */
[----:B------:R-:W-:-:S07]  /*66c0*/  @P1 SHF.R.U32.HI R8, RZ, R15, R14 ;  /* 0x0000000fff081219 */ /* 0x000fce000001160e */
.L_x_737:
[----:B------:R-:W-:-:S05]  /*66d0*/  IMAD R13, R8, R13, R13 ;  /* 0x0000000d080d7224 */ /* 0x000fca00078e020d */
[----:B------:R-:W-:-:S07]  /*66e0*/  VIMNMX R12, R12, R13, PT ;  /* 0x0000000d0c0c7248 */ /* 0x000fce0003fe0100 */
.L_x_735:
[----:B------:R-:W-:Y:S01]  /*66f0*/  IMAD.HI R12, R12, 0x2aaaaaab, RZ ;  /* 0x2aaaaaab0c0c7827 */ /* 0x000fe200078e02ff */
[----:B------:R-:W-:Y:S02]  /*6700*/  CS2R R182, SRZ ;  /* 0x0000000000b67805 */ /* 0x000fe4000001ff00 */
[----:B------:R-:W-:Y:S02]  /*6710*/  CS2R R180, SRZ ;  /* 0x0000000000b47805 */ /* 0x000fe4000001ff00 */
[----:B------:R-:W-:Y:S02]  /*6720*/  CS2R R178, SRZ ;  /* 0x0000000000b27805 */ /* 0x000fe4000001ff00 */
[----:B------:R-:W-:Y:S02]  /*6730*/  CS2R R176, SRZ ;  /* 0x0000000000b07805 */ /* 0x000fe4000001ff00 */
[----:B------:R-:W-:Y:S02]  /*6740*/  SHF.R.U32.HI R11, RZ, 0x1f, R12 ;  /* 0x0000001fff0b7819 */ /* 0x000fe4000001160c */
[----:B------:R-:W-:-:S02]  /*6750*/  CS2R R174, SRZ ;  /* 0x0000000000ae7805 */ /* 0x000fc4000001ff00 */
[----:B------:R-:W-:Y:S02]  /*6760*/  CS2R R172, SRZ ;  /* 0x0000000000ac7805 */ /* 0x000fe4000001ff00 */
[----:B------:R-:W-:Y:S02]  /*6770*/  CS2R R170, SRZ ;  /* 0x0000000000aa7805 */ /* 0x000fe4000001ff00 */
[----:B------:R-:W-:Y:S02]  /*6780*/  LEA.HI.SX32 R8, R12, R11, 0x1b ;  /* 0x0000000b0c087211 */ /* 0x000fe400078fdaff */
[----:B------:R-:W-:Y:S02]  /*6790*/  CS2R R168, SRZ ;  /* 0x0000000000a87805 */ /* 0x000fe4000001ff00 */
[----:B------:R-:W-:Y:S02]  /*67a0*/  CS2R R166, SRZ ;  /* 0x0000000000a67805 */ /* 0x000fe4000001ff00 */
[----:B------:R-:W-:-:S02]  /*67b0*/  CS2R R164, SRZ ;  /* 0x0000000000a47805 */ /* 0x000fc4000001ff00 */
[----:B------:R-:W-:Y:S02]  /*67c0*/  VIMNMX R8, R23, R8, !PT ;  /* 0x0000000817087248 */ /* 0x000fe40007fe0100 */
[----:B------:R-:W-:Y:S02]  /*67d0*/  CS2R R162, SRZ ;  /* 0x0000000000a27805 */ /* 0x000fe4000001ff00 */
[----:B------:R-:W-:Y:S02]  /*67e0*/  CS2R R160, SRZ ;  /* 0x0000000000a07805 */ /* 0x000fe4000001ff00 */
[----:B------:R-:W-:Y:S02]  /*67f0*/  CS2R R158, SRZ ;  /* 0x00000000009e7805 */ /* 0x000fe4000001ff00 */
[----:B------:R-:W-:Y:S02]  /*6800*/  ISETP.GE.AND P1, PT, R3, R8, PT ;  /* 0x000000080300720c */ /* 0x000fe40003f26270 */
        /* <DEDUP_REMOVED lines=19> */
[----:B------:R-:W-:Y:S06]  /*6940*/  @!P1 BRA `(.L_x_738) ;  /* 0x0000005400349947 */ /* 0x000fec0003800000 */
[----:B------:R-:W-:Y:S01]  /*6950*/  IMAD.IADD R11, R212, 0x1, R4 ;  /* 0x00000001d40b7824 */ /* 0x000fe200078e0204 */
[----:B------:R-:W-:Y:S01]  /*6960*/  ULDC UR21, c[0x0][0x9e4] ;  /* 0x0002790000157ab9 */ /* 0x000fe20000000800 */
[----:B------:R-:W-:Y:S01]  /*6970*/  IMAD.MOV.U32 R183, RZ, RZ, RZ ;  /* 0x000000ffffb77224 */ /* 0x000fe200078e00ff */
[----:B------:R-:W-:Y:S01]  /*6980*/  ULDC UR22, c[0x0][0x2e0] ;  /* 0x0000b80000167ab9 */ /* 0x000fe20000000800 */
[----:B------:R-:W-:-:S05]  /*6990*/  ULDC UR23, c[0x0][0x9e0] ;  /* 0x0002780000177ab9 */ /* 0x000fca0000000800 */
.L_x_756:
[----:B------:R-:W-:Y:S01]  /*69a0*/  UIADD3 UR7, UR36, 0x1, URZ ;  /* 0x0000000124077890 */ /* 0x000fe2000fffe03f */
[----:B------:R-:W-:-:S03]  /*69b0*/  ISETP.NE.AND P2, PT, RZ, UR40, PT ;  /* 0x00000028ff007c0c */ /* 0x000fc6000bf45270 */
[----:B------:R-:W-:-:S04]  /*69c0*/  UISETP.NE.AND UP0, UPT, UR7, 0x2, UPT ;  /* 0x000000020700788c */ /* 0x000fc8000bf05270 */
[----:B------:R-:W-:Y:S02]  /*69d0*/  USEL UR10, URZ, 0x1, UP0 ;  /* 0x000000013f0a7887 */ /* 0x000fe40008000000 */
[----:B------:R-:W-:-:S04]  /*69e0*/  USEL UR7, UR7, URZ, UP0 ;  /* 0x0000003f07077287 */ /* 0x000fc80008000000 */
[----:B------:R-:W-:Y:S01]  /*69f0*/  LOP3.LUT R12, R17, UR10, RZ, 0x3c, !PT ;  /* 0x0000000a110c7c12 */ /* 0x000fe2000f8e3cff */
[----:B------:R-:W-:Y:S07]  /*6a00*/  @P2 BRA `(.L_x_739) ;  /* 0x0000000000282947 */ /* 0x000fee0003800000 */
[----:B------:R-:W-:Y:S05]  /*6a10*/  @!P0 BRA `(.L_x_740) ;  /* 0x0000000000048947 */ /* 0x000fea0003800000 */
[----:B------:R-:W-:Y:S01]  /*6a20*/  BPT.TRAP 0x1 ;  /* 0x000000040000795c */ /* 0x000fe20000300000 */
.L_x_740:
[----:B------:R-:W-:Y:S01]  /*6a30*/  ULEA UR10, UR7, UR38, 0x3 ;  /* 0x00000026070a7291 */ /* 0x000fe2000f8e183f */
[----:B------:R-:W-:-:S08]  /*6a40*/  SHF.L.U32 R13, R12, 0x1f, RZ ;  /* 0x0000001f0c0d7819 */ /* 0x000fd000000006ff */
[----:B------:R1:W2:Y:S01]  /*6a50*/  SYNCS.PHASECHK.TRANS64.TRYWAIT P1, [UR10+0x28830], R13 ;  /* 0x0288300dff0075a7 */ /* 0x0002a2000802014a */
[----:B------:R-:W-:Y:S05]  /*6a60*/  @!P0 BRA `(.L_x_741) ;  /* 0x0000000000048947 */ /* 0x000fea0003800000 */
[----:B------:R-:W-:Y:S01]  /*6a70*/  BPT.TRAP 0x1 ;  /* 0x000000040000795c */ /* 0x000fe20000300000 */
.L_x_741:
[----:B--2---:R-:W-:Y:S05]  /*6a80*/  @P1 BRA `(.L_x_739) ;  /* 0x0000000000081947 */ /* 0x004fea0003800000 */
[----:B------:R-:W2:Y:S02]  /*6a90*/  SYNCS.PHASECHK.TRANS64.TRYWAIT P1, [UR10+0x28830], R13 ;  /* 0x0288300dff0075a7 */ /* 0x000ea4000802014a */
[----:B--2---:R-:W-:Y:S05]  /*6aa0*/  @!P1 BRA `(.L_x_742) ;  /* 0x0000013800dc9947 */ /* 0x004fea0003800000 */
.L_x_739:
[----:B--2---:R-:W2:Y:S01]  /*6ab0*/  S2R R14, SR_TID.X ;  /* 0x00000000000e7919 */ /* 0x004ea20000002100 */
[----:B------:R-:W-:Y:S01]  /*6ac0*/  UIMAD UR18, UR7, 0x600, UR20 ;  /* 0x00000600071278a4 */ /* 0x000fe2000f8e0214 */
[----:B------:R-:W-:Y:S01]  /*6ad0*/  UMOV UR19, 0x40000040 ;  /* 0x4000004000137882 */ /* 0x000fe20000000000 */
[----:B------:R-:W-:Y:S02]  /*6ae0*/  UMOV UR24, UR4 ;  /* 0x0000000400187c82 */ /* 0x000fe40008000000 */
[----:B------:R-:W-:Y:S01]  /*6af0*/  UIADD3 UR26, UR18, 0x2, URZ ;  /* 0x00000002121a7890 */ /* 0x000fe2000fffe03f */
[----:B------:R-:W-:Y:S01]  /*6b00*/  UMOV UR25, UR5 ;  /* 0x0000000500197c82 */ /* 0x000fe20008000000 */
[----:B------:R-:W-:Y:S01]  /*6b10*/  UMOV UR27, 0x40000040 ;  /* 0x40000040001b7882 */ /* 0x000fe20000000000 */
[----:B------:R-:W-:Y:S01]  /*6b20*/  UIADD3 UR10, UR18, 0x4, URZ ;  /* 0x00000004120a7890 */ /* 0x000fe2000fffe03f */
[----:B------:R-:W-:Y:S01]  /*6b30*/  UMOV UR11, 0x40000040 ;  /* 0x40000040000b7882 */ /* 0x000fe20000000000 */
[----:B------:R-:W-:Y:S01]  /*6b40*/  UIADD3 UR14, UR18, 0x6, URZ ;  /* 0x00000006120e7890 */ /* 0x000fe2000fffe03f */
[----:B------:R-:W-:Y:S01]  /*6b50*/  UMOV UR15, 0x40000040 ;  /* 0x40000040000f7882 */ /* 0x000fe20000000000 */
[----:B--2---:R-:W-:-:S05]  /*6b60*/  SHF.R.U32.HI R14, RZ, 0x7, R14 ;  /* 0x00000007ff0e7819 */ /* 0x004fca000001160e */
[----:B-1----:R-:W-:-:S05]  /*6b70*/  VIADD R13, R14, 0x8 ;  /* 0x000000080e0d7836 */ /* 0x002fca0000000000 */
[----:B------:R1:W-:Y:S06]  /*6b80*/  BAR.SYNC.DEFER_BLOCKING R13, 0x100 ;  /* 0x0004000d0000751d */ /* 0x0003ec0000010000 */
[----:B------:R-:W-:-:S06]  /*6b90*/  WARPGROUP.ARRIVE ;  /* 0x00000000000079c5 */ /* 0x000fcc0000000000 */
[----:B------:R-:W-:Y:S03]  /*6ba0*/  QGMMA.64x192x32.F32.E4M3.E4M3 R24, gdesc[UR16], RZ, !UPT, gsb0 ;  /* 0x02e00000101879f3 */ /* 0x000fe6000c0008ff */
[----:B------:R-:W-:Y:S02]  /*6bb0*/  WARPGROUP.DEPBAR.LE gsb0, 0x0 ;  /* 0x00008000000079c5 */ /* 0x000fe40000010000 */
[----:B------:R-:W-:-:S15]  /*6bc0*/  WARPGROUP.ARRIVE ;  /* 0x00000000000079c5 */ /* 0x000fde0000000000 */
[----:B------:R-:W-:Y:S03]  /*6bd0*/  QGMMA.64x192x32.F32.E4M3.E4M3 R24, gdesc[UR24], R24, gsb0 ;  /* 0x02e00000181879f3 */ /* 0x000fe60008000818 */
[----:B------:R-:W-:Y:S02]  /*6be0*/  WARPGROUP.DEPBAR.LE gsb0, 0x0 ;  /* 0x00008000000079c5 */ /* 0x000fe40000010000 */
[----:B------:R-:W-:-:S15]  /*6bf0*/  WARPGROUP.ARRIVE ;  /* 0x00000000000079c5 */ /* 0x000fde0000000000 */
[----:B------:R-:W-:Y:S03]  /*6c00*/  QGMMA.64x192x32.F32.E4M3.E4M3 R24, gdesc[UR8], R24, gsb0 ;  /* 0x02e00000081879f3 */ /* 0x000fe60008000818 */
[----:B------:R-:W-:Y:S02]  /*6c10*/  WARPGROUP.DEPBAR.LE gsb0, 0x0 ;  /* 0x00008000000079c5 */ /* 0x000fe40000010000 */
[----:B------:R-:W-:-:S15]  /*6c20*/  WARPGROUP.ARRIVE ;  /* 0x00000000000079c5 */ /* 0x000fde0000000000 */
[----:B------:R-:W-:Y:S03]  /*6c30*/  QGMMA.64x192x32.F32.E4M3.E4M3 R24, gdesc[UR12], R24, gsb0 ;  /* 0x02e000000c1879f3 */ /* 0x000fe60008000818 */
[----:B------:R-:W-:Y:S02]  /*6c40*/  WARPGROUP.DEPBAR.LE gsb0, 0x0 ;  /* 0x00008000000079c5 */ /* 0x000fe40000010000 */
[----:B-1----:R-:W-:Y:S05]  /*6c50*/  @P2 BRA `(.L_x_743) ;  /* 0x0000000000282947 */ /* 0x002fea0003800000 */
[----:B------:R-:W-:Y:S05]  /*6c60*/  @!P0 BRA `(.L_x_744) ;  /* 0x0000000000048947 */ /* 0x000fea0003800000 */
[----:B------:R-:W-:Y:S01]  /*6c70*/  BPT.TRAP 0x1 ;  /* 0x000000040000795c */ /* 0x000fe20000300000 */
.L_x_744:
[----:B------:R-:W-:Y:S01]  /*6c80*/  ULEA UR10, UR36, UR38, 0x3 ;  /* 0x00000026240a7291 */ /* 0x000fe2000f8e183f */
[----:B------:R-:W-:-:S08]  /*6c90*/  SHF.L.U32 R13, R17, 0x1f, RZ ;  /* 0x0000001f110d7819 */ /* 0x000fd000000006ff */
[----:B------:R1:W2:Y:S01]  /*6ca0*/  SYNCS.PHASECHK.TRANS64.TRYWAIT P1, [UR10+0x28850], R13 ;  /* 0x0288500dff0075a7 */ /* 0x0002a2000802014a */
[----:B------:R-:W-:Y:S05]  /*6cb0*/  @!P0 BRA `(.L_x_745) ;  /* 0x0000000000048947 */ /* 0x000fea0003800000 */
[----:B------:R-:W-:Y:S01]  /*6cc0*/  BPT.TRAP 0x1 ;  /* 0x000000040000795c */ /* 0x000fe20000300000 */
.L_x_745:
[----:B--2---:R-:W-:Y:S05]  /*6cd0*/  @P1 BRA `(.L_x_743) ;  /* 0x0000000000081947 */ /* 0x004fea0003800000 */
[----:B------:R-:W2:Y:S02]  /*6ce0*/  SYNCS.PHASECHK.TRANS64.TRYWAIT P1, [UR10+0x28850], R13 ;  /* 0x0288500dff0075a7 */ /* 0x000ea4000802014a */
[----:B--2---:R-:W-:Y:S05]  /*6cf0*/  @!P1 BRA `(.L_x_746) ;  /* 0x0000013800609947 */ /* 0x004fea0003800000 */
.L_x_743:
[----:B------:R-:W-:Y:S01]  /*6d00*/  UIADD3 UR10, UR38, 0x400, URZ ;  /* 0x00000400260a7890 */ /* 0x000fe2000fffe03f */
[----:B------:R-:W-:Y:S01]  /*6d10*/  WARPGROUP.ARRIVE ;  /* 0x00000000000079c5 */ /* 0x000fe20000000000 */
[----:B------:R-:W-:Y:S01]  /*6d20*/  UMOV UR11, 0x80000020 ;  /* 0x80000020000b7882 */ /* 0x000fe20000000000 */
[----:B------:R-:W-:Y:S01]  /*6d30*/  UMOV UR15, 0x80000020 ;  /* 0x80000020000f7882 */ /* 0x000fe20000000000 */
[----:B------:R-:W-:-:S03]  /*6d40*/  USHF.R.U32.HI UR10, URZ, 0x4, UR10 ;  /* 0x000000043f0a7899 */ /* 0x000fc6000801160a */
[----:B------:R-:W3:Y:S01]  /*6d50*/  S2R R215, SR_TID.X ;  /* 0x0000000000d77919 */ /* 0x000ee20000002100 */
[C---:B-12---:R-:W-:Y:S01]  /*6d60*/  FMUL.FTZ R13, R0.reuse, R24 ;  /* 0x00000018000d7220 */ /* 0x046fe20000410000 */
[C---:B------:R-:W-:Y:S01]  /*6d70*/  FMUL.FTZ R24, R0.reuse, R30 ;  /* 0x0000001e00187220 */ /* 0x040fe20000410000 */
[----:B------:R-:W-:Y:S01]  /*6d80*/  ULOP3.LUT UR10, UR10, 0x3fff, URZ, 0xc0, !UPT ;  /* 0x00003fff0a0a7892 */ /* 0x000fe2000f8ec03f */
[C---:B------:R-:W-:Y:S01]  /*6d90*/  FMUL.FTZ R30, R0.reuse, R36 ;  /* 0x00000024001e7220 */ /* 0x040fe20000410000 */
[C---:B------:R-:W-:Y:S01]  /*6da0*/  FMUL.FTZ R36, R0.reuse, R42 ;  /* 0x0000002a00247220 */ /* 0x040fe20000410000 */
[C---:B------:R-:W-:Y:S01]  /*6db0*/  FMUL.FTZ R42, R0.reuse, R48 ;  /* 0x00000030002a7220 */ /* 0x040fe20000410000 */
[----:B------:R-:W-:Y:S01]  /*6dc0*/  ULOP3.LUT UR10, UR10, 0x10000, URZ, 0xfc, !UPT ;  /* 0x000100000a0a7892 */ /* 0x000fe2000f8efc3f */
[C---:B------:R-:W-:Y:S01]  /*6dd0*/  FMUL.FTZ R21, R0.reuse, R29 ;  /* 0x0000001d00157220 */ /* 0x040fe20000410000 */
[C---:B------:R-:W-:Y:S01]  /*6de0*/  FMUL.FTZ R48, R0.reuse, R52 ;  /* 0x0000003400307220 */ /* 0x040fe20000410000 */
[C---:B------:R-:W-:Y:S01]  /*6df0*/  FMUL.FTZ R20, R0.reuse, R28 ;  /* 0x0000001c00147220 */ /* 0x040fe20000410000 */
[----:B------:R-:W-:Y:S01]  /*6e00*/  UIMAD UR14, UR36, 0x600, UR10 ;  /* 0x00000600240e78a4 */ /* 0x000fe2000f8e020a */
[C---:B------:R-:W-:Y:S01]  /*6e10*/  FMUL.FTZ R29, R0.reuse, R35 ;  /* 0x00000023001d7220 */ /* 0x040fe20000410000 */
[C---:B------:R-:W-:Y:S01]  /*6e20*/  FMUL.FTZ R52, R0.reuse, R56 ;  /* 0x0000003800347220 */ /* 0x040fe20000410000 */
[C---:B------:R-:W-:Y:S01]  /*6e30*/  FMUL.FTZ R14, R0.reuse, R25 ;  /* 0x00000019000e7220 */ /* 0x040fe20000410000 */
[C---:B------:R-:W-:Y:S01]  /*6e40*/  FMUL.FTZ R28, R0.reuse, R34 ;  /* 0x00000022001c7220 */ /* 0x040fe20000410000 */
[C---:B------:R-:W-:Y:S01]  /*6e50*/  FMUL.FTZ R35, R0.reuse, R41 ;  /* 0x0000002900237220 */ /* 0x040fe20000410000 */
[C---:B------:R-:W-:Y:S01]  /*6e60*/  FMUL.FTZ R56, R0.reuse, R62 ;  /* 0x0000003e00387220 */ /* 0x040fe20000410000 */
[----:B------:R-:W-:Y:S01]  /*6e70*/  UMOV UR10, UR14 ;  /* 0x0000000e000a7c82 */ /* 0x000fe20008000000 */
[C---:B------:R-:W-:Y:S01]  /*6e80*/  FMUL.FTZ R17, R0.reuse, R27 ;  /* 0x0000001b00117220 */ /* 0x040fe20000410000 */
[----:B------:R-:W-:Y:S01]  /*6e90*/  QGMMA.64x128x32.F32.E4M3.E4M3 R120, R204, gdesc[UR8], R120, gsb0 ;  /* 0x01e00008cc787df3 */ /* 0x000fe20008000878 */
        /* <DEDUP_REMOVED lines=11> */
[----:B---3--:R-:W-:Y:S01]  /*6f50*/  LOP3.LUT P2, RZ, R215, 0x7f, RZ, 0xc0, !PT ;  /* 0x0000007fd7ff7812 */ /* 0x008fe2000784c0ff */
        /* <DEDUP_REMOVED lines=14> */
[----:B------:R-:W-:-:S02]  /*7040*/  IMAD.U32 R45, RZ, RZ, UR7 ;  /* 0x00000007ff2d7e24 */ /* 0x000fc4000f8e00ff */
        /* <DEDUP_REMOVED lines=20> */
[----:B------:R-:W-:Y:S01]  /*7190*/  @!P2 LEA R45, R45, UR38, 0x3 ;  /* 0x000000262d2dac11 */ /* 0x000fe2000f8e18ff */
        /* <DEDUP_REMOVED lines=17> */
[----:B------:R-:W-:Y:S01]  /*72b0*/  SHF.R.U32.HI R215, RZ, 0x7, R215 ;  /* 0x00000007ffd77819 */ /* 0x000fe200000116d7 */
[C---:B------:R-:W-:Y:S01]  /*72c0*/  FMUL.FTZ R26, R0.reuse, R32 ;  /* 0x00000020001a7220 */ /* 0x040fe20000410000 */
[C---:B------:R-:W-:Y:S01]  /*72d0*/  FMUL.FTZ R88, R0.reuse, R94 ;  /* 0x0000005e00587220 */ /* 0x040fe20000410000 */
[C---:B------:R-:W-:Y:S01]  /*72e0*/  FMUL.FTZ R95, R0.reuse, R97 ;  /* 0x00000061005f7220 */ /* 0x040fe20000410000 */
[C---:B------:R-:W-:Y:S01]  /*72f0*/  FMUL.FTZ R99, R0.reuse, R101 ;  /* 0x0000006500637220 */ /* 0x040fe20000410000 */
[----:B------:R-:W-:Y:S01]  /*7300*/  FMUL.FTZ R116, R0, R117 ;  /* 0x0000007500747220 */ /* 0x000fe20000410000 */
[----:B------:R-:W-:-:S02]  /*7310*/  @!P2 VIADD R45, R45, 0x28840 ;  /* 0x000288402d2da836 */ /* 0x000fc40000000000 */
[C---:B------:R-:W-:Y:S01]  /*7320*/  FMUL.FTZ R32, R0.reuse, R38 ;  /* 0x0000002600207220 */ /* 0x040fe20000410000 */
[C---:B------:R-:W-:Y:S01]  /*7330*/  FMUL.FTZ R94, R0.reuse, R96 ;  /* 0x00000060005e7220 */ /* 0x040fe20000410000 */
[C---:B------:R-:W-:Y:S01]  /*7340*/  FMUL.FTZ R97, R0.reuse, R103 ;  /* 0x0000006700617220 */ /* 0x040fe20000410000 */
[C---:B------:R-:W-:Y:S01]  /*7350*/  FMUL.FTZ R101, R0.reuse, R104 ;  /* 0x0000006800657220 */ /* 0x040fe20000410000 */
[----:B------:R-:W-:Y:S02]  /*7360*/  IMAD R117, R3, -0xc0, RZ ;  /* 0xffffff4003757824 */ /* 0x000fe400078e02ff */
[C---:B------:R-:W-:Y:S01]  /*7370*/  FMUL.FTZ R38, R0.reuse, R44 ;  /* 0x0000002c00267220 */ /* 0x040fe20000410000 */
[C---:B------:R-:W-:Y:S01]  /*7380*/  FMUL.FTZ R96, R0.reuse, R102 ;  /* 0x0000006600607220 */ /* 0x040fe20000410000 */
[C---:B------:R-:W-:Y:S01]  /*7390*/  FMUL.FTZ R103, R0.reuse, R107 ;  /* 0x0000006b00677220 */ /* 0x040fe20000410000 */
[C---:B------:R-:W-:Y:S01]  /*73a0*/  FMUL.FTZ R104, R0.reuse, R110 ;  /* 0x0000006e00687220 */ /* 0x040fe20000410000 */
[C---:B------:R-:W-:Y:S01]  /*73b0*/  FMUL.FTZ R102, R0.reuse, R105 ;  /* 0x0000006900667220 */ /* 0x040fe20000410000 */
[C---:B------:R-:W-:Y:S01]  /*73c0*/  FMUL.FTZ R107, R0.reuse, R109 ;  /* 0x0000006d006b7220 */ /* 0x040fe20000410000 */
[C---:B------:R-:W-:Y:S01]  /*73d0*/  FMUL.FTZ R110, R0.reuse, R112 ;  /* 0x00000070006e7220 */ /* 0x040fe20000410000 */
[----:B------:R-:W-:Y:S01]  /*73e0*/  IADD3 R44, -R215, 0xb, RZ ;  /* 0x0000000bd72c7810 */ /* 0x000fe20007ffe1ff */
[C---:B------:R-:W-:Y:S01]  /*73f0*/  FMUL.FTZ R105, R0.reuse, R111 ;  /* 0x0000006f00697220 */ /* 0x040fe20000410000 */
[C---:B------:R-:W-:Y:S01]  /*7400*/  FMUL.FTZ R112, R0.reuse, R113 ;  /* 0x0000007100707220 */ /* 0x040fe20000410000 */
[C---:B------:R-:W-:Y:S01]  /*7410*/  FMUL.FTZ R109, R0.reuse, R114 ;  /* 0x00000072006d7220 */ /* 0x040fe20000410000 */
[C---:B------:R-:W-:Y:S01]  /*7420*/  FMUL.FTZ R111, R0.reuse, R118 ;  /* 0x00000076006f7220 */ /* 0x040fe20000410000 */
[----:B------:R-:W-:Y:S01]  /*7430*/  IMAD R114, R19, UR22, R117 ;  /* 0x0000001613727c24 */ /* 0x000fe2000f8e0275 */
[----:B------:R-:W-:Y:S01]  /*7440*/  @!P2 PRMT R45, RZ, 0x654, R45 ;  /* 0x00000654ff2da816 */ /* 0x000fe2000000002d */
[----:B------:R-:W-:Y:S01]  /*7450*/  FMUL.FTZ R113, R0, R119 ;  /* 0x0000007700717220 */ /* 0x000fe20000410000 */
[----:B------:R-:W-:Y:S01]  /*7460*/  LOP3.LUT P1, RZ, R2, 0x800, RZ, 0xc0, !PT ;  /* 0x0000080002ff7812 */ /* 0x000fe2000782c0ff */
[----:B------:R-:W1:Y:S08]  /*7470*/  MUFU.TANH R13, R13 ;  /* 0x0000000d000d7308 */ /* 0x000e700000002400 */
[----:B------:R-:W2:Y:S08]  /*7480*/  MUFU.TANH R14, R14 ;  /* 0x0000000e000e7308 */ /* 0x000eb00000002400 */
[----:B------:R-:W3:Y:S08]  /*7490*/  MUFU.TANH R15, R15 ;  /* 0x0000000f000f7308 */ /* 0x000ef00000002400 */
[----:B------:R-:W4:Y:S08]  /*74a0*/  MUFU.TANH R17, R17 ;  /* 0x0000001100117308 */ /* 0x000f300000002400 */
[----:B------:R-:W1:Y:S08]  /*74b0*/  MUFU.TANH R20, R20 ;  /* 0x0000001400147308 */ /* 0x000e700000002400 */
[----:B------:R-:W1:Y:S01]  /*74c0*/  MUFU.TANH R21, R21 ;  /* 0x0000001500157308 */ /* 0x000e620000002400 */
[----:B------:R-:W-:-:S02]  /*74d0*/  WARPGROUP.DEPBAR.LE gsb0, 0x0 ;  /* 0x00008000000079c5 */ /* 0x000fc40000010000 */
[----:B------:R-:W-:-:S05]  /*74e0*/  WARPGROUP.ARRIVE ;  /* 0x00000000000079c5 */ /* 0x000fca0000000000 */
[----:B------:R-:W1:Y:S01]  /*74f0*/  MUFU.TANH R24, R24 ;  /* 0x0000001800187308 */ /* 0x000e620000002400 */
[----:B------:R-:W-:Y:S01]  /*7500*/  QGMMA.64x128x32.F32.E4M3.E4M3 R120, R200, gdesc[UR8], R120, gsb0 ;  /* 0x01e00008c8787df3 */ /* 0x000fe20008000878 */
[----:B------:R-:W-:Y:S01]  /*7510*/  UIADD3 UR10, UR14, 0x200, URZ ;  /* 0x000002000e0a7890 */ /* 0x000fe2000fffe03f */
[----:B------:R-:W-:-:S05]  /*7520*/  UMOV UR11, 0x80000020 ;  /* 0x80000020000b7882 */ /* 0x000fca0000000000 */
        /* <DEDUP_REMOVED lines=46> */
[----:B------:R-:W-:Y:S01]  /*7810*/  UMOV UR11, 0x80000020 ;  /* 0x80000020000b7882 */ /* 0x000fe20000000000 */
[----:B------:R-:W-:-:S04]  /*7820*/  UIADD3 UR14, UR14, 0x402, URZ ;  /* 0x000004020e0e7890 */ /* 0x000fc8000fffe03f */
        /* <DEDUP_REMOVED lines=21> */
[----:B------:R-:W-:Y:S07]  /*7980*/  QGMMA.64x128x32.F32.E4M3.E4M3 R120, R188, gdesc[UR8], R120, gsb0 ;  /* 0x01e00008bc787df3 */ /* 0x000fee0008000878 */
        /* <DEDUP_REMOVED lines=37> */
[----:B------:R-:W5:Y:S08]  /*7be0*/  LDC R185, c[0x0][0x288] ;  /* 0x0000a200ffb97b82 */ /* 0x000f700000000800 */
[----:B------:R1:W-:Y:S06]  /*7bf0*/  BAR.ARV R44, 0x100 ;  /* 0x0004002c0000751d */ /* 0x0003ec0000002000 */
[----:B------:R5:W-:Y:S02]  /*7c00*/  @!P2 SYNCS.ARRIVE.TRANS64.RED.A1T0 RZ, [R45+URZ], RZ ;  /* 0x000000ff2dffa9a7 */ /* 0x000be4000810043f */
[----:B-----5:R-:W-:Y:S01]  /*7c10*/  IADD3 R45, R114, 0x1, -R185 ;  /* 0x00000001722d7810 */ /* 0x020fe20007ffe8b9 */
[----:B------:R-:W-:-:S04]  /*7c20*/  IMAD R114, R18, -0x2, R117 ;  /* 0xfffffffe12727824 */ /* 0x000fc800078e0275 */
[----:B------:R-:W-:-:S04]  /*7c30*/  IMAD R45, R18, -0x2, R45 ;  /* 0xfffffffe122d7824 */ /* 0x000fc800078e022d */
[C---:B------:R-:W-:Y:S02]  /*7c40*/  VIADD R185, R45.reuse, UR23 ;  /* 0x000000172db97c36 */ /* 0x040fe40008000000 */
[----:B------:R-:W-:Y:S02]  /*7c50*/  VIADD R184, R45, UR6 ;  /* 0x000000062db87c36 */ /* 0x000fe40008000000 */
[C---:B------:R-:W-:Y:S02]  /*7c60*/  IMAD.IADD R119, R4.reuse, 0x1, R185 ;  /* 0x0000000104777824 */ /* 0x040fe400078e02b9 */
[----:B------:R-:W-:Y:S01]  /*7c70*/  IMAD.IADD R118, R4, 0x1, R184 ;  /* 0x0000000104767824 */ /* 0x000fe200078e02b8 */
[----:B-1234-:R-:W-:Y:S06]  /*7c80*/  @!P1 BRA `(.L_x_747) ;  /* 0x0000000000589947 */ /* 0x01efec0003800000 */
[----:B------:R-:W-:Y:S01]  /*7c90*/  ISETP.GT.AND P1, PT, R11, -0x1, PT ;  /* 0xffffffff0b00780c */ /* 0x000fe20003f24270 */
[----:B------:R-:W-:-:S12]  /*7ca0*/  BSSY B0, `(.L_x_748) ;  /* 0x0000011000007945 */ /* 0x000fd80003800000 */
[----:B------:R-:W-:Y:S05]  /*7cb0*/  @P1 BRA `(.L_x_749) ;  /* 0x0000000000201947 */ /* 0x000fea0003800000 */
[----:B------:R-:W-:Y:S01]  /*7cc0*/  IMAD.U32 R186, RZ, RZ, UR21 ;  /* 0x00000015ffba7e24 */ /* 0x000fe2000f8e00ff */
[----:B------:R-:W-:-:S04]  /*7cd0*/  LOP3.LUT R187, RZ, R11, RZ, 0x33, !PT ;  /* 0x0000000bffbb7212 */ /* 0x000fc800078e33ff */
[----:B------:R-:W-:-:S13]  /*7ce0*/  ISETP.NE.AND P1, PT, R186, 0x1, PT ;  /* 0x00000001ba00780c */ /* 0x000fda0003f25270 */
[----:B------:R-:W1:Y:S02]  /*7cf0*/  @P1 LDC.64 R44, c[0x0][0x9e8] ;  /* 0x00027a00ff2c1b82 */ /* 0x000e640000000a00 */
[----:B-1----:R-:W-:-:S05]  /*7d00*/  @P1 IMAD.HI.U32 R44, R187, R44, RZ ;  /* 0x0000002cbb2c1227 */ /* 0x002fca00078e00ff */
[----:B------:R-:W-:-:S04]  /*7d10*/  @P1 SHF.R.U32.HI R187, RZ, R45, R44 ;  /* 0x0000002dffbb1219 */ /* 0x000fc8000001162c */
[----:B------:R-:W-:Y:S01]  /*7d20*/  LOP3.LUT R187, RZ, R187, RZ, 0x33, !PT ;  /* 0x000000bbffbb7212 */ /* 0x000fe200078e33ff */
[----:B------:R-:W-:Y:S06]  /*7d30*/  BRA `(.L_x_750) ;  /* 0x00000000001c7947 */ /* 0x000fec0003800000 */
.L_x_749:
[----:B------:R-:W-:-:S05]  /*7d40*/  IMAD.U32 R186, RZ, RZ, UR21 ;  /* 0x00000015ffba7e24 */ /* 0x000fca000f8e00ff */
[----:B------:R-:W-:-:S13]  /*7d50*/  ISETP.NE.AND P1, PT, R186, 0x1, PT ;  /* 0x00000001ba00780c */ /* 0x000fda0003f25270 */
[----:B------:R-:W1:Y:S01]  /*7d60*/  @P1 LDC.64 R44, c[0x0][0x9e8] ;  /* 0x00027a00ff2c1b82 */ /* 0x000e620000000a00 */
[----:B------:R-:W-:-:S04]  /*7d70*/  @P1 IMAD.IADD R187, R212, 0x1, R4 ;  /* 0x00000001d4bb1824 */ /* 0x000fc800078e0204 */
[----:B-1----:R-:W-:-:S04]  /*7d80*/  @P1 IMAD.HI.U32 R44, R187, R44, RZ ;  /* 0x0000002cbb2c1227 */ /* 0x002fc800078e00ff */
[----:B------:R-:W-:Y:S01]  /*7d90*/  IMAD.MOV.U32 R187, RZ, RZ, R11 ;  /* 0x000000ffffbb7224 */ /* 0x000fe200078e000b */
[----:B------:R-:W-:-:S07]  /*7da0*/  @P1 SHF.R.U32.HI R187, RZ, R45, R44 ;  /* 0x0000002dffbb1219 */ /* 0x000fce000001162c */
.L_x_750:
[----:B------:R-:W-:Y:S05]  /*7db0*/  BSYNC B0 ;  /* 0x0000000000007941 */ /* 0x000fea0003800000 */
.L_x_748:
[----:B------:R-:W-:-:S05]  /*7dc0*/  IMAD R44, R187, R186, R114 ;  /* 0x000000babb2c7224 */ /* 0x000fca00078e0272 */
[----:B------:R-:W-:Y:S02]  /*7dd0*/  VIADDMNMX R119, R44, R186, R119, PT ;  /* 0x000000ba2c777246 */ /* 0x000fe40003800177 */
[----:B------:R-:W-:-:S07]  /*7de0*/  VIMNMX R118, R118, R44, !PT ;  /* 0x0000002c76767248 */ /* 0x000fce0007fe0100 */
.L_x_747:
[----:B------:R-:W-:Y:S01]  /*7df0*/  ISETP.GE.AND P2, PT, R117, 0x9, PT ;  /* 0x000000097500780c */ /* 0x000fe20003f46270 */
[----:B------:R-:W-:Y:S01]  /*7e00*/  IMAD.IADD R185, R5, 0x1, R185 ;  /* 0x0000000105b97824 */ /* 0x000fe200078e02b9 */
[----:B------:R-:W-:Y:S01]  /*7e10*/  ISETP.GE.AND P1, PT, R117, 0x2, PT ;  /* 0x000000027500780c */ /* 0x000fe20003f26270 */
[----:B------:R-:W-:Y:S01]  /*7e20*/  IMAD.IADD R184, R5, 0x1, R184 ;  /* 0x0000000105b87824 */ /* 0x000fe200078e02b8 */
[----:B------:R-:W-:Y:S02]  /*7e30*/  LOP3.LUT R16, R16, 0xfffffffd, RZ, 0xc0, !PT ;  /* 0xfffffffd10107812 */ /* 0x000fe400078ec0ff */
[----:B------:R-:W-:Y:S02]  /*7e40*/  ISETP.GT.AND P3, PT, R118, 0x1, !P1 ;  /* 0x000000017600780c */ /* 0x000fe40004f64270 */
[----:B------:R-:W-:Y:S02]  /*7e50*/  ISETP.GE.AND P4, PT, R117, 0xa, PT ;  /* 0x0000000a7500780c */ /* 0x000fe40003f86270 */
[----:B------:R-:W-:-:S02]  /*7e60*/  ISETP.LT.OR P3, PT, R119, 0x2, P3 ;  /* 0x000000027700780c */ /* 0x000fc40001f61670 */
[----:B------:R-:W-:Y:S02]  /*7e70*/  LOP3.LUT R2, R2, 0xfffffdff, RZ, 0xc0, !PT ;  /* 0xfffffdff02027812 */ /* 0x000fe400078ec0ff */
[----:B------:R-:W-:Y:S02]  /*7e80*/  @P2 LOP3.LUT R16, R16, 0x2, RZ, 0xfc, !PT ;  /* 0x0000000210102812 */ /* 0x000fe400078efcff */
[----:B------:R-:W-:Y:S02]  /*7e90*/  ISETP.GT.AND P2, PT, R118, 0x8, !P2 ;  /* 0x000000087600780c */ /* 0x000fe40005744270 */
[----:B------:R-:W-:Y:S02]  /*7ea0*/  FSEL R45, R14, -INF , !P3 ;  /* 0xff8000000e2d7808 */ /* 0x000fe40005800000 */
[----:B------:R-:W-:Y:S02]  /*7eb0*/  ISETP.LT.OR P2, PT, R119, 0x9, P2 ;  /* 0x000000097700780c */ /* 0x000fe40001741670 */
[----:B------:R-:W-:-:S02]  /*7ec0*/  ISETP.GE.AND P3, PT, R117, 0x11, PT ;  /* 0x000000117500780c */ /* 0x000fc40003f66270 */
[----:B------:R-:W-:Y:S02]  /*7ed0*/  LOP3.LUT R16, R16, 0xfffffffb, RZ, 0xc0, !PT ;  /* 0xfffffffb10107812 */ /* 0x000fe400078ec0ff */
[----:B------:R-:W-:Y:S02]  /*7ee0*/  FSEL R187, R20, -INF , !P2 ;  /* 0xff80000014bb7808 */ /* 0x000fe40005000000 */
[----:B------:R-:W-:Y:S02]  /*7ef0*/  ISETP.GT.AND P2, PT, R118, 0x9, !P4 ;  /* 0x000000097600780c */ /* 0x000fe40006744270 */
[----:B------:R-:W-:Y:S02]  /*7f00*/  @P4 LOP3.LUT R16, R16, 0x4, RZ, 0xfc, !PT ;  /* 0x0000000410104812 */ /* 0x000fe400078efcff */
[----:B------:R-:W-:Y:S02]  /*7f10*/  ISETP.LT.OR P2, PT, R119, 0xa, P2 ;  /* 0x0000000a7700780c */ /* 0x000fe40001741670 */
[----:B------:R-:W-:-:S02]  /*7f20*/  LOP3.LUT R16, R16, 0xfffffff7, RZ, 0xc0, !PT ;  /* 0xfffffff710107812 */ /* 0x000fc400078ec0ff */
[----:B------:R-:W-:Y:S02]  /*7f30*/  FSEL R189, R21, -INF , !P2 ;  /* 0xff80000015bd7808 */ /* 0x000fe40005000000 */
[----:B------:R-:W-:Y:S02]  /*7f40*/  @P3 LOP3.LUT R16, R16, 0x8, RZ, 0xfc, !PT ;  /* 0x0000000810103812 */ /* 0x000fe400078efcff */
[----:B------:R-:W-:Y:S02]  /*7f50*/  ISETP.GT.AND P2, PT, R118, 0x10, !P3 ;  /* 0x000000107600780c */ /* 0x000fe40005f44270 */
[----:B------:R-:W-:Y:S02]  /*7f60*/  ISETP.GE.AND P3, PT, R117, 0x12, PT ;  /* 0x000000127500780c */ /* 0x000fe40003f66270 */
[----:B------:R-:W-:Y:S02]  /*7f70*/  ISETP.LT.OR P2, PT, R119, 0x11, P2 ;  /* 0x000000117700780c */ /* 0x000fe40001741670 */
[----:B------:R-:W-:-:S02]  /*7f80*/  LOP3.LUT R16, R16, 0xffffffef, RZ, 0xc0, !PT ;  /* 0xffffffef10107812 */ /* 0x000fc400078ec0ff */
[----:B------:R-:W-:Y:S02]  /*7f90*/  FSEL R191, R26, -INF , !P2 ;  /* 0xff8000001abf7808 */ /* 0x000fe40005000000 */
[----:B------:R-:W-:-:S04]  /*7fa0*/  ISETP.GT.AND P2, PT, R118, 0x11, !P3 ;  /* 0x000000117600780c */ /* 0x000fc80005f44270 */
[----:B------:R-:W-:Y:S02]  /*7fb0*/  ISETP.LT.OR P2, PT, R119, 0x12, P2 ;  /* 0x000000127700780c */ /* 0x000fe40001741670 */
[----:B------:R-:W-:Y:S02]  /*7fc0*/  @P3 LOP3.LUT R16, R16, 0x10, RZ, 0xfc, !PT ;  /* 0x0000001010103812 */ /* 0x000fe400078efcff */
[----:B------:R-:W-:Y:S02]  /*7fd0*/  ISETP.GE.AND P3, PT, R117, 0x19, PT ;  /* 0x000000197500780c */ /* 0x000fe40003f66270 */
[----:B------:R-:W-:Y:S02]  /*7fe0*/  FSEL R27, R27, -INF , !P2 ;  /* 0xff8000001b1b7808 */ /* 0x000fe40005000000 */
[----:B------:R-:W-:Y:S02]  /*7ff0*/  ISETP.GT.AND P2, PT, R118, 0x18, !P3 ;  /* 0x000000187600780c */ /* 0x000fe40005f44270 */
[----:B------:R-:W-:-:S02]  /*8000*/  LOP3.LUT R16, R16, 0x7fffffff, RZ, 0xc0, !PT ;  /* 0x7fffffff10107812 */ /* 0x000fc400078ec0ff */
[----:B------:R-:W-:-:S04]  /*8010*/  ISETP.LT.OR P2, PT, R119, 0x19, P2 ;  /* 0x000000197700780c */ /* 0x000fc80001741670 */
[----:B------:R-:W-:Y:S02]  /*8020*/  FSEL R193, R30, -INF , !P2 ;  /* 0xff8000001ec17808 */ /* 0x000fe40005000000 */
[----:B------:R-:W-:Y:S02]  /*8030*/  @P3 LOP3.LUT R2, R2, 0x200, RZ, 0xfc, !PT ;  /* 0x0000020002023812 */ /* 0x000fe400078efcff */
[----:B------:R-:W-:Y:S02]  /*8040*/  ISETP.GE.AND P3, PT, R117, 0x1a, PT ;  /* 0x0000001a7500780c */ /* 0x000fe40003f66270 */
[----:B------:R-:W-:Y:S02]  /*8050*/  LOP3.LUT R2, R2, 0xfffffeff, RZ, 0xc0, !PT ;  /* 0xfffffeff02027812 */ /* 0x000fe400078ec0ff */
[----:B------:R-:W-:-:S04]  /*8060*/  ISETP.GT.AND P2, PT, R118, 0x19, !P3 ;  /* 0x000000197600780c */ /* 0x000fc80005f44270 */
        /* <DEDUP_REMOVED lines=212> */
[----:B------:R-:W-:Y:S02]  /*8db0*/  ISETP.GE.AND P2, PT, R117, 0xaa, PT ;  /* 0x000000aa7500780c */ /* 0x000fe40003f46270 */
[----:B------:R-:W-:Y:S02]  /*8dc0*/  @P3 LOP3.LUT R16, R16, 0x20, RZ, 0xfc, !PT ;  /* 0x0000002010103812 */ /* 0x000fe400078efcff */
[----:B------:R-:W-:Y:S02]  /*8dd0*/  ISETP.GT.AND P3, PT, R118, 0xa9, !P2 ;  /* 0x000000a97600780c */ /* 0x000fe40005764270 */
[----:B------:R-:W-:Y:S02]  /*8de0*/  LOP3.LUT R16, R16, 0xfffffffe, RZ, 0xc0, !PT ;  /* 0xfffffffe10107812 */ /* 0x000fe400078ec0ff */
        /* <DEDUP_REMOVED lines=14> */
[----:B------:R-:W-:-:S13]  /*8ed0*/  ISETP.GE.AND P6, PT, R117, 0x1, PT ;  /* 0x000000017500780c */ /* 0x000fda0003fc6270 */
[----:B------:R-:W-:Y:S02]  /*8ee0*/  @P6 LOP3.LUT R16, R16, 0x1, RZ, 0xfc, !PT ;  /* 0x0000000110106812 */ /* 0x000fe400078efcff */
[----:B------:R-:W-:-:S04]  /*8ef0*/  ISETP.GT.AND P6, PT, R118, RZ, !P6 ;  /* 0x000000ff7600720c */ /* 0x000fc800077c4270 */
[----:B------:R-:W-:-:S04]  /*8f00*/  ISETP.LT.OR P6, PT, R119, 0x1, P6 ;  /* 0x000000017700780c */ /* 0x000fc800037c1670 */
[----:B------:R-:W-:Y:S02]  /*8f10*/  FSEL R13, R13, -INF , !P6 ;  /* 0xff8000000d0d7808 */ /* 0x000fe40007000000 */
[----:B------:R-:W-:-:S13]  /*8f20*/  ISETP.GE.AND P6, PT, R117, 0xba, PT ;  /* 0x000000ba7500780c */ /* 0x000fda0003fc6270 */
[----:B------:R-:W-:Y:S02]  /*8f30*/  @P6 LOP3.LUT R2, R2, 0x400, RZ, 0xfc, !PT ;  /* 0x0000040002026812 */ /* 0x000fe400078efcff */
[----:B------:R-:W-:-:S04]  /*8f40*/  ISETP.GT.AND P6, PT, R118, 0xb9, !P6 ;  /* 0x000000b97600780c */ /* 0x000fc800077c4270 */
[----:B------:R-:W-:-:S04]  /*8f50*/  ISETP.LT.OR P6, PT, R119, 0xba, P6 ;  /* 0x000000ba7700780c */ /* 0x000fc800037c1670 */
[----:B------:R-:W-:Y:S02]  /*8f60*/  FSEL R117, R116, -INF , !P6 ;  /* 0xff80000074757808 */ /* 0x000fe40007000000 */
[----:B------:R-:W-:-:S13]  /*8f70*/  LOP3.LUT P6, RZ, R2, 0x800, RZ, 0xc0, !PT ;  /* 0x0000080002ff7812 */ /* 0x000fda00078cc0ff */
[----:B------:R-:W-:Y:S05]  /*8f80*/  @!P6 BRA `(.L_x_751) ;  /* 0x000000000054e947 */ /* 0x000fea0003800000 */
[----:B------:R-:W-:Y:S01]  /*8f90*/  IMAD.IADD R119, R212, 0x1, R5 ;  /* 0x00000001d4777824 */ /* 0x000fe200078e0205 */
[----:B------:R-:W-:Y:S04]  /*8fa0*/  BSSY B0, `(.L_x_752) ;  /* 0x0000010000007945 */ /* 0x000fe80003800000 */
[----:B------:R-:W-:-:S13]  /*8fb0*/  ISETP.GT.AND P6, PT, R119, -0x1, PT ;  /* 0xffffffff7700780c */ /* 0x000fda0003fc4270 */
        /* <DEDUP_REMOVED lines=9> */
.L_x_753:
[----:B------:R-:W-:-:S05]  /*9050*/  IMAD.U32 R14, RZ, RZ, UR21 ;  /* 0x00000015ff0e7e24 */ /* 0x000fca000f8e00ff */
[----:B------:R-:W-:-:S13]  /*9060*/  ISETP.NE.AND P6, PT, R14, 0x1, PT ;  /* 0x000000010e00780c */ /* 0x000fda0003fc5270 */
[----:B------:R-:W1:Y:S02]  /*9070*/  @P6 LDC.64 R20, c[0x0][0x9e8] ;  /* 0x00027a00ff146b82 */ /* 0x000e640000000a00 */
[----:B-1----:R-:W-:-:S05]  /*9080*/  @P6 IMAD.HI.U32 R20, R119, R20, RZ ;  /* 0x0000001477146227 */ /* 0x002fca00078e00ff */
[----:B------:R-:W-:-:S07]  /*9090*/  @P6 SHF.R.U32.HI R119, RZ, R21, R20 ;  /* 0x00000015ff776219 */ /* 0x000fce0000011614 */
.L_x_754:
[----:B------:R-:W-:Y:S05]  /*90a0*/  BSYNC B0 ;  /* 0x0000000000007941 */ /* 0x000fea0003800000 */
.L_x_752:
[----:B------:R-:W-:-:S05]  /*90b0*/  IMAD R119, R119, R14, R114 ;  /* 0x0000000e77777224 */ /* 0x000fca00078e0272 */
[----:B------:R-:W-:Y:S02]  /*90c0*/  VIADDMNMX R185, R119, R14, R185, PT ;  /* 0x0000000e77b97246 */ /* 0x000fe400038001b9 */
[----:B------:R-:W-:-:S07]  /*90d0*/  VIMNMX R184, R184, R119, !PT ;  /* 0x00000077b8b87248 */ /* 0x000fce0007fe0100 */
.L_x_751:
[----:B------:R-:W-:Y:S01]  /*90e0*/  ISETP.GT.AND P1, PT, R184, 0x1, !P1 ;  /* 0x00000001b800780c */ /* 0x000fe20004f24270 */
[----:B------:R-:W1:Y:S01]  /*90f0*/  LDC R64, c[0x0][0x988] ;  /* 0x00026200ff407b82 */ /* 0x000e620000000800 */
[----:B------:R-:W-:Y:S02]  /*9100*/  LOP3.LUT P6, RZ, R2, 0x40, RZ, 0xc0, !PT ;  /* 0x0000004002ff7812 */ /* 0x000fe400078cc0ff */
[----:B------:R-:W-:Y:S02]  /*9110*/  ISETP.LT.OR P1, PT, R185, 0x2, P1 ;  /* 0x00000002b900780c */ /* 0x000fe40000f21670 */
[----:B------:R-:W-:Y:S02]  /*9120*/  FMNMX.FTZ R20, R13, R9, !PT ;  /* 0x000000090d147209 */ /* 0x000fe40007810000 */
[----:B------:R-:W-:Y:S02]  /*9130*/  FSEL R17, R17, -INF , !P1 ;  /* 0xff80000011117808 */ /* 0x000fe40004800000 */
[----:B------:R-:W-:-:S02]  /*9140*/  LOP3.LUT P1, RZ, R16, 0x2, RZ, 0xc0, !PT ;  /* 0x0000000210ff7812 */ /* 0x000fc4000782c0ff */
[----:B------:R-:W-:Y:S02]  /*9150*/  FMNMX.FTZ R20, R45, R20, !PT ;  /* 0x000000142d147209 */ /* 0x000fe40007810000 */
[----:B------:R-:W-:Y:S02]  /*9160*/  ISETP.GT.AND P1, PT, R184, 0x8, !P1 ;  /* 0x00000008b800780c */ /* 0x000fe40004f24270 */
[----:B------:R-:W-:Y:S02]  /*9170*/  FMNMX.FTZ R20, R187, R20, !PT ;  /* 0x00000014bb147209 */ /* 0x000fe40007810000 */
[----:B------:R-:W-:Y:S02]  /*9180*/  ISETP.LT.OR P1, PT, R185, 0x9, P1 ;  /* 0x00000009b900780c */ /* 0x000fe40000f21670 */
[----:B------:R-:W-:Y:S02]  /*9190*/  FMNMX.FTZ R20, R189, R20, !PT ;  /* 0x00000014bd147209 */ /* 0x000fe40007810000 */
[----:B------:R-:W-:-:S02]  /*91a0*/  FSEL R21, R24, -INF , !P1 ;  /* 0xff80000018157808 */ /* 0x000fc40004800000 */
[----:B------:R-:W-:Y:S02]  /*91b0*/  LOP3.LUT P1, RZ, R16, 0x4, RZ, 0xc0, !PT ;  /* 0x0000000410ff7812 */ /* 0x000fe4000782c0ff */
[----:B------:R-:W-:Y:S02]  /*91c0*/  FMNMX.FTZ R20, R191, R20, !PT ;  /* 0x00000014bf147209 */ /* 0x000fe40007810000 */
[----:B------:R-:W-:Y:S02]  /*91d0*/  ISETP.GT.AND P1, PT, R184, 0x9, !P1 ;  /* 0x00000009b800780c */ /* 0x000fe40004f24270 */
[----:B------:R-:W-:Y:S02]  /*91e0*/  FMNMX.FTZ R20, R27, R20, !PT ;  /* 0x000000141b147209 */ /* 0x000fe40007810000 */
[----:B------:R-:W-:Y:S02]  /*91f0*/  ISETP.LT.OR P1, PT, R185, 0xa, P1 ;  /* 0x0000000ab900780c */ /* 0x000fe40000f21670 */
[----:B------:R-:W-:-:S02]  /*9200*/  FMNMX.FTZ R20, R193, R20, !PT ;  /* 0x00000014c1147209 */ /* 0x000fc40007810000 */
[----:B------:R-:W-:Y:S02]  /*9210*/  FSEL R25, R25, -INF , !P1 ;  /* 0xff80000019197808 */ /* 0x000fe40004800000 */
[----:B------:R-:W-:Y:S02]  /*9220*/  LOP3.LUT P1, RZ, R16, 0x8, RZ, 0xc0, !PT ;  /* 0x0000000810ff7812 */ /* 0x000fe4000782c0ff */
[----:B------:R-:W-:Y:S02]  /*9230*/  FMNMX.FTZ R20, R31, R20, !PT ;  /* 0x000000141f147209 */ /* 0x000fe40007810000 */
[----:B------:R-:W-:Y:S02]  /*9240*/  ISETP.GT.AND P1, PT, R184, 0x10, !P1 ;  /* 0x00000010b800780c */ /* 0x000fe40004f24270 */
[----:B------:R-:W-:Y:S02]  /*9250*/  FMNMX.FTZ R20, R195, R20, !PT ;  /* 0x00000014c3147209 */ /* 0x000fe40007810000 */
[----:B------:R-:W-:-:S02]  /*9260*/  ISETP.LT.OR P1, PT, R185, 0x11, P1 ;  /* 0x00000011b900780c */ /* 0x000fc40000f21670 */
[----:B------:R-:W-:Y:S02]  /*9270*/  FMNMX.FTZ R20, R35, R20, !PT ;  /* 0x0000001423147209 */ /* 0x000fe40007810000 */
[----:B------:R-:W-:Y:S02]  /*9280*/  FSEL R119, R28, -INF , !P1 ;  /* 0xff8000001c777808 */ /* 0x000fe40004800000 */
[----:B------:R-:W-:Y:S02]  /*9290*/  LOP3.LUT P1, RZ, R16, 0x10, RZ, 0xc0, !PT ;  /* 0x0000001010ff7812 */ /* 0x000fe4000782c0ff */
[----:B------:R-:W-:Y:S02]  /*92a0*/  FMNMX.FTZ R20, R197, R20, !PT ;  /* 0x00000014c5147209 */ /* 0x000fe40007810000 */
[----:B------:R-:W-:Y:S02]  /*92b0*/  ISETP.GT.AND P1, PT, R184, 0x11, !P1 ;  /* 0x00000011b800780c */ /* 0x000fe40004f24270 */
[----:B------:R-:W-:-:S02]  /*92c0*/  FMNMX.FTZ R20, R39, R20, !PT ;  /* 0x0000001427147209 */ /* 0x000fc40007810000 */
[----:B------:R-:W-:Y:S02]  /*92d0*/  ISETP.LT.OR P1, PT, R185, 0x12, P1 ;  /* 0x00000012b900780c */ /* 0x000fe40000f21670 */
[----:B------:R-:W-:Y:S02]  /*92e0*/  FMNMX.FTZ R20, R199, R20, !PT ;  /* 0x00000014c7147209 */ /* 0x000fe40007810000 */
[----:B------:R-:W-:Y:S02]  /*92f0*/  FSEL R29, R29, -INF , !P1 ;  /* 0xff8000001d1d7808 */ /* 0x000fe40004800000 */
[----:B------:R-:W-:Y:S02]  /*9300*/  LOP3.LUT P1, RZ, R2, 0x200, RZ, 0xc0, !PT ;  /* 0x0000020002ff7812 */ /* 0x000fe4000782c0ff */
[----:B------:R-:W-:Y:S02]  /*9310*/  FMNMX.FTZ R20, R43, R20, !PT ;  /* 0x000000142b147209 */ /* 0x000fe40007810000 */
[----:B------:R-:W-:-:S02]  /*9320*/  ISETP.GT.AND P1, PT, R184, 0x18, !P1 ;  /* 0x00000018b800780c */ /* 0x000fc40004f24270 */
[----:B------:R-:W-:Y:S02]  /*9330*/  FMNMX.FTZ R20, R201, R20, !PT ;  /* 0x00000014c9147209 */ /* 0x000fe40007810000 */
[----:B------:R-:W-:Y:S02]  /*9340*/  ISETP.LT.OR P1, PT, R185, 0x19, P1 ;  /* 0x00000019b900780c */ /* 0x000fe40000f21670 */
[----:B------:R-:W-:Y:S02]  /*9350*/  FMNMX.FTZ R20, R49, R20, !PT ;  /* 0x0000001431147209 */ /* 0x000fe40007810000 */
[----:B------:R-:W-:Y:S02]  /*9360*/  FSEL R32, R32, -INF , !P1 ;  /* 0xff80000020207808 */ /* 0x000fe40004800000 */
[----:B------:R-:W-:Y:S02]  /*9370*/  LOP3.LUT P1, RZ, R2, 0x100, RZ, 0xc0, !PT ;  /* 0x0000010002ff7812 */ /* 0x000fe4000782c0ff */
[----:B------:R-:W-:-:S02]  /*9380*/  FMNMX.FTZ R20, R203, R20, !PT ;  /* 0x00000014cb147209 */ /* 0x000fc40007810000 */
[----:B------:R-:W-:Y:S02]  /*9390*/  ISETP.GT.AND P1, PT, R184, 0x19, !P1 ;  /* 0x00000019b800780c */ /* 0x000fe40004f24270 */
[----:B------:R-:W-:Y:S02]  /*93a0*/  FMNMX.FTZ R20, R53, R20, !PT ;  /* 0x0000001435147209 */ /* 0x000fe40007810000 */
        /* <DEDUP_REMOVED lines=10> */
[----:B------:R-:W-:Y:S02]  /*9450*/  ISETP.GT.AND P1, PT, R184, 0x21, !P6 ;  /* 0x00000021b800780c */ /* 0x000fe40007724270 */
        /* <DEDUP_REMOVED lines=54> */
[C---:B------:R-:W-:Y:S02]  /*97c0*/  ISETP.GT.AND P2, PT, R184.reuse, 0xa9, !P2 ;  /* 0x000000a9b800780c */ /* 0x040fe40005744270 */
[C---:B------:R-:W-:Y:S02]  /*97d0*/  ISETP.GT.AND P1, PT, R184.reuse, 0x41, !P1 ;  /* 0x00000041b800780c */ /* 0x040fe40004f24270 */
[C---:B------:R-:W-:Y:S02]  /*97e0*/  ISETP.LT.OR P2, PT, R185.reuse, 0xaa, P2 ;  /* 0x000000aab900780c */ /* 0x040fe40001741670 */
[----:B------:R-:W-:Y:S02]  /*97f0*/  ISETP.LT.OR P1, PT, R185, 0x42, P1 ;  /* 0x00000042b900780c */ /* 0x000fe40000f21670 */
[----:B------:R-:W-:-:S02]  /*9800*/  ISETP.GT.AND P3, PT, R184, 0xb0, !P3 ;  /* 0x000000b0b800780c */ /* 0x000fc40005f64270 */
[----:B------:R-:W-:Y:S02]  /*9810*/  FSEL R55, R55, -INF , !P1 ;  /* 0xff80000037377808 */ /* 0x000fe40004800000 */
[----:B------:R-:W-:Y:S02]  /*9820*/  LOP3.LUT P1, RZ, R16, 0x20000000, RZ, 0xc0, !PT ;  /* 0x2000000010ff7812 */ /* 0x000fe4000782c0ff */
[----:B------:R-:W-:Y:S02]  /*9830*/  FSEL R105, R105, -INF , !P2 ;  /* 0xff80000069697808 */ /* 0x000fe40005000000 */
[----:B------:R-:W-:Y:S02]  /*9840*/  ISETP.GT.AND P1, PT, R184, 0x48, !P1 ;  /* 0x00000048b800780c */ /* 0x000fe40004f24270 */
[C---:B------:R-:W-:Y:S02]  /*9850*/  ISETP.LT.OR P3, PT, R185.reuse, 0xb1, P3 ;  /* 0x000000b1b900780c */ /* 0x040fe40001f61670 */
[----:B------:R-:W-:-:S02]  /*9860*/  ISETP.LT.OR P1, PT, R185, 0x49, P1 ;  /* 0x00000049b900780c */ /* 0x000fc40000f21670 */
[----:B------:R-:W-:Y:S02]  /*9870*/  ISETP.GT.AND P4, PT, R184, 0xb1, !P4 ;  /* 0x000000b1b800780c */ /* 0x000fe40006784270 */
[----:B------:R-:W-:Y:S02]  /*9880*/  FSEL R56, R56, -INF , !P1 ;  /* 0xff80000038387808 */ /* 0x000fe40004800000 */
[----:B------:R-:W-:Y:S02]  /*9890*/  LOP3.LUT P1, RZ, R16, 0x10000000, RZ, 0xc0, !PT ;  /* 0x1000000010ff7812 */ /* 0x000fe4000782c0ff */
[----:B------:R-:W-:Y:S02]  /*98a0*/  FSEL R109, R109, -INF , !P3 ;  /* 0xff8000006d6d7808 */ /* 0x000fe40005800000 */
[C---:B------:R-:W-:Y:S02]  /*98b0*/  ISETP.GT.AND P1, PT, R184.reuse, 0x49, !P1 ;  /* 0x00000049b800780c */ /* 0x040fe40004f24270 */
[----:B------:R-:W-:-:S02]  /*98c0*/  ISETP.GT.AND P5, PT, R184, 0xb8, !P5 ;  /* 0x000000b8b800780c */ /* 0x000fc40006fa4270 */
[C---:B------:R-:W-:Y:S02]  /*98d0*/  ISETP.LT.OR P1, PT, R185.reuse, 0x4a, P1 ;  /* 0x0000004ab900780c */ /* 0x040fe40000f21670 */
[----:B------:R-:W-:Y:S02]  /*98e0*/  ISETP.LT.OR P4, PT, R185, 0xb2, P4 ;  /* 0x000000b2b900780c */ /* 0x000fe40002781670 */
[----:B------:R-:W-:Y:S02]  /*98f0*/  FSEL R14, R57, -INF , !P1 ;  /* 0xff800000390e7808 */ /* 0x000fe40004800000 */
[----:B------:R-:W-:Y:S02]  /*9900*/  ISETP.GT.AND P1, PT, R184, 0x50, !P6 ;  /* 0x00000050b800780c */ /* 0x000fe40007724270 */
[----:B------:R-:W-:Y:S02]  /*9910*/  LOP3.LUT P6, RZ, R16, 0x10000, RZ, 0xc0, !PT ;  /* 0x0001000010ff7812 */ /* 0x000fe400078cc0ff */
        /* <DEDUP_REMOVED lines=10> */
[----:B------:R-:W-:Y:S01]  /*99c0*/  LOP3.LUT P1, RZ, R16, 0x2000000, RZ, 0xc0, !PT ;  /* 0x0200000010ff7812 */ /* 0x000fe2000782c0ff */
[----:B------:R-:W2:Y:S01]  /*99d0*/  SHFL.BFLY PT, R57, R24, 0x2, 0x1f ;  /* 0x0c401f0018397f89 */ /* 0x000ea200000e0000 */
[----:B------:R-:W-:Y:S02]  /*99e0*/  ISETP.LT.OR P5, PT, R185, 0xb9, P5 ;  /* 0x000000b9b900780c */ /* 0x000fe40002fa1670 */
[----:B------:R-:W-:-:S02]  /*99f0*/  ISETP.GT.AND P1, PT, R184, 0x58, !P1 ;  /* 0x00000058b800780c */ /* 0x000fc40004f24270 */
[----:B------:R-:W-:Y:S02]  /*9a00*/  FSEL R111, R111, -INF , !P5 ;  /* 0xff8000006f6f7808 */ /* 0x000fe40006800000 */
[----:B------:R-:W-:-:S04]  /*9a10*/  ISETP.LT.OR P1, PT, R185, 0x59, P1 ;  /* 0x00000059b900780c */ /* 0x000fc80000f21670 */
[----:B------:R-:W-:Y:S02]  /*9a20*/  FSEL R65, R65, -INF , !P1 ;  /* 0xff80000041417808 */ /* 0x000fe40004800000 */
[----:B------:R-:W-:-:S04]  /*9a30*/  LOP3.LUT P1, RZ, R16, 0x1000000, RZ, 0xc0, !PT ;  /* 0x0100000010ff7812 */ /* 0x000fc8000782c0ff */
[----:B------:R-:W-:-:S04]  /*9a40*/  ISETP.GT.AND P1, PT, R184, 0x59, !P1 ;  /* 0x00000059b800780c */ /* 0x000fc80004f24270 */
[----:B------:R-:W-:Y:S02]  /*9a50*/  ISETP.LT.OR P1, PT, R185, 0x5a, P1 ;  /* 0x0000005ab900780c */ /* 0x000fe40000f21670 */
[----:B--2---:R-:W-:Y:S02]  /*9a60*/  FMNMX.FTZ R26, R24, R57, !PT ;  /* 0x00000039181a7209 */ /* 0x004fe40007810000 */
[----:B------:R-:W-:Y:S02]  /*9a70*/  FSEL R66, R66, -INF , !P1 ;  /* 0xff80000042427808 */ /* 0x000fe40004800000 */
[----:B------:R-:W-:Y:S01]  /*9a80*/  LOP3.LUT P1, RZ, R16, 0x800000, RZ, 0xc0, !PT ;  /* 0x0080000010ff7812 */ /* 0x000fe2000782c0ff */
[----:B------:R-:W2:Y:S03]  /*9a90*/  SHFL.BFLY PT, R57, R26, 0x1, 0x1f ;  /* 0x0c201f001a397f89 */ /* 0x000ea600000e0000 */
[----:B------:R-:W-:-:S04]  /*9aa0*/  ISETP.GT.AND P1, PT, R184, 0x60, !P1 ;  /* 0x00000060b800780c */ /* 0x000fc80004f24270 */
        /* <DEDUP_REMOVED lines=8> */
[----:B-1----:R-:W-:-:S03]  /*9b30*/  FFMA.FTZ R20, R57, R64, -8 ;  /* 0xc100000039147423 */ /* 0x002fc60000010040 */
[----:B------:R-:W-:-:S04]  /*9b40*/  ISETP.GT.AND P1, PT, R184, 0x68, !P1 ;  /* 0x00000068b800780c */ /* 0x000fc80004f24270 */
[----:B------:R-:W-:-:S04]  /*9b50*/  ISETP.LT.OR P1, PT, R185, 0x69, P1 ;  /* 0x00000069b900780c */ /* 0x000fc80000f21670 */
[----:B------:R-:W-:Y:S02]  /*9b60*/  FSEL R72, R72, -INF , !P1 ;  /* 0xff80000048487808 */ /* 0x000fe40004800000 */
[----:B------:R-:W-:-:S04]  /*9b70*/  LOP3.LUT P1, RZ, R16, 0x100000, RZ, 0xc0, !PT ;  /* 0x0010000010ff7812 */ /* 0x000fc8000782c0ff */
        /* <DEDUP_REMOVED lines=15> */
[----:B------:R-:W-:Y:S02]  /*9c70*/  ISETP.GT.AND P1, PT, R184, 0x79, !P6 ;  /* 0x00000079b800780c */ /* 0x000fe40007724270 */
[----:B------:R-:W-:Y:S02]  /*9c80*/  LOP3.LUT P6, RZ, R16, 0x20, RZ, 0xc0, !PT ;  /* 0x0000002010ff7812 */ /* 0x000fe400078cc0ff */
        /* <DEDUP_REMOVED lines=46> */
[----:B------:R-:W-:Y:S02]  /*9f70*/  ISETP.GT.AND P1, PT, R184, RZ, !P6 ;  /* 0x000000ffb800720c */ /* 0x000fe40007724270 */
[----:B------:R-:W-:Y:S02]  /*9f80*/  LOP3.LUT P6, RZ, R2, 0x400, RZ, 0xc0, !PT ;  /* 0x0000040002ff7812 */ /* 0x000fe400078cc0ff */
[----:B------:R-:W-:Y:S02]  /*9f90*/  ISETP.LT.OR P1, PT, R185, 0x1, P1 ;  /* 0x00000001b900780c */ /* 0x000fe40000f21670 */
[----:B------:R-:W-:Y:S02]  /*9fa0*/  ISETP.GT.AND P2, PT, R184, 0xb9, !P6 ;  /* 0x000000b9b800780c */ /* 0x000fe40007744270 */
[----:B------:R-:W-:-:S02]  /*9fb0*/  FSEL R15, R15, -INF , !P1 ;  /* 0xff8000000f0f7808 */ /* 0x000fc40004800000 */
[----:B------:R-:W-:Y:S02]  /*9fc0*/  FSETP.NEU.FTZ.AND P1, PT, R57, -INF , PT ;  /* 0xff8000003900780b */ /* 0x000fe40003f3d000 */
[----:B------:R-:W-:Y:S02]  /*9fd0*/  FMNMX.FTZ R42, R15, R10, !PT ;  /* 0x0000000a0f2a7209 */ /* 0x000fe40007810000 */
[----:B------:R-:W-:Y:S02]  /*9fe0*/  FSEL R20, R20, RZ, P1 ;  /* 0x000000ff14147208 */ /* 0x000fe40000800000 */
[----:B------:R-:W-:Y:S02]  /*9ff0*/  FMNMX.FTZ R44, R17, R42, !PT ;  /* 0x0000002a112c7209 */ /* 0x000fe40007810000 */
[----:B------:R-:W-:Y:S01]  /*a000*/  ISETP.LT.OR P2, PT, R185, 0xba, P2 ;  /* 0x000000bab900780c */ /* 0x000fe20001741670 */
[----:B------:R-:W-:-:S01]  /*a010*/  FFMA.FTZ R26, R187, R64, -R20 ;  /* 0x00000040bb1a7223 */ /* 0x000fc20000010814 */
[----:B------:R-:W-:Y:S01]  /*a020*/  FMNMX.FTZ R44, R21, R44, !PT ;  /* 0x0000002c152c7209 */ /* 0x000fe20007810000 */
[----:B------:R-:W-:-:S01]  /*a030*/  FFMA.FTZ R24, R13, R64, -R20 ;  /* 0x000000400d187223 */ /* 0x000fc20000010814 */
[-CC-:B------:R-:W-:Y:S01]  /*a040*/  FFMA.FTZ R13, R45, R64.reuse, -R20.reuse ;  /* 0x000000402d0d7223 */ /* 0x180fe20000010814 */
[----:B------:R-:W-:-:S01]  /*a050*/  FFMA.FTZ R45, R189, R64, -R20 ;  /* 0x00000040bd2d7223 */ /* 0x000fc20000010814 */
[----:B------:R-:W-:Y:S01]  /*a060*/  FMNMX.FTZ R44, R25, R44, !PT ;  /* 0x0000002c192c7209 */ /* 0x000fe20007810000 */
[----:B------:R-:W-:-:S01]  /*a070*/  FFMA.FTZ R185, R112, R64, -R20 ;  /* 0x0000004070b97223 */ /* 0x000fc20000010814 */
[----:B------:R-:W-:Y:S01]  /*a080*/  FSEL R189, R108, -INF , !P4 ;  /* 0xff8000006cbd7808 */ /* 0x000fe20006000000 */
[----:B------:R-:W-:-:S01]  /*a090*/  FFMA.FTZ R114, R115, R64, -R20 ;  /* 0x0000004073727223 */ /* 0x000fc20000010814 */
[----:B------:R-:W-:Y:S01]  /*a0a0*/  FMNMX.FTZ R44, R119, R44, !PT ;  /* 0x0000002c772c7209 */ /* 0x000fe20007810000 */
[----:B------:R-:W-:-:S01]  /*a0b0*/  FFMA.FTZ R28, R191, R64, -R20 ;  /* 0x00000040bf1c7223 */ /* 0x000fc20000010814 */
[----:B------:R-:W-:Y:S01]  /*a0c0*/  FSEL R113, R113, -INF , !P2 ;  /* 0xff80000071717808 */ /* 0x000fe20005000000 */
[----:B------:R-:W-:-:S01]  /*a0d0*/  FFMA.FTZ R27, R27, R64, -R20 ;  /* 0x000000401b1b7223 */ /* 0x000fc20000010814 */
[----:B------:R-:W-:Y:S01]  /*a0e0*/  FMNMX.FTZ R187, R29, R44, !PT ;  /* 0x0000002c1dbb7209 */ /* 0x000fe20007810000 */
[----:B------:R-:W-:-:S01]  /*a0f0*/  FFMA.FTZ R30, R193, R64, -R20 ;  /* 0x00000040c11e7223 */ /* 0x000fc20000010814 */
[----:B------:R-:W-:Y:S01]  /*a100*/  FSEL R112, R57, RZ, P1 ;  /* 0x000000ff39707208 */ /* 0x000fe20000800000 */
[----:B------:R-:W-:-:S01]  /*a110*/  FFMA.FTZ R31, R31, R64, -R20 ;  /* 0x000000401f1f7223 */ /* 0x000fc20000010814 */
[----:B------:R-:W-:Y:S01]  /*a120*/  FMNMX.FTZ R48, R32, R187, !PT ;  /* 0x000000bb20307209 */ /* 0x000fe20007810000 */
[----:B------:R-:W-:-:S01]  /*a130*/  FFMA.FTZ R34, R195, R64, -R20 ;  /* 0x00000040c3227223 */ /* 0x000fc20000010814 */
[----:B------:R-:W-:Y:S01]  /*a140*/  FFMA.FTZ R35, R35, R64, -R20 ;  /* 0x0000004023237223 */ /* 0x000fe20000010814 */
[----:B------:R-:W-:-:S01]  /*a150*/  FADD.FTZ R115, -R112, R9 ;  /* 0x0000000970737221 */ /* 0x000fc20000010100 */
[----:B------:R-:W-:Y:S01]  /*a160*/  FMNMX.FTZ R187, R33, R48, !PT ;  /* 0x0000003021bb7209 */ /* 0x000fe20007810000 */
[----:B------:R-:W-:-:S01]  /*a170*/  FFMA.FTZ R38, R197, R64, -R20 ;  /* 0x00000040c5267223 */ /* 0x000fc20000010814 */
[-CC-:B------:R-:W-:Y:S01]  /*a180*/  FFMA.FTZ R39, R39, R64.reuse, -R20.reuse ;  /* 0x0000004027277223 */ /* 0x180fe20000010814 */
[----:B------:R-:W-:-:S01]  /*a190*/  FFMA.FTZ R199, R199, R64, -R20 ;  /* 0x00000040c7c77223 */ /* 0x000fc20000010814 */
        /* <DEDUP_REMOVED lines=41> */
[----:B------:R-:W-:Y:S01]  /*a430*/  FMUL.FTZ R117, R115, R64 ;  /* 0x0000004073757220 */ /* 0x000fe20000410000 */
[----:B------:R-:W-:Y:S02]  /*a440*/  MUFU.EX2 R24, R24 ;  /* 0x0000001800187308 */ /* 0x000fe40000000800 */
[----:B------:R-:W-:-:S04]  /*a450*/  FMNMX.FTZ R187, R14, R187, !PT ;  /* 0x000000bb0ebb7209 */ /* 0x000fc80007810000 */
[----:B------:R-:W-:Y:S02]  /*a460*/  FMNMX.FTZ R62, R60, R187, !PT ;  /* 0x000000bb3c3e7209 */ /* 0x000fe40007810000 */
[----:B------:R-:W1:Y:S02]  /*a470*/  MUFU.EX2 R117, R117 ;  /* 0x0000007500757308 */ /* 0x000e640000000800 */
[----:B------:R-:W-:-:S04]  /*a480*/  FMNMX.FTZ R70, R61, R62, !PT ;  /* 0x0000003e3d467209 */ /* 0x000fc80007810000 */
[----:B------:R-:W-:Y:S02]  /*a490*/  FMNMX.FTZ R187, R65, R70, !PT ;  /* 0x0000004641bb7209 */ /* 0x000fe40007810000 */
[----:B------:R-:W2:Y:S02]  /*a4a0*/  MUFU.EX2 R13, R13 ;  /* 0x0000000d000d7308 */ /* 0x000ea40000000800 */
[----:B------:R-:W-:-:S04]  /*a4b0*/  FMNMX.FTZ R187, R66, R187, !PT ;  /* 0x000000bb42bb7209 */ /* 0x000fc80007810000 */
[----:B------:R-:W-:Y:S02]  /*a4c0*/  FMNMX.FTZ R70, R68, R187, !PT ;  /* 0x000000bb44467209 */ /* 0x000fe40007810000 */
[----:B------:R-:W3:Y:S02]  /*a4d0*/  MUFU.EX2 R26, R26 ;  /* 0x0000001a001a7308 */ /* 0x000ee40000000800 */
[----:B------:R-:W-:-:S04]  /*a4e0*/  FMNMX.FTZ R187, R69, R70, !PT ;  /* 0x0000004645bb7209 */ /* 0x000fc80007810000 */
[----:B------:R-:W-:Y:S02]  /*a4f0*/  FMNMX.FTZ R74, R72, R187, !PT ;  /* 0x000000bb484a7209 */ /* 0x000fe40007810000 */
[----:B------:R-:W4:Y:S02]  /*a500*/  MUFU.EX2 R45, R45 ;  /* 0x0000002d002d7308 */ /* 0x000f240000000800 */
[----:B------:R-:W-:-:S04]  /*a510*/  FMNMX.FTZ R187, R73, R74, !PT ;  /* 0x0000004a49bb7209 */ /* 0x000fc80007810000 */
[----:B------:R-:W-:Y:S02]  /*a520*/  FMNMX.FTZ R74, R76, R187, !PT ;  /* 0x000000bb4c4a7209 */ /* 0x000fe40007810000 */
[----:B------:R-:W5:Y:S02]  /*a530*/  MUFU.EX2 R28, R28 ;  /* 0x0000001c001c7308 */ /* 0x000f640000000800 */
[----:B------:R-:W-:-:S04]  /*a540*/  FMNMX.FTZ R187, R77, R74, !PT ;  /* 0x0000004a4dbb7209 */ /* 0x000fc80007810000 */
[----:B------:R-:W-:Y:S01]  /*a550*/  FMNMX.FTZ R78, R80, R187, !PT ;  /* 0x000000bb504e7209 */ /* 0x000fe20007810000 */
[----:B------:R-:W-:-:S01]  /*a560*/  FFMA.FTZ R187, R75, R64, -R20 ;  /* 0x000000404bbb7223 */ /* 0x000fc20000010814 */
[----:B------:R-:W5:Y:S02]  /*a570*/  MUFU.EX2 R27, R27 ;  /* 0x0000001b001b7308 */ /* 0x000f640000000800 */
[----:B------:R-:W-:-:S04]  /*a580*/  FMNMX.FTZ R75, R81, R78, !PT ;  /* 0x0000004e514b7209 */ /* 0x000fc80007810000 */
[----:B------:R-:W-:Y:S02]  /*a590*/  FMNMX.FTZ R78, R84, R75, !PT ;  /* 0x0000004b544e7209 */ /* 0x000fe40007810000 */
[----:B------:R-:W5:Y:S02]  /*a5a0*/  MUFU.EX2 R30, R30 ;  /* 0x0000001e001e7308 */ /* 0x000f640000000800 */
[----:B------:R-:W-:-:S04]  /*a5b0*/  FMNMX.FTZ R75, R85, R78, !PT ;  /* 0x0000004e554b7209 */ /* 0x000fc80007810000 */
[----:B------:R-:W-:Y:S02]  /*a5c0*/  FMNMX.FTZ R82, R88, R75, !PT ;  /* 0x0000004b58527209 */ /* 0x000fe40007810000 */
[----:B------:R-:W-:Y:S02]  /*a5d0*/  MUFU.EX2 R31, R31 ;  /* 0x0000001f001f7308 */ /* 0x000fe40000000800 */
        /* <DEDUP_REMOVED lines=18> */
[----:B------:R-:W-:Y:S01]  /*a700*/  FMNMX.FTZ R75, R113, R94, !PT ;  /* 0x0000005e714b7209 */ /* 0x000fe20007810000 */
[----:B------:R-:W-:-:S04]  /*a710*/  FFMA.FTZ R94, R229, R64, -R20 ;  /* 0x00000040e55e7223 */ /* 0x000fc80000010814 */
[----:B------:R-:W1:Y:S01]  /*a720*/  SHFL.BFLY PT, R102, R75, 0x2, 0x1f ;  /* 0x0c401f004b667f89 */ /* 0x000e6200000e0000 */
[----:B------:R-:W-:Y:S08]  /*a730*/  MUFU.EX2 R44, R201 ;  /* 0x000000c9002c7308 */ /* 0x000ff00000000800 */
[----:B------:R-:W-:Y:S08]  /*a740*/  MUFU.EX2 R49, R49 ;  /* 0x0000003100317308 */ /* 0x000ff00000000800 */
[----:B------:R-:W-:Y:S01]  /*a750*/  MUFU.EX2 R48, R203 ;  /* 0x000000cb00307308 */ /* 0x000fe20000000800 */
[----:B-1----:R-:W-:Y:S01]  /*a760*/  FMNMX.FTZ R110, R75, R102, !PT ;  /* 0x000000664b6e7209 */ /* 0x002fe20007810000 */
[----:B------:R-:W-:-:S06]  /*a770*/  FFMA.FTZ R102, R233, R64, -R20 ;  /* 0x00000040e9667223 */ /* 0x000fcc0000010814 */
        /* <DEDUP_REMOVED lines=8> */
[----:B------:R1:W-:Y:S03]  /*a800*/  MUFU.EX2 R110, R114 ;  /* 0x00000072006e7308 */ /* 0x0003e60000000800 */
[----:B------:R-:W-:-:S05]  /*a810*/  FSEL R115, R20, RZ, P1 ;  /* 0x000000ff14737208 */ /* 0x000fca0000800000 */
        /* <DEDUP_REMOVED lines=10> */
[----:B------:R-:W-:Y:S01]  /*a8c0*/  FSEL R61, R75, RZ, P1 ;  /* 0x000000ff4b3d7208 */ /* 0x000fe20000800000 */
[----:B-1----:R-:W-:-:S01]  /*a8d0*/  FFMA.FTZ R114, R29, R64, -R115 ;  /* 0x000000401d727223 */ /* 0x002fc20000010873 */
[-CC-:B------:R-:W-:Y:S01]  /*a8e0*/  FFMA.FTZ R29, R36, R64.reuse, -R115.reuse ;  /* 0x00000040241d7223 */ /* 0x180fe20000010873 */
[----:B------:R-:W-:-:S01]  /*a8f0*/  FFMA.FTZ R36, R37, R64, -R115 ;  /* 0x0000004025247223 */ /* 0x000fc20000010873 */
[-CC-:B------:R-:W-:Y:S01]  /*a900*/  FFMA.FTZ R37, R46, R64.reuse, -R115.reuse ;  /* 0x000000402e257223 */ /* 0x180fe20000010873 */
[----:B------:R-:W-:-:S01]  /*a910*/  FFMA.FTZ R46, R47, R64, -R115 ;  /* 0x000000402f2e7223 */ /* 0x000fc20000010873 */
[----:B------:R-:W-:Y:S01]  /*a920*/  FADD.FTZ R61, -R61, R10 ;  /* 0x0000000a3d3d7221 */ /* 0x000fe20000010100 */
[----:B------:R-:W-:-:S01]  /*a930*/  FFMA.FTZ R47, R54, R64, -R115 ;  /* 0x00000040362f7223 */ /* 0x000fc20000010873 */
[-CC-:B------:R-:W-:Y:S01]  /*a940*/  FFMA.FTZ R54, R55, R64.reuse, -R115.reuse ;  /* 0x0000004037367223 */ /* 0x180fe20000010873 */
[----:B------:R-:W-:-:S01]  /*a950*/  FFMA.FTZ R55, R60, R64, -R115 ;  /* 0x000000403c377223 */ /* 0x000fc20000010873 */
[-CC-:B------:R-:W-:Y:S01]  /*a960*/  FFMA.FTZ R15, R15, R64.reuse, -R115.reuse ;  /* 0x000000400f0f7223 */ /* 0x180fe20000010873 */
[-C--:B------:R-:W-:Y:S01]  /*a970*/  FMUL.FTZ R60, R61, R64.reuse ;  /* 0x000000403d3c7220 */ /* 0x080fe20000410000 */
[-CC-:B------:R-:W-:Y:S01]  /*a980*/  FFMA.FTZ R20, R17, R64.reuse, -R115.reuse ;  /* 0x0000004011147223 */ /* 0x180fe20000010873 */
[----:B------:R-:W-:-:S01]  /*a990*/  FFMA.FTZ R17, R21, R64, -R115 ;  /* 0x0000004015117223 */ /* 0x000fc20000010873 */
[-CC-:B------:R-:W-:Y:S01]  /*a9a0*/  FFMA.FTZ R21, R119, R64.reuse, -R115.reuse ;  /* 0x0000004077157223 */ /* 0x180fe20000010873 */
[----:B------:R-:W-:Y:S01]  /*a9b0*/  MUFU.EX2 R112, R112 ;  /* 0x0000007000707308 */ /* 0x000fe20000000800 */
[----:B------:R-:W-:-:S01]  /*a9c0*/  FFMA.FTZ R116, R65, R64, -R115 ;  /* 0x0000004041747223 */ /* 0x000fc20000010873 */
[-CC-:B------:R-:W-:Y:S01]  /*a9d0*/  FFMA.FTZ R65, R68, R64.reuse, -R115.reuse ;  /* 0x0000004044417223 */ /* 0x180fe20000010873 */
[----:B------:R-:W-:-:S01]  /*a9e0*/  FFMA.FTZ R68, R72, R64, -R115 ;  /* 0x0000004048447223 */ /* 0x000fc20000010873 */
[----:B------:R-:W-:Y:S01]  /*a9f0*/  FFMA.FTZ R72, R117, R7, R24 ;  /* 0x0000000775487223 */ /* 0x000fe20000010018 */
[----:B------:R-:W-:-:S01]  /*aa00*/  FFMA.FTZ R61, R66, R64, -R115 ;  /* 0x00000040423d7223 */ /* 0x000fc20000010873 */
[-CC-:B------:R-:W-:Y:S01]  /*aa10*/  FFMA.FTZ R66, R69, R64.reuse, -R115.reuse ;  /* 0x0000004045427223 */ /* 0x180fe20000010873 */
[----:B------:R-:W-:-:S01]  /*aa20*/  FFMA.FTZ R69, R73, R64, -R115 ;  /* 0x0000004049457223 */ /* 0x000fc20000010873 */
[----:B------:R-:W-:Y:S01]  /*aa30*/  MUFU.EX2 R15, R15 ;  /* 0x0000000f000f7308 */ /* 0x000fe20000000800 */
[----:B--2---:R-:W-:-:S01]  /*aa40*/  FADD.FTZ R119, R13, R72 ;  /* 0x000000480d777221 */ /* 0x004fc20000010000 */
[-CC-:B------:R-:W-:Y:S01]  /*aa50*/  FFMA.FTZ R14, R14, R64.reuse, -R115.reuse ;  /* 0x000000400e0e7223 */ /* 0x180fe20000010873 */
[----:B------:R-:W-:-:S01]  /*aa60*/  FFMA.FTZ R105, R105, R64, -R115 ;  /* 0x0000004069697223 */ /* 0x000fc20000010873 */
[----:B------:R-:W-:Y:S01]  /*aa70*/  FFMA.FTZ R111, R111, R64, -R115 ;  /* 0x000000406f6f7223 */ /* 0x000fe20000010873 */
[----:B---3--:R-:W-:-:S01]  /*aa80*/  FADD.FTZ R72, R26, R119 ;  /* 0x000000771a487221 */ /* 0x008fc20000010000 */
[----:B------:R-:W-:-:S02]  /*aa90*/  FFMA.FTZ R113, R113, R64, -R115 ;  /* 0x0000004071717223 */ /* 0x000fc40000010873 */
[----:B------:R-:W1:Y:S01]  /*aaa0*/  MUFU.EX2 R60, R60 ;  /* 0x0000003c003c7308 */ /* 0x000e620000000800 */
[----:B----4-:R-:W-:-:S01]  /*aab0*/  FADD.FTZ R73, R45, R72 ;  /* 0x000000482d497221 */ /* 0x010fc20000010000 */
[----:B------:R-:W-:-:S03]  /*aac0*/  FFMA.FTZ R72, R76, R64, -R115 ;  /* 0x000000404c487223 */ /* 0x000fc60000010873 */
[----:B-----5:R-:W-:Y:S01]  /*aad0*/  FADD.FTZ R76, R28, R73 ;  /* 0x000000491c4c7221 */ /* 0x020fe20000010000 */
[----:B------:R-:W-:-:S02]  /*aae0*/  FFMA.FTZ R73, R77, R64, -R115 ;  /* 0x000000404d497223 */ /* 0x000fc40000010873 */
[----:B------:R-:W2:Y:S01]  /*aaf0*/  MUFU.EX2 R20, R20 ;  /* 0x0000001400147308 */ /* 0x000ea20000000800 */
[----:B------:R-:W-:-:S04]  /*ab00*/  FADD.FTZ R119, R27, R76 ;  /* 0x0000004c1b777221 */ /* 0x000fc80000010000 */
[----:B------:R-:W-:-:S03]  /*ab10*/  FADD.FTZ R76, R30, R119 ;  /* 0x000000771e4c7221 */ /* 0x000fc60000010000 */
[----:B------:R-:W3:Y:S01]  /*ab20*/  MUFU.EX2 R17, R17 ;  /* 0x0000001100117308 */ /* 0x000ee20000000800 */
[----:B-1----:R-:W-:-:S01]  /*ab30*/  FFMA.FTZ R7, R60, R6, R15 ;  /* 0x000000063c077223 */ /* 0x002fc2000001000f */
[----:B------:R-:W-:Y:S01]  /*ab40*/  FADD.FTZ R77, R31, R76 ;  /* 0x0000004c1f4d7221 */ /* 0x000fe20000010000 */
[----:B------:R-:W-:-:S03]  /*ab50*/  FFMA.FTZ R76, R80, R64, -R115 ;  /* 0x00000040504c7223 */ /* 0x000fc60000010873 */
[----:B------:R-:W-:Y:S01]  /*ab60*/  FADD.FTZ R80, R34, R77 ;  /* 0x0000004d22507221 */ /* 0x000fe20000010000 */
[----:B------:R-:W-:-:S01]  /*ab70*/  FFMA.FTZ R77, R81, R64, -R115 ;  /* 0x00000040514d7223 */ /* 0x000fc20000010873 */
[----:B------:R-:W1:Y:S01]  /*ab80*/  MUFU.EX2 R21, R21 ;  /* 0x0000001500157308 */ /* 0x000e620000000800 */
[----:B--2---:R-:W-:-:S01]  /*ab90*/  FADD.FTZ R6, R20, R7 ;  /* 0x0000000714067221 */ /* 0x004fc20000010000 */
[----:B------:R-:W-:-:S04]  /*aba0*/  FADD.FTZ R119, R35, R80 ;  /* 0x0000005023777221 */ /* 0x000fc80000010000 */
[----:B------:R-:W-:Y:S02]  /*abb0*/  FADD.FTZ R80, R38, R119 ;  /* 0x0000007726507221 */ /* 0x000fe40000010000 */
[----:B------:R-:W2:Y:S01]  /*abc0*/  MUFU.EX2 R114, R114 ;  /* 0x0000007200727308 */ /* 0x000ea20000000800 */
[----:B---3--:R-:W-:-:S01]  /*abd0*/  FADD.FTZ R7, R17, R6 ;  /* 0x0000000611077221 */ /* 0x008fc20000010000 */
[----:B------:R-:W-:Y:S01]  /*abe0*/  FADD.FTZ R81, R39, R80 ;  /* 0x0000005027517221 */ /* 0x000fe20000010000 */
[----:B------:R-:W-:-:S02]  /*abf0*/  FFMA.FTZ R80, R84, R64, -R115 ;  /* 0x0000004054507223 */ /* 0x000fc40000010873 */
[----:B------:R-:W-:Y:S01]  /*ac00*/  FADD.FTZ R6, R112, R7 ;  /* 0x0000000770067221 */ /* 0x000fe20000010000 */
[----:B------:R-:W-:-:S01]  /*ac10*/  FADD.FTZ R84, R42, R81 ;  /* 0x000000512a547221 */ /* 0x000fc20000010000 */
[----:B------:R-:W-:Y:S01]  /*ac20*/  FFMA.FTZ R81, R85, R64, -R115 ;  /* 0x0000004055517223 */ /* 0x000fe20000010873 */
[----:B------:R-:W3:Y:S01]  /*ac30*/  MUFU.EX2 R25, R25 ;  /* 0x0000001900197308 */ /* 0x000ee20000000800 */
[----:B-1----:R-:W-:-:S01]  /*ac40*/  FADD.FTZ R7, R21, R6 ;  /* 0x0000000615077221 */ /* 0x002fc20000010000 */
[----:B------:R-:W-:-:S04]  /*ac50*/  FADD.FTZ R119, R43, R84 ;  /* 0x000000542b777221 */ /* 0x000fc80000010000 */
[----:B------:R-:W-:Y:S02]  /*ac60*/  FADD.FTZ R84, R44, R119 ;  /* 0x000000772c547221 */ /* 0x000fe40000010000 */
[----:B------:R-:W1:Y:S01]  /*ac70*/  MUFU.EX2 R32, R32 ;  /* 0x0000002000207308 */ /* 0x000e620000000800 */
[----:B--2---:R-:W-:-:S01]  /*ac80*/  FADD.FTZ R6, R114, R7 ;  /* 0x0000000772067221 */ /* 0x004fc20000010000 */
[----:B------:R-:W-:Y:S01]  /*ac90*/  FADD.FTZ R85, R49, R84 ;  /* 0x0000005431557221 */ /* 0x000fe20000010000 */
[----:B------:R-:W-:-:S03]  /*aca0*/  FFMA.FTZ R84, R88, R64, -R115 ;  /* 0x0000004058547223 */ /* 0x000fc60000010873 */
[----:B------:R-:W-:Y:S01]  /*acb0*/  FADD.FTZ R88, R48, R85 ;  /* 0x0000005530587221 */ /* 0x000fe20000010000 */
[----:B------:R-:W-:-:S01]  /*acc0*/  FFMA.FTZ R85, R89, R64, -R115 ;  /* 0x0000004059557223 */ /* 0x000fc20000010873 */
[----:B------:R-:W2:Y:S01]  /*acd0*/  MUFU.EX2 R29, R29 ;  /* 0x0000001d001d7308 */ /* 0x000ea20000000800 */
[----:B---3--:R-:W-:-:S01]  /*ace0*/  FADD.FTZ R7, R25, R6 ;  /* 0x0000000619077221 */ /* 0x008fc20000010000 */
[----:B------:R-:W-:-:S04]  /*acf0*/  FADD.FTZ R119, R53, R88 ;  /* 0x0000005835777221 */ /* 0x000fc80000010000 */
[----:B------:R-:W-:Y:S02]  /*ad00*/  FADD.FTZ R88, R52, R119 ;  /* 0x0000007734587221 */ /* 0x000fe40000010000 */
[----:B------:R-:W3:Y:S01]  /*ad10*/  MUFU.EX2 R36, R36 ;  /* 0x0000002400247308 */ /* 0x000ee20000000800 */
[----:B-1----:R-:W-:-:S01]  /*ad20*/  FADD.FTZ R6, R32, R7 ;  /* 0x0000000720067221 */ /* 0x002fc20000010000 */
[----:B------:R-:W-:Y:S01]  /*ad30*/  FADD.FTZ R89, R59, R88 ;  /* 0x000000583b597221 */ /* 0x000fe20000010000 */
[----:B------:R-:W-:-:S03]  /*ad40*/  FFMA.FTZ R88, R92, R64, -R115 ;  /* 0x000000405c587223 */ /* 0x000fc60000010873 */
[----:B------:R-:W-:Y:S01]  /*ad50*/  FADD.FTZ R92, R58, R89 ;  /* 0x000000593a5c7221 */ /* 0x000fe20000010000 */
[----:B------:R-:W-:-:S01]  /*ad60*/  FFMA.FTZ R89, R93, R64, -R115 ;  /* 0x000000405d597223 */ /* 0x000fc20000010873 */
[----:B------:R-:W1:Y:S01]  /*ad70*/  MUFU.EX2 R33, R33 ;  /* 0x0000002100217308 */ /* 0x000e620000000800 */
[----:B--2---:R-:W-:-:S01]  /*ad80*/  FADD.FTZ R7, R29, R6 ;  /* 0x000000061d077221 */ /* 0x004fc20000010000 */
[----:B------:R-:W-:Y:S01]  /*ad90*/  FADD.FTZ R119, R63, R92 ;  /* 0x0000005c3f777221 */ /* 0x000fe20000010000 */
[----:B------:R-:W-:-:S05]  /*ada0*/  FFMA.FTZ R93, R97, R64, -R115 ;  /* 0x00000040615d7223 */ /* 0x000fca0000010873 */
        /* <DEDUP_REMOVED lines=33> */
[----:B-1----:R-:W-:-:S01]  /*afc0*/  FADD.FTZ R6, R61, R92 ;  /* 0x0000005c3d067221 */ /* 0x002fc20000010000 */
[----:B------:R-:W-:-:S06]  /*afd0*/  FFMA.FTZ R92, R96, R64, -R115 ;  /* 0x00000040605c7223 */ /* 0x000fcc0000010873 */
        /* <DEDUP_REMOVED lines=16> */
[----:B------:R-:W-:-:S06]  /*b0e0*/  FFMA.FTZ R96, R100, R64, -R115 ;  /* 0x0000004064607223 */ /* 0x000fcc0000010873 */
[----:B------:R-:W3:Y:S01]  /*b0f0*/  MUFU.EX2 R79, R79 ;  /* 0x0000004f004f7308 */ /* 0x000ee20000000800 */
[----:B-1----:R-:W-:-:S07]  /*b100*/  FADD.FTZ R6, R78, R7 ;  /* 0x000000074e067221 */ /* 0x002fce0000010000 */
[----:B------:R-:W1:Y:S01]  /*b110*/  MUFU.EX2 R73, R73 ;  /* 0x0000004900497308 */ /* 0x000e620000000800 */
[----:B--2---:R-:W-:-:S01]  /*b120*/  FADD.FTZ R100, R72, R97 ;  /* 0x0000006148647221 */ /* 0x004fc20000010000 */
[----:B------:R-:W-:-:S06]  /*b130*/  FFMA.FTZ R97, R103, R64, -R115 ;  /* 0x0000004067617223 */ /* 0x000fcc0000010873 */
        /* <DEDUP_REMOVED lines=68> */
[----:B--2---:R-:W-:-:S04]  /*b580*/  FADD.FTZ R109, R185, R6 ;  /* 0x00000006b96d7221 */ /* 0x004fc80000010000 */
[----:B------:R-:W-:-:S03]  /*b590*/  FADD.FTZ R6, R110, R109 ;  /* 0x0000006d6e067221 */ /* 0x000fc60000010000 */
[----:B------:R-:W2:Y:S01]  /*b5a0*/  MUFU.EX2 R9, R9 ;  /* 0x0000000900097308 */ /* 0x000ea20000000800 */
[----:B---3--:R-:W-:-:S07]  /*b5b0*/  FADD.FTZ R7, R104, R7 ;  /* 0x0000000768077221 */ /* 0x008fce0000010000 */
[----:B------:R-:W3:Y:S01]  /*b5c0*/  MUFU.EX2 R113, R113 ;  /* 0x0000007100717308 */ /* 0x000ee20000000800 */
[----:B-1----:R-:W-:-:S01]  /*b5d0*/  FADD.FTZ R109, R118, R7 ;  /* 0x00000007766d7221 */ /* 0x002fc20000010000 */
[----:B--2---:R-:W-:-:S03]  /*b5e0*/  FADD.FTZ R7, R9, R6 ;  /* 0x0000000609077221 */ /* 0x004fc60000010000 */
[----:B---3--:R-:W-:Y:S01]  /*b5f0*/  FADD.FTZ R6, R113, R109 ;  /* 0x0000006d71067221 */ /* 0x008fe20000010000 */
[----:B------:R-:W-:Y:S06]  /*b600*/  @!P0 BRA `(.L_x_755) ;  /* 0x0000000000048947 */ /* 0x000fec0003800000 */
[----:B------:R-:W-:Y:S01]  /*b610*/  BPT.TRAP 0x1 ;  /* 0x000000040000795c */ /* 0x000fe20000300000 */
.L_x_755:
[----:B------:R-:W-:Y:S01]  /*b620*/  ULEA UR10, UR36, UR38, 0x3 ;  /* 0x00000026240a7291 */ /* 0x000fe2000f8e183f */
[----:B------:R-:W-:Y:S01]  /*b630*/  ISETP.GT.AND P1, PT, R3, R8, PT ;  /* 0x000000080300720c */ /* 0x000fe20003f24270 */
[----:B------:R-:W-:Y:S01]  /*b640*/  FMUL.FTZ R120, R120, R117 ;  /* 0x0000007578787220 */ /* 0x000fe20000410000 */
[----:B------:R-:W-:Y:S01]  /*b650*/  F2FP.SATFINITE.E4M3.F32.PACK_AB_MERGE_C R100, R105, R100, RZ ;  /* 0x000000646964723e */ /* 0x000fe200048070ff */
[----:B------:R-:W-:Y:S01]  /*b660*/  UIADD3 UR10, UR10, 0x28860, URZ ;  /* 0x000288600a0a7890 */ /* 0x000fe2000fffe03f */
[----:B------:R-:W-:Y:S01]  /*b670*/  F2FP.SATFINITE.E4M3.F32.PACK_AB_MERGE_C R17, R112, R17, RZ ;  /* 0x000000117011723e */ /* 0x000fe200048070ff */
[----:B------:R-:W-:Y:S01]  /*b680*/  UMOV UR36, UR7 ;  /* 0x0000000700247c82 */ /* 0x000fe20008000000 */
[----:B------:R-:W-:Y:S01]  /*b690*/  F2FP.SATFINITE.E4M3.F32.PACK_AB_MERGE_C R30, R31, R30, RZ ;  /* 0x0000001e1f1e723e */ /* 0x000fe200048070ff */
[----:B------:R-:W-:Y:S01]  /*b6a0*/  UPRMT UR10, UR37, 0x654, UR10 ;  /* 0x00000654250a7896 */ /* 0x000fe2000800000a */
[----:B------:R-:W-:Y:S01]  /*b6b0*/  F2FP.SATFINITE.E4M3.F32.PACK_AB_MERGE_C R10, R61, R10, RZ ;  /* 0x0000000a3d0a723e */ /* 0x000fe200048070ff */
[-C--:B------:R-:W-:Y:S01]  /*b6c0*/  FMUL.FTZ R121, R121, R117.reuse ;  /* 0x0000007579797220 */ /* 0x080fe20000410000 */
[----:B------:R-:W-:Y:S01]  /*b6d0*/  F2FP.SATFINITE.E4M3.F32.PACK_AB_MERGE_C R9, R9, R110, RZ ;  /* 0x0000006e0909723e */ /* 0x000fe200048070ff */
[-C--:B------:R-:W-:Y:S01]  /*b6e0*/  FMUL.FTZ R124, R124, R117.reuse ;  /* 0x000000757c7c7220 */ /* 0x080fe20000410000 */
[----:B------:R-:W-:Y:S01]  /*b6f0*/  F2FP.SATFINITE.E4M3.F32.PACK_AB_MERGE_C R100, R97, R96, R100 ;  /* 0x000000606164723e */ /* 0x000fe20004807064 */
[-C--:B------:R-:W-:Y:S01]  /*b700*/  FMUL.FTZ R125, R125, R117.reuse ;  /* 0x000000757d7d7220 */ /* 0x080fe20000410000 */
[----:B------:R-:W-:Y:S01]  /*b710*/  F2FP.SATFINITE.E4M3.F32.PACK_AB_MERGE_C R26, R45, R26, RZ ;  /* 0x0000001a2d1a723e */ /* 0x000fe200048070ff */
[----:B------:R-:W-:Y:S01]  /*b720*/  FMUL.FTZ R128, R128, R117 ;  /* 0x0000007580807220 */ /* 0x000fe20000410000 */
[----:B------:R-:W-:Y:S01]  /*b730*/  F2FP.SATFINITE.E4M3.F32.PACK_AB_MERGE_C R25, R32, R25, RZ ;  /* 0x000000192019723e */ /* 0x000fe200048070ff */
[----:B------:R-:W-:Y:S01]  /*b740*/  SYNCS.ARRIVE.TRANS64.RED.A1T0 RZ, [UR10], RZ ;  /* 0x000000ffffff79a7 */ /* 0x000fe2000810040a */
[----:B------:R-:W-:Y:S01]  /*b750*/  F2FP.SATFINITE.E4M3.F32.PACK_AB_MERGE_C R38, R39, R38, RZ ;  /* 0x000000262726723e */ /* 0x000fe200048070ff */
[----:B------:R-:W-:Y:S01]  /*b760*/  FMUL.FTZ R129, R129, R117 ;  /* 0x0000007581817220 */ /* 0x000fe20000410000 */
[----:B------:R-:W-:Y:S01]  /*b770*/  F2FP.SATFINITE.E4M3.F32.PACK_AB_MERGE_C R33, R40, R33, RZ ;  /* 0x000000212821723e */ /* 0x000fe200048070ff */
[-C--:B------:R-:W-:Y:S01]  /*b780*/  FMUL.FTZ R132, R132, R117.reuse ;  /* 0x0000007584847220 */ /* 0x080fe20000410000 */
        /* <DEDUP_REMOVED lines=30> */
[----:B------:R-:W-:Y:S01]  /*b970*/  F2FP.SATFINITE.E4M3.F32.PACK_AB_MERGE_C R205, R20, R15, R17 ;  /* 0x0000000f14cd723e */ /* 0x000fe20004807011 */
[----:B------:R-:W-:Y:S01]  /*b980*/  FMUL.FTZ R164, R164, R117 ;  /* 0x00000075a4a47220 */ /* 0x000fe20000410000 */
[----:B------:R-:W-:Y:S01]  /*b990*/  F2FP.SATFINITE.E4M3.F32.PACK_AB_MERGE_C R199, R56, R55, R10 ;  /* 0x0000003738c7723e */ /* 0x000fe2000480700a */
[-C--:B------:R-:W-:Y:S01]  /*b9a0*/  FMUL.FTZ R165, R165, R117.reuse ;  /* 0x00000075a5a57220 */ /* 0x080fe20000410000 */
[----:B------:R-:W-:Y:S01]  /*b9b0*/  F2FP.SATFINITE.E4M3.F32.PACK_AB_MERGE_C R186, R185, R108, R9 ;  /* 0x0000006cb9ba723e */ /* 0x000fe20004807009 */
[-C--:B------:R-:W-:Y:S01]  /*b9c0*/  FMUL.FTZ R168, R168, R117.reuse ;  /* 0x00000075a8a87220 */ /* 0x080fe20000410000 */
[----:B------:R-:W-:Y:S01]  /*b9d0*/  F2FP.SATFINITE.E4M3.F32.PACK_AB_MERGE_C R204, R13, R24, R26 ;  /* 0x000000180dcc723e */ /* 0x000fe2000480701a */
[-C--:B------:R-:W-:Y:S01]  /*b9e0*/  FMUL.FTZ R169, R169, R117.reuse ;  /* 0x00000075a9a97220 */ /* 0x080fe20000410000 */
[----:B------:R-:W-:Y:S01]  /*b9f0*/  F2FP.SATFINITE.E4M3.F32.PACK_AB_MERGE_C R206, R27, R28, R30 ;  /* 0x0000001c1bce723e */ /* 0x000fe2000480701e */
[----:B------:R-:W-:Y:S01]  /*ba00*/  FMUL.FTZ R172, R172, R117 ;  /* 0x00000075acac7220 */ /* 0x000fe20000410000 */
        /* <DEDUP_REMOVED lines=56> */
[----:B------:R-:W-:Y:S02]  /*bd90*/  IMAD.MOV.U32 R10, RZ, RZ, R75 ;  /* 0x000000ffff0a7224 */ /* 0x000fe400078e004b */
[----:B------:R-:W-:Y:S02]  /*bda0*/  IMAD.MOV.U32 R9, RZ, RZ, R57 ;  /* 0x000000ffff097224 */ /* 0x000fe400078e0039 */
[----:B------:R-:W-:Y:S02]  /*bdb0*/  IMAD.MOV.U32 R17, RZ, RZ, R12 ;  /* 0x000000ffff117224 */ /* 0x000fe400078e000c */
[----:B------:R-:W-:Y:S01]  /*bdc0*/  IMAD.MOV.U32 R185, RZ, RZ, R100 ;  /* 0x000000ffffb97224 */ /* 0x000fe200078e0064 */
[----:B------:R-:W-:Y:S06]  /*bdd0*/  @P1 BRA `(.L_x_756) ;  /* 0xffffffa800f01947 */ /* 0x000fec000383ffff */
[----:B------:R-:W-:Y:S01]  /*bde0*/  IMAD.MOV.U32 R10, RZ, RZ, R75 ;  /* 0x000000ffff0a7224 */ /* 0x000fe200078e004b */
[----:B------:R-:W-:Y:S01]  /*bdf0*/  UMOV UR36, UR7 ;  /* 0x0000000700247c82 */ /* 0x000fe20008000000 */
[----:B------:R-:W-:Y:S02]  /*be00*/  IMAD.MOV.U32 R9, RZ, RZ, R57 ;  /* 0x000000ffff097224 */ /* 0x000fe400078e0039 */
[----:B------:R-:W-:-:S07]  /*be10*/  IMAD.MOV.U32 R17, RZ, RZ, R12 ;  /* 0x000000ffff117224 */ /* 0x000fce00078e000c */
.L_x_738:
[----:B------:R-:W1:Y:S01]  /*be20*/  LDC R8, c[0x0][0x9e4] ;  /* 0x00027900ff087b82 */ /* 0x000e620000000800 */
[----:B------:R-:W-:Y:S01]  /*be30*/  ULDC UR7, c[0x0][0x9dc] ;  /* 0x0002770000077ab9 */ /* 0x000fe20000000800 */
[----:B------:R-:W-:Y:S01]  /*be40*/  LOP3.LUT R2, R2, 0xfffff7ff, RZ, 0xc0, !PT ;  /* 0xfffff7ff02027812 */ /* 0x000fe200078ec0ff */
[----:B------:R-:W-:Y:S01]  /*be50*/  VIADD R11, R210, -UR7 ;  /* 0x80000007d20b7c36 */ /* 0x000fe20008000000 */
[----:B-1----:R-:W-:-:S13]  /*be60*/  ISETP.GE.AND P1, PT, R8, 0x1, PT ;  /* 0x000000010800780c */ /* 0x002fda0003f26270 */
[----:B------:R-:W-:Y:S01]  /*be70*/  @P1 LOP3.LUT R2, R2, 0x800, RZ, 0xfc, !PT ;  /* 0x0000080002021812 */ /* 0x000fe200078efcff */
        /* <DEDUP_REMOVED lines=10> */
.L_x_758:
[----:B------:R-:W-:-:S13]  /*bf20*/  ISETP.NE.AND P1, PT, R8, 0x1, PT ;  /* 0x000000010800780c */ /* 0x000fda0003f25270 */
[----:B------:R-:W1:Y:S02]  /*bf30*/  @P1 LDC.64 R12, c[0x0][0x9e8] ;  /* 0x00027a00ff0c1b82 */ /* 0x000e640000000a00 */
[----:B-1----:R-:W-:-:S05]  /*bf40*/  @P1 IMAD.HI.U32 R12, R210, R12, RZ ;  /* 0x0000000cd20c1227 */ /* 0x002fca00078e00ff */
[----:B------:R-:W-:-:S07]  /*bf50*/  @P1 SHF.R.U32.HI R210, RZ, R13, R12 ;  /* 0x0000000dffd21219 */ /* 0x000fce000001160c */
.L_x_759:
[----:B------:R-:W-:-:S05]  /*bf60*/  IMAD R210, R210, R8, RZ ;  /* 0x00000008d2d27224 */ /* 0x000fca00078e02ff */
[----:B------:R-:W-:-:S07]  /*bf70*/  VIMNMX R11, R11, R210, !PT ;  /* 0x000000d20b0b7248 */ /* 0x000fce0007fe0100 */
.L_x_757:
[----:B------:R-:W-:-:S04]  /*bf80*/  VIADD R11, R11, 0xbf ;  /* 0x000000bf0b0b7836 */ /* 0x000fc80000000000 */
[----:B------:R-:W-:-:S05]  /*bf90*/  IMAD.HI R11, R11, 0x2aaaaaab, RZ ;  /* 0x2aaaaaab0b0b7827 */ /* 0x000fca00078e02ff */
[----:B------:R-:W-:-:S04]  /*bfa0*/  SHF.R.U32.HI R12, RZ, 0x1f, R11 ;  /* 0x0000001fff0c7819 */ /* 0x000fc8000001160b */
[----:B------:R-:W-:-:S04]  /*bfb0*/  LEA.HI.SX32 R12, R11, R12, 0x1b ;  /* 0x0000000c0b0c7211 */ /* 0x000fc800078fdaff */
[----:B------:R-:W-:-:S04]  /*bfc0*/  VIMNMX R14, R23, R12, !PT ;  /* 0x0000000c170e7248 */ /* 0x000fc80007fe0100 */
[----:B------:R-:W-:-:S13]  /*bfd0*/  ISETP.GE.AND P1, PT, R3, R14, PT ;  /* 0x0000000e0300720c */ /* 0x000fda0003f26270 */
[----:B------:R-:W-:Y:S05]  /*bfe0*/  @!P1 BRA `(.L_x_760) ;  /* 0x0000003000e49947 */ /* 0x000fea0003800000 */
[----:B------:R-:W-:Y:S02]  /*bff0*/  IMAD.MOV.U32 R11, RZ, RZ, R10 ;  /* 0x000000ffff0b7224 */ /* 0x000fe400078e000a */
[----:B------:R-:W-:Y:S02]  /*c000*/  IMAD.MOV.U32 R12, RZ, RZ, R9 ;  /* 0x000000ffff0c7224 */ /* 0x000fe400078e0009 */
[----:B------:R-:W-:-:S07]  /*c010*/  IMAD.MOV.U32 R13, RZ, RZ, R17 ;  /* 0x000000ffff0d7224 */ /* 0x000fce00078e0011 */
.L_x_770:
[----:B------:R-:W-:Y:S01]  /*c020*/  ISETP.NE.AND P2, PT, RZ, UR40, PT ;  /* 0x00000028ff007c0c */ /* 0x000fe2000bf45270 */
[----:B------:R-:W-:-:S04]  /*c030*/  UISETP.NE.AND UP0, UPT, UR36, 0x1, UPT ;  /* 0x000000012400788c */ /* 0x000fc8000bf05270 */
[----:B------:R-:W-:-:S06]  /*c040*/  USEL UR7, URZ, 0x1, UP0 ;  /* 0x000000013f077887 */ /* 0x000fcc0008000000 */
[----:B------:R-:W-:Y:S02]  /*c050*/  LOP3.LUT R17, R13, UR7, RZ, 0x3c, !PT ;  /* 0x000000070d117c12 */ /* 0x000fe4000f8e3cff */
[----:B------:R-:W-:Y:S05]  /*c060*/  @P2 BRA `(.L_x_761) ;  /* 0x0000000000342947 */ /* 0x000fea0003800000 */
[----:B------:R-:W-:Y:S05]  /*c070*/  @!P0 BRA `(.L_x_762) ;  /* 0x0000000000048947 */ /* 0x000fea0003800000 */
[----:B------:R-:W-:Y:S01]  /*c080*/  BPT.TRAP 0x1 ;  /* 0x000000040000795c */ /* 0x000fe20000300000 */
.L_x_762:
[----:B------:R-:W-:Y:S01]  /*c090*/  UIADD3 UR7, UR36, 0x1, URZ ;  /* 0x0000000124077890 */ /* 0x000fe2000fffe03f */
[----:B------:R-:W-:-:S03]  /*c0a0*/  SHF.L.U32 R9, R17, 0x1f, RZ ;  /* 0x0000001f11097819 */ /* 0x000fc600000006ff */
[----:B------:R-:W-:-:S04]  /*c0b0*/  UISETP.NE.AND UP0, UPT, UR7, 0x2, UPT ;  /* 0x000000020700788c */ /* 0x000fc8000bf05270 */
[----:B------:R-:W-:-:S04]  /*c0c0*/  USEL UR7, UR7, URZ, UP0 ;  /* 0x0000003f07077287 */ /* 0x000fc80008000000 */
[----:B------:R-:W-:-:S09]  /*c0d0*/  ULEA UR7, UR7, UR38, 0x3 ;  /* 0x0000002607077291 */ /* 0x000fd2000f8e183f */
[----:B------:R1:W2:Y:S01]  /*c0e0*/  SYNCS.PHASECHK.TRANS64.TRYWAIT P1, [UR7+0x28830], R9 ;  /* 0x02883009ff0075a7 */ /* 0x0002a20008020147 */
[----:B------:R-:W-:Y:S05]  /*c0f0*/  @!P0 BRA `(.L_x_763) ;  /* 0x0000000000048947 */ /* 0x000fea0003800000 */
[----:B------:R-:W-:Y:S01]  /*c100*/  BPT.TRAP 0x1 ;  /* 0x000000040000795c */ /* 0x000fe20000300000 */
.L_x_763:
[----:B--2---:R-:W-:Y:S05]  /*c110*/  @P1 BRA `(.L_x_761) ;  /* 0x0000000000081947 */ /* 0x004fea0003800000 */
[----:B------:R-:W2:Y:S02]  /*c120*/  SYNCS.PHASECHK.TRANS64.TRYWAIT P1, [UR7+0x28830], R9 ;  /* 0x02883009ff0075a7 */ /* 0x000ea40008020147 */
[----:B--2---:R-:W-:Y:S05]  /*c130*/  @!P1 BRA `(.L_x_764) ;  /* 0x000000e400689947 */ /* 0x004fea0003800000 */
.L_x_761:
[----:B--2---:R-:W2:Y:S01]  /*c140*/  S2R R10, SR_TID.X ;  /* 0x00000000000a7919 */ /* 0x004ea20000002100 */
[----:B------:R-:W-:Y:S01]  /*c150*/  UIADD3 UR7, UR36, 0x1, URZ ;  /* 0x0000000124077890 */ /* 0x000fe2000fffe03f */
[----:B------:R-:W-:Y:S01]  /*c160*/  UMOV UR19, 0x40000040 ;  /* 0x4000004000137882 */ /* 0x000fe20000000000 */
[----:B------:R-:W-:Y:S02]  /*c170*/  UMOV UR24, UR4 ;  /* 0x0000000400187c82 */ /* 0x000fe40008000000 */
[----:B------:R-:W-:Y:S01]  /*c180*/  UISETP.NE.AND UP0, UPT, UR7, 0x2, UPT ;  /* 0x000000020700788c */ /* 0x000fe2000bf05270 */
[----:B------:R-:W-:Y:S01]  /*c190*/  UMOV UR25, UR5 ;  /* 0x0000000500197c82 */ /* 0x000fe20008000000 */
[----:B------:R-:W-:Y:S02]  /*c1a0*/  UMOV UR27, 0x40000040 ;  /* 0x40000040001b7882 */ /* 0x000fe40000000000 */
[----:B------:R-:W-:Y:S01]  /*c1b0*/  USEL UR7, UR7, URZ, UP0 ;  /* 0x0000003f07077287 */ /* 0x000fe20008000000 */
[----:B------:R-:W-:Y:S01]  /*c1c0*/  UMOV UR11, 0x40000040 ;  /* 0x40000040000b7882 */ /* 0x000fe20000000000 */
[----:B------:R-:W-:-:S02]  /*c1d0*/  UMOV UR15, 0x40000040 ;  /* 0x40000040000f7882 */ /* 0x000fc40000000000 */
[----:B------:R-:W-:-:S04]  /*c1e0*/  UIMAD UR18, UR7, 0x600, UR20 ;  /* 0x00000600071278a4 */ /* 0x000fc8000f8e0214 */
[----:B------:R-:W-:Y:S02]  /*c1f0*/  UIADD3 UR26, UR18, 0x2, URZ ;  /* 0x00000002121a7890 */ /* 0x000fe4000fffe03f */
[----:B------:R-:W-:Y:S02]  /*c200*/  UIADD3 UR10, UR18, 0x4, URZ ;  /* 0x00000004120a7890 */ /* 0x000fe4000fffe03f */
[----:B------:R-:W-:Y:S01]  /*c210*/  UIADD3 UR14, UR18, 0x6, URZ ;  /* 0x00000006120e7890 */ /* 0x000fe2000fffe03f */
        /* <DEDUP_REMOVED lines=18> */
.L_x_766:
[----:B------:R-:W-:Y:S01]  /*c340*/  ULEA UR10, UR36, UR38, 0x3 ;  /* 0x00000026240a7291 */ /* 0x000fe2000f8e183f */
[----:B------:R-:W-:-:S08]  /*c350*/  SHF.L.U32 R9, R13, 0x1f, RZ ;  /* 0x0000001f0d097819 */ /* 0x000fd000000006ff */
[----:B------:R1:W2:Y:S01]  /*c360*/  SYNCS.PHASECHK.TRANS64.TRYWAIT P1, [UR10+0x28850], R9 ;  /* 0x02885009ff0075a7 */ /* 0x0002a2000802014a */
[----:B------:R-:W-:Y:S05]  /*c370*/  @!P0 BRA `(.L_x_767) ;  /* 0x0000000000048947 */ /* 0x000fea0003800000 */
[----:B------:R-:W-:Y:S01]  /*c380*/  BPT.TRAP 0x1 ;  /* 0x000000040000795c */ /* 0x000fe20000300000 */
.L_x_767:
[----:B--2---:R-:W-:Y:S05]  /*c390*/  @P1 BRA `(.L_x_765) ;  /* 0x0000000000081947 */ /* 0x004fea0003800000 */
[----:B------:R-:W2:Y:S02]  /*c3a0*/  SYNCS.PHASECHK.TRANS64.TRYWAIT P1, [UR10+0x28850], R9 ;  /* 0x02885009ff0075a7 */ /* 0x000ea4000802014a */
[----:B--2---:R-:W-:Y:S05]  /*c3b0*/  @!P1 BRA `(.L_x_768) ;  /* 0x000000e000e09947 */ /* 0x004fea0003800000 */
.L_x_765:
[----:B------:R-:W-:Y:S01]  /*c3c0*/  UIADD3 UR10, UR38, 0x400, URZ ;  /* 0x00000400260a7890 */ /* 0x000fe2000fffe03f */
[----:B------:R-:W-:Y:S01]  /*c3d0*/  WARPGROUP.ARRIVE ;  /* 0x00000000000079c5 */ /* 0x000fe20000000000 */
[----:B------:R-:W-:Y:S01]  /*c3e0*/  UMOV UR11, 0x80000020 ;  /* 0x80000020000b7882 */ /* 0x000fe20000000000 */
[----:B------:R-:W-:Y:S01]  /*c3f0*/  UMOV UR15, 0x80000020 ;  /* 0x80000020000f7882 */ /* 0x000fe20000000000 */
[----:B------:R-:W-:Y:S01]  /*c400*/  USHF.R.U32.HI UR10, URZ, 0x4, UR10 ;  /* 0x000000043f0a7899 */ /* 0x000fe2000801160a */
[C---:B------:R-:W-:Y:S01]  /*c410*/  FMUL.FTZ R13, R0.reuse, R24 ;  /* 0x00000018000d7220 */ /* 0x040fe20000410000 */
[C---:B------:R-:W-:Y:S01]  /*c420*/  FMUL.FTZ R15, R0.reuse, R25 ;  /* 0x00000019000f7220 */ /* 0x040fe20000410000 */
[C---:B------:R-:W-:Y:S01]  /*c430*/  FMUL.FTZ R20, R0.reuse, R26 ;  /* 0x0000001a00147220 */ /* 0x040fe20000410000 */
[----:B------:R-:W-:Y:S01]  /*c440*/  ULOP3.LUT UR10, UR10, 0x3fff, URZ, 0xc0, !UPT ;  /* 0x00003fff0a0a7892 */ /* 0x000fe2000f8ec03f */
[C---:B------:R-:W-:Y:S01]  /*c450*/  FMUL.FTZ R24, R0.reuse, R28 ;  /* 0x0000001c00187220 */ /* 0x040fe20000410000 */
[C---:B------:R-:W-:Y:S01]  /*c460*/  FMUL.FTZ R21, R0.reuse, R27 ;  /* 0x0000001b00157220 */ /* 0x040fe20000410000 */
[----:B------:R-:W2:Y:S01]  /*c470*/  MUFU.TANH R13, R13 ;  /* 0x0000000d000d7308 */ /* 0x000ea20000002400 */
[----:B------:R-:W-:Y:S01]  /*c480*/  ULOP3.LUT UR10, UR10, 0x10000, URZ, 0xfc, !UPT ;  /* 0x000100000a0a7892 */ /* 0x000fe2000f8efc3f */
[C---:B------:R-:W-:Y:S01]  /*c490*/  FMUL.FTZ R25, R0.reuse, R29 ;  /* 0x0000001d00197220 */ /* 0x040fe20000410000 */
[C---:B------:R-:W-:Y:S01]  /*c4a0*/  FMUL.FTZ R26, R0.reuse, R30 ;  /* 0x0000001e001a7220 */ /* 0x040fe20000410000 */
[C---:B------:R-:W-:Y:S01]  /*c4b0*/  FMUL.FTZ R28, R0.reuse, R32 ;  /* 0x00000020001c7220 */ /* 0x040fe20000410000 */
[----:B------:R-:W-:Y:S01]  /*c4c0*/  UIMAD UR10, UR36, 0x600, UR10 ;  /* 0x00000600240a78a4 */ /* 0x000fe2000f8e020a */
[C---:B------:R-:W-:Y:S01]  /*c4d0*/  FMUL.FTZ R27, R0.reuse, R31 ;  /* 0x0000001f001b7220 */ /* 0x040fe20000410000 */
[C---:B------:R-:W-:Y:S01]  /*c4e0*/  FMUL.FTZ R29, R0.reuse, R33 ;  /* 0x00000021001d7220 */ /* 0x040fe20000410000 */
[----:B------:R-:W1:Y:S01]  /*c4f0*/  MUFU.TANH R15, R15 ;  /* 0x0000000f000f7308 */ /* 0x000e620000002400 */
[----:B------:R-:W-:Y:S01]  /*c500*/  UIADD3 UR14, UR10, 0x2, URZ ;  /* 0x000000020a0e7890 */ /* 0x000fe2000fffe03f */
[C---:B------:R-:W-:Y:S01]  /*c510*/  FMUL.FTZ R30, R0.reuse, R34 ;  /* 0x00000022001e7220 */ /* 0x040fe20000410000 */
[C---:B------:R-:W-:Y:S01]  /*c520*/  FMUL.FTZ R32, R0.reuse, R36 ;  /* 0x0000002400207220 */ /* 0x040fe20000410000 */
[C---:B------:R-:W-:Y:S01]  /*c530*/  FMUL.FTZ R36, R0.reuse, R40 ;  /* 0x0000002800247220 */ /* 0x040fe20000410000 */
[C---:B------:R-:W-:Y:S01]  /*c540*/  FMUL.FTZ R40, R0.reuse, R44 ;  /* 0x0000002c00287220 */ /* 0x040fe20000410000 */
[----:B------:R-:W-:Y:S01]  /*c550*/  QGMMA.64x128x32.F32.E4M3.E4M3 R120, R204, gdesc[UR8], R120, gsb0 ;  /* 0x01e00008cc787df3 */ /* 0x000fe20008000878 */
[C---:B------:R-:W-:Y:S01]  /*c560*/  FMUL.FTZ R44, R0.reuse, R48 ;  /* 0x00000030002c7220 */ /* 0x040fe20000410000 */
[----:B------:R-:W3:Y:S01]  /*c570*/  MUFU.TANH R20, R20 ;  /* 0x0000001400147308 */ /* 0x000ee20000002400 */
        /* <DEDUP_REMOVED lines=107> */
[----:B------:R-:W-:Y:S01]  /*cc30*/  FMUL.FTZ R119, R0, R119 ;  /* 0x0000007700777220 */ /* 0x000fe20000410000 */
[----:B------:R-:W-:Y:S01]  /*cc40*/  UMOV UR11, 0x80000020 ;  /* 0x80000020000b7882 */ /* 0x000fe20000000000 */
[----:B------:R-:W1:Y:S02]  /*cc50*/  S2R R210, SR_TID.X ;  /* 0x0000000000d27919 */ /* 0x000e640000002100 */
[----:B------:R-:W4:Y:S01]  /*cc60*/  MUFU.TANH R35, R35 ;  /* 0x0000002300237308 */ /* 0x000f220000002400 */
[----:B---3--:R-:W-:-:S07]  /*cc70*/  FMNMX.FTZ R10, R34, R9, !PT ;  /* 0x00000009220a7209 */ /* 0x008fce0007810000 */
[----:B------:R-:W3:Y:S01]  /*cc80*/  MUFU.TANH R37, R37 ;  /* 0x0000002500257308 */ /* 0x000ee20000002400 */
[----:B--2---:R-:W-:-:S07]  /*cc90*/  FMNMX.FTZ R64, R36, R64, !PT ;  /* 0x0000004024407209 */ /* 0x004fce0007810000 */
[----:B------:R-:W2:Y:S01]  /*cca0*/  MUFU.TANH R38, R38 ;  /* 0x0000002600267308 */ /* 0x000ea20000002400 */
[----:B----4-:R-:W-:-:S07]  /*ccb0*/  FMNMX.FTZ R9, R35, R10, !PT ;  /* 0x0000000a23097209 */ /* 0x010fce0007810000 */
[----:B------:R-:W4:Y:S01]  /*ccc0*/  MUFU.TANH R40, R40 ;  /* 0x0000002800287308 */ /* 0x000f220000002400 */
[----:B---3--:R-:W-:Y:S01]  /*ccd0*/  FMNMX.FTZ R64, R37, R64, !PT ;  /* 0x0000004025407209 */ /* 0x008fe20007810000 */
[----:B------:R-:W-:Y:S02]  /*cce0*/  WARPGROUP.DEPBAR.LE gsb0, 0x0 ;  /* 0x00008000000079c5 */ /* 0x000fe40000010000 */
[----:B------:R-:W-:Y:S01]  /*ccf0*/  WARPGROUP.ARRIVE ;  /* 0x00000000000079c5 */ /* 0x000fe20000000000 */
[----:B-1----:R-:W-:-:S03]  /*cd00*/  SHF.R.U32.HI R210, RZ, 0x7, R210 ;  /* 0x00000007ffd27819 */ /* 0x002fc600000116d2 */
[----:B------:R-:W1:Y:S01]  /*cd10*/  MUFU.TANH R39, R39 ;  /* 0x0000002700277308 */ /* 0x000e620000002400 */
[----:B--2---:R-:W-:Y:S01]  /*cd20*/  FMNMX.FTZ R10, R38, R9, !PT ;  /* 0x00000009260a7209 */ /* 0x004fe20007810000 */
[----:B------:R-:W-:Y:S01]  /*cd30*/  QGMMA.64x128x32.F32.E4M3.E4M3 R120, R200, gdesc[UR12], R120, gsb0 ;  /* 0x01e0000cc8787df3 */ /* 0x000fe20008000878 */
[----:B------:R-:W-:Y:S01]  /*cd40*/  UIADD3 UR14, UR10, 0x200, URZ ;  /* 0x000002000a0e7890 */ /* 0x000fe2000fffe03f */
[----:B------:R-:W-:-:S04]  /*cd50*/  UMOV UR15, 0x80000020 ;  /* 0x80000020000f7882 */ /* 0x000fc80000000000 */
[----:B------:R-:W2:Y:S01]  /*cd60*/  MUFU.TANH R41, R41 ;  /* 0x0000002900297308 */ /* 0x000ea20000002400 */
[----:B----4-:R-:W-:-:S07]  /*cd70*/  FMNMX.FTZ R64, R40, R64, !PT ;  /* 0x0000004028407209 */ /* 0x010fce0007810000 */
[----:B------:R-:W3:Y:S01]  /*cd80*/  MUFU.TANH R42, R42 ;  /* 0x0000002a002a7308 */ /* 0x000ee20000002400 */
[----:B-1----:R-:W-:-:S07]  /*cd90*/  FMNMX.FTZ R9, R39, R10, !PT ;  /* 0x0000000a27097209 */ /* 0x002fce0007810000 */
[----:B------:R-:W1:Y:S01]  /*cda0*/  MUFU.TANH R44, R44 ;  /* 0x0000002c002c7308 */ /* 0x000e620000002400 */
[----:B--2---:R-:W-:-:S07]  /*cdb0*/  FMNMX.FTZ R64, R41, R64, !PT ;  /* 0x0000004029407209 */ /* 0x004fce0007810000 */
[----:B------:R-:W2:Y:S01]  /*cdc0*/  MUFU.TANH R43, R43 ;  /* 0x0000002b002b7308 */ /* 0x000ea20000002400 */
[----:B---3--:R-:W-:-:S07]  /*cdd0*/  FMNMX.FTZ R10, R42, R9, !PT ;  /* 0x000000092a0a7209 */ /* 0x008fce0007810000 */
        /* <DEDUP_REMOVED lines=27> */
[----:B--2---:R-:W-:Y:S01]  /*cf90*/  FMNMX.FTZ R9, R55, R10, !PT ;  /* 0x0000000a37097209 */ /* 0x004fe20007810000 */
[----:B------:R-:W-:Y:S02]  /*cfa0*/  WARPGROUP.DEPBAR.LE gsb0, 0x0 ;  /* 0x00008000000079c5 */ /* 0x000fe40000010000 */
[----:B------:R-:W-:-:S04]  /*cfb0*/  WARPGROUP.ARRIVE ;  /* 0x00000000000079c5 */ /* 0x000fc80000000000 */
[----:B------:R-:W2:Y:S01]  /*cfc0*/  MUFU.TANH R60, R60 ;  /* 0x0000003c003c7308 */ /* 0x000ea20000002400 */
[----:B---3--:R-:W-:Y:S01]  /*cfd0*/  FMNMX.FTZ R64, R57, R64, !PT ;  /* 0x0000004039407209 */ /* 0x008fe20007810000 */
[----:B------:R-:W-:Y:S01]  /*cfe0*/  QGMMA.64x128x32.F32.E4M3.E4M3 R120, R196, gdesc[UR12], R120, gsb0 ;  /* 0x01e0000cc4787df3 */ /* 0x000fe20008000878 */
[----:B------:R-:W-:Y:S01]  /*cff0*/  UIADD3 UR14, UR10, 0x202, URZ ;  /* 0x000002020a0e7890 */ /* 0x000fe2000fffe03f */
[----:B------:R-:W-:-:S04]  /*d000*/  UMOV UR15, 0x80000020 ;  /* 0x80000020000f7882 */ /* 0x000fc80000000000 */
        /* <DEDUP_REMOVED lines=39> */
[----:B-1----:R-:W-:Y:S01]  /*d280*/  FMNMX.FTZ R10, R79, R10, !PT ;  /* 0x0000000a4f0a7209 */ /* 0x002fe20007810000 */
[----:B------:R-:W-:-:S04]  /*d290*/  UIADD3 UR14, UR10, 0x400, URZ ;  /* 0x000004000a0e7890 */ /* 0x000fc8000fffe03f */
[----:B------:R-:W1:Y:S01]  /*d2a0*/  MUFU.TANH R225, R225 ;  /* 0x000000e100e17308 */ /* 0x000e620000002400 */
[----:B------:R-:W-:Y:S01]  /*d2b0*/  UMOV UR15, 0x80000020 ;  /* 0x80000020000f7882 */ /* 0x000fe20000000000 */
[----:B------:R-:W-:-:S06]  /*d2c0*/  UIADD3 UR10, UR10, 0x402, URZ ;  /* 0x000004020a0a7890 */ /* 0x000fcc000fffe03f */
        /* <DEDUP_REMOVED lines=38> */
[----:B------:R-:W-:Y:S06]  /*d530*/  QGMMA.64x128x32.F32.E4M3.E4M3 R120, R188, gdesc[UR12], R120, gsb0 ;  /* 0x01e0000cbc787df3 */ /* 0x000fec0008000878 */
        /* <DEDUP_REMOVED lines=41> */
[----:B-1----:R-:W-:-:S03]  /*d7d0*/  FMNMX.FTZ R10, R88, R9, !PT ;  /* 0x00000009580a7209 */ /* 0x002fc60007810000 */
[----:B------:R-:W1:Y:S01]  /*d7e0*/  SHFL.BFLY PT, R9, R90, 0x2, 0x1f ;  /* 0x0c401f005a097f89 */ /* 0x000e6200000e0000 */
[----:B---3--:R-:W-:-:S05]  /*d7f0*/  FMNMX.FTZ R10, R119, R10, !PT ;  /* 0x0000000a770a7209 */ /* 0x008fca0007810000 */
[----:B------:R-:W2:Y:S01]  /*d800*/  SHFL.BFLY PT, R64, R10, 0x2, 0x1f ;  /* 0x0c401f000a407f89 */ /* 0x000ea200000e0000 */
[----:B-1----:R-:W-:-:S05]  /*d810*/  FMNMX.FTZ R92, R90, R9, !PT ;  /* 0x000000095a5c7209 */ /* 0x002fca0007810000 */
[----:B------:R-:W1:Y:S01]  /*d820*/  SHFL.BFLY PT, R9, R92, 0x1, 0x1f ;  /* 0x0c201f005c097f89 */ /* 0x000e6200000e0000 */
[----:B--2---:R-:W-:Y:S02]  /*d830*/  FMNMX.FTZ R94, R10, R64, !PT ;  /* 0x000000400a5e7209 */ /* 0x004fe40007810000 */
[----:B------:R-:W2:Y:S03]  /*d840*/  LDC R64, c[0x0][0x988] ;  /* 0x00026200ff407b82 */ /* 0x000ea60000000800 */
[----:B------:R-:W3:Y:S01]  /*d850*/  SHFL.BFLY PT, R96, R94, 0x1, 0x1f ;  /* 0x0c201f005e607f89 */ /* 0x000ee200000e0000 */
[----:B-1----:R-:W-:-:S05]  /*d860*/  FMNMX.FTZ R9, R92, R9, !PT ;  /* 0x000000095c097209 */ /* 0x002fca0007810000 */
[C---:B------:R-:W-:Y:S01]  /*d870*/  FADD.FTZ R12, -R9.reuse, R12 ;  /* 0x0000000c090c7221 */ /* 0x040fe20000010100 */
[----:B--2---:R-:W-:-:S03]  /*d880*/  FFMA.FTZ R90, R9, R64, -8 ;  /* 0xc1000000095a7423 */ /* 0x004fc60000010040 */
[----:B------:R-:W-:Y:S01]  /*d890*/  FMUL.FTZ R12, R12, R64 ;  /* 0x000000400c0c7220 */ /* 0x000fe20000410000 */
[----:B---3--:R-:W-:Y:S01]  /*d8a0*/  FMNMX.FTZ R10, R94, R96, !PT ;  /* 0x000000605e0a7209 */ /* 0x008fe20007810000 */
[-CC-:B------:R-:W-:Y:S01]  /*d8b0*/  FFMA.FTZ R104, R89, R64.reuse, -R90.reuse ;  /* 0x0000004059687223 */ /* 0x180fe2000001085a */
[----:B------:R-:W-:-:S01]  /*d8c0*/  FFMA.FTZ R89, R97, R64, -R90 ;  /* 0x0000004061597223 */ /* 0x000fc2000001085a */
[-CC-:B------:R-:W-:Y:S01]  /*d8d0*/  FFMA.FTZ R97, R105, R64.reuse, -R90.reuse ;  /* 0x0000004069617223 */ /* 0x180fe2000001085a */
[----:B------:R-:W-:-:S01]  /*d8e0*/  FFMA.FTZ R105, R113, R64, -R90 ;  /* 0x0000004071697223 */ /* 0x000fc2000001085a */
[C---:B------:R-:W-:Y:S01]  /*d8f0*/  FADD.FTZ R11, -R10.reuse, R11 ;  /* 0x0000000b0a0b7221 */ /* 0x040fe20000010100 */
[----:B------:R-:W-:-:S01]  /*d900*/  FFMA.FTZ R113, R10, R64, -8 ;  /* 0xc10000000a717423 */ /* 0x000fc20000010040 */
[-CC-:B------:R-:W-:Y:S01]  /*d910*/  FFMA.FTZ R13, R13, R64.reuse, -R90.reuse ;  /* 0x000000400d0d7223 */ /* 0x180fe2000001085a */
[----:B------:R-:W-:-:S01]  /*d920*/  FFMA.FTZ R92, R15, R64, -R90 ;  /* 0x000000400f5c7223 */ /* 0x000fc2000001085a */
[-C--:B------:R-:W-:Y:S01]  /*d930*/  FMUL.FTZ R11, R11, R64.reuse ;  /* 0x000000400b0b7220 */ /* 0x080fe20000410000 */
[----:B------:R-:W-:-:S01]  /*d940*/  FFMA.FTZ R20, R20, R64, -R113 ;  /* 0x0000004014147223 */ /* 0x000fc20000010871 */
[-C--:B------:R-:W-:Y:S01]  /*d950*/  FFMA.FTZ R21, R21, R64.reuse, -R113 ;  /* 0x0000004015157223 */ /* 0x080fe20000010871 */
[----:B------:R-:W-:Y:S01]  /*d960*/  MUFU.EX2 R12, R12 ;  /* 0x0000000c000c7308 */ /* 0x000fe20000000800 */
[----:B------:R-:W-:-:S01]  /*d970*/  FFMA.FTZ R15, R24, R64, -R90 ;  /* 0x00000040180f7223 */ /* 0x000fc2000001085a */
[-C--:B------:R-:W-:Y:S01]  /*d980*/  FFMA.FTZ R26, R26, R64.reuse, -R113 ;  /* 0x000000401a1a7223 */ /* 0x080fe20000010871 */
[----:B------:R-:W-:-:S01]  /*d990*/  FFMA.FTZ R24, R25, R64, -R90 ;  /* 0x0000004019187223 */ /* 0x000fc2000001085a */
[-C--:B------:R-:W-:Y:S01]  /*d9a0*/  FFMA.FTZ R27, R27, R64.reuse, -R113 ;  /* 0x000000401b1b7223 */ /* 0x080fe20000010871 */
[----:B------:R-:W-:-:S01]  /*d9b0*/  FFMA.FTZ R25, R28, R64, -R90 ;  /* 0x000000401c197223 */ /* 0x000fc2000001085a */
[-C--:B------:R-:W-:Y:S01]  /*d9c0*/  FFMA.FTZ R30, R30, R64.reuse, -R113 ;  /* 0x000000401e1e7223 */ /* 0x080fe20000010871 */
[----:B------:R-:W-:-:S01]  /*d9d0*/  FFMA.FTZ R28, R29, R64, -R90 ;  /* 0x000000401d1c7223 */ /* 0x000fc2000001085a */
[----:B------:R-:W1:Y:S01]  /*d9e0*/  MUFU.EX2 R13, R13 ;  /* 0x0000000d000d7308 */ /* 0x000e620000000800 */
[----:B------:R-:W-:-:S01]  /*d9f0*/  FFMA.FTZ R31, R31, R64, -R113 ;  /* 0x000000401f1f7223 */ /* 0x000fc20000010871 */
[-C--:B------:R-:W-:Y:S01]  /*da00*/  FFMA.FTZ R29, R32, R64.reuse, -R90 ;  /* 0x00000040201d7223 */ /* 0x080fe2000001085a */
[----:B------:R-:W-:-:S01]  /*da10*/  FFMA.FTZ R34, R34, R64, -R113 ;  /* 0x0000004022227223 */ /* 0x000fc20000010871 */
[-C--:B------:R-:W-:Y:S01]  /*da20*/  FFMA.FTZ R32, R33, R64.reuse, -R90 ;  /* 0x0000004021207223 */ /* 0x080fe2000001085a */
[----:B------:R-:W-:-:S01]  /*da30*/  FFMA.FTZ R35, R35, R64, -R113 ;  /* 0x0000004023237223 */ /* 0x000fc20000010871 */
[-C--:B------:R-:W-:Y:S01]  /*da40*/  FFMA.FTZ R110, R79, R64.reuse, -R113 ;  /* 0x000000404f6e7223 */ /* 0x080fe20000010871 */
[----:B------:R-:W-:-:S01]  /*da50*/  FFMA.FTZ R33, R36, R64, -R90 ;  /* 0x0000004024217223 */ /* 0x000fc2000001085a */
[----:B------:R-:W-:Y:S01]  /*da60*/  MUFU.EX2 R11, R11 ;  /* 0x0000000b000b7308 */ /* 0x000fe20000000800 */
[----:B------:R-:W-:-:S01]  /*da70*/  FFMA.FTZ R38, R38, R64, -R113 ;  /* 0x0000004026267223 */ /* 0x000fc20000010871 */
[-CC-:B------:R-:W-:Y:S01]  /*da80*/  FFMA.FTZ R106, R93, R64.reuse, -R90.reuse ;  /* 0x000000405d6a7223 */ /* 0x180fe2000001085a */
[----:B------:R-:W-:-:S01]  /*da90*/  FFMA.FTZ R36, R37, R64, -R90 ;  /* 0x0000004025247223 */ /* 0x000fc2000001085a */
[-CC-:B------:R-:W-:Y:S01]  /*daa0*/  FFMA.FTZ R93, R101, R64.reuse, -R90.reuse ;  /* 0x00000040655d7223 */ /* 0x180fe2000001085a */
[----:B------:R-:W-:-:S01]  /*dab0*/  FFMA.FTZ R101, R109, R64, -R90 ;  /* 0x000000406d657223 */ /* 0x000fc2000001085a */
[-C--:B------:R-:W-:Y:S01]  /*dac0*/  FFMA.FTZ R39, R39, R64.reuse, -R113 ;  /* 0x0000004027277223 */ /* 0x080fe20000010871 */
[----:B------:R-:W-:-:S01]  /*dad0*/  FFMA.FTZ R109, R117, R64, -R90 ;  /* 0x00000040756d7223 */ /* 0x000fc2000001085a */
[----:B------:R-:W2:Y:S01]  /*dae0*/  MUFU.EX2 R20, R20 ;  /* 0x0000001400147308 */ /* 0x000ea20000000800 */
[----:B-1----:R-:W-:-:S01]  /*daf0*/  FFMA.FTZ R7, R12, R7, R13 ;  /* 0x000000070c077223 */ /* 0x002fc2000001000d */
        /* <DEDUP_REMOVED lines=14> */
[----:B------:R-:W3:Y:S01]  /*dbe0*/  MUFU.EX2 R21, R21 ;  /* 0x0000001500157308 */ /* 0x000ee20000000800 */
[----:B--2---:R-:W-:-:S01]  /*dbf0*/  FFMA.FTZ R6, R11, R6, R20 ;  /* 0x000000060b067223 */ /* 0x004fc20000010014 */
[-C--:B------:R-:W-:Y:S01]  /*dc00*/  FFMA.FTZ R54, R54, R64.reuse, -R113 ;  /* 0x0000004036367223 */ /* 0x080fe20000010871 */
[----:B------:R-:W-:-:S01]  /*dc10*/  FFMA.FTZ R52, R53, R64, -R90 ;  /* 0x0000004035347223 */ /* 0x000fc2000001085a */
[-C--:B------:R-:W-:Y:S01]  /*dc20*/  FFMA.FTZ R55, R55, R64.reuse, -R113 ;  /* 0x0000004037377223 */ /* 0x080fe20000010871 */
[----:B------:R-:W-:-:S01]  /*dc30*/  FFMA.FTZ R53, R56, R64, -R90 ;  /* 0x0000004038357223 */ /* 0x000fc2000001085a */
[-C--:B------:R-:W-:Y:S01]  /*dc40*/  FFMA.FTZ R58, R58, R64.reuse, -R113 ;  /* 0x000000403a3a7223 */ /* 0x080fe20000010871 */
[----:B------:R-:W-:-:S01]  /*dc50*/  FFMA.FTZ R56, R57, R64, -R90 ;  /* 0x0000004039387223 */ /* 0x000fc2000001085a */
[----:B------:R-:W2:Y:S01]  /*dc60*/  MUFU.EX2 R15, R15 ;  /* 0x0000000f000f7308 */ /* 0x000ea20000000800 */
[----:B-1----:R-:W-:-:S01]  /*dc70*/  FADD.FTZ R112, R92, R7 ;  /* 0x000000075c707221 */ /* 0x002fc20000010000 */
[-C--:B------:R-:W-:Y:S01]  /*dc80*/  FFMA.FTZ R59, R59, R64.reuse, -R113 ;  /* 0x000000403b3b7223 */ /* 0x080fe20000010871 */
[----:B------:R-:W-:-:S01]  /*dc90*/  FFMA.FTZ R57, R60, R64, -R90 ;  /* 0x000000403c397223 */ /* 0x000fc2000001085a */
[-C--:B------:R-:W-:Y:S01]  /*dca0*/  FFMA.FTZ R62, R62, R64.reuse, -R113 ;  /* 0x000000403e3e7223 */ /* 0x080fe20000010871 */
[----:B------:R-:W-:-:S01]  /*dcb0*/  FFMA.FTZ R60, R61, R64, -R90 ;  /* 0x000000403d3c7223 */ /* 0x000fc2000001085a */
[-C--:B------:R-:W-:Y:S01]  /*dcc0*/  FFMA.FTZ R63, R63, R64.reuse, -R113 ;  /* 0x000000403f3f7223 */ /* 0x080fe20000010871 */
[----:B------:R-:W-:-:S01]  /*dcd0*/  FFMA.FTZ R61, R65, R64, -R90 ;  /* 0x00000040413d7223 */ /* 0x000fc2000001085a */
[----:B------:R-:W1:Y:S01]  /*dce0*/  MUFU.EX2 R26, R26 ;  /* 0x0000001a001a7308 */ /* 0x000e620000000800 */
[----:B---3--:R-:W-:-:S01]  /*dcf0*/  FADD.FTZ R7, R21, R6 ;  /* 0x0000000615077221 */ /* 0x008fc20000010000 */
[-C--:B------:R-:W-:Y:S01]  /*dd00*/  FFMA.FTZ R69, R69, R64.reuse, -R113 ;  /* 0x0000004045457223 */ /* 0x080fe20000010871 */
[----:B------:R-:W-:-:S01]  /*dd10*/  FFMA.FTZ R94, R67, R64, -R90 ;  /* 0x00000040435e7223 */ /* 0x000fc2000001085a */
[-CC-:B------:R-:W-:Y:S01]  /*dd20*/  FFMA.FTZ R96, R73, R64.reuse, -R90.reuse ;  /* 0x0000004049607223 */ /* 0x180fe2000001085a */
[----:B------:R-:W-:-:S01]  /*dd30*/  FFMA.FTZ R98, R77, R64, -R90 ;  /* 0x000000404d627223 */ /* 0x000fc2000001085a */
[-CC-:B------:R-:W-:Y:S01]  /*dd40*/  FFMA.FTZ R100, R81, R64.reuse, -R90.reuse ;  /* 0x0000004051647223 */ /* 0x180fe2000001085a */
[----:B------:R-:W-:-:S01]  /*dd50*/  FFMA.FTZ R102, R85, R64, -R90 ;  /* 0x0000004055667223 */ /* 0x000fc2000001085a */
[----:B------:R-:W3:Y:S01]  /*dd60*/  MUFU.EX2 R24, R24 ;  /* 0x0000001800187308 */ /* 0x000ee20000000800 */
        /* <DEDUP_REMOVED lines=16> */
[----:B---3--:R-:W-:-:S01]  /*de70*/  FADD.FTZ R112, R24, R79 ;  /* 0x0000004f18707221 */ /* 0x008fc20000010000 */
[-CC-:B------:R-:W-:Y:S01]  /*de80*/  FFMA.FTZ R90, R71, R64.reuse, -R113.reuse ;  /* 0x00000040475a7223 */ /* 0x180fe20000010871 */
[----:B------:R-:W-:-:S01]  /*de90*/  FFMA.FTZ R71, R217, R64, -R113 ;  /* 0x00000040d9477223 */ /* 0x000fc20000010871 */
[-CC-:B------:R-:W-:Y:S01]  /*dea0*/  FFMA.FTZ R108, R75, R64.reuse, -R113.reuse ;  /* 0x000000404b6c7223 */ /* 0x180fe20000010871 */
[----:B------:R-:W-:-:S01]  /*deb0*/  FFMA.FTZ R75, R221, R64, -R113 ;  /* 0x00000040dd4b7223 */ /* 0x000fc20000010871 */
[----:B------:R-:W-:Y:S01]  /*dec0*/  FFMA.FTZ R79, R225, R64, -R113 ;  /* 0x00000040e14f7223 */ /* 0x000fe20000010871 */
[----:B------:R-:W-:-:S02]  /*ded0*/  WARPGROUP.DEPBAR.LE gsb0, 0x0 ;  /* 0x00008000000079c5 */ /* 0x000fc40000010000 */
[----:B------:R-:W3:Y:S01]  /*dee0*/  MUFU.EX2 R30, R30 ;  /* 0x0000001e001e7308 */ /* 0x000ee20000000800 */
[----:B--2---:R-:W-:-:S01]  /*def0*/  FADD.FTZ R7, R27, R6 ;  /* 0x000000061b077221 */ /* 0x004fc20000010000 */
[----:B------:R-:W-:Y:S01]  /*df00*/  IADD3 R185, -R210, 0xb, RZ ;  /* 0x0000000bd2b97810 */ /* 0x000fe20007ffe1ff */
[----:B------:R-:W-:-:S01]  /*df10*/  FFMA.FTZ R68, R68, R64, -R113 ;  /* 0x0000004044447223 */ /* 0x000fc20000010871 */
[----:B------:R-:W2:Y:S01]  /*df20*/  S2R R210, SR_TID.X ;  /* 0x0000000000d27919 */ /* 0x000ea20000002100 */
[----:B------:R-:W-:-:S01]  /*df30*/  FFMA.FTZ R72, R72, R64, -R113 ;  /* 0x0000004048487223 */ /* 0x000fc20000010871 */
[-CC-:B------:R-:W-:Y:S01]  /*df40*/  FFMA.FTZ R76, R76, R64.reuse, -R113.reuse ;  /* 0x000000404c4c7223 */ /* 0x180fe20000010871 */
[----:B------:R-:W-:-:S01]  /*df50*/  FFMA.FTZ R80, R80, R64, -R113 ;  /* 0x0000004050507223 */ /* 0x000fc20000010871 */
[----:B------:R-:W4:Y:S01]  /*df60*/  MUFU.EX2 R28, R28 ;  /* 0x0000001c001c7308 */ /* 0x000f220000000800 */
[----:B-1----:R-:W-:-:S01]  /*df70*/  FADD.FTZ R117, R25, R112 ;  /* 0x0000007019757221 */ /* 0x002fc20000010000 */
[-CC-:B------:R-:W-:Y:S01]  /*df80*/  FFMA.FTZ R112, R83, R64.reuse, -R113.reuse ;  /* 0x0000004053707223 */ /* 0x180fe20000010871 */
[----:B------:R-:W-:-:S01]  /*df90*/  FFMA.FTZ R111, R111, R64, -R113 ;  /* 0x000000406f6f7223 */ /* 0x000fc20000010871 */
[-CC-:B------:R-:W-:Y:S01]  /*dfa0*/  FFMA.FTZ R84, R84, R64.reuse, -R113.reuse ;  /* 0x0000004054547223 */ /* 0x180fe20000010871 */
[----:B------:R-:W-:-:S03]  /*dfb0*/  FFMA.FTZ R88, R88, R64, -R113 ;  /* 0x0000004058587223 */ /* 0x000fc60000010871 */
[----:B------:R-:W1:Y:S01]  /*dfc0*/  MUFU.EX2 R31, R31 ;  /* 0x0000001f001f7308 */ /* 0x000e620000000800 */
[----:B---3--:R-:W-:-:S07]  /*dfd0*/  FADD.FTZ R6, R30, R7 ;  /* 0x000000071e067221 */ /* 0x008fce0000010000 */
[----:B------:R-:W3:Y:S01]  /*dfe0*/  MUFU.EX2 R29, R29 ;  /* 0x0000001d001d7308 */ /* 0x000ee20000000800 */
[----:B----4-:R-:W-:-:S07]  /*dff0*/  FADD.FTZ R114, R28, R117 ;  /* 0x000000751c727221 */ /* 0x010fce0000010000 */
[----:B------:R-:W4:Y:S01]  /*e000*/  MUFU.EX2 R34, R34 ;  /* 0x0000002200227308 */ /* 0x000f220000000800 */
[----:B-1----:R-:W-:-:S01]  /*e010*/  FADD.FTZ R7, R31, R6 ;  /* 0x000000061f077221 */ /* 0x002fc20000010000 */
[----:B--2---:R-:W-:-:S06]  /*e020*/  LOP3.LUT P1, RZ, R210, 0x7f, RZ, 0xc0, !PT ;  /* 0x0000007fd2ff7812 */ /* 0x004fcc000782c0ff */
[----:B------:R-:W1:Y:S01]  /*e030*/  MUFU.EX2 R32, R32 ;  /* 0x0000002000207308 */ /* 0x000e620000000800 */
[----:B---3--:R-:W-:-:S07]  /*e040*/  FADD.FTZ R83, R29, R114 ;  /* 0x000000721d537221 */ /* 0x008fce0000010000 */
[----:B------:R-:W2:Y:S01]  /*e050*/  MUFU.EX2 R35, R35 ;  /* 0x0000002300237308 */ /* 0x000ea20000000800 */
[----:B----4-:R-:W-:-:S07]  /*e060*/  FADD.FTZ R6, R34, R7 ;  /* 0x0000000722067221 */ /* 0x010fce0000010000 */
[----:B------:R-:W3:Y:S01]  /*e070*/  MUFU.EX2 R33, R33 ;  /* 0x0000002100217308 */ /* 0x000ee20000000800 */
[----:B-1----:R-:W-:-:S01]  /*e080*/  FADD.FTZ R114, R32, R83 ;  /* 0x0000005320727221 */ /* 0x002fc20000010000 */
[----:B------:R-:W-:-:S06]  /*e090*/  FFMA.FTZ R83, R229, R64, -R113 ;  /* 0x00000040e5537223 */ /* 0x000fcc0000010871 */
        /* <DEDUP_REMOVED lines=126> */
[-CC-:B------:R-:W-:Y:S01]  /*e880*/  FFMA.FTZ R107, R115, R64.reuse, -R113.reuse ;  /* 0x00000040736b7223 */ /* 0x180fe20000010871 */
[----:B------:R-:W-:-:S05]  /*e890*/  FFMA.FTZ R113, R119, R64, -R113 ;  /* 0x0000004077717223 */ /* 0x000fca0000010871 */
        /* <DEDUP_REMOVED lines=8> */
[----:B------:R-:W-:-:S06]  /*e920*/  IMAD.U32 R117, RZ, RZ, UR7 ;  /* 0x00000007ff757e24 */ /* 0x000fcc000f8e00ff */
[----:B------:R-:W1:Y:S01]  /*e930*/  MUFU.EX2 R74, R74 ;  /* 0x0000004a004a7308 */ /* 0x000e620000000800 */
[----:B--2---:R-:W-:-:S01]  /*e940*/  FADD.FTZ R7, R93, R6 ;  /* 0x000000065d077221 */ /* 0x004fc20000010000 */
[----:B------:R-:W-:-:S05]  /*e950*/  @!P1 LEA R6, R117, UR38, 0x3 ;  /* 0x0000002675069c11 */ /* 0x000fca000f8e18ff */
[----:B------:R-:W-:Y:S01]  /*e960*/  @!P1 VIADD R6, R6, 0x28840 ;  /* 0x0002884006069836 */ /* 0x000fe20000000000 */
[----:B------:R-:W2:Y:S01]  /*e970*/  MUFU.EX2 R76, R76 ;  /* 0x0000004c004c7308 */ /* 0x000ea20000000800 */
[----:B---3--:R-:W-:-:S03]  /*e980*/  FADD.FTZ R115, R99, R184 ;  /* 0x000000b863737221 */ /* 0x008fc60000010000 */
[----:B------:R-:W-:Y:S01]  /*e990*/  @!P1 PRMT R6, RZ, 0x654, R6 ;  /* 0x00000654ff069816 */ /* 0x000fe20000000006 */
[----:B------:R3:W-:Y:S06]  /*e9a0*/  BAR.ARV R185, 0x100 ;  /* 0x000400b90000751d */ /* 0x0007ec0000002000 */
[----:B------:R-:W4:Y:S01]  /*e9b0*/  MUFU.EX2 R97, R97 ;  /* 0x0000006100617308 */ /* 0x000f220000000800 */
[----:B-1----:R-:W-:-:S01]  /*e9c0*/  FADD.FTZ R184, R74, R7 ;  /* 0x000000074ab87221 */ /* 0x002fc20000010000 */
[----:B------:R1:W-:Y:S01]  /*e9d0*/  @!P1 SYNCS.ARRIVE.TRANS64.RED.A1T0 RZ, [R6+URZ], RZ ;  /* 0x000000ff06ff99a7 */ /* 0x0003e2000810043f */
[----:B--2---:R-:W-:-:S05]  /*e9e0*/  FADD.FTZ R186, R76, R115 ;  /* 0x000000734cba7221 */ /* 0x004fca0000010000 */
[----:B------:R-:W2:Y:S08]  /*e9f0*/  MUFU.EX2 R103, R103 ;  /* 0x0000006700677308 */ /* 0x000eb00000000800 */
[----:B------:R-:W5:Y:S01]  /*ea00*/  MUFU.EX2 R78, R78 ;  /* 0x0000004e004e7308 */ /* 0x000f620000000800 */
[----:B----4-:R-:W-:-:S07]  /*ea10*/  FADD.FTZ R7, R97, R184 ;  /* 0x000000b861077221 */ /* 0x010fce0000010000 */
[----:B------:R-:W4:Y:S01]  /*ea20*/  MUFU.EX2 R80, R80 ;  /* 0x0000005000507308 */ /* 0x000f220000000800 */
[----:B--2---:R-:W-:-:S07]  /*ea30*/  FADD.FTZ R115, R103, R186 ;  /* 0x000000ba67737221 */ /* 0x004fce0000010000 */
[----:B------:R-:W2:Y:S01]  /*ea40*/  MUFU.EX2 R101, R101 ;  /* 0x0000006500657308 */ /* 0x000ea20000000800 */
[----:B-----5:R-:W-:-:S07]  /*ea50*/  FADD.FTZ R184, R78, R7 ;  /* 0x000000074eb87221 */ /* 0x020fce0000010000 */
[----:B------:R-:W5:Y:S01]  /*ea60*/  MUFU.EX2 R111, R111 ;  /* 0x0000006f006f7308 */ /* 0x000f620000000800 */
[----:B----4-:R-:W-:-:S07]  /*ea70*/  FADD.FTZ R186, R80, R115 ;  /* 0x0000007350ba7221 */ /* 0x010fce0000010000 */
[----:B------:R-:W1:Y:S01]  /*ea80*/  MUFU.EX2 R82, R82 ;  /* 0x0000005200527308 */ /* 0x000e620000000800 */
[----:B--2---:R-:W-:-:S07]  /*ea90*/  FADD.FTZ R7, R101, R184 ;  /* 0x000000b865077221 */ /* 0x004fce0000010000 */
[----:B------:R-:W-:Y:S01]  /*eaa0*/  MUFU.EX2 R84, R84 ;  /* 0x0000005400547308 */ /* 0x000fe20000000800 */
[----:B-----5:R-:W-:-:S07]  /*eab0*/  FADD.FTZ R115, R111, R186 ;  /* 0x000000ba6f737221 */ /* 0x020fce0000010000 */
[----:B------:R-:W2:Y:S01]  /*eac0*/  MUFU.EX2 R105, R105 ;  /* 0x0000006900697308 */ /* 0x000ea20000000800 */
[----:B-1----:R-:W-:-:S07]  /*ead0*/  FADD.FTZ R6, R82, R7 ;  /* 0x0000000752067221 */ /* 0x002fce0000010000 */
[----:B------:R-:W-:Y:S08]  /*eae0*/  MUFU.EX2 R107, R107 ;  /* 0x0000006b006b7308 */ /* 0x000ff00000000800 */
[----:B------:R-:W1:Y:S01]  /*eaf0*/  MUFU.EX2 R86, R86 ;  /* 0x0000005600567308 */ /* 0x000e620000000800 */
[----:B--2---:R-:W-:-:S07]  /*eb00*/  FADD.FTZ R7, R105, R6 ;  /* 0x0000000669077221 */ /* 0x004fce0000010000 */
[----:B------:R2:W4:Y:S08]  /*eb10*/  MUFU.EX2 R117, R88 ;  /* 0x0000005800757308 */ /* 0x0005300000000800 */
[----:B------:R-:W5:Y:S01]  /*eb20*/  MUFU.EX2 R109, R109 ;  /* 0x0000006d006d7308 */ /* 0x000f620000000800 */
[----:B--2---:R-:W-:-:S01]  /*eb30*/  FADD.FTZ R88, R84, R115 ;  /* 0x0000007354587221 */ /* 0x004fc20000010000 */
[----:B-1----:R-:W-:-:S03]  /*eb40*/  FADD.FTZ R6, R86, R7 ;  /* 0x0000000756067221 */ /* 0x002fc60000010000 */
[----:B------:R-:W-:-:S03]  /*eb50*/  FADD.FTZ R88, R107, R88 ;  /* 0x000000586b587221 */ /* 0x000fc60000010000 */
[----:B------:R-:W1:Y:S01]  /*eb60*/  MUFU.EX2 R113, R113 ;  /* 0x0000007100717308 */ /* 0x000e620000000800 */
[----:B----4-:R-:W-:-:S01]  /*eb70*/  FADD.FTZ R88, R117, R88 ;  /* 0x0000005875587221 */ /* 0x010fc20000010000 */
[----:B-----5:R-:W-:-:S03]  /*eb80*/  FADD.FTZ R7, R109, R6 ;  /* 0x000000066d077221 */ /* 0x020fc60000010000 */
[----:B-1----:R-:W-:Y:S01]  /*eb90*/  FADD.FTZ R6, R113, R88 ;  /* 0x0000005871067221 */ /* 0x002fe20000010000 */
[----:B---3--:R-:W-:Y:S06]  /*eba0*/  @!P0 BRA `(.L_x_769) ;  /* 0x0000000000048947 */ /* 0x008fec0003800000 */
[----:B------:R-:W-:Y:S01]  /*ebb0*/  BPT.TRAP 0x1 ;  /* 0x000000040000795c */ /* 0x000fe20000300000 */
.L_x_769:
        /* <DEDUP_REMOVED lines=49> */
[----:B------:R-:W-:Y:S01]  /*eed0*/  F2FP.SATFINITE.E4M3.F32.PACK_AB_MERGE_C R24, R113, R117, RZ ;  /* 0x000000757118723e */ /* 0x000fe200048070ff */
        /* <DEDUP_REMOVED lines=71> */
[----:B------:R-:W-:Y:S01]  /*f350*/  F2FP.SATFINITE.E4M3.F32.PACK_AB_MERGE_C R187, R107, R84, R24 ;  /* 0x000000546bbb723e */ /* 0x000fe20004807018 */
[----:B------:R-:W-:Y:S06]  /*f360*/  @P1 BRA `(.L_x_770) ;  /* 0xffffffcc002c1947 */ /* 0x000fec000383ffff */
[----:B------:R-:W-:-:S05]  /*f370*/  UMOV UR36, UR7 ;  /* 0x0000000700247c82 */ /* 0x000fca0008000000 */
.L_x_760:
[----:B------:R-:W-:-:S13]  /*f380*/  ISETP.GE.AND P1, PT, R3, R23, PT ;  /* 0x000000170300720c */ /* 0x000fda0003f26270 */
[----:B------:R-:W-:Y:S05]  /*f390*/  @!P1 BRA `(.L_x_771) ;  /* 0x0000005400389947 */ /* 0x000fea0003800000 */
[----:B------:R-:W-:Y:S01]  /*f3a0*/  IMAD.MOV.U32 R11, RZ, RZ, R10 ;  /* 0x000000ffff0b7224 */ /* 0x000fe200078e000a */
[----:B------:R-:W-:Y:S01]  /*f3b0*/  ULDC UR21, c[0x0][0x9e4] ;  /* 0x0002790000157ab9 */ /* 0x000fe20000000800 */
[----:B------:R-:W-:Y:S01]  /*f3c0*/  IMAD.MOV.U32 R12, RZ, RZ, R9 ;  /* 0x000000ffff0c7224 */ /* 0x000fe200078e0009 */
[----:B------:R-:W-:Y:S01]  /*f3d0*/  ULDC UR22, c[0x0][0x2e0] ;  /* 0x0000b80000167ab9 */ /* 0x000fe20000000800 */
[----:B------:R-:W-:Y:S01]  /*f3e0*/  IMAD.MOV.U32 R14, RZ, RZ, R17 ;  /* 0x000000ffff0e7224 */ /* 0x000fe200078e0011 */
[----:B------:R-:W-:Y:S01]  /*f3f0*/  ULDC UR23, c[0x0][0x9e0] ;  /* 0x0002780000177ab9 */ /* 0x000fe20000000800 */
[----:B------:R-:W-:-:S07]  /*f400*/  IMAD.IADD R13, R212, 0x1, R4 ;  /* 0x00000001d40d7824 */ /* 0x000fce00078e0204 */
.L_x_789:
[----:B------:R-:W-:Y:S01]  /*f410*/  ISETP.NE.AND P2, PT, RZ, UR40, PT ;  /* 0x00000028ff007c0c */ /* 0x000fe2000bf45270 */
[----:B------:R-:W-:-:S04]  /*f420*/  UISETP.NE.AND UP0, UPT, UR36, 0x1, UPT ;  /* 0x000000012400788c */ /* 0x000fc8000bf05270 */
[----:B------:R-:W-:-:S06]  /*f430*/  USEL UR7, URZ, 0x1, UP0 ;  /* 0x000000013f077887 */ /* 0x000fcc0008000000 */
[----:B------:R-:W-:Y:S02]  /*f440*/  LOP3.LUT R17, R14, UR7, RZ, 0x3c, !PT ;  /* 0x000000070e117c12 */ /* 0x000fe4000f8e3cff */
[----:B------:R-:W-:Y:S05]  /*f450*/  @P2 BRA `(.L_x_772) ;  /* 0x0000000000342947 */ /* 0x000fea0003800000 */
[----:B------:R-:W-:Y:S05]  /*f460*/  @!P0 BRA `(.L_x_773) ;  /* 0x0000000000048947 */ /* 0x000fea0003800000 */
[----:B------:R-:W-:Y:S01]  /*f470*/  BPT.TRAP 0x1 ;  /* 0x000000040000795c */ /* 0x000fe20000300000 */
.L_x_773:
        /* <DEDUP_REMOVED lines=8> */
.L_x_774:
[----:B--2---:R-:W-:Y:S05]  /*f500*/  @P1 BRA `(.L_x_772) ;  /* 0x0000000000081947 */ /* 0x004fea0003800000 */
[----:B------:R-:W2:Y:S02]  /*f510*/  SYNCS.PHASECHK.TRANS64.TRYWAIT P1, [UR7+0x28830], R9 ;  /* 0x02883009ff0075a7 */ /* 0x000ea40008020147 */
[----:B--2---:R-:W-:Y:S05]  /*f520*/  @!P1 BRA `(.L_x_775) ;  /* 0x000000b0009c9947 */ /* 0x004fea0003800000 */
.L_x_772:
        /* <DEDUP_REMOVED lines=32> */
.L_x_777:
[----:B------:R-:W-:Y:S01]  /*f730*/  ULEA UR10, UR36, UR38, 0x3 ;  /* 0x00000026240a7291 */ /* 0x000fe2000f8e183f */
[----:B------:R-:W-:-:S08]  /*f740*/  SHF.L.U32 R9, R14, 0x1f, RZ ;  /* 0x0000001f0e097819 */ /* 0x000fd000000006ff */
[----:B------:R1:W2:Y:S01]  /*f750*/  SYNCS.PHASECHK.TRANS64.TRYWAIT P1, [UR10+0x28850], R9 ;  /* 0x02885009ff0075a7 */ /* 0x0002a2000802014a */
[----:B------:R-:W-:Y:S05]  /*f760*/  @!P0 BRA `(.L_x_778) ;  /* 0x0000000000048947 */ /* 0x000fea0003800000 */
[----:B------:R-:W-:Y:S01]  /*f770*/  BPT.TRAP 0x1 ;  /* 0x000000040000795c */ /* 0x000fe20000300000 */
.L_x_778:
[----:B--2---:R-:W-:Y:S05]  /*f780*/  @P1 BRA `(.L_x_776) ;  /* 0x0000000000081947 */ /* 0x004fea0003800000 */
[----:B------:R-:W2:Y:S02]  /*f790*/  SYNCS.PHASECHK.TRANS64.TRYWAIT P1, [UR10+0x28850], R9 ;  /* 0x02885009ff0075a7 */ /* 0x000ea4000802014a */
[----:B--2---:R-:W-:Y:S05]  /*f7a0*/  @!P1 BRA `(.L_x_779) ;  /* 0x000000b000149947 */ /* 0x004fea0003800000 */
.L_x_776:
        /* <DEDUP_REMOVED lines=20> */
[----:B------:R-:W-:Y:S01]  /*f8f0*/  UIADD3 UR14, UR10, 0x2, URZ ;  /* 0x000000020a0e7890 */ /* 0x000fe2000fffe03f */
[C---:B------:R-:W-:Y:S01]  /*f900*/  FMUL.FTZ R74, R0.reuse, R76 ;  /* 0x0000004c004a7220 */ /* 0x040fe20000410000 */
[C---:B------:R-:W-:Y:S01]  /*f910*/  FMUL.FTZ R76, R0.reuse, R82 ;  /* 0x00000052004c7220 */ /* 0x040fe20000410000 */
[C---:B------:R-:W-:Y:S01]  /*f920*/  FMUL.FTZ R82, R0.reuse, R84 ;  /* 0x0000005400527220 */ /* 0x040fe20000410000 */
[C---:B------:R-:W-:Y:S01]  /*f930*/  FMUL.FTZ R84, R0.reuse, R90 ;  /* 0x0000005a00547220 */ /* 0x040fe20000410000 */
[----:B------:R-:W-:Y:S01]  /*f940*/  QGMMA.64x128x32.F32.E4M3.E4M3 R120, R204, gdesc[UR8], R120, gsb0 ;  /* 0x01e00008cc787df3 */ /* 0x000fe20008000878 */
        /* <DEDUP_REMOVED lines=83> */
[----:B------:R-:W-:Y:S01]  /*fe80*/  @!P1 PRMT R44, RZ, 0x654, R44 ;  /* 0x00000654ff2c9816 */ /* 0x000fe2000000002c */
[C---:B------:R-:W-:Y:S01]  /*fe90*/  FMUL.FTZ R39, R0.reuse, R45 ;  /* 0x0000002d00277220 */ /* 0x040fe20000410000 */
[C---:B------:R-:W-:Y:S01]  /*fea0*/  FMUL.FTZ R104, R0.reuse, R110 ;  /* 0x0000006e00687220 */ /* 0x040fe20000410000 */
[C---:B------:R-:W-:Y:S01]  /*feb0*/  FMUL.FTZ R111, R0.reuse, R112 ;  /* 0x00000070006f7220 */ /* 0x040fe20000410000 */
[C---:B------:R-:W-:Y:S01]  /*fec0*/  FMUL.FTZ R113, R0.reuse, R113 ;  /* 0x0000007100717220 */ /* 0x040fe20000410000 */
[----:B------:R-:W-:Y:S01]  /*fed0*/  FMUL.FTZ R110, R0, R118 ;  /* 0x00000076006e7220 */ /* 0x000fe20000410000 */
[----:B------:R-:W-:-:S02]  /*fee0*/  IMAD R45, R19, UR22, R117 ;  /* 0x00000016132d7c24 */ /* 0x000fc4000f8e0275 */
[----:B------:R-:W-:Y:S01]  /*fef0*/  FMUL.FTZ R112, R0, R119 ;  /* 0x0000007700707220 */ /* 0x000fe20000410000 */
[----:B------:R-:W2:Y:S02]  /*ff00*/  MUFU.TANH R9, R9 ;  /* 0x0000000900097308 */ /* 0x000ea40000002400 */
[----:B-1----:R-:W-:Y:S01]  /*ff10*/  IADD3 R45, R45, 0x1, -R114 ;  /* 0x000000012d2d7810 */ /* 0x002fe20007ffe872 */
[----:B------:R-:W-:-:S05]  /*ff20*/  IMAD R114, R18, -0x2, R117 ;  /* 0xfffffffe12727824 */ /* 0x000fca00078e0275 */
[----:B------:R-:W1:Y:S01]  /*ff30*/  MUFU.TANH R14, R14 ;  /* 0x0000000e000e7308 */ /* 0x000e620000002400 */
[----:B------:R-:W-:-:S07]  /*ff40*/  IMAD R45, R18, -0x2, R45 ;  /* 0xfffffffe122d7824 */ /* 0x000fce00078e022d */
[----:B------:R-:W3:Y:S08]  /*ff50*/  MUFU.TANH R10, R10 ;  /* 0x0000000a000a7308 */ /* 0x000ef00000002400 */
[----:B------:R-:W4:Y:S08]  /*ff60*/  MUFU.TANH R15, R15 ;  /* 0x0000000f000f7308 */ /* 0x000f300000002400 */
        /* <DEDUP_REMOVED lines=115> */
[----:B------:R-:W-:Y:S01]  /*106a0*/  IADD3 R187, -R210, 0xb, RZ ;  /* 0x0000000bd2bb7810 */ /* 0x000fe20007ffe1ff */
[C---:B------:R-:W-:Y:S02]  /*106b0*/  VIADD R186, R45.reuse, UR23 ;  /* 0x000000172dba7c36 */ /* 0x040fe40008000000 */
[----:B------:R-:W-:Y:S02]  /*106c0*/  VIADD R185, R45, UR6 ;  /* 0x000000062db97c36 */ /* 0x000fe40008000000 */
[----:B------:R1:W-:Y:S06]  /*106d0*/  BAR.ARV R187, 0x100 ;  /* 0x000400bb0000751d */ /* 0x0003ec0000002000 */
[----:B------:R1:W-:Y:S01]  /*106e0*/  @!P1 SYNCS.ARRIVE.TRANS64.RED.A1T0 RZ, [R44+URZ], RZ ;  /* 0x000000ff2cff99a7 */ /* 0x0003e2000810043f */
[----:B------:R-:W-:Y:S01]  /*106f0*/  ISETP.GE.AND P1, PT, R8, 0x1, PT ;  /* 0x000000010800780c */ /* 0x000fe20003f26270 */
[----:B------:R-:W-:-:S02]  /*10700*/  IMAD.IADD R184, R4, 0x1, R186 ;  /* 0x0000000104b87824 */ /* 0x000fc400078e02ba */
[----:B------:R-:W-:-:S10]  /*10710*/  IMAD.IADD R118, R4, 0x1, R185 ;  /* 0x0000000104767824 */ /* 0x000fd400078e02b9 */
[----:B-1234-:R-:W-:Y:S05]  /*10720*/  @!P1 BRA `(.L_x_780) ;  /* 0x0000000000589947 */ /* 0x01efea0003800000 */
        /* <DEDUP_REMOVED lines=11> */
.L_x_782:
[----:B------:R-:W-:-:S05]  /*107e0*/  IMAD.U32 R187, RZ, RZ, UR21 ;  /* 0x00000015ffbb7e24 */ /* 0x000fca000f8e00ff */
[----:B------:R-:W-:-:S13]  /*107f0*/  ISETP.NE.AND P1, PT, R187, 0x1, PT ;  /* 0x00000001bb00780c */ /* 0x000fda0003f25270 */
[----:B------:R-:W1:Y:S01]  /*10800*/  @P1 LDC.64 R44, c[0x0][0x9e8] ;  /* 0x00027a00ff2c1b82 */ /* 0x000e620000000a00 */
[----:B------:R-:W-:-:S04]  /*10810*/  @P1 IMAD.IADD R119, R212, 0x1, R4 ;  /* 0x00000001d4771824 */ /* 0x000fc800078e0204 */
[----:B-1----:R-:W-:-:S04]  /*10820*/  @P1 IMAD.HI.U32 R44, R119, R44, RZ ;  /* 0x0000002c772c1227 */ /* 0x002fc800078e00ff */
[----:B------:R-:W-:Y:S01]  /*10830*/  IMAD.MOV.U32 R119, RZ, RZ, R13 ;  /* 0x000000ffff777224 */ /* 0x000fe200078e000d */
[----:B------:R-:W-:-:S07]  /*10840*/  @P1 SHF.R.U32.HI R119, RZ, R45, R44 ;  /* 0x0000002dff771219 */ /* 0x000fce000001162c */
.L_x_783:
[----:B------:R-:W-:Y:S05]  /*10850*/  BSYNC B0 ;  /* 0x0000000000007941 */ /* 0x000fea0003800000 */
.L_x_781:
[----:B------:R-:W-:-:S05]  /*10860*/  IMAD R45, R119, R187, R114 ;  /* 0x000000bb772d7224 */ /* 0x000fca00078e0272 */
[----:B------:R-:W-:Y:S02]  /*10870*/  VIADDMNMX R184, R45, R187, R184, PT ;  /* 0x000000bb2db87246 */ /* 0x000fe400038001b8 */
[----:B------:R-:W-:-:S07]  /*10880*/  VIMNMX R118, R118, R45, !PT ;  /* 0x0000002d76767248 */ /* 0x000fce0007fe0100 */
.L_x_780:
        /* <DEDUP_REMOVED lines=280> */
[----:B------:R-:W-:-:S13]  /*11a10*/  ISETP.GE.AND P6, PT, R8, 0x1, PT ;  /* 0x000000010800780c */ /* 0x000fda0003fc6270 */
        /* <DEDUP_REMOVED lines=13> */
.L_x_786:
[----:B------:R-:W-:-:S05]  /*11af0*/  IMAD.U32 R14, RZ, RZ, UR21 ;  /* 0x00000015ff0e7e24 */ /* 0x000fca000f8e00ff */
[----:B------:R-:W-:-:S13]  /*11b00*/  ISETP.NE.AND P6, PT, R14, 0x1, PT ;  /* 0x000000010e00780c */ /* 0x000fda0003fc5270 */
[----:B------:R-:W1:Y:S02]  /*11b10*/  @P6 LDC.64 R20, c[0x0][0x9e8] ;  /* 0x00027a00ff146b82 */ /* 0x000e640000000a00 */
[----:B-1----:R-:W-:-:S05]  /*11b20*/  @P6 IMAD.HI.U32 R20, R9, R20, RZ ;  /* 0x0000001409146227 */ /* 0x002fca00078e00ff */
[----:B------:R-:W-:-:S07]  /*11b30*/  @P6 SHF.R.U32.HI R9, RZ, R21, R20 ;  /* 0x00000015ff096219 */ /* 0x000fce0000011614 */
.L_x_787:
[----:B------:R-:W-:Y:S05]  /*11b40*/  BSYNC B0 ;  /* 0x0000000000007941 */ /* 0x000fea0003800000 */
.L_x_785:
[----:B------:R-:W-:-:S05]  /*11b50*/  IMAD R9, R9, R14, R114 ;  /* 0x0000000e09097224 */ /* 0x000fca00078e0272 */
[----:B------:R-:W-:Y:S02]  /*11b60*/  VIADDMNMX R186, R9, R14, R186, PT ;  /* 0x0000000e09ba7246 */ /* 0x000fe400038001ba */
[----:B------:R-:W-:-:S07]  /*11b70*/  VIMNMX R185, R185, R9, !PT ;  /* 0x00000009b9b97248 */ /* 0x000fce0007fe0100 */
.L_x_784:
        /* <DEDUP_REMOVED lines=118> */
[C---:B------:R-:W-:Y:S02]  /*122e0*/  ISETP.GT.AND P1, PT, R185.reuse, 0x48, !P1 ;  /* 0x00000048b900780c */ /* 0x040fe40004f24270 */
[----:B------:R-:W-:Y:S01]  /*122f0*/  ISETP.GT.AND P2, PT, R185, 0xa9, !P2 ;  /* 0x000000a9b900780c */ /* 0x000fe20005744270 */
[----:B------:R-:W2:Y:S01]  /*12300*/  SHFL.BFLY PT, R9, R24, 0x2, 0x1f ;  /* 0x0c401f0018097f89 */ /* 0x000ea200000e0000 */
[----:B------:R-:W-:-:S02]  /*12310*/  ISETP.LT.OR P1, PT, R186, 0x49, P1 ;  /* 0x00000049ba00780c */ /* 0x000fc40000f21670 */
[----:B------:R-:W-:Y:S02]  /*12320*/  ISETP.LT.OR P2, PT, R186, 0xaa, P2 ;  /* 0x000000aaba00780c */ /* 0x000fe40001741670 */
[----:B------:R-:W-:Y:S02]  /*12330*/  FSEL R56, R56, -INF , !P1 ;  /* 0xff80000038387808 */ /* 0x000fe40004800000 */
[----:B------:R-:W-:Y:S02]  /*12340*/  LOP3.LUT P1, RZ, R16, 0x10000000, RZ, 0xc0, !PT ;  /* 0x1000000010ff7812 */ /* 0x000fe4000782c0ff */
[C---:B------:R-:W-:Y:S02]  /*12350*/  ISETP.GT.AND P3, PT, R185.reuse, 0xb0, !P3 ;  /* 0x000000b0b900780c */ /* 0x040fe40005f64270 */
[----:B------:R-:W-:Y:S02]  /*12360*/  ISETP.GT.AND P1, PT, R185, 0x49, !P1 ;  /* 0x00000049b900780c */ /* 0x000fe40004f24270 */
[----:B------:R-:W-:-:S02]  /*12370*/  FSEL R105, R105, -INF , !P2 ;  /* 0xff80000069697808 */ /* 0x000fc40005000000 */
[C---:B------:R-:W-:Y:S02]  /*12380*/  ISETP.LT.OR P1, PT, R186.reuse, 0x4a, P1 ;  /* 0x0000004aba00780c */ /* 0x040fe40000f21670 */
[----:B------:R-:W-:Y:S02]  /*12390*/  ISETP.LT.OR P3, PT, R186, 0xb1, P3 ;  /* 0x000000b1ba00780c */ /* 0x000fe40001f61670 */
[----:B------:R-:W-:Y:S02]  /*123a0*/  FSEL R57, R57, -INF , !P1 ;  /* 0xff80000039397808 */ /* 0x000fe40004800000 */
[----:B------:R-:W-:Y:S02]  /*123b0*/  ISETP.GT.AND P1, PT, R185, 0x50, !P6 ;  /* 0x00000050b900780c */ /* 0x000fe40007724270 */
[----:B------:R-:W-:Y:S02]  /*123c0*/  LOP3.LUT P6, RZ, R16, 0x10000, RZ, 0xc0, !PT ;  /* 0x0001000010ff7812 */ /* 0x000fe400078cc0ff */
[----:B------:R-:W-:-:S02]  /*123d0*/  ISETP.LT.OR P1, PT, R186, 0x51, P1 ;  /* 0x00000051ba00780c */ /* 0x000fc40000f21670 */
[----:B--2---:R-:W-:Y:S02]  /*123e0*/  FMNMX.FTZ R26, R24, R9, !PT ;  /* 0x00000009181a7209 */ /* 0x004fe40007810000 */
[----:B------:R-:W-:Y:S02]  /*123f0*/  FSEL R60, R60, -INF , !P1 ;  /* 0xff8000003c3c7808 */ /* 0x000fe40004800000 */
[----:B------:R-:W-:Y:S01]  /*12400*/  LOP3.LUT P1, RZ, R16, 0x4000000, RZ, 0xc0, !PT ;  /* 0x0400000010ff7812 */ /* 0x000fe2000782c0ff */
[----:B------:R-:W2:Y:S01]  /*12410*/  SHFL.BFLY PT, R9, R26, 0x1, 0x1f ;  /* 0x0c201f001a097f89 */ /* 0x000ea200000e0000 */
[C---:B------:R-:W-:Y:S02]  /*12420*/  ISETP.GT.AND P4, PT, R185.reuse, 0xb1, !P4 ;  /* 0x000000b1b900780c */ /* 0x040fe40006784270 */
[----:B------:R-:W-:Y:S02]  /*12430*/  ISETP.GT.AND P1, PT, R185, 0x51, !P1 ;  /* 0x00000051b900780c */ /* 0x000fe40004f24270 */
[----:B------:R-:W-:-:S02]  /*12440*/  FSEL R109, R109, -INF , !P3 ;  /* 0xff8000006d6d7808 */ /* 0x000fc40005800000 */
[----:B------:R-:W-:Y:S02]  /*12450*/  ISETP.LT.OR P1, PT, R186, 0x52, P1 ;  /* 0x00000052ba00780c */ /* 0x000fe40000f21670 */
[----:B------:R-:W-:Y:S02]  /*12460*/  ISETP.GT.AND P5, PT, R185, 0xb8, !P5 ;  /* 0x000000b8b900780c */ /* 0x000fe40006fa4270 */
[----:B------:R-:W-:Y:S02]  /*12470*/  FSEL R61, R61, -INF , !P1 ;  /* 0xff8000003d3d7808 */ /* 0x000fe40004800000 */
[----:B------:R-:W-:Y:S02]  /*12480*/  LOP3.LUT P1, RZ, R16, 0x2000000, RZ, 0xc0, !PT ;  /* 0x0200000010ff7812 */ /* 0x000fe4000782c0ff */
[----:B------:R-:W-:Y:S02]  /*12490*/  ISETP.LT.OR P4, PT, R186, 0xb2, P4 ;  /* 0x000000b2ba00780c */ /* 0x000fe40002781670 */
[----:B------:R-:W-:-:S02]  /*124a0*/  ISETP.GT.AND P1, PT, R185, 0x58, !P1 ;  /* 0x00000058b900780c */ /* 0x000fc40004f24270 */
[C---:B------:R-:W-:Y:S02]  /*124b0*/  ISETP.LT.OR P5, PT, R186.reuse, 0xb9, P5 ;  /* 0x000000b9ba00780c */ /* 0x040fe40002fa1670 */
[----:B------:R-:W-:Y:S02]  /*124c0*/  ISETP.LT.OR P1, PT, R186, 0x59, P1 ;  /* 0x00000059ba00780c */ /* 0x000fe40000f21670 */
[----:B------:R-:W-:Y:S02]  /*124d0*/  FSEL R107, R107, -INF , !P4 ;  /* 0xff8000006b6b7808 */ /* 0x000fe40006000000 */
[----:B------:R-:W-:Y:S02]  /*124e0*/  FSEL R65, R65, -INF , !P1 ;  /* 0xff80000041417808 */ /* 0x000fe40004800000 */
[----:B------:R-:W-:Y:S02]  /*124f0*/  LOP3.LUT P1, RZ, R16, 0x1000000, RZ, 0xc0, !PT ;  /* 0x0100000010ff7812 */ /* 0x000fe4000782c0ff */
[----:B--2---:R-:W-:-:S02]  /*12500*/  FMNMX.FTZ R9, R26, R9, !PT ;  /* 0x000000091a097209 */ /* 0x004fc40007810000 */
[----:B------:R-:W-:-:S03]  /*12510*/  ISETP.GT.AND P1, PT, R185, 0x59, !P1 ;  /* 0x00000059b900780c */ /* 0x000fc60004f24270 */
[----:B-1----:R-:W-:Y:S01]  /*12520*/  FFMA.FTZ R20, R9, R64, -8 ;  /* 0xc100000009147423 */ /* 0x002fe20000010040 */
        /* <DEDUP_REMOVED lines=78> */
[C---:B------:R-:W-:Y:S02]  /*12a10*/  ISETP.GT.AND P1, PT, R185.reuse, RZ, !P6 ;  /* 0x000000ffb900720c */ /* 0x040fe40007724270 */
        /* <DEDUP_REMOVED lines=12> */
[----:B------:R-:W-:Y:S01]  /*12ae0*/  FSEL R185, R110, -INF , !P5 ;  /* 0xff8000006eb97808 */ /* 0x000fe20006800000 */
[----:B------:R-:W-:-:S01]  /*12af0*/  FFMA.FTZ R30, R189, R64, -R20 ;  /* 0x00000040bd1e7223 */ /* 0x000fc20000010814 */
[----:B------:R-:W-:Y:S01]  /*12b00*/  FMNMX.FTZ R187, R25, R10, !PT ;  /* 0x0000000a19bb7209 */ /* 0x000fe20007810000 */
[----:B------:R-:W-:-:S01]  /*12b10*/  FFMA.FTZ R34, R191, R64, -R20 ;  /* 0x00000040bf227223 */ /* 0x000fc20000010814 */
[-CC-:B------:R-:W-:Y:S01]  /*12b20*/  FFMA.FTZ R110, R111, R64.reuse, -R20.reuse ;  /* 0x000000406f6e7223 */ /* 0x180fe20000010814 */
        /* <DEDUP_REMOVED lines=12> */
[----:B------:R-:W-:Y:S01]  /*12bf0*/  FMUL.FTZ R117, R115, R64 ;  /* 0x0000004073757220 */ /* 0x000fe20000410000 */
        /* <DEDUP_REMOVED lines=46> */
[----:B------:R-:W-:Y:S01]  /*12ee0*/  FFMA.FTZ R108, R233, R64, -R20 ;  /* 0x00000040e96c7223 */ /* 0x000fe20000010814 */
[----:B------:R-:W-:Y:S01]  /*12ef0*/  MUFU.EX2 R24, R24 ;  /* 0x0000001800187308 */ /* 0x000fe20000000800 */
[----:B------:R-:W-:-:S04]  /*12f00*/  FMNMX.FTZ R187, R57, R10, !PT ;  /* 0x0000000a39bb7209 */ /* 0x000fc80007810000 */
[----:B------:R-:W-:-:S03]  /*12f10*/  FMNMX.FTZ R10, R60, R187, !PT ;  /* 0x000000bb3c0a7209 */ /* 0x000fc60007810000 */
[----:B------:R-:W1:Y:S01]  /*12f20*/  MUFU.EX2 R117, R117 ;  /* 0x0000007500757308 */ /* 0x000e620000000800 */
[----:B------:R-:W-:-:S04]  /*12f30*/  FMNMX.FTZ R10, R61, R10, !PT ;  /* 0x0000000a3d0a7209 */ /* 0x000fc80007810000 */
[----:B------:R-:W-:-:S03]  /*12f40*/  FMNMX.FTZ R187, R65, R10, !PT ;  /* 0x0000000a41bb7209 */ /* 0x000fc60007810000 */
[----:B------:R-:W-:Y:S01]  /*12f50*/  MUFU.EX2 R45, R45 ;  /* 0x0000002d002d7308 */ /* 0x000fe20000000800 */
        /* <DEDUP_REMOVED lines=28> */
[----:B------:R-:W-:Y:S02]  /*13120*/  FMNMX.FTZ R10, R104, R187, !PT ;  /* 0x000000bb680a7209 */ /* 0x000fe40007810000 */
[----:B------:R-:W-:Y:S01]  /*13130*/  FSEL R187, R112, -INF , !P2 ;  /* 0xff80000070bb7808 */ /* 0x000fe20005000000 */
[----:B------:R-:W-:Y:S01]  /*13140*/  MUFU.EX2 R39, R39 ;  /* 0x0000002700277308 */ /* 0x000fe20000000800 */
[----:B------:R-:W-:-:S04]  /*13150*/  FMNMX.FTZ R10, R105, R10, !PT ;  /* 0x0000000a690a7209 */ /* 0x000fc80007810000 */
[----:B------:R-:W-:-:S03]  /*13160*/  FMNMX.FTZ R10, R109, R10, !PT ;  /* 0x0000000a6d0a7209 */ /* 0x000fc60007810000 */
[----:B------:R-:W-:Y:S01]  /*13170*/  MUFU.EX2 R44, R44 ;  /* 0x0000002c002c7308 */ /* 0x000fe20000000800 */
[----:B------:R-:W-:-:S04]  /*13180*/  FMNMX.FTZ R10, R107, R10, !PT ;  /* 0x0000000a6b0a7209 */ /* 0x000fc80007810000 */
[----:B------:R-:W-:-:S03]  /*13190*/  FMNMX.FTZ R10, R185, R10, !PT ;  /* 0x0000000ab90a7209 */ /* 0x000fc60007810000 */
[----:B------:R-:W-:Y:S01]  /*131a0*/  MUFU.EX2 R43, R43 ;  /* 0x0000002b002b7308 */ /* 0x000fe20000000800 */
[----:B------:R-:W-:-:S05]  /*131b0*/  FMNMX.FTZ R10, R187, R10, !PT ;  /* 0x0000000abb0a7209 */ /* 0x000fca0007810000 */
[----:B------:R-:W2:Y:S02]  /*131c0*/  SHFL.BFLY PT, R189, R10, 0x2, 0x1f ;  /* 0x0c401f000abd7f89 */ /* 0x000ea400000e0000 */
[----:B------:R-:W-:Y:S08]  /*131d0*/  MUFU.EX2 R48, R48 ;  /* 0x0000003000307308 */ /* 0x000ff00000000800 */
[----:B------:R-:W-:Y:S08]  /*131e0*/  MUFU.EX2 R49, R49 ;  /* 0x0000003100317308 */ /* 0x000ff00000000800 */
[----:B------:R-:W-:Y:S01]  /*131f0*/  MUFU.EX2 R52, R52 ;  /* 0x0000003400347308 */ /* 0x000fe20000000800 */
[----:B--2---:R-:W-:Y:S01]  /*13200*/  FMNMX.FTZ R112, R10, R189, !PT ;  /* 0x000000bd0a707209 */ /* 0x004fe20007810000 */
[----:B------:R-:W-:-:S06]  /*13210*/  FFMA.FTZ R189, R235, R64, -R20 ;  /* 0x00000040ebbd7223 */ /* 0x000fcc0000010814 */
[----:B------:R-:W-:Y:S01]  /*13220*/  MUFU.EX2 R53, R53 ;  /* 0x0000003500357308 */ /* 0x000fe20000000800 */
[----:B------:R-:W2:Y:S07]  /*13230*/  SHFL.BFLY PT, R191, R112, 0x1, 0x1f ;  /* 0x0c201f0070bf7f89 */ /* 0x000eae00000e0000 */
[----:B------:R-:W-:Y:S08]  /*13240*/  MUFU.EX2 R58, R58 ;  /* 0x0000003a003a7308 */ /* 0x000ff00000000800 */
[----:B------:R-:W-:Y:S08]  /*13250*/  MUFU.EX2 R59, R59 ;  /* 0x0000003b003b7308 */ /* 0x000ff00000000800 */
[----:B------:R-:W-:Y:S01]  /*13260*/  MUFU.EX2 R62, R62 ;  /* 0x0000003e003e7308 */ /* 0x000fe20000000800 */
[----:B--2---:R-:W-:-:S04]  /*13270*/  FMNMX.FTZ R10, R112, R191, !PT ;  /* 0x000000bf700a7209 */ /* 0x004fc80007810000 */
        /* <DEDUP_REMOVED lines=15> */
[----:B------:R-:W-:Y:S01]  /*13370*/  FSEL R60, R10, RZ, P1 ;  /* 0x000000ff0a3c7208 */ /* 0x000fe20000800000 */
[-CC-:B------:R-:W-:Y:S01]  /*13380*/  FFMA.FTZ R33, R40, R64.reuse, -R115.reuse ;  /* 0x0000004028217223 */ /* 0x180fe20000010873 */
[----:B------:R-:W-:-:S01]  /*13390*/  FFMA.FTZ R40, R47, R64, -R115 ;  /* 0x000000402f287223 */ /* 0x000fc20000010873 */
[-CC-:B------:R-:W-:Y:S01]  /*133a0*/  FFMA.FTZ R47, R54, R64.reuse, -R115.reuse ;  /* 0x00000040362f7223 */ /* 0x180fe20000010873 */
[----:B------:R-:W-:-:S01]  /*133b0*/  FFMA.FTZ R54, R57, R64, -R115 ;  /* 0x0000004039367223 */ /* 0x000fc20000010873 */
[----:B------:R-:W-:Y:S01]  /*133c0*/  FADD.FTZ R57, -R60, R11 ;  /* 0x0000000b3c397221 */ /* 0x000fe20000010100 */
[----:B------:R-:W-:-:S01]  /*133d0*/  FFMA.FTZ R12, R15, R64, -R115 ;  /* 0x000000400f0c7223 */ /* 0x000fc20000010873 */
[----:B------:R-:W-:Y:S01]  /*133e0*/  MUFU.EX2 R191, R191 ;  /* 0x000000bf00bf7308 */ /* 0x000fe20000000800 */
[----:B------:R-:W-:-:S01]  /*133f0*/  FFMA.FTZ R15, R25, R64, -R115 ;  /* 0x00000040190f7223 */ /* 0x000fc20000010873 */
[-C--:B------:R-:W-:Y:S01]  /*13400*/  FMUL.FTZ R60, R57, R64.reuse ;  /* 0x00000040393c7220 */ /* 0x080fe20000410000 */
[----:B------:R-:W-:-:S01]  /*13410*/  FFMA.FTZ R25, R32, R64, -R115 ;  /* 0x0000004020197223 */ /* 0x000fc20000010873 */
[-CC-:B------:R-:W-:Y:S01]  /*13420*/  FFMA.FTZ R32, R37, R64.reuse, -R115.reuse ;  /* 0x0000004025207223 */ /* 0x180fe20000010873 */
[----:B------:R-:W-:-:S01]  /*13430*/  FFMA.FTZ R37, R46, R64, -R115 ;  /* 0x000000402e257223 */ /* 0x000fc20000010873 */
[-CC-:B------:R-:W-:Y:S01]  /*13440*/  FFMA.FTZ R46, R51, R64.reuse, -R115.reuse ;  /* 0x00000040332e7223 */ /* 0x180fe20000010873 */
[----:B------:R-:W-:-:S01]  /*13450*/  FFMA.FTZ R51, R56, R64, -R115 ;  /* 0x0000004038337223 */ /* 0x000fc20000010873 */
[----:B------:R-:W2:Y:S01]  /*13460*/  MUFU.EX2 R60, R60 ;  /* 0x0000003c003c7308 */ /* 0x000ea20000000800 */
[----:B------:R-:W-:-:S01]  /*13470*/  FFMA.FTZ R56, R61, R64, -R115 ;  /* 0x000000403d387223 */ /* 0x000fc20000010873 */
[-CC-:B------:R-:W-:Y:S01]  /*13480*/  FFMA.FTZ R65, R65, R64.reuse, -R115.reuse ;  /* 0x0000004041417223 */ /* 0x180fe20000010873 */
[----:B------:R-:W-:-:S01]  /*13490*/  FFMA.FTZ R61, R72, R64, -R115 ;  /* 0x00000040483d7223 */ /* 0x000fc20000010873 */
[----:B-1----:R-:W-:Y:S01]  /*134a0*/  FFMA.FTZ R72, R117, R7, R24 ;  /* 0x0000000775487223 */ /* 0x002fe20000010018 */
[----:B------:R-:W-:-:S01]  /*134b0*/  FFMA.FTZ R57, R68, R64, -R115 ;  /* 0x0000004044397223 */ /* 0x000fc20000010873 */
[-CC-:B------:R-:W-:Y:S01]  /*134c0*/  FFMA.FTZ R68, R69, R64.reuse, -R115.reuse ;  /* 0x0000004045447223 */ /* 0x180fe20000010873 */
[----:B------:R-:W-:-:S01]  /*134d0*/  FFMA.FTZ R66, R66, R64, -R115 ;  /* 0x0000004042427223 */ /* 0x000fc20000010873 */
[----:B------:R-:W1:Y:S01]  /*134e0*/  MUFU.EX2 R12, R12 ;  /* 0x0000000c000c7308 */ /* 0x000e620000000800 */
[----:B------:R-:W-:-:S07]  /*134f0*/  FFMA.FTZ R185, R185, R64, -R115 ;  /* 0x00000040b9b97223 */ /* 0x000fce0000010873 */
[----:B------:R-:W3:Y:S01]  /*13500*/  MUFU.EX2 R14, R14 ;  /* 0x0000000e000e7308 */ /* 0x000ee20000000800 */
[----:B--2---:R-:W-:-:S07]  /*13510*/  FFMA.FTZ R7, R60, R6, R191 ;  /* 0x000000063c077223 */ /* 0x004fce00000100bf */
[----:B------:R-:W2:Y:S01]  /*13520*/  MUFU.EX2 R15, R15 ;  /* 0x0000000f000f7308 */ /* 0x000ea20000000800 */
[----:B-1----:R-:W-:-:S07]  /*13530*/  FADD.FTZ R7, R12, R7 ;  /* 0x000000070c077221 */ /* 0x002fce0000010000 */
[----:B------:R-:W1:Y:S01]  /*13540*/  MUFU.EX2 R20, R20 ;  /* 0x0000001400147308 */ /* 0x000e620000000800 */
[----:B---3--:R-:W-:-:S07]  /*13550*/  FADD.FTZ R114, R14, R7 ;  /* 0x000000070e727221 */ /* 0x008fce0000010000 */
[----:B------:R3:W-:Y:S01]  /*13560*/  MUFU.EX2 R11, R65 ;  /* 0x00000041000b7308 */ /* 0x0007e20000000800 */
[----:B--2---:R-:W-:-:S07]  /*13570*/  FADD.FTZ R69, R15, R114 ;  /* 0x000000720f457221 */ /* 0x004fce0000010000 */
[----:B------:R-:W2:Y:S01]  /*13580*/  MUFU.EX2 R21, R21 ;  /* 0x0000001500157308 */ /* 0x000ea20000000800 */
[----:B---3--:R-:W-:-:S01]  /*13590*/  FADD.FTZ R65, R45, R72 ;  /* 0x000000482d417221 */ /* 0x008fc20000010000 */
[----:B------:R-:W-:-:S03]  /*135a0*/  FFMA.FTZ R72, R73, R64, -R115 ;  /* 0x0000004049487223 */ /* 0x000fc60000010873 */
[----:B------:R-:W-:Y:S01]  /*135b0*/  FADD.FTZ R6, R26, R65 ;  /* 0x000000411a067221 */ /* 0x000fe20000010000 */
[----:B------:R-:W-:-:S01]  /*135c0*/  FFMA.FTZ R65, R76, R64, -R115 ;  /* 0x000000404c417223 */ /* 0x000fc20000010873 */
[----:B-1----:R-:W-:Y:S01]  /*135d0*/  FADD.FTZ R76, R20, R69 ;  /* 0x00000045144c7221 */ /* 0x002fe20000010000 */
[----:B------:R-:W1:Y:S01]  /*135e0*/  MUFU.EX2 R25, R25 ;  /* 0x0000001900197308 */ /* 0x000e620000000800 */
[----:B------:R-:W-:-:S01]  /*135f0*/  FADD.FTZ R7, R119, R6 ;  /* 0x0000000677077221 */ /* 0x000fc20000010000 */
[----:B------:R-:W-:-:S03]  /*13600*/  FFMA.FTZ R69, R80, R64, -R115 ;  /* 0x0000004050457223 */ /* 0x000fc60000010873 */
[----:B------:R-:W-:-:S03]  /*13610*/  FADD.FTZ R6, R30, R7 ;  /* 0x000000071e067221 */ /* 0x000fc60000010000 */
[----:B------:R-:W3:Y:S01]  /*13620*/  MUFU.EX2 R28, R28 ;  /* 0x0000001c001c7308 */ /* 0x000ee20000000800 */
[----:B------:R-:W-:-:S01]  /*13630*/  FADD.FTZ R7, R27, R6 ;  /* 0x000000061b077221 */ /* 0x000fc20000010000 */
[----:B--2---:R-:W-:Y:S01]  /*13640*/  FADD.FTZ R6, R21, R76 ;  /* 0x0000004c15067221 */ /* 0x004fe20000010000 */
[----:B------:R-:W-:-:S02]  /*13650*/  FFMA.FTZ R76, R77, R64, -R115 ;  /* 0x000000404d4c7223 */ /* 0x000fc40000010873 */
[----:B------:R-:W-:-:S03]  /*13660*/  FADD.FTZ R114, R34, R7 ;  /* 0x0000000722727221 */ /* 0x000fc60000010000 */
[----:B------:R-:W2:Y:S01]  /*13670*/  MUFU.EX2 R29, R29 ;  /* 0x0000001d001d7308 */ /* 0x000ea20000000800 */
[----:B-1----:R-:W-:-:S01]  /*13680*/  FADD.FTZ R7, R25, R6 ;  /* 0x0000000619077221 */ /* 0x002fc20000010000 */
[----:B------:R-:W-:-:S04]  /*13690*/  FADD.FTZ R73, R31, R114 ;  /* 0x000000721f497221 */ /* 0x000fc80000010000 */
[----:B------:R-:W-:Y:S02]  /*136a0*/  FADD.FTZ R80, R38, R73 ;  /* 0x0000004926507221 */ /* 0x000fe40000010000 */
[----:B------:R-:W1:Y:S01]  /*136b0*/  MUFU.EX2 R32, R32 ;  /* 0x0000002000207308 */ /* 0x000e620000000800 */
[----:B---3--:R-:W-:-:S01]  /*136c0*/  FADD.FTZ R6, R28, R7 ;  /* 0x000000071c067221 */ /* 0x008fc20000010000 */
[----:B------:R-:W-:Y:S01]  /*136d0*/  FADD.FTZ R73, R35, R80 ;  /* 0x0000005023497221 */ /* 0x000fe20000010000 */
[----:B------:R-:W-:-:S03]  /*136e0*/  FFMA.FTZ R80, R81, R64, -R115 ;  /* 0x0000004051507223 */ /* 0x000fc60000010873 */
[----:B------:R-:W-:Y:S01]  /*136f0*/  FADD.FTZ R114, R42, R73 ;  /* 0x000000492a727221 */ /* 0x000fe20000010000 */
[----:B------:R-:W-:-:S01]  /*13700*/  FFMA.FTZ R73, R84, R64, -R115 ;  /* 0x0000004054497223 */ /* 0x000fc20000010873 */
[----:B------:R-:W3:Y:S01]  /*13710*/  MUFU.EX2 R33, R33 ;  /* 0x0000002100217308 */ /* 0x000ee20000000800 */
[----:B--2---:R-:W-:-:S01]  /*13720*/  FADD.FTZ R7, R29, R6 ;  /* 0x000000061d077221 */ /* 0x004fc20000010000 */
[----:B------:R-:W-:-:S04]  /*13730*/  FADD.FTZ R77, R39, R114 ;  /* 0x00000072274d7221 */ /* 0x000fc80000010000 */
[----:B------:R-:W-:Y:S02]  /*13740*/  FADD.FTZ R84, R44, R77 ;  /* 0x0000004d2c547221 */ /* 0x000fe40000010000 */
[----:B------:R-:W2:Y:S01]  /*13750*/  MUFU.EX2 R36, R36 ;  /* 0x0000002400247308 */ /* 0x000ea20000000800 */
[----:B-1----:R-:W-:-:S01]  /*13760*/  FADD.FTZ R6, R32, R7 ;  /* 0x0000000720067221 */ /* 0x002fc20000010000 */
[----:B------:R-:W-:Y:S01]  /*13770*/  FADD.FTZ R77, R43, R84 ;  /* 0x000000542b4d7221 */ /* 0x000fe20000010000 */
[----:B------:R-:W-:-:S03]  /*13780*/  FFMA.FTZ R84, R85, R64, -R115 ;  /* 0x0000004055547223 */ /* 0x000fc60000010873 */
[----:B------:R-:W-:Y:S01]  /*13790*/  FADD.FTZ R114, R48, R77 ;  /* 0x0000004d30727221 */ /* 0x000fe20000010000 */
[----:B------:R-:W-:-:S01]  /*137a0*/  FFMA.FTZ R77, R88, R64, -R115 ;  /* 0x00000040584d7223 */ /* 0x000fc20000010873 */
[----:B------:R-:W1:Y:S01]  /*137b0*/  MUFU.EX2 R37, R37 ;  /* 0x0000002500257308 */ /* 0x000e620000000800 */
[----:B---3--:R-:W-:-:S01]  /*137c0*/  FADD.FTZ R7, R33, R6 ;  /* 0x0000000621077221 */ /* 0x008fc20000010000 */
[----:B------:R-:W-:-:S04]  /*137d0*/  FADD.FTZ R81, R49, R114 ;  /* 0x0000007231517221 */ /* 0x000fc80000010000 */
[----:B------:R-:W-:Y:S02]  /*137e0*/  FADD.FTZ R88, R52, R81 ;  /* 0x0000005134587221 */ /* 0x000fe40000010000 */
[----:B------:R-:W3:Y:S01]  /*137f0*/  MUFU.EX2 R40, R40 ;  /* 0x0000002800287308 */ /* 0x000ee20000000800 */
[----:B--2---:R-:W-:-:S01]  /*13800*/  FADD.FTZ R6, R36, R7 ;  /* 0x0000000724067221 */ /* 0x004fc20000010000 */
[----:B------:R-:W-:Y:S01]  /*13810*/  FADD.FTZ R81, R53, R88 ;  /* 0x0000005835517221 */ /* 0x000fe20000010000 */
[----:B------:R-:W-:-:S03]  /*13820*/  FFMA.FTZ R88, R89, R64, -R115 ;  /* 0x0000004059587223 */ /* 0x000fc60000010873 */
[----:B------:R-:W-:Y:S01]  /*13830*/  FADD.FTZ R114, R58, R81 ;  /* 0x000000513a727221 */ /* 0x000fe20000010000 */
[----:B------:R-:W-:-:S01]  /*13840*/  FFMA.FTZ R81, R92, R64, -R115 ;  /* 0x000000405c517223 */ /* 0x000fc20000010873 */
[----:B------:R-:W2:Y:S01]  /*13850*/  MUFU.EX2 R41, R41 ;  /* 0x0000002900297308 */ /* 0x000ea20000000800 */
[----:B-1----:R-:W-:-:S01]  /*13860*/  FADD.FTZ R7, R37, R6 ;  /* 0x0000000625077221 */ /* 0x002fc20000010000 */
[----:B------:R-:W-:-:S04]  /*13870*/  FADD.FTZ R85, R59, R114 ;  /* 0x000000723b557221 */ /* 0x000fc80000010000 */
[----:B------:R-:W-:Y:S02]  /*13880*/  FADD.FTZ R92, R62, R85 ;  /* 0x000000553e5c7221 */ /* 0x000fe40000010000 */
[----:B------:R-:W1:Y:S01]  /*13890*/  MUFU.EX2 R46, R46 ;  /* 0x0000002e002e7308 */ /* 0x000e620000000800 */
[----:B---3--:R-:W-:-:S01]  /*138a0*/  FADD.FTZ R6, R40, R7 ;  /* 0x0000000728067221 */ /* 0x008fc20000010000 */
[----:B------:R-:W-:Y:S01]  /*138b0*/  FADD.FTZ R85, R63, R92 ;  /* 0x0000005c3f557221 */ /* 0x000fe20000010000 */
[----:B------:R-:W-:-:S05]  /*138c0*/  FFMA.FTZ R92, R93, R64, -R115 ;  /* 0x000000405d5c7223 */ /* 0x000fca0000010873 */
        /* <DEDUP_REMOVED lines=15> */
[----:B-1----:R-:W-:-:S04]  /*139c0*/  FADD.FTZ R6, R56, R7 ;  /* 0x0000000738067221 */ /* 0x002fc80000010000 */
[----:B------:R-:W-:-:S03]  /*139d0*/  FADD.FTZ R7, R11, R6 ;  /* 0x000000060b077221 */ /* 0x000fc60000010000 */
[----:B------:R-:W1:Y:S01]  /*139e0*/  MUFU.EX2 R66, R66 ;  /* 0x0000004200427308 */ /* 0x000e620000000800 */
[----:B---3--:R-:W-:-:S01]  /*139f0*/  FADD.FTZ R114, R70, R85 ;  /* 0x0000005546727221 */ /* 0x008fc20000010000 */
[----:B------:R-:W-:-:S06]  /*13a00*/  FFMA.FTZ R85, R96, R64, -R115 ;  /* 0x0000004060557223 */ /* 0x000fcc0000010873 */
        /* <DEDUP_REMOVED lines=9> */
[----:B-1----:R-:W-:-:S01]  /*13aa0*/  FADD.FTZ R89, R71, R96 ;  /* 0x0000006047597221 */ /* 0x002fc20000010000 */
[----:B------:R-:W-:-:S06]  /*13ab0*/  FFMA.FTZ R96, R97, R64, -R115 ;  /* 0x0000004061607223 */ /* 0x000fcc0000010873 */
[----:B------:R-:W1:Y:S01]  /*13ac0*/  MUFU.EX2 R61, R61 ;  /* 0x0000003d003d7308 */ /* 0x000e620000000800 */
[----:B---3--:R-:W-:-:S07]  /*13ad0*/  FADD.FTZ R6, R68, R7 ;  /* 0x0000000744067221 */ /* 0x008fce0000010000 */
[----:B------:R-:W3:Y:S01]  /*13ae0*/  MUFU.EX2 R75, R75 ;  /* 0x0000004b004b7308 */ /* 0x000ee20000000800 */
[----:B--2---:R-:W-:-:S01]  /*13af0*/  FADD.FTZ R114, R78, R89 ;  /* 0x000000594e727221 */ /* 0x004fc20000010000 */
[----:B------:R-:W-:-:S06]  /*13b00*/  FFMA.FTZ R89, R100, R64, -R115 ;  /* 0x0000004064597223 */ /* 0x000fcc0000010873 */
        /* <DEDUP_REMOVED lines=16> */
[----:B---3--:R-:W-:-:S01]  /*13c10*/  FADD.FTZ R114, R86, R93 ;  /* 0x0000005d56727221 */ /* 0x008fc20000010000 */
[----:B------:R-:W-:-:S06]  /*13c20*/  FFMA.FTZ R93, R104, R64, -R115 ;  /* 0x00000040685d7223 */ /* 0x000fcc0000010873 */
        /* <DEDUP_REMOVED lines=30> */
[-CC-:B------:R-:W-:Y:S01]  /*13e10*/  FFMA.FTZ R104, R107, R64.reuse, -R115.reuse ;  /* 0x000000406b687223 */ /* 0x180fe20000010873 */
[----:B------:R-:W-:-:S05]  /*13e20*/  FFMA.FTZ R115, R187, R64, -R115 ;  /* 0x00000040bb737223 */ /* 0x000fca0000010873 */
        /* <DEDUP_REMOVED lines=31> */
[----:B---3--:R-:W-:-:S04]  /*14020*/  FADD.FTZ R103, R111, R116 ;  /* 0x000000746f677221 */ /* 0x008fc80000010000 */
[----:B------:R-:W-:-:S03]  /*14030*/  FADD.FTZ R6, R112, R103 ;  /* 0x0000006770067221 */ /* 0x000fc60000010000 */
[----:B------:R-:W3:Y:S01]  /*14040*/  MUFU.EX2 R113, R113 ;  /* 0x0000007100717308 */ /* 0x000ee20000000800 */
[----:B--2---:R-:W-:-:S07]  /*14050*/  FADD.FTZ R7, R104, R7 ;  /* 0x0000000768077221 */ /* 0x004fce0000010000 */
[----:B------:R-:W2:Y:S01]  /*14060*/  MUFU.EX2 R115, R115 ;  /* 0x0000007300737308 */ /* 0x000ea20000000800 */
[----:B-1----:R-:W-:-:S01]  /*14070*/  FADD.FTZ R103, R118, R7 ;  /* 0x0000000776677221 */ /* 0x002fc20000010000 */
[----:B---3--:R-:W-:-:S03]  /*14080*/  FADD.FTZ R7, R113, R6 ;  /* 0x0000000671077221 */ /* 0x008fc60000010000 */
[----:B--2---:R-:W-:Y:S01]  /*14090*/  FADD.FTZ R6, R115, R103 ;  /* 0x0000006773067221 */ /* 0x004fe20000010000 */
[----:B------:R-:W-:Y:S06]  /*140a0*/  @!P0 BRA `(.L_x_788) ;  /* 0x0000000000048947 */ /* 0x000fec0003800000 */
[----:B------:R-:W-:Y:S01]  /*140b0*/  BPT.TRAP 0x1 ;  /* 0x000000040000795c */ /* 0x000fe20000300000 */
.L_x_788:
        /* <DEDUP_REMOVED lines=10> */
[----:B------:R-:W-:Y:S01]  /*14160*/  FMUL.FTZ R121, R121, R117 ;  /* 0x0000007579797220 */ /* 0x000fe20000410000 */
[----:B------:R-:W-:Y:S01]  /*14170*/  F2FP.SATFINITE.E4M3.F32.PACK_AB_MERGE_C R25, R28, R25, RZ ;  /* 0x000000191c19723e */ /* 0x000fe200048070ff */
[-C--:B------:R-:W-:Y:S01]  /*14180*/  FMUL.FTZ R124, R124, R117.reuse ;  /* 0x000000757c7c7220 */ /* 0x080fe20000410000 */
[----:B------:R-:W-:Y:S01]  /*14190*/  F2FP.SATFINITE.E4M3.F32.PACK_AB_MERGE_C R39, R39, R42, RZ ;  /* 0x0000002a2727723e */ /* 0x000fe200048070ff */
[----:B------:R-:W-:Y:S01]  /*141a0*/  FMUL.FTZ R125, R125, R117 ;  /* 0x000000757d7d7220 */ /* 0x000fe20000410000 */
[----:B------:R-:W-:Y:S01]  /*141b0*/  F2FP.SATFINITE.E4M3.F32.PACK_AB_MERGE_C R33, R36, R33, RZ ;  /* 0x000000212421723e */ /* 0x000fe200048070ff */
[----:B------:R-:W-:Y:S01]  /*141c0*/  FMUL.FTZ R128, R128, R117 ;  /* 0x0000007580807220 */ /* 0x000fe20000410000 */
[----:B------:R-:W-:Y:S01]  /*141d0*/  F2FP.SATFINITE.E4M3.F32.PACK_AB_MERGE_C R48, R49, R48, RZ ;  /* 0x000000303130723e */ /* 0x000fe200048070ff */
[----:B------:R-:W-:Y:S01]  /*141e0*/  SYNCS.ARRIVE.TRANS64.RED.A1T0 RZ, [UR10], RZ ;  /* 0x000000ffffff79a7 */ /* 0x000fe2000810040a */
        /* <DEDUP_REMOVED lines=102> */
[----:B------:R-:W-:Y:S01]  /*14850*/  IMAD.MOV.U32 R14, RZ, RZ, R17 ;  /* 0x000000ffff0e7224 */ /* 0x000fe200078e0011 */
[----:B------:R-:W-:Y:S06]  /*14860*/  @P1 BRA `(.L_x_789) ;  /* 0xffffffa800e81947 */ /* 0x000fec000383ffff */
[----:B------:R-:W-:-:S05]  /*14870*/  UMOV UR36, UR7 ;  /* 0x0000000700247c82 */ /* 0x000fca0008000000 */
.L_x_771:
[----:B------:R-:W-:Y:S06]  /*14880*/  BAR.ARV 0x8, 0x120 ;  /* 0x0204800000007b1d */ /* 0x000fec0000002000 */
[----:B------:R-:W-:Y:S05]  /*14890*/  @!P0 BRA `(.L_x_790) ;  /* 0x0000000000048947 */ /* 0x000fea0003800000 */
[----:B------:R-:W-:Y:S01]  /*148a0*/  BPT.TRAP 0x1 ;  /* 0x000000040000795c */ /* 0x000fe20000300000 */
.L_x_790:
[----:B------:R-:W-:Y:S01]  /*148b0*/  ULEA UR5, UR36, UR38, 0x3 ;  /* 0x0000002624057291 */ /* 0x000fe2000f8e183f */
[----:B------:R-:W-:-:S08]  /*148c0*/  SHF.L.U32 R0, R17, 0x1f, RZ ;  /* 0x0000001f11007819 */ /* 0x000fd000000006ff */
[----:B------:R1:W2:Y:S01]  /*148d0*/  SYNCS.PHASECHK.TRANS64.TRYWAIT P1, [UR5+0x28850], R0 ;  /* 0x02885000ff0075a7 */ /* 0x0002a20008020145 */
[----:B------:R-:W-:Y:S05]  /*148e0*/  @!P0 BRA `(.L_x_791) ;  /* 0x0000000000048947 */ /* 0x000fea0003800000 */
[----:B------:R-:W-:Y:S01]  /*148f0*/  BPT.TRAP 0x1 ;  /* 0x000000040000795c */ /* 0x000fe20000300000 */
.L_x_791:
[----:B--2---:R-:W-:Y:S05]  /*14900*/  @P1 BRA `(.L_x_792) ;  /* 0x0000000000081947 */ /* 0x004fea0003800000 */
[----:B------:R-:W2:Y:S02]  /*14910*/  SYNCS.PHASECHK.TRANS64.TRYWAIT P1, [UR5+0x28850], R0 ;  /* 0x02885000ff0075a7 */ /* 0x000ea40008020145 */
[----:B--2---:R-:W-:Y:S05]  /*14920*/  @!P1 BRA `(.L_x_793) ;  /* 0x0000005c00cc9947 */ /* 0x004fea0003800000 */
.L_x_792:
[----:B------:R-:W-:Y:S01]  /*14930*/  UIADD3 UR38, UR38, 0x400, URZ ;  /* 0x0000040026267890 */ /* 0x000fe2000fffe03f */
[----:B------:R-:W-:Y:S01]  /*14940*/  WARPGROUP.ARRIVE ;  /* 0x00000000000079c5 */ /* 0x000fe20000000000 */
[----:B------:R-:W-:Y:S01]  /*14950*/  UMOV UR7, 0x80000020 ;  /* 0x8000002000077882 */ /* 0x000fe20000000000 */
[----:B------:R-:W3:Y:S01]  /*14960*/  LDC.64 R12, c[0x0][0x9a0] ;  /* 0x00026800ff0c7b82 */ /* 0x000ee20000000a00 */
[----:B------:R-:W-:Y:S01]  /*14970*/  USHF.R.U32.HI UR38, URZ, 0x4, UR38 ;  /* 0x000000043f267899 */ /* 0x000fe20008011626 */
[----:B--2---:R-:W-:-:S03]  /*14980*/  IMAD.U32 R3, RZ, RZ, UR44 ;  /* 0x0000002cff037e24 */ /* 0x004fc6000f8e00ff */
[----:B------:R-:W-:-:S04]  /*14990*/  ULOP3.LUT UR38, UR38, 0x3fff, URZ, 0xc0, !UPT ;  /* 0x00003fff26267892 */ /* 0x000fc8000f8ec03f */
[----:B------:R-:W-:-:S04]  /*149a0*/  ULOP3.LUT UR4, UR38, 0x10000, URZ, 0xfc, !UPT ;  /* 0x0001000026047892 */ /* 0x000fc8000f8efc3f */
[----:B------:R-:W-:-:S07]  /*149b0*/  UIMAD UR4, UR36, 0x600, UR4 ;  /* 0x00000600240478a4 */ /* 0x000fce000f8e0204 */
[----:B------:R-:W-:Y:S02]  /*149c0*/  UMOV UR6, UR4 ;  /* 0x0000000400067c82 */ /* 0x000fe40008000000 */
[----:B------:R-:W-:Y:S01]  /*149d0*/  QGMMA.64x128x32.F32.E4M3.E4M3 R120, R204, gdesc[UR4], R120, gsb0 ;  /* 0x01e00004cc787df3 */ /* 0x000fe20008000878 */
[----:B------:R-:W-:Y:S01]  /*149e0*/  UIADD3 UR6, UR4, 0x2, URZ ;  /* 0x0000000204067890 */ /* 0x000fe2000fffe03f */
[----:B---3--:R-:W-:Y:S01]  /*149f0*/  ISETP.NE.U32.AND P1, PT, R12, RZ, PT ;  /* 0x000000ff0c00720c */ /* 0x008fe20003f25070 */
[----:B------:R-:W-:-:S03]  /*14a00*/  UMOV UR7, 0x80000020 ;  /* 0x8000002000077882 */ /* 0x000fc60000000000 */
[----:B------:R-:W-:-:S13]  /*14a10*/  ISETP.NE.AND.EX P1, PT, R13, RZ, PT, P1 ;  /* 0x000000ff0d00720c */ /* 0x000fda0003f25310 */
[----:B------:R-:W1:Y:S01]  /*14a20*/  @P1 LDC.64 R4, c[0x0][0x9c8] ;  /* 0x00027200ff041b82 */ /* 0x000e620000000a00 */
[----:B------:R-:W-:Y:S02]  /*14a30*/  @P1 SHF.R.S32.HI R3, RZ, 0x1f, R3 ;  /* 0x0000001fff031819 */ /* 0x000fe40000011403 */
[----:B------:R-:W-:-:S05]  /*14a40*/  @P1 SHF.R.S32.HI R11, RZ, 0x1f, R211 ;  /* 0x0000001fff0b1819 */ /* 0x000fca00000114d3 */
[----:B------:R-:W2:Y:S01]  /*14a50*/  @P1 LDC.64 R14, c[0x0][0x9d0] ;  /* 0x00027400ff0e1b82 */ /* 0x000ea20000000a00 */
[----:B-1----:R-:W-:-:S04]  /*14a60*/  @P1 IMAD R0, R3, R4, RZ ;  /* 0x0000000403001224 */ /* 0x002fc800078e02ff */
[----:B------:R-:W-:Y:S02]  /*14a70*/  @P1 IMAD R3, R5, UR44, R0 ;  /* 0x0000002c05031c24 */ /* 0x000fe4000f8e0200 */
[----:B------:R-:W-:-:S04]  /*14a80*/  @P1 IMAD.WIDE.U32 R4, R4, UR44, RZ ;  /* 0x0000002c04041c25 */ /* 0x000fc8000f8e00ff */
[-C--:B--2---:R-:W-:Y:S02]  /*14a90*/  @P1 IMAD R0, R11, R14.reuse, RZ ;  /* 0x0000000e0b001224 */ /* 0x084fe400078e02ff */
[----:B------:R-:W-:Y:S02]  /*14aa0*/  @P1 IMAD.IADD R5, R5, 0x1, R3 ;  /* 0x0000000105051824 */ /* 0x000fe400078e0203 */
[C---:B------:R-:W-:Y:S02]  /*14ab0*/  @P1 IMAD R3, R211.reuse, R15, R0 ;  /* 0x0000000fd3031224 */ /* 0x040fe400078e0200 */
[----:B------:R-:W-:-:S04]  /*14ac0*/  @P1 IMAD.WIDE.U32 R4, R211, R14, R4 ;  /* 0x0000000ed3041225 */ /* 0x000fc800078e0004 */
[----:B------:R-:W-:Y:S01]  /*14ad0*/  @P1 IMAD.IADD R0, R5, 0x1, R3 ;  /* 0x0000000105001824 */ /* 0x000fe200078e0203 */
[----:B------:R-:W-:-:S04]  /*14ae0*/  @P1 LEA R12, P2, R4, R12, 0x2 ;  /* 0x0000000c040c1211 */ /* 0x000fc800078410ff */
[----:B------:R-:W-:Y:S01]  /*14af0*/  @P1 LEA.HI.X R13, R4, R13, R0, 0x2, P2 ;  /* 0x0000000d040d1211 */ /* 0x000fe200010f1400 */
[----:B------:R-:W-:-:S06]  /*14b00*/  IMAD.MOV.U32 R4, RZ, RZ, 0x3f800000 ;  /* 0x3f800000ff047424 */ /* 0x000fcc00078e00ff */
[----:B------:R1:W2:Y:S01]  /*14b10*/  @P1 LDG.E R4, desc[UR46][R12.64] ;  /* 0x0000002e0c041981 */ /* 0x0002a2000c1e1900 */
[----:B------:R-:W-:Y:S02]  /*14b20*/  WARPGROUP.DEPBAR.LE gsb0, 0x0 ;  /* 0x00008000000079c5 */ /* 0x000fe40000010000 */
[----:B------:R-:W-:-:S06]  /*14b30*/  WARPGROUP.ARRIVE ;  /* 0x00000000000079c5 */ /* 0x000fcc0000000000 */
        /* <DEDUP_REMOVED lines=13> */
[----:B------:R-:W-:Y:S01]  /*14c10*/  UIADD3 UR4, UR4, 0x402, URZ ;  /* 0x0000040204047890 */ /* 0x000fe2000fffe03f */
[----:B------:R-:W3:Y:S04]  /*14c20*/  SHFL.BFLY PT, R0, R7, 0x2, 0x1f ;  /* 0x0c401f0007007f89 */ /* 0x000ee800000e0000 */
[----:B------:R-:W4:Y:S01]  /*14c30*/  SHFL.BFLY PT, R5, R6, 0x2, 0x1f ;  /* 0x0c401f0006057f89 */ /* 0x000f2200000e0000 */
[----:B------:R-:W-:Y:S02]  /*14c40*/  WARPGROUP.DEPBAR.LE gsb0, 0x0 ;  /* 0x00008000000079c5 */ /* 0x000fe40000010000 */
[----:B------:R-:W-:-:S06]  /*14c50*/  WARPGROUP.ARRIVE ;  /* 0x00000000000079c5 */ /* 0x000fcc0000000000 */
[----:B------:R-:W-:Y:S01]  /*14c60*/  QGMMA.64x128x32.F32.E4M3.E4M3 R120, R188, gdesc[UR4], R120, gsb0 ;  /* 0x01e00004bc787df3 */ /* 0x000fe20008000878 */
[----:B------:R-:W-:Y:S01]  /*14c70*/  UMOV UR6, UR4 ;  /* 0x0000000400067c82 */ /* 0x000fe20008000000 */
[----:B------:R-:W-:Y:S01]  /*14c80*/  UMOV UR7, 0x80000020 ;  /* 0x8000002000077882 */ /* 0x000fe20000000000 */
[----:B---3--:R-:W-:-:S01]  /*14c90*/  FADD.FTZ R0, R0, R7 ;  /* 0x0000000700007221 */ /* 0x008fc20000010000 */
[----:B----4-:R-:W-:-:S04]  /*14ca0*/  FADD.FTZ R5, R5, R6 ;  /* 0x0000000605057221 */ /* 0x010fc80000010000 */
[----:B------:R-:W1:Y:S04]  /*14cb0*/  SHFL.BFLY PT, R3, R0, 0x1, 0x1f ;  /* 0x0c201f0000037f89 */ /* 0x000e6800000e0000 */
[----:B------:R-:W3:Y:S01]  /*14cc0*/  SHFL.BFLY PT, R8, R5, 0x1, 0x1f ;  /* 0x0c201f0005087f89 */ /* 0x000ee200000e0000 */
[----:B------:R-:W-:Y:S02]  /*14cd0*/  IMAD.MOV.U32 R7, RZ, RZ, RZ ;  /* 0x000000ffff077224 */ /* 0x000fe400078e00ff */
[----:B-1----:R-:W-:Y:S01]  /*14ce0*/  FADD.FTZ R13, R0, R3 ;  /* 0x00000003000d7221 */ /* 0x002fe20000010000 */
[----:B---3--:R-:W-:-:S04]  /*14cf0*/  FADD.FTZ R14, R5, R8 ;  /* 0x00000008050e7221 */ /* 0x008fc80000010000 */
[C---:B------:R-:W-:Y:S01]  /*14d00*/  FSETP.NE.FTZ.AND P1, PT, R13.reuse, RZ, PT ;  /* 0x000000ff0d00720b */ /* 0x040fe20003f35000 */
[----:B------:R-:W-:Y:S01]  /*14d10*/  FMUL.FTZ R15, R13, 0.00390625 ;  /* 0x3b8000000d0f7820 */ /* 0x000fe20000410000 */
[----:B------:R-:W-:-:S04]  /*14d20*/  FMUL.FTZ R12, R14, 0.00390625 ;  /* 0x3b8000000e0c7820 */ /* 0x000fc80000410000 */
        /* <DEDUP_REMOVED lines=9> */
[----:B------:R-:W3:Y:S08]  /*14dc0*/  @P3 MUFU.LG2 R12, R12 ;  /* 0x0000000c000c3308 */ /* 0x000ef00000000c00 */
[----:B------:R-:W4:Y:S01]  /*14dd0*/  @P1 MUFU.RCP R11, R14 ;  /* 0x0000000e000b1308 */ /* 0x000f220000001000 */
[C---:B------:R-:W-:Y:S01]  /*14de0*/  @P2 FMUL.FTZ R6, R64.reuse, 0.69314718246459960938 ;  /* 0x3f31721840062820 */ /* 0x040fe20000410000 */
[----:B------:R-:W-:Y:S01]  /*14df0*/  @P3 FMUL.FTZ R64, R64, 0.69314718246459960938 ;  /* 0x3f31721840403820 */ /* 0x000fe20000410000 */
[----:B-1----:R-:W-:Y:S01]  /*14e00*/  @P2 FMUL.FTZ R5, R8, 0.69314718246459960938 ;  /* 0x3f31721808052820 */ /* 0x002fe20000410000 */
[----:B------:R-:W-:-:S02]  /*14e10*/  IMAD.MOV.U32 R3, RZ, RZ, -0x800000 ;  /* 0xff800000ff037424 */ /* 0x000fc400078e00ff */
[----:B--2---:R-:W-:Y:S01]  /*14e20*/  FMUL.FTZ R7, R7, R4 ;  /* 0x0000000407077220 */ /* 0x004fe20000410000 */
[----:B------:R-:W-:Y:S02]  /*14e30*/  IMAD.MOV.U32 R0, RZ, RZ, -0x800000 ;  /* 0xff800000ff007424 */ /* 0x000fe400078e00ff */
[----:B---3--:R-:W-:Y:S01]  /*14e40*/  @P3 FMUL.FTZ R13, R12, 0.69314718246459960938 ;  /* 0x3f3172180c0d3820 */ /* 0x008fe20000410000 */
[----:B------:R-:W-:-:S03]  /*14e50*/  @P2 FFMA.FTZ R3, R6, R9, R5 ;  /* 0x0000000906032223 */ /* 0x000fc60000010005 */
[----:B------:R-:W-:Y:S01]  /*14e60*/  @P3 FFMA.FTZ R0, R64, R10, R13 ;  /* 0x0000000a40003223 */ /* 0x000fe2000001000d */
[----:B----4-:R-:W-:Y:S01]  /*14e70*/  FMUL.FTZ R4, R11, R4 ;  /* 0x000000040b047220 */ /* 0x010fe20000410000 */
[----:B------:R-:W-:Y:S02]  /*14e80*/  WARPGROUP.DEPBAR.LE gsb0, 0x0 ;  /* 0x00008000000079c5 */ /* 0x000fe40000010000 */
[----:B------:R-:W-:Y:S05]  /*14e90*/  @!P0 BRA `(.L_x_794) ;  /* 0x0000000000048947 */ /* 0x000fea0003800000 */
[----:B------:R-:W-:Y:S01]  /*14ea0*/  BPT.TRAP 0x1 ;  /* 0x000000040000795c */ /* 0x000fe20000300000 */
.L_x_794:
[----:B------:R-:W-:Y:S01]  /*14eb0*/  UIADD3 UR4, UR5, 0x28860, URZ ;  /* 0x0002886005047890 */ /* 0x000fe2000fffe03f */
[-C--:B------:R-:W-:Y:S01]  /*14ec0*/  FMUL.FTZ R43, R120, R7.reuse ;  /* 0x00000007782b7220 */ /* 0x080fe20000410000 */
[----:B------:R-:W-:Y:S01]  /*14ed0*/  UIADD3 UR36, UR36, 0x1, URZ ;  /* 0x0000000124247890 */ /* 0x000fe2000fffe03f */
[-C--:B------:R-:W-:Y:S01]  /*14ee0*/  FMUL.FTZ R42, R121, R7.reuse ;  /* 0x00000007792a7220 */ /* 0x080fe20000410000 */
[----:B------:R-:W-:Y:S01]  /*14ef0*/  UPRMT UR4, UR37, 0x654, UR4 ;  /* 0x0000065425047896 */ /* 0x000fe20008000004 */
[-C--:B------:R-:W-:Y:S01]  /*14f00*/  FMUL.FTZ R124, R124, R7.reuse ;  /* 0x000000077c7c7220 */ /* 0x080fe20000410000 */
[----:B------:R-:W-:Y:S01]  /*14f10*/  UISETP.NE.AND UP0, UPT, UR36, 0x2, UPT ;  /* 0x000000022400788c */ /* 0x000fe2000bf05270 */
[-C--:B------:R-:W-:Y:S01]  /*14f20*/  FMUL.FTZ R125, R125, R7.reuse ;  /* 0x000000077d7d7220 */ /* 0x080fe20000410000 */
[-C--:B------:R-:W-:Y:S01]  /*14f30*/  FMUL.FTZ R39, R128, R7.reuse ;  /* 0x0000000780277220 */ /* 0x080fe20000410000 */
[-C--:B------:R-:W-:Y:S01]  /*14f40*/  FMUL.FTZ R38, R129, R7.reuse ;  /* 0x0000000781267220 */ /* 0x080fe20000410000 */
[-C--:B------:R-:W-:Y:S01]  /*14f50*/  FMUL.FTZ R132, R132, R7.reuse ;  /* 0x0000000784847220 */ /* 0x080fe20000410000 */
[-C--:B------:R-:W-:Y:S01]  /*14f60*/  FMUL.FTZ R133, R133, R7.reuse ;  /* 0x0000000785857220 */ /* 0x080fe20000410000 */
[-C--:B------:R-:W-:Y:S01]  /*14f70*/  FMUL.FTZ R35, R136, R7.reuse ;  /* 0x0000000788237220 */ /* 0x080fe20000410000 */
[----:B------:R-:W-:Y:S01]  /*14f80*/  SYNCS.ARRIVE.TRANS64.RED.A1T0 RZ, [UR4], RZ ;  /* 0x000000ffffff79a7 */ /* 0x000fe20008100404 */
[----:B------:R-:W-:Y:S01]  /*14f90*/  USEL UR4, URZ, 0x1, UP0 ;  /* 0x000000013f047887 */ /* 0x000fe20008000000 */
        /* <DEDUP_REMOVED lines=56> */
[----:B------:R-:W-:Y:S01]  /*15320*/  VIADD R213, R213, 0x1 ;  /* 0x00000001d5d57836 */ /* 0x000fe20000000000 */
[----:B------:R-:W-:Y:S01]  /*15330*/  LOP3.LUT R17, R17, UR4, RZ, 0x3c, !PT ;  /* 0x0000000411117c12 */ /* 0x000fe2000f8e3cff */
[----:B------:R-:W-:-:S12]  /*15340*/  USEL UR36, UR36, URZ, UP0 ;  /* 0x0000003f24247287 */ /* 0x000fd80008000000 */
.L_x_720:
[----:B------:R-:W1:Y:S08]  /*15350*/  S2UR UR37, SR_CgaCtaId ;  /* 0x00000000002579c3 */ /* 0x000e700000008800 */
[----:B------:R-:W-:Y:S06]  /*15360*/  BAR.SYNC.DEFER_BLOCKING 0x5, 0x180 ;  /* 0x0146000000007b1d */ /* 0x000fec0000010000 */
[----:B------:R-:W-:Y:S01]  /*15370*/  UMOV UR38, 0x400 ;  /* 0x0000040000267882 */ /* 0x000fe20000000000 */
[----:B------:R-:W2:Y:S01]  /*15380*/  S2R R69, SR_TID.X ;  /* 0x0000000000457919 */ /* 0x000ea20000002100 */
[----:B-1----:R-:W-:-:S09]  /*15390*/  ULEA UR38, UR37, UR38, 0x18 ;  /* 0x0000002625267291 */ /* 0x002fd2000f8ec03f */
[----:B------:R-:W1:Y:S01]  /*153a0*/  LDS R4, [UR38+0x288d0] ;  /* 0x0288d026ff047984 */ /* 0x000e620008000800 */
[----:B--2---:R-:W-:Y:S01]  /*153b0*/  VIADD R57, R69, 0xffffff80 ;  /* 0xffffff8045397836 */ /* 0x004fe20000000000 */
[----:B-1----:R-:W-:Y:S01]  /*153c0*/  R2UR UR4, R4 ;  /* 0x00000000040472ca */ /* 0x002fe200000e0000 */
[----:B------:R-:W-:Y:S06]  /*153d0*/  BAR.ARV 0x4, 0x180 ;  /* 0x0106000000007b1d */ /* 0x000fec0000002000 */
[----:B------:R-:W-:Y:S08]  /*153e0*/  @P0 BRA `(.L_x_795) ;  /* 0x0000001000000947 */ /* 0x000ff00003800000 */
[----:B------:R-:W-:Y:S01]  /*153f0*/  IMAD.SHL.U32 R4, R69, 0x4, RZ ;  /* 0x0000000445047824 */ /* 0x000fe200078e00ff */
[----:B------:R-:W-:Y:S01]  /*15400*/  ULDC.64 UR6, c[0x4][0x38] ;  /* 0x01000e0000067ab9 */ /* 0x000fe20000000a00 */
[----:B------:R-:W-:Y:S01]  /*15410*/  F2FP.BF16.F32.PACK_AB R15, R166, R15 ;  /* 0x0000000fa60f723e */ /* 0x000fe200000010ff */
[----:B------:R-:W1:Y:S02]  /*15420*/  LDC.64 R66, c[0x0][0xb78] ;  /* 0x0002de00ff427b82 */ /* 0x000e640000000a00 */
[----:B------:R-:W-:-:S04]  /*15430*/  LOP3.LUT R4, R4, 0xc, RZ, 0xc0, !PT ;  /* 0x0000000c04047812 */ /* 0x000fc800078ec0ff */
[----:B------:R-:W-:-:S05]  /*15440*/  IADD3 R4, P0, R4, UR6, RZ ;  /* 0x0000000604047c10 */ /* 0x000fca000ff1e0ff */
[----:B------:R-:W-:Y:S01]  /*15450*/  IMAD.X R5, RZ, RZ, UR7, P0 ;  /* 0x00000007ff057e24 */ /* 0x000fe200080e06ff */
[----:B------:R-:W-:Y:S02]  /*15460*/  F2FP.BF16.F32.PACK_AB R14, R167, R14 ;  /* 0x0000000ea70e723e */ /* 0x000fe400000010ff */
[----:B------:R-:W-:Y:S02]  /*15470*/  F2FP.BF16.F32.PACK_AB R41, R126, R41 ;  /* 0x000000297e29723e */ /* 0x000fe400000010ff */
[----:B------:R-:W-:Y:S01]  /*15480*/  F2FP.BF16.F32.PACK_AB R40, R127, R40 ;  /* 0x000000287f28723e */ /* 0x000fe200000010ff */
[----:B------:R2:W3:Y:S01]  /*15490*/  LDG.E.CONSTANT R19, desc[UR46][R4.64] ;  /* 0x0000002e04137981 */ /* 0x0004e2000c1e9900 */
[----:B------:R-:W-:Y:S01]  /*154a0*/  F2FP.BF16.F32.PACK_AB R43, R124, R43 ;  /* 0x0000002b7c2b723e */ /* 0x000fe200000010ff */
[----:B------:R-:W-:Y:S01]  /*154b0*/  USHF.R.S32.HI UR5, URZ, 0x1f, UR43 ;  /* 0x0000001f3f057899 */ /* 0x000fe2000801142b */
[----:B------:R-:W-:Y:S01]  /*154c0*/  F2FP.BF16.F32.PACK_AB R42, R125, R42 ;  /* 0x0000002a7d2a723e */ /* 0x000fe200000010ff */
[----:B------:R-:W-:Y:S01]  /*154d0*/  ULDC.64 UR6, c[0x0][0xb70] ;  /* 0x0002dc0000067ab9 */ /* 0x000fe20000000a00 */
[----:B------:R-:W-:Y:S01]  /*154e0*/  F2FP.BF16.F32.PACK_AB R37, R134, R37 ;  /* 0x000000258625723e */ /* 0x000fe200000010ff */
[----:B------:R-:W-:Y:S01]  /*154f0*/  UIMAD UR5, UR5, UR6, URZ ;  /* 0x00000006050572a4 */ /* 0x000fe2000f8e023f */
[----:B------:R-:W-:Y:S01]  /*15500*/  F2FP.BF16.F32.PACK_AB R36, R135, R36 ;  /* 0x000000248724723e */ /* 0x000fe200000010ff */
[----:B------:R-:W-:Y:S01]  /*15510*/  UIMAD.WIDE.U32 UR8, UR43, UR6, URZ ;  /* 0x000000062b0872a5 */ /* 0x000fe2000f8e003f */
[----:B------:R-:W-:Y:S01]  /*15520*/  F2FP.BF16.F32.PACK_AB R9, R180, R9 ;  /* 0x00000009b409723e */ /* 0x000fe200000010ff */
[----:B------:R-:W-:Y:S01]  /*15530*/  UIMAD UR5, UR43, UR7, UR5 ;  /* 0x000000072b0572a4 */ /* 0x000fe2000f8e0205 */
[----:B--2---:R-:W-:Y:S01]  /*15540*/  LOP3.LUT P0, R4, R69, 0x3, RZ, 0xc0, !PT ;  /* 0x0000000345047812 */ /* 0x004fe2000780c0ff */
[----:B------:R-:W-:Y:S01]  /*15550*/  VIADD R65, R214, UR42 ;  /* 0x0000002ad6417c36 */ /* 0x000fe20008000000 */
[----:B------:R-:W-:Y:S01]  /*15560*/  F2FP.BF16.F32.PACK_AB R8, R181, R8 ;  /* 0x00000008b508723e */ /* 0x000fe200000010ff */
[----:B------:R-:W-:Y:S01]  /*15570*/  UIADD3 UR5, UR9, UR5, URZ ;  /* 0x0000000509057290 */ /* 0x000fe2000fffe03f */
[----:B------:R-:W-:Y:S01]  /*15580*/  ISETP.EQ.OR P0, PT, R4, 0x3, !P0 ;  /* 0x000000030400780c */ /* 0x000fe20004702670 */
[----:B------:R-:W-:Y:S01]  /*15590*/  USHF.R.S32.HI UR6, URZ, 0x1f, UR44 ;  /* 0x0000001f3f067899 */ /* 0x000fe2000801142c */
[----:B------:R-:W-:-:S02]  /*155a0*/  F2FP.BF16.F32.PACK_AB R39, R132, R39 ;  /* 0x000000278427723e */ /* 0x000fc400000010ff */
[----:B------:R-:W-:Y:S02]  /*155b0*/  SEL R52, R15, R14, P0 ;  /* 0x0000000e0f347207 */ /* 0x000fe40000000000 */
[----:B------:R-:W-:Y:S02]  /*155c0*/  SEL R51, R14, R15, P0 ;  /* 0x0000000f0e337207 */ /* 0x000fe40000000000 */
[----:B------:R-:W-:Y:S02]  /*155d0*/  IADD3 R15, P1, R208, 0x40, RZ ;  /* 0x00000040d00f7810 */ /* 0x000fe40007f3e0ff */
[----:B------:R-:W-:Y:S02]  /*155e0*/  F2FP.BF16.F32.PACK_AB R38, R133, R38 ;  /* 0x000000268526723e */ /* 0x000fe400000010ff */
[----:B------:R-:W-:Y:S02]  /*155f0*/  LOP3.LUT R14, R15, 0x380, RZ, 0xc0, !PT ;  /* 0x000003800f0e7812 */ /* 0x000fe400078ec0ff */
[----:B------:R-:W-:-:S02]  /*15600*/  SEL R50, R41, R40, P0 ;  /* 0x0000002829327207 */ /* 0x000fc40000000000 */
[----:B------:R-:W-:Y:S02]  /*15610*/  SHF.R.U64 R14, R14, 0x3, RZ ;  /* 0x000000030e0e7819 */ /* 0x000fe400000012ff */
[----:B------:R-:W-:Y:S02]  /*15620*/  SEL R41, R40, R41, P0 ;  /* 0x0000002928297207 */ /* 0x000fe40000000000 */
[----:B------:R-:W-:Y:S01]  /*15630*/  LOP3.LUT R14, R14, R15, RZ, 0x3c, !PT ;  /* 0x0000000f0e0e7212 */ /* 0x000fe200078e3cff */
[----:B------:R-:W-:Y:S01]  /*15640*/  IMAD.X R15, RZ, RZ, R209, P1 ;  /* 0x000000ffff0f7224 */ /* 0x000fe200008e06d1 */
[----:B------:R-:W-:Y:S02]  /*15650*/  F2FP.BF16.F32.PACK_AB R35, R140, R35 ;  /* 0x000000238c23723e */ /* 0x000fe400000010ff */
[----:B------:R-:W-:Y:S02]  /*15660*/  F2FP.BF16.F32.PACK_AB R34, R141, R34 ;  /* 0x000000228d22723e */ /* 0x000fe400000010ff */
[----:B------:R-:W-:-:S02]  /*15670*/  SEL R44, R43, R42, P0 ;  /* 0x0000002a2b2c7207 */ /* 0x000fc40000000000 */
[----:B------:R-:W-:Y:S02]  /*15680*/  SEL R40, R37, R36, P0 ;  /* 0x0000002425287207 */ /* 0x000fe40000000000 */
[----:B------:R-:W-:Y:S02]  /*15690*/  SEL R43, R42, R43, P0 ;  /* 0x0000002b2a2b7207 */ /* 0x000fe40000000000 */
[----:B------:R-:W-:Y:S02]  /*156a0*/  SEL R48, R9, R8, P0 ;  /* 0x0000000809307207 */ /* 0x000fe40000000000 */
[----:B------:R-:W-:Y:S02]  /*156b0*/  SEL R47, R8, R9, P0 ;  /* 0x00000009082f7207 */ /* 0x000fe40000000000 */
[----:B------:R-:W-:Y:S02]  /*156c0*/  SEL R37, R36, R37, P0 ;  /* 0x0000002524257207 */ /* 0x000fe40000000000 */
[----:B------:R-:W-:-:S02]  /*156d0*/  MOV R62, R14 ;  /* 0x0000000e003e7202 */ /* 0x000fc40000000f00 */
[----:B------:R-:W-:Y:S02]  /*156e0*/  F2FP.BF16.F32.PACK_AB R31, R148, R31 ;  /* 0x0000001f941f723e */ /* 0x000fe400000010ff */
[----:B------:R-:W-:Y:S02]  /*156f0*/  F2FP.BF16.F32.PACK_AB R30, R149, R30 ;  /* 0x0000001e951e723e */ /* 0x000fe400000010ff */
[----:B------:R-:W-:Y:S02]  /*15700*/  SEL R42, R39, R38, P0 ;  /* 0x00000026272a7207 */ /* 0x000fe40000000000 */
[----:B------:R-:W-:Y:S02]  /*15710*/  IADD3 R9, P4, R208, 0x4020, RZ ;  /* 0x00004020d0097810 */ /* 0x000fe40007f9e0ff */
[----:B------:R-:W-:Y:S02]  /*15720*/  SEL R39, R38, R39, P0 ;  /* 0x0000002726277207 */ /* 0x000fe40000000000 */
[----:B------:R-:W-:-:S02]  /*15730*/  F2FP.BF16.F32.PACK_AB R27, R156, R27 ;  /* 0x0000001b9c1b723e */ /* 0x000fc400000010ff */
[----:B------:R-:W-:Y:S02]  /*15740*/  F2FP.BF16.F32.PACK_AB R26, R157, R26 ;  /* 0x0000001a9d1a723e */ /* 0x000fe400000010ff */
[----:B------:R-:W-:Y:S02]  /*15750*/  SEL R38, R35, R34, P0 ;  /* 0x0000002223267207 */ /* 0x000fe40000000000 */
[----:B------:R-:W-:Y:S02]  /*15760*/  SEL R35, R34, R35, P0 ;  /* 0x0000002322237207 */ /* 0x000fe40000000000 */
[----:B------:R-:W-:Y:S02]  /*15770*/  F2FP.BF16.F32.PACK_AB R21, R164, R21 ;  /* 0x00000015a415723e */ /* 0x000fe400000010ff */
[----:B------:R-:W-:Y:S02]  /*15780*/  F2FP.BF16.F32.PACK_AB R20, R165, R20 ;  /* 0x00000014a514723e */ /* 0x000fe400000010ff */
[----:B------:R-:W-:-:S02]  /*15790*/  SEL R34, R31, R30, P0 ;  /* 0x0000001e1f227207 */ /* 0x000fc40000000000 */
[----:B------:R-:W-:Y:S02]  /*157a0*/  LOP3.LUT R8, R9, 0x380, RZ, 0xc0, !PT ;  /* 0x0000038009087812 */ /* 0x000fe400078ec0ff */
[----:B------:R-:W-:Y:S02]  /*157b0*/  F2FP.BF16.F32.PACK_AB R33, R142, R33 ;  /* 0x000000218e21723e */ /* 0x000fe400000010ff */
[----:B------:R-:W-:Y:S02]  /*157c0*/  F2FP.BF16.F32.PACK_AB R32, R143, R32 ;  /* 0x000000208f20723e */ /* 0x000fe400000010ff */
[----:B------:R-:W-:Y:S02]  /*157d0*/  F2FP.BF16.F32.PACK_AB R11, R174, R11 ;  /* 0x0000000bae0b723e */ /* 0x000fe400000010ff */
[----:B------:R-:W-:Y:S02]  /*157e0*/  F2FP.BF16.F32.PACK_AB R10, R175, R10 ;  /* 0x0000000aaf0a723e */ /* 0x000fe400000010ff */
[----:B------:R-:W-:-:S02]  /*157f0*/  SEL R31, R30, R31, P0 ;  /* 0x0000001f1e1f7207 */ /* 0x000fc40000000000 */
[----:B------:R-:W-:Y:S02]  /*15800*/  SEL R30, R27, R26, P0 ;  /* 0x0000001a1b1e7207 */ /* 0x000fe40000000000 */
[----:B------:R-:W-:Y:S02]  /*15810*/  F2FP.BF16.F32.PACK_AB R29, R150, R29 ;  /* 0x0000001d961d723e */ /* 0x000fe400000010ff */
[----:B------:R-:W-:Y:S02]  /*15820*/  F2FP.BF16.F32.PACK_AB R28, R151, R28 ;  /* 0x0000001c971c723e */ /* 0x000fe400000010ff */
[----:B------:R-:W-:Y:S02]  /*15830*/  SEL R27, R26, R27, P0 ;  /* 0x0000001b1a1b7207 */ /* 0x000fe40000000000 */
[----:B------:R-:W-:Y:S02]  /*15840*/  SEL R26, R21, R20, P0 ;  /* 0x00000014151a7207 */ /* 0x000fe40000000000 */
[----:B------:R-:W-:-:S02]  /*15850*/  SEL R23, R20, R21, P0 ;  /* 0x0000001514177207 */ /* 0x000fc40000000000 */
[----:B------:R-:W-:Y:S02]  /*15860*/  SHF.R.U64 R8, R8, 0x3, RZ ;  /* 0x0000000308087819 */ /* 0x000fe400000012ff */
[----:B------:R-:W-:Y:S02]  /*15870*/  F2FP.BF16.F32.PACK_AB R25, R158, R25 ;  /* 0x000000199e19723e */ /* 0x000fe400000010ff */
[----:B------:R-:W-:Y:S02]  /*15880*/  F2FP.BF16.F32.PACK_AB R24, R159, R24 ;  /* 0x000000189f18723e */ /* 0x000fe400000010ff */
[----:B------:R-:W-:Y:S02]  /*15890*/  IADD3 R21, P6, R208, 0x20, RZ ;  /* 0x00000020d0157810 */ /* 0x000fe40007fde0ff */
[----:B------:R-:W-:Y:S02]  /*158a0*/  SEL R36, R33, R32, P0 ;  /* 0x0000002021247207 */ /* 0x000fe40000000000 */
[----:B------:R-:W-:-:S02]  /*158b0*/  SEL R54, R11, R10, P0 ;  /* 0x0000000a0b367207 */ /* 0x000fc40000000000 */
[----:B------:R-:W-:Y:S02]  /*158c0*/  SEL R53, R10, R11, P0 ;  /* 0x0000000b0a357207 */ /* 0x000fe40000000000 */
[----:B------:R-:W-:Y:S02]  /*158d0*/  SHF.R.S32.HI R58, RZ, 0x1f, R57 ;  /* 0x0000001fff3a7819 */ /* 0x000fe40000011439 */
[----:B------:R-:W-:Y:S02]  /*158e0*/  SEL R33, R32, R33, P0 ;  /* 0x0000002120217207 */ /* 0x000fe40000000000 */
[----:B------:R-:W-:Y:S02]  /*158f0*/  IADD3 R11, P3, R208, 0x4000, RZ ;  /* 0x00004000d00b7810 */ /* 0x000fe40007f7e0ff */
[----:B------:R-:W-:Y:S02]  /*15900*/  SEL R32, R29, R28, P0 ;  /* 0x0000001c1d207207 */ /* 0x000fe40000000000 */
[----:B------:R-:W-:-:S02]  /*15910*/  SEL R29, R28, R29, P0 ;  /* 0x0000001d1c1d7207 */ /* 0x000fc40000000000 */
[----:B------:R-:W-:Y:S02]  /*15920*/  LOP3.LUT R8, R8, R9, RZ, 0x3c, !PT ;  /* 0x0000000908087212 */ /* 0x000fe400078e3cff */
[----:B------:R-:W-:Y:S02]  /*15930*/  LOP3.LUT R20, R21, 0x380, RZ, 0xc0, !PT ;  /* 0x0000038015147812 */ /* 0x000fe400078ec0ff */
[----:B------:R-:W-:Y:S02]  /*15940*/  SEL R28, R25, R24, P0 ;  /* 0x00000018191c7207 */ /* 0x000fe40000000000 */
[----:B------:R-:W-:Y:S02]  /*15950*/  SEL R49, R24, R25, P0 ;  /* 0x0000001918317207 */ /* 0x000fe40000000000 */
[----:B------:R-:W-:Y:S02]  /*15960*/  LEA.HI R9, R58, R57, RZ, 0x7 ;  /* 0x000000393a097211 */ /* 0x000fe400078f38ff */
[----:B------:R-:W-:-:S02]  /*15970*/  LOP3.LUT R10, R11, 0x380, RZ, 0xc0, !PT ;  /* 0x000003800b0a7812 */ /* 0x000fc400078ec0ff */
[----:B------:R-:W-:Y:S02]  /*15980*/  LOP3.LUT R25, R208, 0x380, RZ, 0xc0, !PT ;  /* 0x00000380d0197812 */ /* 0x000fe400078ec0ff */
[----:B------:R-:W-:Y:S02]  /*15990*/  SHF.R.U64 R20, R20, 0x3, RZ ;  /* 0x0000000314147819 */ /* 0x000fe400000012ff */
[----:B------:R-:W-:Y:S01]  /*159a0*/  LOP3.LUT R60, R9, 0xffffff80, RZ, 0xc0, !PT ;  /* 0xffffff80093c7812 */ /* 0x000fe200078ec0ff */
[----:B------:R-:W-:Y:S01]  /*159b0*/  IMAD.X R9, RZ, RZ, R209, P4 ;  /* 0x000000ffff097224 */ /* 0x000fe200020e06d1 */
[----:B------:R-:W-:Y:S02]  /*159c0*/  SHF.R.U64 R10, R10, 0x3, RZ ;  /* 0x000000030a0a7819 */ /* 0x000fe400000012ff */
[----:B------:R-:W-:Y:S01]  /*159d0*/  SHF.R.U64 R25, R25, 0x3, RZ ;  /* 0x0000000319197819 */ /* 0x000fe200000012ff */
[----:B------:R-:W-:Y:S01]  /*159e0*/  IMAD.IADD R60, R57, 0x1, -R60 ;  /* 0x00000001393c7824 */ /* 0x000fe200078e0a3c */
[----:B------:R-:W-:-:S02]  /*159f0*/  F2FP.BF16.F32.PACK_AB R13, R172, R13 ;  /* 0x0000000dac0d723e */ /* 0x000fc400000010ff */
[----:B------:R-:W-:Y:S02]  /*15a00*/  F2FP.BF16.F32.PACK_AB R12, R173, R12 ;  /* 0x0000000cad0c723e */ /* 0x000fe400000010ff */
[----:B------:R-:W-:Y:S01]  /*15a10*/  LOP3.LUT R20, R20, R21, RZ, 0x3c, !PT ;  /* 0x0000001514147212 */ /* 0x000fe200078e3cff */
[--C-:B------:R-:W-:Y:S01]  /*15a20*/  IMAD.X R21, RZ, RZ, R209.reuse, P6 ;  /* 0x000000ffff157224 */ /* 0x100fe200030e06d1 */
[----:B------:R-:W-:Y:S01]  /*15a30*/  LOP3.LUT R10, R10, R11, RZ, 0x3c, !PT ;  /* 0x0000000b0a0a7212 */ /* 0x000fe200078e3cff */
[--C-:B------:R-:W-:Y:S01]  /*15a40*/  IMAD.X R11, RZ, RZ, R209.reuse, P3 ;  /* 0x000000ffff0b7224 */ /* 0x100fe200018e06d1 */
[----:B------:R-:W-:Y:S01]  /*15a50*/  LOP3.LUT R24, R25, R208, RZ, 0x3c, !PT ;  /* 0x000000d019187212 */ /* 0x000fe200078e3cff */
[----:B------:R-:W-:Y:S01]  /*15a60*/  IMAD.MOV.U32 R25, RZ, RZ, R209 ;  /* 0x000000ffff197224 */ /* 0x000fe200078e00d1 */
[----:B------:R-:W-:Y:S02]  /*15a70*/  F2FP.BF16.F32.PACK_AB R7, R182, R7 ;  /* 0x00000007b607723e */ /* 0x000fe400000010ff */
[----:B------:R-:W-:-:S02]  /*15a80*/  F2FP.BF16.F32.PACK_AB R6, R183, R6 ;  /* 0x00000006b706723e */ /* 0x000fc400000010ff */
[----:B------:R-:W-:Y:S02]  /*15a90*/  SEL R46, R13, R12, P0 ;  /* 0x0000000c0d2e7207 */ /* 0x000fe40000000000 */
[----:B------:R-:W-:Y:S02]  /*15aa0*/  SEL R45, R12, R13, P0 ;  /* 0x0000000d0c2d7207 */ /* 0x000fe40000000000 */
[C---:B------:R-:W-:Y:S02]  /*15ab0*/  IADD3 R5, P6, R208.reuse, 0x4060, RZ ;  /* 0x00004060d0057810 */ /* 0x040fe40007fde0ff */
[----:B------:R-:W-:Y:S02]  /*15ac0*/  IADD3 R13, P2, R208, 0x60, RZ ;  /* 0x00000060d00d7810 */ /* 0x000fe40007f5e0ff */
[----:B------:R-:W-:Y:S02]  /*15ad0*/  SEL R56, R7, R6, P0 ;  /* 0x0000000607387207 */ /* 0x000fe40000000000 */
[----:B------:R-:W-:-:S02]  /*15ae0*/  SEL R55, R6, R7, P0 ;  /* 0x0000000706377207 */ /* 0x000fc40000000000 */
[----:B------:R-:W-:Y:S02]  /*15af0*/  LOP3.LUT R4, R5, 0x380, RZ, 0xc0, !PT ;  /* 0x0000038005047812 */ /* 0x000fe400078ec0ff */
[----:B------:R-:W-:Y:S02]  /*15b00*/  LOP3.LUT P1, RZ, R60, 0x3, RZ, 0xc0, !PT ;  /* 0x000000033cff7812 */ /* 0x000fe4000782c0ff */
[----:B------:R-:W-:Y:S02]  /*15b10*/  MOV R63, R20 ;  /* 0x00000014003f7202 */ /* 0x000fe40000000f00 */
[----:B------:R-:W-:Y:S02]  /*15b20*/  LOP3.LUT R12, R13, 0x380, RZ, 0xc0, !PT ;  /* 0x000003800d0c7812 */ /* 0x000fe400078ec0ff */
[----:B------:R-:W-:Y:S02]  /*15b30*/  MOV R64, R24 ;  /* 0x0000001800407202 */ /* 0x000fe40000000f00 */
[----:B------:R-:W-:-:S02]  /*15b40*/  MOV R60, R10 ;  /* 0x0000000a003c7202 */ /* 0x000fc40000000f00 */
[----:B------:R-:W-:Y:S02]  /*15b50*/  MOV R59, R8 ;  /* 0x00000008003b7202 */ /* 0x000fe40000000f00 */
[----:B------:R-:W-:Y:S02]  /*15b60*/  IADD3 R7, P5, R208, 0x4040, RZ ;  /* 0x00004040d0077810 */ /* 0x000fe40007fbe0ff */
[----:B------:R-:W-:Y:S02]  /*15b70*/  SHF.R.U64 R4, R4, 0x3, RZ ;  /* 0x0000000304047819 */ /* 0x000fe400000012ff */
[----:B------:R-:W-:Y:S02]  /*15b80*/  SHF.R.U64 R12, R12, 0x3, RZ ;  /* 0x000000030c0c7819 */ /* 0x000fe400000012ff */
[----:B------:R-:W-:Y:S02]  /*15b90*/  LOP3.LUT R6, R7, 0x380, RZ, 0xc0, !PT ;  /* 0x0000038007067812 */ /* 0x000fe400078ec0ff */
[----:B------:R-:W-:Y:S01]  /*15ba0*/  LOP3.LUT R4, R4, R5, RZ, 0x3c, !PT ;  /* 0x0000000504047212 */ /* 0x000fe200078e3cff */
[--C-:B------:R-:W-:Y:S01]  /*15bb0*/  IMAD.X R5, RZ, RZ, R209.reuse, P6 ;  /* 0x000000ffff057224 */ /* 0x100fe200030e06d1 */
[----:B------:R-:W-:Y:S01]  /*15bc0*/  LOP3.LUT R12, R12, R13, RZ, 0x3c, !PT ;  /* 0x0000000d0c0c7212 */ /* 0x000fe200078e3cff */
[----:B------:R-:W-:Y:S01]  /*15bd0*/  IMAD.X R13, RZ, RZ, R209, P2 ;  /* 0x000000ffff0d7224 */ /* 0x000fe200010e06d1 */
[----:B------:R-:W-:-:S02]  /*15be0*/  SHF.R.U64 R6, R6, 0x3, RZ ;  /* 0x0000000306067819 */ /* 0x000fc400000012ff */
[----:B------:R-:W-:Y:S02]  /*15bf0*/  LEA.HI R68, R58, R57, RZ, 0x5 ;  /* 0x000000393a447211 */ /* 0x000fe400078f28ff */
[----:B------:R-:W-:Y:S01]  /*15c00*/  LOP3.LUT R6, R6, R7, RZ, 0x3c, !PT ;  /* 0x0000000706067212 */ /* 0x000fe200078e3cff */
[----:B------:R-:W-:Y:S01]  /*15c10*/  IMAD.X R7, RZ, RZ, R209, P5 ;  /* 0x000000ffff077224 */ /* 0x000fe200028e06d1 */
[----:B------:R-:W-:Y:S01]  /*15c20*/  MOV R57, R4 ;  /* 0x0000000400397202 */ /* 0x000fe20000000f00 */
[----:B------:R-:W-:Y:S01]  /*15c30*/  VIADD R4, R65, 0x8 ;  /* 0x0000000841047836 */ /* 0x000fe20000000000 */
[----:B------:R-:W-:Y:S01]  /*15c40*/  MOV R61, R12 ;  /* 0x0000000c003d7202 */ /* 0x000fe20000000f00 */
[----:B------:R-:W-:Y:S01]  /*15c50*/  IMAD.U32 R13, RZ, RZ, UR9 ;  /* 0x00000009ff0d7e24 */ /* 0x000fe2000f8e00ff */
[----:B------:R-:W-:Y:S01]  /*15c60*/  MOV R58, R6 ;  /* 0x00000006003a7202 */ /* 0x000fe20000000f00 */
[----:B------:R-:W-:Y:S01]  /*15c70*/  IMAD.U32 R13, RZ, RZ, UR5 ;  /* 0x00000005ff0d7e24 */ /* 0x000fe2000f8e00ff */
[----:B------:R-:W-:Y:S01]  /*15c80*/  ULDC UR5, c[0x0][0xa88] ;  /* 0x0002a20000057ab9 */ /* 0x000fe20000000800 */
[----:B------:R-:W-:Y:S01]  /*15c90*/  IMAD.U32 R12, RZ, RZ, UR8 ;  /* 0x00000008ff0c7e24 */ /* 0x000fe2000f8e00ff */
[----:B------:R-:W-:-:S02]  /*15ca0*/  ISETP.GE.OR P2, PT, R4, UR5, P1 ;  /* 0x0000000504007c0c */ /* 0x000fc40008f46670 */
[----:B------:R-:W-:Y:S01]  /*15cb0*/  SHF.R.S32.HI R68, RZ, 0x5, R68 ;  /* 0x00000005ff447819 */ /* 0x000fe20000011444 */
[----:B-1----:R-:W-:Y:S01]  /*15cc0*/  IMAD.WIDE.U32 R12, R66, UR44, R12 ;  /* 0x0000002c420c7c25 */ /* 0x002fe2000f8e000c */
[----:B------:R-:W-:Y:S02]  /*15cd0*/  ISETP.GE.OR P1, PT, R65, UR5, P1 ;  /* 0x0000000541007c0c */ /* 0x000fe40008f26670 */
[----:B---3--:R-:W-:Y:S01]  /*15ce0*/  LOP3.LUT R14, R19, 0x2, RZ, 0x3c, !PT ;  /* 0x00000002130e7812 */ /* 0x008fe200078e3cff */
[----:B------:R-:W-:Y:S04]  /*15cf0*/  SHFL.IDX PT, R40, R40, R19, 0x1c1f ;  /* 0x001c1f1328287589 */ /* 0x000fe800000e0000 */
[----:B------:R-:W1:Y:S04]  /*15d00*/  SHFL.IDX PT, R37, R37, R14, 0x1c1f ;  /* 0x001c1f0e25257589 */ /* 0x000e6800000e0000 */
[----:B------:R-:W-:Y:S04]  /*15d10*/  SHFL.IDX PT, R44, R44, R19, 0x1c1f ;  /* 0x001c1f132c2c7589 */ /* 0x000fe800000e0000 */
[----:B------:R-:W2:Y:S04]  /*15d20*/  SHFL.IDX PT, R43, R43, R14, 0x1c1f ;  /* 0x001c1f0e2b2b7589 */ /* 0x000ea800000e0000 */
[----:B------:R-:W-:Y:S04]  /*15d30*/  SHFL.IDX PT, R50, R50, R19, 0x1c1f ;  /* 0x001c1f1332327589 */ /* 0x000fe800000e0000 */
[----:B------:R-:W3:Y:S04]  /*15d40*/  SHFL.IDX PT, R41, R41, R14, 0x1c1f ;  /* 0x001c1f0e29297589 */ /* 0x000ee800000e0000 */
[----:B------:R-:W-:Y:S04]  /*15d50*/  SHFL.IDX PT, R42, R42, R19, 0x1c1f ;  /* 0x001c1f132a2a7589 */ /* 0x000fe800000e0000 */
[----:B------:R-:W4:Y:S01]  /*15d60*/  SHFL.IDX PT, R39, R39, R14, 0x1c1f ;  /* 0x001c1f0e27277589 */ /* 0x000f2200000e0000 */
[----:B-1----:R-:W-:-:S02]  /*15d70*/  SEL R9, R40, R37, P0 ;  /* 0x0000002528097207 */ /* 0x002fc40000000000 */
[----:B------:R-:W-:Y:S01]  /*15d80*/  SEL R11, R37, R40, P0 ;  /* 0x00000028250b7207 */ /* 0x000fe20000000000 */
[----:B------:R-:W-:Y:S04]  /*15d90*/  SHFL.IDX PT, R38, R38, R19, 0x1c1f ;  /* 0x001c1f1326267589 */ /* 0x000fe800000e0000 */
[----:B------:R-:W1:Y:S01]  /*15da0*/  SHFL.IDX PT, R35, R35, R14, 0x1c1f ;  /* 0x001c1f0e23237589 */ /* 0x000e6200000e0000 */
[----:B--2---:R-:W-:Y:S02]  /*15db0*/  SEL R4, R44, R43, P0 ;  /* 0x0000002b2c047207 */ /* 0x004fe40000000000 */
[----:B------:R-:W-:Y:S01]  /*15dc0*/  SEL R6, R43, R44, P0 ;  /* 0x0000002c2b067207 */ /* 0x000fe20000000000 */
[----:B------:R-:W-:Y:S04]  /*15dd0*/  SHFL.IDX PT, R34, R34, R19, 0x1c1f ;  /* 0x001c1f1322227589 */ /* 0x000fe800000e0000 */
[----:B------:R1:W-:Y:S01]  /*15de0*/  SHFL.IDX PT, R15, R36, R19, 0x1c1f ;  /* 0x001c1f13240f7589 */ /* 0x0003e200000e0000 */
[----:B---3--:R-:W-:-:S02]  /*15df0*/  SEL R5, R50, R41, P0 ;  /* 0x0000002932057207 */ /* 0x008fc40000000000 */
[----:B------:R-:W-:Y:S01]  /*15e00*/  SEL R7, R41, R50, P0 ;  /* 0x0000003229077207 */ /* 0x000fe20000000000 */
[----:B------:R-:W2:Y:S04]  /*15e10*/  SHFL.IDX PT, R31, R31, R14, 0x1c1f ;  /* 0x001c1f0e1f1f7589 */ /* 0x000ea800000e0000 */
[----:B------:R-:W3:Y:S01]  /*15e20*/  SHFL.IDX PT, R20, R33, R14, 0x1c1f ;  /* 0x001c1f0e21147589 */ /* 0x000ee200000e0000 */
[----:B----4-:R-:W-:Y:S02]  /*15e30*/  SEL R8, R42, R39, P0 ;  /* 0x000000272a087207 */ /* 0x010fe40000000000 */
[----:B------:R-:W-:Y:S01]  /*15e40*/  SEL R10, R39, R42, P0 ;  /* 0x0000002a270a7207 */ /* 0x000fe20000000000 */
[----:B------:R-:W-:Y:S04]  /*15e50*/  SHFL.IDX PT, R30, R30, R19, 0x1c1f ;  /* 0x001c1f131e1e7589 */ /* 0x000fe800000e0000 */
[----:B------:R2:W-:Y:S01]  /*15e60*/  SHFL.IDX PT, R21, R32, R19, 0x1c1f ;  /* 0x001c1f1320157589 */ /* 0x0005e200000e0000 */
[----:B-1----:R-:W-:-:S02]  /*15e70*/  SEL R36, R38, R35, P0 ;  /* 0x0000002326247207 */ /* 0x002fc40000000000 */
[----:B------:R-:W-:Y:S01]  /*15e80*/  SEL R38, R35, R38, P0 ;  /* 0x0000002623267207 */ /* 0x000fe20000000000 */
[----:B------:R-:W-:Y:S04]  /*15e90*/  SHFL.IDX PT, R27, R27, R14, 0x1c1f ;  /* 0x001c1f0e1b1b7589 */ /* 0x000fe800000e0000 */
[----:B------:R-:W1:Y:S01]  /*15ea0*/  SHFL.IDX PT, R24, R29, R14, 0x1c1f ;  /* 0x001c1f0e1d187589 */ /* 0x000e6200000e0000 */
[----:B------:R-:W-:Y:S01]  /*15eb0*/  BAR.SYNC.DEFER_BLOCKING 0x1, 0x100 ;  /* 0x0044000000007b1d */ /* 0x000fe20000010000 */
[----:B--2---:R-:W-:Y:S02]  /*15ec0*/  SEL R32, R34, R31, P0 ;  /* 0x0000001f22207207 */ /* 0x004fe40000000000 */
[----:B------:R-:W-:Y:S02]  /*15ed0*/  SEL R34, R31, R34, P0 ;  /* 0x000000221f227207 */ /* 0x000fe40000000000 */
[----:B---3--:R-:W-:-:S02]  /*15ee0*/  SEL R37, R15, R20, P0 ;  /* 0x000000140f257207 */ /* 0x008fc40000000000 */
[----:B------:R-:W-:Y:S01]  /*15ef0*/  SEL R39, R20, R15, P0 ;  /* 0x0000000f14277207 */ /* 0x000fe20000000000 */
[----:B------:R-:W-:Y:S04]  /*15f00*/  SHFL.IDX PT, R26, R26, R19, 0x1c1f ;  /* 0x001c1f131a1a7589 */ /* 0x000fe800000e0000 */
[----:B------:R-:W-:Y:S04]  /*15f10*/  SHFL.IDX PT, R46, R46, R19, 0x1c1f ;  /* 0x001c1f132e2e7589 */ /* 0x000fe800000e0000 */
[----:B------:R2:W-:Y:S04]  /*15f20*/  SHFL.IDX PT, R25, R28, R19, 0x1c1f ;  /* 0x001c1f131c197589 */ /* 0x0005e800000e0000 */
[----:B------:R-:W3:Y:S01]  /*15f30*/  SHFL.IDX PT, R40, R49, R14, 0x1c1f ;  /* 0x001c1f0e31287589 */ /* 0x000ee200000e0000 */
[----:B-1----:R-:W-:-:S02]  /*15f40*/  SEL R33, R21, R24, P0 ;  /* 0x0000001815217207 */ /* 0x002fc40000000000 */
[----:B------:R-:W-:Y:S01]  /*15f50*/  SEL R35, R24, R21, P0 ;  /* 0x0000001518237207 */ /* 0x000fe20000000000 */
[----:B------:R-:W1:Y:S01]  /*15f60*/  SHFL.IDX PT, R23, R23, R14, 0x1c1f ;  /* 0x001c1f0e17177589 */ /* 0x000e6200000e0000 */
[----:B--2---:R-:W-:Y:S01]  /*15f70*/  IMAD R28, R66, UR6, RZ ;  /* 0x00000006421c7c24 */ /* 0x004fe2000f8e02ff */
[----:B------:R-:W-:Y:S02]  /*15f80*/  ULDC.64 UR6, c[0x0][0xb40] ;  /* 0x0002d00000067ab9 */ /* 0x000fe40000000a00 */
[----:B------:R-:W2:Y:S04]  /*15f90*/  SHFL.IDX PT, R45, R45, R14, 0x1c1f ;  /* 0x001c1f0e2d2d7589 */ /* 0x000ea800000e0000 */
[----:B------:R-:W-:Y:S04]  /*15fa0*/  SHFL.IDX PT, R48, R48, R19, 0x1c1f ;  /* 0x001c1f1330307589 */ /* 0x000fe800000e0000 */
[----:B------:R-:W-:Y:S04]  /*15fb0*/  SHFL.IDX PT, R52, R52, R19, 0x1c1f ;  /* 0x001c1f1334347589 */ /* 0x000fe800000e0000 */
[----:B------:R-:W-:Y:S04]  /*15fc0*/  SHFL.IDX PT, R47, R47, R14, 0x1c1f ;  /* 0x001c1f0e2f2f7589 */ /* 0x000fe800000e0000 */
[----:B------:R-:W4:Y:S01]  /*15fd0*/  SHFL.IDX PT, R51, R51, R14, 0x1c1f ;  /* 0x001c1f0e33337589 */ /* 0x000f2200000e0000 */
[----:B---3--:R-:W-:-:S02]  /*15fe0*/  SEL R29, R25, R40, P0 ;  /* 0x00000028191d7207 */ /* 0x008fc40000000000 */
[----:B------:R-:W-:Y:S01]  /*15ff0*/  SEL R31, R40, R25, P0 ;  /* 0x00000019281f7207 */ /* 0x000fe20000000000 */
[----:B------:R-:W-:Y:S01]  /*16000*/  SHFL.IDX PT, R54, R54, R19, 0x1c1f ;  /* 0x001c1f1336367589 */ /* 0x000fe200000e0000 */
[----:B-1----:R-:W-:Y:S02]  /*16010*/  SEL R24, R26, R23, P0 ;  /* 0x000000171a187207 */ /* 0x002fe40000000000 */
[----:B------:R-:W-:Y:S01]  /*16020*/  SEL R26, R23, R26, P0 ;  /* 0x0000001a171a7207 */ /* 0x000fe20000000000 */
[----:B------:R-:W1:Y:S01]  /*16030*/  SHFL.IDX PT, R53, R53, R14, 0x1c1f ;  /* 0x001c1f0e35357589 */ /* 0x000e6200000e0000 */
[----:B--2---:R-:W-:Y:S02]  /*16040*/  SEL R44, R46, R45, P0 ;  /* 0x0000002d2e2c7207 */ /* 0x004fe40000000000 */
[----:B------:R-:W-:Y:S01]  /*16050*/  SEL R46, R45, R46, P0 ;  /* 0x0000002e2d2e7207 */ /* 0x000fe20000000000 */
[----:B------:R2:W-:Y:S04]  /*16060*/  SHFL.IDX PT, R56, R56, R19, 0x1c1f ;  /* 0x001c1f1338387589 */ /* 0x0005e800000e0000 */
[----:B------:R-:W3:Y:S04]  /*16070*/  SHFL.IDX PT, R55, R55, R14, 0x1c1f ;  /* 0x001c1f0e37377589 */ /* 0x000ee800000e0000 */
[----:B------:R5:W-:Y:S01]  /*16080*/  STSM.16.M88.4 [R64], R4 ;  /* 0x0000000440007844 */ /* 0x000be20000000200 */
[----:B--2---:R-:W-:Y:S01]  /*16090*/  IMAD R19, R67, UR44, R28 ;  /* 0x0000002c43137c24 */ /* 0x004fe2000f8e021c */
[----:B------:R-:W-:-:S02]  /*160a0*/  SEL R28, R30, R27, P0 ;  /* 0x0000001b1e1c7207 */ /* 0x000fc40000000000 */
[----:B------:R2:W-:Y:S01]  /*160b0*/  STSM.16.M88.4 [R63], R8 ;  /* 0x000000083f007844 */ /* 0x0005e20000000200 */
[----:B------:R-:W-:Y:S02]  /*160c0*/  SEL R30, R27, R30, P0 ;  /* 0x0000001e1b1e7207 */ /* 0x000fe40000000000 */
[----:B----4-:R-:W-:Y:S01]  /*160d0*/  SEL R25, R52, R51, P0 ;  /* 0x0000003334197207 */ /* 0x010fe20000000000 */
[----:B------:R-:W-:Y:S01]  /*160e0*/  STSM.16.M88.4 [R62], R36 ;  /* 0x000000243e007844 */ /* 0x000fe20000000200 */
[----:B------:R-:W-:Y:S02]  /*160f0*/  SEL R27, R51, R52, P0 ;  /* 0x00000034331b7207 */ /* 0x000fe40000000000 */
[----:B-1----:R-:W-:Y:S01]  /*16100*/  SEL R45, R54, R53, P0 ;  /* 0x00000035362d7207 */ /* 0x002fe20000000000 */
[----:B------:R-:W-:Y:S01]  /*16110*/  STSM.16.M88.4 [R61], R32 ;  /* 0x000000203d007844 */ /* 0x000fe20000000200 */
[----:B-----5:R-:W-:-:S03]  /*16120*/  SHF.R.S32.HI R5, RZ, 0x1f, R65 ;  /* 0x0000001fff057819 */ /* 0x020fc60000011441 */
[----:B------:R-:W-:Y:S01]  /*16130*/  STSM.16.M88.4 [R60], R28 ;  /* 0x0000001c3c007844 */ /* 0x000fe20000000200 */
[----:B------:R-:W-:Y:S02]  /*16140*/  IADD3 R6, P3, R65, R12, RZ ;  /* 0x0000000c41067210 */ /* 0x000fe40007f7e0ff */
[----:B--2---:R-:W-:Y:S01]  /*16150*/  SEL R8, R48, R47, P0 ;  /* 0x0000002f30087207 */ /* 0x004fe20000000000 */
[----:B------:R-:W-:Y:S01]  /*16160*/  STSM.16.M88.4 [R59], R24 ;  /* 0x000000183b007844 */ /* 0x000fe20000000200 */
[----:B------:R-:W-:Y:S02]  /*16170*/  SEL R10, R47, R48, P0 ;  /* 0x000000302f0a7207 */ /* 0x000fe40000000000 */
[----:B------:R-:W-:Y:S02]  /*16180*/  SEL R47, R53, R54, P0 ;  /* 0x00000036352f7207 */ /* 0x000fe40000000000 */
[----:B---3--:R-:W-:Y:S02]  /*16190*/  SEL R9, R56, R55, P0 ;  /* 0x0000003738097207 */ /* 0x008fe40000000000 */
[----:B------:R-:W-:Y:S01]  /*161a0*/  SEL R11, R55, R56, P0 ;  /* 0x00000038370b7207 */ /* 0x000fe20000000000 */
[----:B------:R-:W-:Y:S01]  /*161b0*/  STSM.16.M88.4 [R58], R44 ;  /* 0x0000002c3a007844 */ /* 0x000fe20000000200 */
[----:B------:R-:W-:-:S02]  /*161c0*/  IADD3.X R5, R5, R13, R19, P3, !PT ;  /* 0x0000000d05057210 */ /* 0x000fc40001ffe413 */
[C---:B------:R-:W-:Y:S01]  /*161d0*/  LEA R4, P3, R6.reuse, UR6, 0x2 ;  /* 0x0000000606047c11 */ /* 0x040fe2000f8610ff */
[----:B------:R-:W-:Y:S03]  /*161e0*/  STSM.16.M88.4 [R57], R8 ;  /* 0x0000000839007844 */ /* 0x000fe60000000200 */
[----:B------:R-:W-:Y:S01]  /*161f0*/  LEA.HI.X R5, R6, UR7, R5, 0x2, P3 ;  /* 0x0000000706057c11 */ /* 0x000fe200098f1405 */
[----:B------:R1:W-:Y:S06]  /*16200*/  MEMBAR.ALL.CTA ;  /* 0x0000000000007992 */ /* 0x0003ec0000008000 */
[----:B-1----:R-:W1:Y:S04]  /*16210*/  FENCE.VIEW.ASYNC.S ;  /* 0x00000000000073c6 */ /* 0x002e680000000000 */
        /* <DEDUP_REMOVED lines=10> */
[----:B------:R-:W-:Y:S01]  /*162c0*/  ULDC.64 UR6, c[0x0][0x198] ;  /* 0x0000660000067ab9 */ /* 0x000fe20000000a00 */
[----:B------:R-:W-:Y:S02]  /*162d0*/  UIADD3 UR5, UR38, 0x4000, URZ ;  /* 0x0000400026057890 */ /* 0x000fe4000fffe03f */
[----:B------:R-:W-:Y:S01]  /*162e0*/  UIADD3 UR6, UP0, UR6, 0x9f0, URZ ;  /* 0x000009f006067890 */ /* 0x000fe2000ff1e03f */
[----:B------:R-:W-:Y:S01]  /*162f0*/  UMOV UR41, URZ ;  /* 0x0000003f00297c82 */ /* 0x000fe20008000000 */
[----:B------:R-:W-:Y:S02]  /*16300*/  UMOV UR45, URZ ;  /* 0x0000003f002d7c82 */ /* 0x000fe40008000000 */
[----:B------:R-:W-:Y:S01]  /*16310*/  UIADD3.X UR7, URZ, UR7, URZ, UP0, !UPT ;  /* 0x000000073f077290 */ /* 0x000fe200087fe43f */
[----:B------:R-:W-:Y:S01]  /*16320*/  UMOV UR40, UR38 ;  /* 0x0000002600287c82 */ /* 0x000fe20008000000 */
[----:B------:R-:W-:-:S07]  /*16330*/  UMOV UR8, 0x40 ;  /* 0x0000004000087882 */ /* 0x000fce0000000000 */
        /* <DEDUP_REMOVED lines=9> */
.L_x_798:
[----:B------:R-:W-:Y:S05]  /*163d0*/  BSYNC B0 ;  /* 0x0000000000007941 */ /* 0x000fea0003800000 */
.L_x_797:
[----:B------:R-:W-:Y:S05]  /*163e0*/  BRA `(.L_x_796) ;  /* 0x0000000800307947 */ /* 0x000fea0003800000 */
.L_x_795:
[----:B------:R-:W1:Y:S01]  /*163f0*/  LDC.64 R14, c[0x0][0xae0] ;  /* 0x0002b800ff0e7b82 */ /* 0x000e620000000a00 */
[----:B------:R-:W-:Y:S01]  /*16400*/  SHF.R.S32.HI R0, RZ, 0x1f, R57 ;  /* 0x0000001fff007819 */ /* 0x000fe20000011439 */
[----:B------:R-:W-:Y:S01]  /*16410*/  USHF.R.S32.HI UR5, URZ, 0x1f, UR43 ;  /* 0x0000001f3f057899 */ /* 0x000fe2000801142b */
[----:B------:R-:W-:Y:S01]  /*16420*/  ISETP.GT.AND P0, PT, R57, 0x7f, PT ;  /* 0x0000007f3900780c */ /* 0x000fe20003f04270 */
[----:B------:R-:W-:Y:S01]  /*16430*/  USHF.R.S32.HI UR6, URZ, 0x1f, UR44 ;  /* 0x0000001f3f067899 */ /* 0x000fe2000801142c */
[----:B------:R-:W-:Y:S01]  /*16440*/  LEA.HI R0, R0, R57, RZ, 0x3 ;  /* 0x0000003900007211 */ /* 0x000fe200078f18ff */
[----:B------:R-:W-:Y:S02]  /*16450*/  BSSY B0, `(.L_x_799) ;  /* 0x000001e000007945 */ /* 0x000fe40003800000 */
[----:B------:R-:W2:Y:S01]  /*16460*/  LDC R13, c[0x0][0xdac] ;  /* 0x00036b00ff0d7b82 */ /* 0x000ea20000000800 */
[----:B------:R-:W-:-:S05]  /*16470*/  LOP3.LUT R4, R0, 0x1ffffff8, RZ, 0xc0, !PT ;  /* 0x1ffffff800047812 */ /* 0x000fca00078ec0ff */
[----:B------:R-:W-:Y:S01]  /*16480*/  IMAD.IADD R10, R57, 0x1, -R4 ;  /* 0x00000001390a7824 */ /* 0x000fe200078e0a04 */
[----:B------:R-:W-:Y:S01]  /*16490*/  SHF.R.S32.HI R4, RZ, 0x3, R0 ;  /* 0x00000003ff047819 */ /* 0x000fe20000011400 */
[----:B------:R-:W3:Y:S02]  /*164a0*/  LDC.64 R20, c[0x0][0xae8] ;  /* 0x0002ba00ff147b82 */ /* 0x000ee40000000a00 */
[----:B------:R-:W-:Y:S02]  /*164b0*/  IMAD.SHL.U32 R10, R10, 0x8, RZ ;  /* 0x000000080a0a7824 */ /* 0x000fe400078e00ff */
[----:B-1----:R-:W-:Y:S01]  /*164c0*/  IMAD R12, R14, UR5, RZ ;  /* 0x000000050e0c7c24 */ /* 0x002fe2000f8e02ff */
[----:B------:R-:W-:Y:S06]  /*164d0*/  @P0 BRA `(.L_x_800) ;  /* 0x0000000000540947 */ /* 0x000fec0003800000 */
[----:B------:R-:W-:Y:S01]  /*164e0*/  IMAD.U32 R6, RZ, RZ, UR42 ;  /* 0x0000002aff067e24 */ /* 0x000fe2000f8e00ff */
[----:B------:R-:W-:-:S04]  /*164f0*/  ULDC UR7, c[0x0][0xa88] ;  /* 0x0002a20000077ab9 */ /* 0x000fc80000000800 */
[----:B------:R-:W-:-:S04]  /*16500*/  IADD3 R6, R6, -0x80, R69 ;  /* 0xffffff8006067810 */ /* 0x000fc80007ffe045 */
[----:B------:R-:W-:-:S13]  /*16510*/  ISETP.GE.AND P0, PT, R6, UR7, PT ;  /* 0x0000000706007c0c */ /* 0x000fda000bf06270 */
[----:B------:R-:W-:Y:S05]  /*16520*/  @P0 BRA `(.L_x_800) ;  /* 0x0000000000400947 */ /* 0x000fea0003800000 */
[----:B------:R-:W1:Y:S01]  /*16530*/  LDC.64 R8, c[0x0][0xb70] ;  /* 0x0002dc00ff087b82 */ /* 0x000e620000000a00 */
[----:B------:R-:W-:Y:S01]  /*16540*/  SHF.R.S32.HI R7, RZ, 0x1f, R6 ;  /* 0x0000001fff077819 */ /* 0x000fe20000011406 */
[----:B------:R-:W-:-:S06]  /*16550*/  ULDC.64 UR8, c[0x0][0xb40] ;  /* 0x0002d00000087ab9 */ /* 0x000fcc0000000a00 */
[----:B------:R-:W4:Y:S01]  /*16560*/  LDC.64 R24, c[0x0][0xb78] ;  /* 0x0002de00ff187b82 */ /* 0x000f220000000a00 */
[C---:B-1----:R-:W-:Y:S02]  /*16570*/  IMAD R0, R8.reuse, UR5, RZ ;  /* 0x0000000508007c24 */ /* 0x042fe4000f8e02ff */
[----:B------:R-:W-:-:S04]  /*16580*/  IMAD.WIDE.U32 R6, R8, UR43, R6 ;  /* 0x0000002b08067c25 */ /* 0x000fc8000f8e0006 */
[----:B------:R-:W-:Y:S02]  /*16590*/  IMAD R3, R9, UR43, R0 ;  /* 0x0000002b09037c24 */ /* 0x000fe4000f8e0200 */
[C---:B----4-:R-:W-:Y:S02]  /*165a0*/  IMAD R0, R24.reuse, UR6, RZ ;  /* 0x0000000618007c24 */ /* 0x050fe4000f8e02ff */
[----:B------:R-:W-:Y:S02]  /*165b0*/  IMAD.IADD R7, R7, 0x1, R3 ;  /* 0x0000000107077824 */ /* 0x000fe400078e0203 */
[----:B------:R-:W-:Y:S02]  /*165c0*/  IMAD R3, R25, UR44, R0 ;  /* 0x0000002c19037c24 */ /* 0x000fe4000f8e0200 */
[----:B------:R-:W-:-:S04]  /*165d0*/  IMAD.WIDE.U32 R6, R24, UR44, R6 ;  /* 0x0000002c18067c25 */ /* 0x000fc8000f8e0006 */
[----:B------:R-:W-:Y:S01]  /*165e0*/  IMAD.IADD R3, R7, 0x1, R3 ;  /* 0x0000000107037824 */ /* 0x000fe200078e0203 */
[----:B------:R-:W-:-:S04]  /*165f0*/  LEA R8, P0, R6, UR8, 0x2 ;  /* 0x0000000806087c11 */ /* 0x000fc8000f8010ff */
[----:B------:R-:W-:Y:S01]  /*16600*/  LEA.HI.X R9, R6, UR9, R3, 0x2, P0 ;  /* 0x0000000906097c11 */ /* 0x000fe200080f1403 */
[----:B------:R-:W-:-:S05]  /*16610*/  IMAD.MOV.U32 R3, RZ, RZ, -0x800000 ;  /* 0xff800000ff037424 */ /* 0x000fca00078e00ff */
[----:B------:R1:W-:Y:S03]  /*16620*/  STG.E desc[UR46][R8.64], R3 ;  /* 0x0000000308007986 */ /* 0x0003e6000c10192e */
.L_x_800:
[----:B------:R-:W-:Y:S05]  /*16630*/  BSYNC B0 ;  /* 0x0000000000007941 */ /* 0x000fea0003800000 */
.L_x_799:
[----:B------:R-:W-:Y:S01]  /*16640*/  ULDC UR5, c[0x0][0xa88] ;  /* 0x0002a20000057ab9 */ /* 0x000fe20000000800 */
[----:B------:R-:W-:Y:S01]  /*16650*/  SHF.R.S32.HI R11, RZ, 0x1f, R10 ;  /* 0x0000001fff0b7819 */ /* 0x000fe2000001140a */
[----:B------:R-:W-:Y:S01]  /*16660*/  UIADD3 UR42, -UR42, UR5, URZ ;  /* 0x000000052a2a7290 */ /* 0x000fe2000fffe13f */
[----:B------:R-:W-:Y:S01]  /*16670*/  VIADD R0, R4, 0x20 ;  /* 0x0000002004007836 */ /* 0x000fe20000000000 */
[----:B------:R-:W-:Y:S01]  /*16680*/  ULOP3.LUT UR39, URZ, UR39, URZ, 0x33, !UPT ;  /* 0x000000273f277292 */ /* 0x000fe2000f8e333f */
[----:B-1----:R-:W-:Y:S01]  /*16690*/  IMAD R3, R15, UR43, R12 ;  /* 0x0000002b0f037c24 */ /* 0x002fe2000f8e020c */
[----:B------:R-:W-:Y:S01]  /*166a0*/  BSSY B0, `(.L_x_801) ;  /* 0x0000021000007945 */ /* 0x000fe20003800000 */
[----:B------:R-:W-:Y:S01]  /*166b0*/  IMAD.WIDE.U32 R6, R14, UR43, R10 ;  /* 0x0000002b0e067c25 */ /* 0x000fe2000f8e000a */
[----:B------:R-:W-:Y:S02]  /*166c0*/  ISETP.GE.AND P2, PT, R4, UR42, PT ;  /* 0x0000002a04007c0c */ /* 0x000fe4000bf46270 */
[----:B------:R-:W-:Y:S01]  /*166d0*/  ISETP.GE.AND P4, PT, R0, UR42, PT ;  /* 0x0000002a00007c0c */ /* 0x000fe2000bf86270 */
[----:B------:R-:W-:-:S02]  /*166e0*/  VIADD R5, R4, 0x40 ;  /* 0x0000004004057836 */ /* 0x000fc40000000000 */
[----:B------:R-:W-:Y:S02]  /*166f0*/  VIADD R8, R4, 0x60 ;  /* 0x0000006004087836 */ /* 0x000fe40000000000 */
[----:B------:R-:W-:Y:S01]  /*16700*/  IMAD.IADD R7, R7, 0x1, R3 ;  /* 0x0000000107077824 */ /* 0x000fe200078e0203 */
[----:B------:R-:W-:Y:S01]  /*16710*/  ISETP.GE.AND P0, PT, R5, UR42, PT ;  /* 0x0000002a05007c0c */ /* 0x000fe2000bf06270 */
[----:B---3--:R-:W-:Y:S01]  /*16720*/  IMAD R0, R20, UR6, RZ ;  /* 0x0000000614007c24 */ /* 0x008fe2000f8e02ff */
[----:B------:R-:W-:Y:S01]  /*16730*/  SHF.R.S32.HI R5, RZ, 0x1f, R4 ;  /* 0x0000001fff057819 */ /* 0x000fe20000011404 */
[----:B--2---:R-:W-:Y:S01]  /*16740*/  VIADD R13, R13, UR39 ;  /* 0x000000270d0d7c36 */ /* 0x004fe20008000000 */
[----:B------:R-:W-:Y:S01]  /*16750*/  ISETP.GE.AND P1, PT, R8, UR42, PT ;  /* 0x0000002a08007c0c */ /* 0x000fe2000bf26270 */
[----:B------:R-:W-:Y:S02]  /*16760*/  IMAD R3, R21, UR44, R0 ;  /* 0x0000002c15037c24 */ /* 0x000fe4000f8e0200 */
[----:B------:R-:W-:-:S04]  /*16770*/  IMAD.WIDE.U32 R8, R20, UR44, R6 ;  /* 0x0000002c14087c25 */ /* 0x000fc8000f8e0006 */
[----:B------:R-:W-:-:S04]  /*16780*/  IMAD.WIDE R6, R13, 0x80, R4 ;  /* 0x000000800d067825 */ /* 0x000fc800078e0204 */
[----:B------:R-:W-:Y:S01]  /*16790*/  IMAD.IADD R13, R9, 0x1, R3 ;  /* 0x00000001090d7824 */ /* 0x000fe200078e0203 */
[----:B------:R-:W-:Y:S06]  /*167a0*/  @P2 BRA `(.L_x_802) ;  /* 0x0000000000402947 */ /* 0x000fec0003800000 */
[----:B------:R-:W-:Y:S01]  /*167b0*/  ULDC.64 UR6, c[0x0][0xad8] ;  /* 0x0002b60000067ab9 */ /* 0x000fe20000000a00 */
[C---:B------:R-:W-:Y:S01]  /*167c0*/  VIADD R0, R10.reuse, 0x40 ;  /* 0x000000400a007836 */ /* 0x040fe20000000000 */
[----:B------:R-:W-:Y:S01]  /*167d0*/  ULDC UR5, c[0x0][0xa8c] ;  /* 0x0002a30000057ab9 */ /* 0x000fe20000000800 */
[----:B------:R-:W-:Y:S01]  /*167e0*/  IMAD R3, R7, UR6, RZ ;  /* 0x0000000607037c24 */ /* 0x000fe2000f8e02ff */
[----:B------:R-:W-:Y:S01]  /*167f0*/  ISETP.GE.AND P2, PT, R10, UR5, PT ;  /* 0x000000050a007c0c */ /* 0x000fe2000bf46270 */
[----:B------:R-:W-:Y:S01]  /*16800*/  IMAD.MOV.U32 R4, RZ, RZ, R8 ;  /* 0x000000ffff047224 */ /* 0x000fe200078e0008 */
[----:B------:R-:W-:Y:S01]  /*16810*/  ISETP.GE.AND P3, PT, R0, UR5, PT ;  /* 0x0000000500007c0c */ /* 0x000fe2000bf66270 */
[----:B------:R-:W-:Y:S02]  /*16820*/  IMAD.MOV.U32 R5, RZ, RZ, R13 ;  /* 0x000000ffff057224 */ /* 0x000fe400078e000d */
[C---:B------:R-:W-:Y:S02]  /*16830*/  IMAD R3, R6.reuse, UR7, R3 ;  /* 0x0000000706037c24 */ /* 0x040fe4000f8e0203 */
[----:B------:R-:W-:Y:S01]  /*16840*/  IMAD.WIDE.U32 R4, R6, UR6, R4 ;  /* 0x0000000606047c25 */ /* 0x000fe2000f8e0004 */
[----:B------:R-:W-:-:S03]  /*16850*/  ULDC.64 UR6, c[0x0][0xa80] ;  /* 0x0002a00000067ab9 */ /* 0x000fc60000000a00 */
[----:B------:R-:W-:Y:S01]  /*16860*/  IMAD.IADD R3, R5, 0x1, R3 ;  /* 0x0000000105037824 */ /* 0x000fe200078e0203 */
[----:B------:R-:W-:-:S04]  /*16870*/  LEA R14, P5, R4, UR6, 0x1 ;  /* 0x00000006040e7c11 */ /* 0x000fc8000f8a08ff */
[----:B------:R-:W-:-:S05]  /*16880*/  LEA.HI.X R15, R4, UR7, R3, 0x1, P5 ;  /* 0x00000007040f7c11 */ /* 0x000fca000a8f0c03 */
[----:B------:R1:W-:Y:S04]  /*16890*/  @!P2 STG.E.128 desc[UR46][R14.64], RZ ;  /* 0x000000ff0e00a986 */ /* 0x0003e8000c101d2e */
[----:B------:R1:W-:Y:S02]  /*168a0*/  @!P3 STG.E.128 desc[UR46][R14.64+0x80], RZ ;  /* 0x000080ff0e00b986 */ /* 0x0003e4000c101d2e */
.L_x_802:
[----:B------:R-:W-:Y:S05]  /*168b0*/  BSYNC B0 ;  /* 0x0000000000007941 */ /* 0x000fea0003800000 */
.L_x_801:
[----:B------:R-:W-:Y:S04]  /*168c0*/  BSSY B0, `(.L_x_803) ;  /* 0x0000014000007945 */ /* 0x000fe80003800000 */
[----:B------:R-:W-:Y:S05]  /*168d0*/  @P4 BRA `(.L_x_804) ;  /* 0x0000000000484947 */ /* 0x000fea0003800000 */
[----:B------:R-:W-:Y:S01]  /*168e0*/  IADD3 R3, P2, R6, 0x20, RZ ;  /* 0x0000002006037810 */ /* 0x000fe20007f5e0ff */
[----:B------:R-:W-:Y:S01]  /*168f0*/  ULDC.64 UR6, c[0x0][0xad8] ;  /* 0x0002b60000067ab9 */ /* 0x000fe20000000a00 */
[----:B------:R-:W-:Y:S01]  /*16900*/  IMAD.MOV.U32 R4, RZ, RZ, R8 ;  /* 0x000000ffff047224 */ /* 0x000fe200078e0008 */
[----:B------:R-:W-:Y:S01]  /*16910*/  ULDC UR5, c[0x0][0xa8c] ;  /* 0x0002a30000057ab9 */ /* 0x000fe20000000800 */
[----:B------:R-:W-:Y:S01]  /*16920*/  IMAD.MOV.U32 R5, RZ, RZ, R13 ;  /* 0x000000ffff057224 */ /* 0x000fe200078e000d */
[C---:B------:R-:W-:Y:S01]  /*16930*/  ISETP.GE.AND P3, PT, R10.reuse, UR5, PT ;  /* 0x000000050a007c0c */ /* 0x040fe2000bf66270 */
[----:B------:R-:W-:Y:S02]  /*16940*/  IMAD.X R0, RZ, RZ, R7, P2 ;  /* 0x000000ffff007224 */ /* 0x000fe400010e0607 */
[----:B------:R-:W-:Y:S02]  /*16950*/  VIADD R12, R10, 0x40 ;  /* 0x000000400a0c7836 */ /* 0x000fe40000000000 */
[----:B------:R-:W-:-:S02]  /*16960*/  IMAD R0, R0, UR6, RZ ;  /* 0x0000000600007c24 */ /* 0x000fc4000f8e02ff */
[----:B------:R-:W-:Y:S01]  /*16970*/  IMAD.WIDE.U32 R4, R3, UR6, R4 ;  /* 0x0000000603047c25 */ /* 0x000fe2000f8e0004 */
[----:B------:R-:W-:-:S03]  /*16980*/  ISETP.GE.AND P4, PT, R12, UR5, PT ;  /* 0x000000050c007c0c */ /* 0x000fc6000bf86270 */
[----:B------:R-:W-:Y:S01]  /*16990*/  IMAD R3, R3, UR7, R0 ;  /* 0x0000000703037c24 */ /* 0x000fe2000f8e0200 */
[----:B------:R-:W-:Y:S02]  /*169a0*/  ULDC.64 UR6, c[0x0][0xa80] ;  /* 0x0002a00000067ab9 */ /* 0x000fe40000000a00 */
[----:B-1----:R-:W-:Y:S01]  /*169b0*/  LEA R14, P2, R4, UR6, 0x1 ;  /* 0x00000006040e7c11 */ /* 0x002fe2000f8408ff */
[----:B------:R-:W-:-:S05]  /*169c0*/  IMAD.IADD R3, R5, 0x1, R3 ;  /* 0x0000000105037824 */ /* 0x000fca00078e0203 */
[----:B------:R-:W-:-:S05]  /*169d0*/  LEA.HI.X R15, R4, UR7, R3, 0x1, P2 ;  /* 0x00000007040f7c11 */ /* 0x000fca00090f0c03 */
[----:B------:R2:W-:Y:S04]  /*169e0*/  @!P3 STG.E.128 desc[UR46][R14.64], RZ ;  /* 0x000000ff0e00b986 */ /* 0x0005e8000c101d2e */
[----:B------:R2:W-:Y:S02]  /*169f0*/  @!P4 STG.E.128 desc[UR46][R14.64+0x80], RZ ;  /* 0x000080ff0e00c986 */ /* 0x0005e4000c101d2e */
.L_x_804:
[----:B------:R-:W-:Y:S05]  /*16a00*/  BSYNC B0 ;  /* 0x0000000000007941 */ /* 0x000fea0003800000 */
.L_x_803:
        /* <DEDUP_REMOVED lines=15> */
[----:B-12---:R-:W-:Y:S01]  /*16b00*/  LEA R14, P0, R4, UR6, 0x1 ;  /* 0x00000006040e7c11 */ /* 0x006fe2000f8008ff */
[----:B------:R-:W-:-:S05]  /*16b10*/  IMAD.IADD R3, R5, 0x1, R3 ;  /* 0x0000000105037824 */ /* 0x000fca00078e0203 */
[----:B------:R-:W-:-:S05]  /*16b20*/  LEA.HI.X R15, R4, UR7, R3, 0x1, P0 ;  /* 0x00000007040f7c11 */ /* 0x000fca00080f0c03 */
[----:B------:R3:W-:Y:S04]  /*16b30*/  @!P2 STG.E.128 desc[UR46][R14.64], RZ ;  /* 0x000000ff0e00a986 */ /* 0x0007e8000c101d2e */
[----:B------:R3:W-:Y:S02]  /*16b40*/  @!P3 STG.E.128 desc[UR46][R14.64+0x80], RZ ;  /* 0x000080ff0e00b986 */ /* 0x0007e4000c101d2e */
.L_x_806:
[----:B------:R-:W-:Y:S05]  /*16b50*/  BSYNC B0 ;  /* 0x0000000000007941 */ /* 0x000fea0003800000 */
.L_x_805:
        /* <DEDUP_REMOVED lines=15> */
[----:B------:R-:W-:Y:S01]  /*16c50*/  LEA R6, P0, R4, UR6, 0x1 ;  /* 0x0000000604067c11 */ /* 0x000fe2000f8008ff */
[----:B------:R-:W-:-:S05]  /*16c60*/  IMAD.IADD R3, R5, 0x1, R3 ;  /* 0x0000000105037824 */ /* 0x000fca00078e0203 */
[----:B------:R-:W-:-:S05]  /*16c70*/  LEA.HI.X R7, R4, UR7, R3, 0x1, P0 ;  /* 0x0000000704077c11 */ /* 0x000fca00080f0c03 */
[----:B------:R4:W-:Y:S04]  /*16c80*/  @!P1 STG.E.128 desc[UR46][R6.64], RZ ;  /* 0x000000ff06009986 */ /* 0x0009e8000c101d2e */
[----:B------:R4:W-:Y:S02]  /*16c90*/  @!P2 STG.E.128 desc[UR46][R6.64+0x80], RZ ;  /* 0x000080ff0600a986 */ /* 0x0009e4000c101d2e */
.L_x_807:
[----:B------:R-:W-:Y:S05]  /*16ca0*/  BSYNC B0 ;  /* 0x0000000000007941 */ /* 0x000fea0003800000 */
.L_x_796:
[----:B-1----:R-:W1:Y:S02]  /*16cb0*/  LDC R0, c[0x0][0xda8] ;  /* 0x00036a00ff007b82 */ /* 0x002e640000000800 */
[----:B-1----:R-:W-:-:S13]  /*16cc0*/  ISETP.LE.AND P0, PT, R0, UR4, PT ;  /* 0x0000000400007c0c */ /* 0x002fda000bf03270 */
[----:B------:R-:W-:Y:S05]  /*16cd0*/  @!P0 BRA `(.L_x_808) ;  /* 0xfffffea000248947 */ /* 0x000fea000383ffff */
[----:B------:R-:W-:Y:S05]  /*16ce0*/  EXIT ;  /* 0x000000000000794d */ /* 0x000fea0003800000 */
.L_x_710:
[----:B------:R-:W-:-:S08]  /*16cf0*/  NOP ;  /* 0x0000000000007918 */ /* 0x000fd00000000000 */
[----:B---3--:R-:W1:-:S00]  /*16d00*/  USETMAXREG.DEALLOC.CTAPOOL 0x18 ;  /* 0x00000018000079c8 */ /* 0x008e4000080e0500 */
[----:B-1----:R-:W-:-:S06]  /*16d10*/  LOP3.LUT R0, R0, 0x3, RZ, 0xc0, !PT ;  /* 0x0000000300007812 */ /* 0x002fcc00078ec0ff */
[----:B------:R-:W1:Y:S01]  /*16d20*/  S2UR UR4, SR_CTAID.X ;  /* 0x00000000000479c3 */ /* 0x000e620000002500 */
[----:B------:R-:W-:Y:S01]  /*16d30*/  LOP3.LUT R16, R16, 0xfffffffd, RZ, 0xc0, !PT ;  /* 0xfffffffd10107812 */ /* 0x000fe200078ec0ff */
[----:B------:R-:W-:Y:S04]  /*16d40*/  STL [R1], RZ ;  /* 0x000000ff01007387 */ /* 0x000fe80000100800 */
[----:B------:R-:W2:Y:S04]  /*16d50*/  SHFL.IDX PT, R0, R0, RZ, 0x1f ;  /* 0x00001fff00007589 */ /* 0x000ea800000e0000 */
[----:B------:R3:W-:Y:S01]  /*16d60*/  STL [R1+0x28], RZ ;  /* 0x000028ff01007387 */ /* 0x0007e20000100800 */
[----:B--2---:R-:W-:-:S02]  /*16d70*/  ISETP.NE.AND P0, PT, R0, RZ, PT ;  /* 0x000000ff0000720c */ /* 0x004fc40003f05270 */
[----:B------:R-:W1:Y:S11]  /*16d80*/  LDC R0, c[0x0][0xda8] ;  /* 0x00036a00ff007b82 */ /* 0x000e760000000800 */
[----:B------:R-:W-:Y:S01]  /*16d90*/  @P0 LOP3.LUT R16, R16, 0x2, RZ, 0xfc, !PT ;  /* 0x0000000210100812 */ /* 0x000fe200078efcff */
[----:B------:R-:W-:Y:S06]  /*16da0*/  @P0 BAR.ARV 0x4, 0x180 ;  /* 0x0106000000000b1d */ /* 0x000fec0000002000 */
[----:B-1----:R-:W-:Y:S01]  /*16db0*/  ISETP.LE.AND P0, PT, R0, UR4, PT ;  /* 0x0000000400007c0c */ /* 0x002fe2000bf03270 */
[----:B------:R-:W-:-:S05]  /*16dc0*/  IMAD.MOV.U32 R0, RZ, RZ, 0x1 ;  /* 0x00000001ff007424 */ /* 0x000fca00078e00ff */
[----:B------:R3:W-:Y:S07]  /*16dd0*/  STL [R1+0x4], R0 ;  /* 0x0000040001007387 */ /* 0x0007ee0000100800 */
[----:B------:R-:W-:Y:S05]  /*16de0*/  @P0 BRA `(.L_x_809) ;  /* 0x0000003000d00947 */ /* 0x000fea0003800000 */
[----:B------:R-:W2:Y:S01]  /*16df0*/  LDL R7, [R1+0x24] ;  /* 0x0000240001077983 */ /* 0x000ea20000100800 */
[----:B------:R-:W1:Y:S01]  /*16e00*/  S2R R2, SR_TID.X ;  /* 0x0000000000027919 */ /* 0x000e620000002100 */
[----:B------:R-:W3:Y:S01]  /*16e10*/  S2R R8, SR_TID.X ;  /* 0x0000000000087919 */ /* 0x000ee20000002100 */
[----:B-1----:R-:W-:Y:S01]  /*16e20*/  LOP3.LUT R2, R2, 0x7f, RZ, 0xc0, !PT ;  /* 0x0000007f02027812 */ /* 0x002fe200078ec0ff */
[C---:B---3--:R-:W-:Y:S02]  /*16e30*/  IMAD.SHL.U32 R0, R8.reuse, 0x80, RZ ;  /* 0x0000008008007824 */ /* 0x048fe400078e00ff */
[----:B------:R-:W-:Y:S01]  /*16e40*/  IMAD.SHL.U32 R4, R8, 0x40, RZ ;  /* 0x0000004008047824 */ /* 0x000fe200078e00ff */
[----:B------:R-:W-:Y:S02]  /*16e50*/  SHF.R.U32.HI R3, RZ, 0x5, R2 ;  /* 0x00000005ff037819 */ /* 0x000fe40000011602 */
[----:B------:R-:W-:Y:S02]  /*16e60*/  LOP3.LUT R2, R0, 0x380, RZ, 0xc0, !PT ;  /* 0x0000038000027812 */ /* 0x000fe400078ec0ff */
[----:B------:R-:W-:-:S03]  /*16e70*/  LOP3.LUT R6, R4, 0x40, RZ, 0xc0, !PT ;  /* 0x0000004004067812 */ /* 0x000fc600078ec0ff */
[C---:B------:R-:W-:Y:S02]  /*16e80*/  IMAD R2, R3.reuse, 0x10, R2 ;  /* 0x0000001003027824 */ /* 0x040fe400078e0202 */
[----:B------:R-:W-:Y:S02]  /*16e90*/  IMAD R6, R3, 0x400, R6 ;  /* 0x0000040003067824 */ /* 0x000fe400078e0206 */
[----:B------:R-:W-:-:S05]  /*16ea0*/  IMAD.SHL.U32 R3, R8, 0x10, RZ ;  /* 0x0000001008037824 */ /* 0x000fca00078e00ff */
[----:B------:R-:W-:Y:S02]  /*16eb0*/  LOP3.LUT R3, R2, 0x70, R3, 0x78, !PT ;  /* 0x0000007002037812 */ /* 0x000fe400078e7803 */
[----:B------:R-:W-:Y:S01]  /*16ec0*/  LOP3.LUT R2, R4, 0x180, RZ, 0xc0, !PT ;  /* 0x0000018004027812 */ /* 0x000fe200078ec0ff */
[----:B------:R-:W-:-:S03]  /*16ed0*/  IMAD.SHL.U32 R5, R8, 0x8, RZ ;  /* 0x0000000808057824 */ /* 0x000fc600078e00ff */
[----:B------:R-:W-:Y:S02]  /*16ee0*/  LOP3.LUT R2, R2, 0x10, R8, 0xf8, !PT ;  /* 0x0000001002027812 */ /* 0x000fe400078ef808 */
[----:B------:R-:W-:Y:S02]  /*16ef0*/  LOP3.LUT R4, R4, 0x200, RZ, 0xc0, !PT ;  /* 0x0000020004047812 */ /* 0x000fe400078ec0ff */
[----:B------:R-:W-:Y:S02]  /*16f00*/  LOP3.LUT R5, R2, 0x30, R5, 0x78, !PT ;  /* 0x0000003002057812 */ /* 0x000fe400078e7805 */
[----:B------:R-:W-:Y:S02]  /*16f10*/  LOP3.LUT R0, R3, 0xc00, R0, 0xf8, !PT ;  /* 0x00000c0003007812 */ /* 0x000fe400078ef800 */
[----:B------:R-:W-:Y:S02]  /*16f20*/  IADD3 R2, R5, R6, R4 ;  /* 0x0000000605027210 */ /* 0x000fe40007ffe004 */
[----:B------:R-:W-:-:S03]  /*16f30*/  LOP3.LUT P0, RZ, R8, 0x4, RZ, 0xc0, !PT ;  /* 0x0000000408ff7812 */ /* 0x000fc6000780c0ff */
[----:B------:R1:W-:Y:S04]  /*16f40*/  STL [R1+0x14], R2 ;  /* 0x0000140201007387 */ /* 0x0003e80000100800 */
[----:B------:R3:W-:Y:S01]  /*16f50*/  STL [R1+0x18], R0 ;  /* 0x0000180001007387 */ /* 0x0007e20000100800 */
[----:B------:R-:W-:Y:S02]  /*16f60*/  IMAD.U32 R3, RZ, RZ, UR4 ;  /* 0x00000004ff037e24 */ /* 0x000fe4000f8e00ff */
[----:B-1----:R-:W-:Y:S02]  /*16f70*/  IMAD.MOV.U32 R2, RZ, RZ, 0x20 ;  /* 0x00000020ff027424 */ /* 0x002fe400078e00ff */
[----:B---3--:R-:W-:-:S05]  /*16f80*/  IMAD.MOV.U32 R0, RZ, RZ, 0x40 ;  /* 0x00000040ff007424 */ /* 0x008fca00078e00ff */
[----:B------:R-:W-:Y:S02]  /*16f90*/  SEL R4, R0, 0xffffffc0, !P0 ;  /* 0xffffffc000047807 */ /* 0x000fe40004000000 */
[----:B------:R-:W-:Y:S01]  /*16fa0*/  SEL R0, R2, 0xffffffe0, !P0 ;  /* 0xffffffe002007807 */ /* 0x000fe20004000000 */
[----:B------:R-:W-:Y:S01]  /*16fb0*/  STL [R1+0x1c], R3 ;  /* 0x00001c0301007387 */ /* 0x000fe20000100800 */
[----:B------:R-:W-:Y:S01]  /*16fc0*/  ULDC UR41, c[0x0][0xc] ;  /* 0x0000030000297ab9 */ /* 0x000fe20000000800 */
[----:B------:R-:W-:Y:S01]  /*16fd0*/  ULDC.64 UR42, c[0x0][0x198] ;  /* 0x00006600002a7ab9 */ /* 0x000fe20000000a00 */
[C---:B--2---:R-:W-:Y:S02]  /*16fe0*/  LOP3.LUT R2, R7.reuse, 0x1, RZ, 0xfc, !PT ;  /* 0x0000000107027812 */ /* 0x044fe400078efcff */
[----:B------:R-:W-:-:S03]  /*16ff0*/  LOP3.LUT R0, R7, 0x2, RZ, 0xfc, !PT ;  /* 0x0000000207007812 */ /* 0x000fc600078efcff */
[----:B------:R-:W-:Y:S04]  /*17000*/  STL [R1+0x2c], R2 ;  /* 0x00002c0201007387 */ /* 0x000fe80000100800 */
[----:B------:R-:W-:Y:S04]  /*17010*/  STL [R1+0x28], RZ ;  /* 0x000028ff01007387 */ /* 0x000fe80000100800 */
[----:B------:R1:W-:Y:S04]  /*17020*/  STL [R1+0x20], R0 ;  /* 0x0000200001007387 */ /* 0x0003e80000100800 */
[----:B------:R2:W-:Y:S01]  /*17030*/  STL [R1], RZ ;  /* 0x000000ff01007387 */ /* 0x0005e20000100800 */
[----:B-1----:R-:W-:-:S05]  /*17040*/  IMAD.MOV.U32 R0, RZ, RZ, 0x1 ;  /* 0x00000001ff007424 */ /* 0x002fca00078e00ff */
[----:B------:R2:W-:Y:S02]  /*17050*/  STL [R1+0x4], R0 ;  /* 0x0000040001007387 */ /* 0x0005e40000100800 */
.L_x_867:
[----:B---3--:R-:W3:Y:S01]  /*17060*/  LDL R2, [R1+0x1c] ;  /* 0x00001c0001027983 */ /* 0x008ee20000100800 */
[----:B------:R-:W-:Y:S01]  /*17070*/  ULDC UR8, c[0x0][0xdd0] ;  /* 0x0003740000087ab9 */ /* 0x000fe20000000800 */
[----:B--2---:R-:W1:Y:S01]  /*17080*/  LDC R0, c[0x0][0xde8] ;  /* 0x00037a00ff007b82 */ /* 0x004e620000000800 */
[----:B------:R-:W-:-:S11]  /*17090*/  UISETP.NE.AND UP0, UPT, UR8, 0x1, UPT ;  /* 0x000000010800788c */ /* 0x000fd6000bf05270 */
[----:B------:R-:W-:Y:S01]  /*170a0*/  @UP0 ULDC UR4, c[0x0][0xdd4] ;  /* 0x0003750000040ab9 */ /* 0x000fe20000000800 */
[----:B------:R-:W-:Y:S01]  /*170b0*/  @UP0 ULDC UR9, c[0x0][0xdd8] ;  /* 0x0003760000090ab9 */ /* 0x000fe20000000800 */
[C---:B---3--:R-:W-:Y:S02]  /*170c0*/  R2UR UR6, R2.reuse ;  /* 0x00000000020672ca */ /* 0x048fe400000e0000 */
[----:B------:R-:W-:-:S11]  /*170d0*/  R2UR UR7, R2 ;  /* 0x00000000020772ca */ /* 0x000fd600000e0000 */
[----:B------:R-:W-:-:S04]  /*170e0*/  UIMAD.WIDE.U32 UR4, UR6, UR4, URZ ;  /* 0x00000004060472a5 */ /* 0x000fc8000f8e003f */
[----:B------:R-:W-:-:S04]  /*170f0*/  @UP0 USHF.R.U32.HI UR6, URZ, UR9, UR5 ;  /* 0x000000093f060299 */ /* 0x000fc80008011605 */
[----:B------:R-:W-:Y:S02]  /*17100*/  UIADD3 UR4, -UR6, URZ, URZ ;  /* 0x0000003f06047290 */ /* 0x000fe4000fffe13f */
[----:B-1----:R-:W-:Y:S02]  /*17110*/  ISETP.LE.AND P0, PT, R0, UR6, PT ;  /* 0x0000000600007c0c */ /* 0x002fe4000bf03270 */
[----:B------:R-:W-:-:S11]  /*17120*/  UIMAD UR8, UR8, UR4, UR7 ;  /* 0x00000004080872a4 */ /* 0x000fd6000f8e0207 */
[----:B------:R-:W-:Y:S05]  /*17130*/  @!P0 BRA `(.L_x_810) ;  /* 0x0000000000208947 */ /* 0x000fea0003800000 */
        /* <DEDUP_REMOVED lines=8> */
.L_x_810:
[----:B------:R-:W-:Y:S01]  /*171c0*/  ULDC UR9, c[0x0][0xdc4] ;  /* 0x0003710000097ab9 */ /* 0x000fe20000000800 */
[----:B------:R-:W-:Y:S01]  /*171d0*/  UMOV UR7, UR8 ;  /* 0x0000000800077c82 */ /* 0x000fe20008000000 */
[----:B------:R-:W-:-:S11]  /*171e0*/  UISETP.NE.AND UP0, UPT, UR9, 0x1, UPT ;  /* 0x000000010900788c */ /* 0x000fd6000bf05270 */
[----:B------:R-:W-:Y:S02]  /*171f0*/  @UP0 ULDC.64 UR10, c[0x0][0xdc8] ;  /* 0x00037200000a0ab9 */ /* 0x000fe40000000a00 */
[----:B------:R-:W-:-:S04]  /*17200*/  UIMAD.WIDE.U32 UR4, UR8, UR10, URZ ;  /* 0x0000000a080472a5 */ /* 0x000fc8000f8e003f */
[----:B------:R-:W-:-:S04]  /*17210*/  @UP0 USHF.R.U32.HI UR7, URZ, UR11, UR5 ;  /* 0x0000000b3f070299 */ /* 0x000fc80008011605 */
[----:B------:R-:W-:-:S12]  /*17220*/  UIMAD UR4, UR7, UR9, URZ ;  /* 0x00000009070472a4 */ /* 0x000fd8000f8e023f */
.L_x_811:
[----:B------:R-:W1:Y:S01]  /*17230*/  LDC.64 R2, c[0x0][0x9e0] ;  /* 0x00027800ff027b82 */ /* 0x000e620000000a00 */
[----:B------:R-:W-:Y:S02]  /*17240*/  UIADD3 UR4, UR8, -UR4, URZ ;  /* 0x8000000408047290 */ /* 0x000fe4000fffe03f */
[----:B------:R-:W-:Y:S01]  /*17250*/  ULOP3.LUT UR7, URZ, UR7, URZ, 0x33, !UPT ;  /* 0x000000073f077292 */ /* 0x000fe2000f8e333f */
[----:B------:R-:W-:Y:S01]  /*17260*/  ULDC UR8, c[0x0][0xdb8] ;  /* 0x00036e0000087ab9 */ /* 0x000fe20000000800 */
[----:B------:R-:W-:Y:S01]  /*17270*/  ULDC.64 UR10, c[0x0][0x3f8] ;  /* 0x0000fe00000a7ab9 */ /* 0x000fe20000000a00 */
[----:B------:R-:W-:Y:S01]  /*17280*/  UISETP.NE.AND UP1, UPT, UR8, 0x1, UPT ;  /* 0x000000010800788c */ /* 0x000fe2000bf25270 */
[----:B------:R-:W-:Y:S01]  /*17290*/  ULDC UR9, c[0x0][0xdac] ;  /* 0x00036b0000097ab9 */ /* 0x000fe20000000800 */
[----:B------:R-:W-:Y:S01]  /*172a0*/  UISETP.NE.U32.AND UP0, UPT, UR10, URZ, UPT ;  /* 0x0000003f0a00728c */ /* 0x000fe2000bf05070 */
[----:B------:R-:W-:Y:S01]  /*172b0*/  ULDC UR5, c[0x0][0xdc4] ;  /* 0x0003710000057ab9 */ /* 0x000fe20000000800 */
[----:B------:R-:W-:-:S02]  /*172c0*/  UIADD3 UR7, UR7, UR9, URZ ;  /* 0x0000000907077290 */ /* 0x000fc4000fffe03f */
[----:B------:R-:W-:Y:S02]  /*172d0*/  UIMAD UR6, UR6, UR5, UR4 ;  /* 0x00000005060672a4 */ /* 0x000fe4000f8e0204 */
[----:B------:R-:W-:-:S03]  /*172e0*/  UISETP.NE.AND.EX UP0, UPT, UR11, URZ, UPT, UP0 ;  /* 0x0000003f0b00728c */ /* 0x000fc6000bf05300 */
[----:B------:R-:W-:Y:S01]  /*172f0*/  @UP1 ULDC UR4, c[0x0][0xdbc] ;  /* 0x00036f0000041ab9 */ /* 0x000fe20000000800 */
[----:B------:R-:W-:Y:S01]  /*17300*/  USHF.L.U32 UR37, UR7, 0x7, URZ ;  /* 0x0000000707257899 */ /* 0x000fe2000800063f */
[----:B------:R-:W-:Y:S01]  /*17310*/  ULDC UR10, c[0x0][0x404] ;  /* 0x00010100000a7ab9 */ /* 0x000fe20000000800 */
[----:B------:R-:W-:Y:S01]  /*17320*/  ULDC UR11, c[0x0][0x288] ;  /* 0x0000a200000b7ab9 */ /* 0x000fe20000000800 */
[----:B------:R-:W-:Y:S01]  /*17330*/  UIMAD.WIDE.U32 UR4, UR6, UR4, URZ ;  /* 0x00000004060472a5 */ /* 0x000fe2000f8e003f */
[----:B-1----:R-:W-:Y:S01]  /*17340*/  ISETP.GE.AND P1, PT, R3, 0x1, PT ;  /* 0x000000010300780c */ /* 0x002fe20003f26270 */
[----:B------:R-:W-:Y:S01]  /*17350*/  @UP1 ULDC UR12, c[0x0][0xdc0] ;  /* 0x00037000000c1ab9 */ /* 0x000fe20000000800 */
[----:B------:R-:W-:Y:S02]  /*17360*/  USEL UR10, UR10, 0x1, UP0 ;  /* 0x000000010a0a7887 */ /* 0x000fe40008000000 */
[----:B------:R-:W-:Y:S01]  /*17370*/  UIADD3 UR4, UR37, 0x80, -UR11 ;  /* 0x0000008025047890 */ /* 0x000fe2000fffe80b */
[----:B------:R-:W-:Y:S01]  /*17380*/  UMOV UR39, UR6 ;  /* 0x0000000600277c82 */ /* 0x000fe20008000000 */
[----:B------:R-:W-:Y:S01]  /*17390*/  ULDC UR9, c[0x0][0x2e0] ;  /* 0x0000b80000097ab9 */ /* 0x000fe20000000800 */
[----:B------:R-:W-:-:S02]  /*173a0*/  @UP1 USHF.R.U32.HI UR39, URZ, UR12, UR5 ;  /* 0x0000000c3f271299 */ /* 0x000fc40008011605 */
[----:B------:R-:W-:Y:S02]  /*173b0*/  UIMAD UR4, UR10, UR9, UR4 ;  /* 0x000000090a0472a4 */ /* 0x000fe4000f8e0204 */
[----:B------:R-:W-:-:S04]  /*173c0*/  UIADD3 UR38, -UR39, URZ, URZ ;  /* 0x0000003f27267290 */ /* 0x000fc8000fffe13f */
[----:B------:R-:W-:Y:S01]  /*173d0*/  UIMAD UR38, UR8, UR38, UR6 ;  /* 0x00000026082672a4 */ /* 0x000fe2000f8e0206 */
[----:B------:R-:W-:Y:S01]  /*173e0*/  VIADD R2, R2, UR4 ;  /* 0x0000000402027c36 */ /* 0x000fe20008000000 */
[----:B------:R-:W-:Y:S10]  /*173f0*/  @!P1 BRA `(.L_x_812) ;  /* 0x0000000000449947 */ /* 0x000ff40003800000 */
[----:B------:R-:W-:Y:S01]  /*17400*/  ISETP.LT.AND P0, PT, RZ, UR4, PT ;  /* 0x00000004ff007c0c */ /* 0x000fe2000bf01270 */
[----:B------:R-:W-:-:S06]  /*17410*/  UIADD3 UR5, UR4, -0x1, URZ ;  /* 0xffffffff04057890 */ /* 0x000fcc000fffe03f */
[----:B------:R-:W-:-:S06]  /*17420*/  IMAD.U32 R0, RZ, RZ, UR5 ;  /* 0x00000005ff007e24 */ /* 0x000fcc000f8e00ff */
[----:B------:R-:W-:Y:S05]  /*17430*/  @P0 BRA `(.L_x_813) ;  /* 0x00000000001c0947 */ /* 0x000fea0003800000 */
[----:B------:R-:W-:Y:S01]  /*17440*/  ISETP.NE.AND P0, PT, R3, 0x1, PT ;  /* 0x000000010300780c */ /* 0x000fe20003f05270 */
[----:B------:R-:W-:-:S12]  /*17450*/  IMAD R7, RZ, RZ, -UR4 ;  /* 0x80000004ff077e24 */ /* 0x000fd8000f8e02ff */
[----:B------:R-:W1:Y:S02]  /*17460*/  @P0 LDC.64 R4, c[0x0][0x9e8] ;  /* 0x00027a00ff040b82 */ /* 0x000e640000000a00 */
[----:B-1----:R-:W-:-:S05]  /*17470*/  @P0 IMAD.HI.U32 R4, R7, R4, RZ ;  /* 0x0000000407040227 */ /* 0x002fca00078e00ff */
[----:B------:R-:W-:-:S04]  /*17480*/  @P0 SHF.R.U32.HI R7, RZ, R5, R4 ;  /* 0x00000005ff070219 */ /* 0x000fc80000011604 */
[----:B------:R-:W-:Y:S01]  /*17490*/  LOP3.LUT R0, RZ, R7, RZ, 0x33, !PT ;  /* 0x00000007ff007212 */ /* 0x000fe200078e33ff */
[----:B------:R-:W-:Y:S06]  /*174a0*/  BRA `(.L_x_814) ;  /* 0x0000000000107947 */ /* 0x000fec0003800000 */
.L_x_813:
[----:B------:R-:W-:-:S13]  /*174b0*/  ISETP.NE.AND P0, PT, R3, 0x1, PT ;  /* 0x000000010300780c */ /* 0x000fda0003f05270 */
[----:B------:R-:W1:Y:S02]  /*174c0*/  @P0 LDC.64 R4, c[0x0][0x9e8] ;  /* 0x00027a00ff040b82 */ /* 0x000e640000000a00 */
[----:B-1----:R-:W-:-:S05]  /*174d0*/  @P0 IMAD.HI.U32 R4, R0, R4, RZ ;  /* 0x0000000400040227 */ /* 0x002fca00078e00ff */
[----:B------:R-:W-:-:S07]  /*174e0*/  @P0 SHF.R.U32.HI R0, RZ, R5, R4 ;  /* 0x00000005ff000219 */ /* 0x000fce0000011604 */
.L_x_814:
[----:B------:R-:W-:-:S05]  /*174f0*/  IMAD R5, R0, R3, R3 ;  /* 0x0000000300057224 */ /* 0x000fca00078e0203 */
[----:B------:R-:W-:-:S07]  /*17500*/  VIMNMX R2, R2, R5, PT ;  /* 0x0000000502027248 */ /* 0x000fce0003fe0100 */
.L_x_812:
[----:B------:R-:W-:Y:S01]  /*17510*/  UIMAD UR4, UR10, UR9, 0xbf ;  /* 0x000000bf0a0474a4 */ /* 0x000fe2000f8e0209 */
[----:B------:R-:W-:Y:S01]  /*17520*/  VIADD R2, R2, 0xbf ;  /* 0x000000bf02027836 */ /* 0x000fe20000000000 */
[----:B------:R-:W-:Y:S02]  /*17530*/  UIADD3 UR6, UR37, -UR11, URZ ;  /* 0x8000000b25067290 */ /* 0x000fe4000fffe03f */
[----:B------:R-:W-:Y:S01]  /*17540*/  UIMAD.WIDE UR4, UR4, 0x2aaaaaab, URZ ;  /* 0x2aaaaaab040478a5 */ /* 0x000fe2000f8e023f */
[----:B------:R-:W-:Y:S01]  /*17550*/  IMAD.HI R2, R2, 0x2aaaaaab, RZ ;  /* 0x2aaaaaab02027827 */ /* 0x000fe200078e02ff */
[----:B------:R-:W-:Y:S02]  /*17560*/  UIMAD UR6, UR10, UR9, UR6 ;  /* 0x000000090a0672a4 */ /* 0x000fe4000f8e0206 */
[----:B------:R-:W-:Y:S02]  /*17570*/  USHF.R.U32.HI UR4, URZ, 0x1f, UR5 ;  /* 0x0000001f3f047899 */ /* 0x000fe40008011605 */
[----:B------:R-:W-:Y:S01]  /*17580*/  SHF.R.U32.HI R5, RZ, 0x1f, R2 ;  /* 0x0000001fff057819 */ /* 0x000fe20000011602 */
[----:B------:R-:W-:Y:S01]  /*17590*/  ULDC UR7, c[0x0][0x9dc] ;  /* 0x0002770000077ab9 */ /* 0x000fe20000000800 */
[----:B------:R-:W-:-:S02]  /*175a0*/  ULEA.HI.SX32 UR5, UR5, UR4, 0x1b ;  /* 0x0000000405057291 */ /* 0x000fc4000f8fda3f */
[----:B------:R-:W-:Y:S01]  /*175b0*/  UIADD3 UR4, UR6, -UR7, URZ ;  /* 0x8000000706047290 */ /* 0x000fe2000fffe03f */
[----:B------:R-:W-:-:S04]  /*175c0*/  LEA.HI.SX32 R5, R2, R5, 0x1b ;  /* 0x0000000502057211 */ /* 0x000fc800078fdaff */
[----:B------:R-:W-:Y:S01]  /*175d0*/  VIMNMX R17, R5, UR5, PT ;  /* 0x0000000505117c48 */ /* 0x000fe2000bfe0100 */
[----:B------:R-:W-:Y:S01]  /*175e0*/  IMAD.U32 R0, RZ, RZ, UR4 ;  /* 0x00000004ff007e24 */ /* 0x000fe2000f8e00ff */
[----:B------:R-:W-:Y:S06]  /*175f0*/  @!P1 BRA `(.L_x_815) ;  /* 0x0000000000409947 */ /* 0x000fec0003800000 */
[----:B------:R-:W-:-:S05]  /*17600*/  IMAD.U32 R2, RZ, RZ, UR6 ;  /* 0x00000006ff027e24 */ /* 0x000fca000f8e00ff */
        /* <DEDUP_REMOVED lines=9> */
.L_x_816:
[----:B------:R-:W-:-:S13]  /*176a0*/  ISETP.NE.AND P0, PT, R3, 0x1, PT ;  /* 0x000000010300780c */ /* 0x000fda0003f05270 */
[----:B------:R-:W1:Y:S02]  /*176b0*/  @P0 LDC.64 R4, c[0x0][0x9e8] ;  /* 0x00027a00ff040b82 */ /* 0x000e640000000a00 */
[----:B-1----:R-:W-:-:S05]  /*176c0*/  @P0 IMAD.HI.U32 R4, R2, R4, RZ ;  /* 0x0000000402040227 */ /* 0x002fca00078e00ff */
[----:B------:R-:W-:-:S07]  /*176d0*/  @P0 SHF.R.U32.HI R2, RZ, R5, R4 ;  /* 0x00000005ff020219 */ /* 0x000fce0000011604 */
.L_x_817:
[----:B------:R-:W-:-:S05]  /*176e0*/  IMAD R3, R2, R3, RZ ;  /* 0x0000000302037224 */ /* 0x000fca00078e02ff */
[----:B------:R-:W-:-:S07]  /*176f0*/  VIMNMX R0, R0, R3, !PT ;  /* 0x0000000300007248 */ /* 0x000fce0007fe0100 */
.L_x_815:
[----:B------:R-:W-:Y:S01]  /*17700*/  IMAD.HI R0, R0, 0x2aaaaaab, RZ ;  /* 0x2aaaaaab00007827 */ /* 0x000fe200078e02ff */
[----:B------:R-:W-:Y:S04]  /*17710*/  BSSY B6, `(.L_x_818) ;  /* 0x0000287000067945 */ /* 0x000fe80003800000 */
[----:B------:R-:W-:-:S04]  /*17720*/  SHF.R.U32.HI R3, RZ, 0x1f, R0 ;  /* 0x0000001fff037819 */ /* 0x000fc80000011600 */
[----:B------:R-:W-:-:S04]  /*17730*/  LEA.HI.SX32 R3, R0, R3, 0x1b ;  /* 0x0000000300037211 */ /* 0x000fc800078fdaff */
[----:B------:R-:W-:-:S04]  /*17740*/  VIMNMX R2, RZ, R3, !PT ;  /* 0x00000003ff027248 */ /* 0x000fc80007fe0100 */
[----:B------:R-:W-:Y:S01]  /*17750*/  ISETP.GT.AND P0, PT, R17, R2, PT ;  /* 0x000000021100720c */ /* 0x000fe20003f04270 */
[----:B------:R1:W-:-:S12]  /*17760*/  STL [R1+0x10], R2 ;  /* 0x0000100201007387 */ /* 0x0003d80000100800 */
[----:B-1----:R-:W-:Y:S05]  /*17770*/  @P0 BRA `(.L_x_819) ;  /* 0x0000000000480947 */ /* 0x002fea0003800000 */
[----:B------:R-:W1:Y:S02]  /*17780*/  S2R R2, SR_TID.X ;  /* 0x0000000000027919 */ /* 0x000e640000002100 */
[----:B-1----:R-:W-:-:S04]  /*17790*/  LOP3.LUT R2, R2, 0x7f, RZ, 0xc0, !PT ;  /* 0x0000007f02027812 */ /* 0x002fc800078ec0ff */
[----:B------:R-:W-:-:S13]  /*177a0*/  ISETP.NE.AND P0, PT, R2, RZ, PT ;  /* 0x000000ff0200720c */ /* 0x000fda0003f05270 */
[----:B------:R-:W-:Y:S05]  /*177b0*/  @P0 BRA `(.L_x_820) ;  /* 0x0000002400f00947 */ /* 0x000fea0003800000 */
[----:B------:R-:W1:Y:S01]  /*177c0*/  S2R R5, SR_LANEID ;  /* 0x0000000000057919 */ /* 0x000e620000000000 */
[----:B------:R-:W-:Y:S01]  /*177d0*/  VOTEU.ANY UR4, UPT, PT ;  /* 0x0000000000047886 */ /* 0x000fe200038e0100 */
[----:B------:R-:W2:Y:S01]  /*177e0*/  LDC.64 R2, c[0x0][0xdf0] ;  /* 0x00037c00ff027b82 */ /* 0x000ea20000000a00 */
[----:B------:R-:W1:Y:S02]  /*177f0*/  FLO.U32 R0, UR4 ;  /* 0x0000000400007d00 */ /* 0x000e6400080e0000 */
[----:B-1----:R-:W-:-:S06]  /*17800*/  ISETP.EQ.U32.AND P0, PT, R0, R5, PT ;  /* 0x000000050000720c */ /* 0x002fcc0003f02070 */
[----:B------:R-:W2:Y:S07]  /*17810*/  POPC R5, UR4 ;  /* 0x0000000400057d09 */ /* 0x000eae0008000000 */
[----:B--2---:R-:W2:Y:S01]  /*17820*/  @P0 ATOMG.E.ADD.STRONG.GPU PT, R3, desc[UR46][R2.64], R5 ;  /* 0x00000005020309a8 */ /* 0x004ea200081ee1ee */
[----:B------:R-:W1:Y:S02]  /*17830*/  S2R R4, SR_LTMASK ;  /* 0x0000000000047919 */ /* 0x000e640000003900 */
[----:B-1----:R-:W-:-:S04]  /*17840*/  LOP3.LUT R4, R4, UR4, RZ, 0xc0, !PT ;  /* 0x0000000404047c12 */ /* 0x002fc8000f8ec0ff */
[----:B------:R-:W1:Y:S01]  /*17850*/  POPC R7, R4 ;  /* 0x0000000400077309 */ /* 0x000e620000000000 */
[----:B--2---:R-:W1:Y:S02]  /*17860*/  SHFL.IDX PT, R0, R3, R0, 0x1f ;  /* 0x00001f0003007589 */ /* 0x004e6400000e0000 */
[----:B-1----:R-:W-:-:S05]  /*17870*/  IADD3 R0, R0, UR41, R7 ;  /* 0x0000002900007c10 */ /* 0x002fca000fffe007 */
[----:B------:R2:W-:Y:S01]  /*17880*/  STL [R1+0x1c], R0 ;  /* 0x00001c0001007387 */ /* 0x0005e20000100800 */
[----:B------:R-:W-:Y:S05]  /*17890*/  BRA `(.L_x_820) ;  /* 0x0000002400b87947 */ /* 0x000fea0003800000 */
.L_x_819:
[----:B------:R-:W1:Y:S01]  /*178a0*/  S2UR UR4, SR_CgaCtaId ;  /* 0x00000000000479c3 */ /* 0x000e620000008800 */
[----:B------:R-:W-:Y:S02]  /*178b0*/  UMOV UR40, 0x400 ;  /* 0x0000040000287882 */ /* 0x000fe40000000000 */
[----:B-1----:R-:W-:-:S04]  /*178c0*/  ULEA UR40, UR4, UR40, 0x18 ;  /* 0x0000002804287291 */ /* 0x002fc8000f8ec03f */
        /* <DEDUP_REMOVED lines=9> */
[----:B------:R-:W1:Y:S01]  /*17960*/  LDC.64 R2, c[0x4][R2] ;  /* 0x0100000002027b82 */ /* 0x000e620000000a00 */
        /* <DEDUP_REMOVED lines=9> */
[----:B-1----:R-:W-:Y:S05]  /*17a00*/  CALL.ABS.NOINC R2 ;  /* 0x0000000002007343 */ /* 0x002fea0003c00000 */
.L_x_821:
[----:B------:R-:W-:Y:S01]  /*17a10*/  UIADD3 UR4, UR40, 0xc400, URZ ;  /* 0x0000c40028047890 */ /* 0x000fe2000fffe03f */
[----:B------:R-:W-:-:S05]  /*17a20*/  LOP3.LUT R16, R16, 0xfffffffe, RZ, 0xc0, !PT ;  /* 0xfffffffe10107812 */ /* 0x000fca00078ec0ff */
[----:B------:R-:W-:-:S05]  /*17a30*/  IMAD.U32 R18, RZ, RZ, UR4 ;  /* 0x00000004ff127e24 */ /* 0x000fca000f8e00ff */
[----:B------:R-:W-:-:S13]  /*17a40*/  LOP3.LUT P0, RZ, R18, 0x3ff, RZ, 0xc0, !PT ;  /* 0x000003ff12ff7812 */ /* 0x000fda000780c0ff */
[----:B------:R-:W-:Y:S01]  /*17a50*/  @P0 LOP3.LUT R16, R16, 0x1, RZ, 0xfc, !PT ;  /* 0x0000000110100812 */ /* 0x000fe200078efcff */
[----:B------:R-:W-:Y:S06]  /*17a60*/  @!P0 BRA `(.L_x_822) ;  /* 0x0000000000408947 */ /* 0x000fec0003800000 */
        /* <DEDUP_REMOVED lines=16> */
.L_x_822:
        /* <DEDUP_REMOVED lines=20> */
.L_x_823:
[----:B------:R-:W-:-:S13]  /*17cb0*/  LOP3.LUT P6, RZ, R18, 0x3ff, RZ, 0xc0, !PT ;  /* 0x000003ff12ff7812 */ /* 0x000fda00078cc0ff */
        /* <DEDUP_REMOVED lines=17> */
.L_x_824:
[----:B------:R-:W1:Y:S01]  /*17dd0*/  LDC R0, c[0x0][0x428] ;  /* 0x00010a00ff007b82 */ /* 0x000e620000000800 */
[----:B------:R-:W-:Y:S01]  /*17de0*/  ULDC.64 UR4, c[0x0][0x9f8] ;  /* 0x00027e0000047ab9 */ /* 0x000fe20000000a00 */
[----:B------:R-:W-:Y:S01]  /*17df0*/  IMAD.U32 R2, RZ, RZ, UR38 ;  /* 0x00000026ff027e24 */ /* 0x000fe2000f8e00ff */
[----:B------:R-:W-:Y:S01]  /*17e00*/  ISETP.NE.U32.AND P0, PT, RZ, UR4, PT ;  /* 0x00000004ff007c0c */ /* 0x000fe2000bf05070 */
[----:B------:R-:W-:Y:S01]  /*17e10*/  IMAD.U32 R5, RZ, RZ, UR39 ;  /* 0x00000027ff057e24 */ /* 0x000fe2000f8e00ff */
[----:B------:R-:W2:Y:S01]  /*17e20*/  S2R R19, SR_TID.X ;  /* 0x0000000000137919 */ /* 0x000ea20000002100 */
[----:B------:R-:W-:Y:S01]  /*17e30*/  IMAD.U32 R21, RZ, RZ, UR39 ;  /* 0x00000027ff157e24 */ /* 0x000fe2000f8e00ff */
[----:B------:R-:W-:Y:S02]  /*17e40*/  ISETP.NE.AND.EX P0, PT, RZ, UR5, PT, P0 ;  /* 0x00000005ff007c0c */ /* 0x000fe4000bf05300 */
[----:B-1----:R-:W-:-:S13]  /*17e50*/  ISETP.NE.AND P1, PT, R0, 0x1, PT ;  /* 0x000000010000780c */ /* 0x002fda0003f25270 */
[----:B------:R-:W1:Y:S01]  /*17e60*/  @P1 LDC R0, c[0x0][0x42c] ;  /* 0x00010b00ff001b82 */ /* 0x000e620000000800 */
[----:B--2---:R-:W-:-:S07]  /*17e70*/  LOP3.LUT R18, R19, 0x7f, RZ, 0xc0, !PT ;  /* 0x0000007f13127812 */ /* 0x004fce00078ec0ff */
[----:B------:R-:W2:Y:S01]  /*17e80*/  @P1 LDC R3, c[0x0][0x430] ;  /* 0x00010c00ff031b82 */ /* 0x000ea20000000800 */
[----:B-1----:R-:W-:-:S05]  /*17e90*/  @P1 IMAD.HI.U32 R0, R0, UR38, RZ ;  /* 0x0000002600001c27 */ /* 0x002fca000f8e00ff */
[----:B--2---:R-:W-:-:S05]  /*17ea0*/  @P1 SHF.R.U32.HI R2, RZ, R3, R0 ;  /* 0x00000003ff021219 */ /* 0x004fca0000011600 */
[----:B------:R1:W-:Y:S02]  /*17eb0*/  STL [R1+0x8], R2 ;  /* 0x0000080201007387 */ /* 0x0003e40000100800 */
[----:B-1----:R-:W1:Y:S02]  /*17ec0*/  @P0 LDC.64 R2, c[0x0][0x9f8] ;  /* 0x00027e00ff020b82 */ /* 0x002e640000000a00 */
[----:B-1----:R-:W-:-:S05]  /*17ed0*/  @P0 IMAD.WIDE R2, R5, 0x4, R2 ;  /* 0x0000000405020825 */ /* 0x002fca00078e0202 */
[----:B------:R1:W2:Y:S01]  /*17ee0*/  @P0 LDG.E R21, desc[UR46][R2.64] ;  /* 0x0000002e02150981 */ /* 0x0002a2000c1e1900 */
[----:B------:R-:W-:Y:S01]  /*17ef0*/  ISETP.NE.AND P2, PT, R18, RZ, PT ;  /* 0x000000ff1200720c */ /* 0x000fe20003f45270 */
[----:B------:R-:W-:Y:S01]  /*17f00*/  UMOV UR36, URZ ;  /* 0x0000003f00247c82 */ /* 0x000fe20008000000 */
[----:B------:R-:W-:Y:S01]  /*17f10*/  UMOV UR6, 0xffffffff ;  /* 0xffffffff00067882 */ /* 0x000fe20000000000 */
[----:B------:R-:W-:-:S04]  /*17f20*/  SHF.R.U32.HI R19, RZ, 0x5, R19 ;  /* 0x00000005ff137819 */ /* 0x000fc80000011613 */
[----:B------:R-:W-:Y:S01]  /*17f30*/  LOP3.LUT R19, R19, 0x3, RZ, 0xc0, !PT ;  /* 0x0000000313137812 */ /* 0x000fe200078ec0ff */
[----:B-1----:R-:W1:Y:S05]  /*17f40*/  LDC.64 R2, c[0x0][0x3f8] ;  /* 0x0000fe00ff027b82 */ /* 0x002e6a0000000a00 */
[----:B------:R-:W-:-:S05]  /*17f50*/  VOTEU.ALL UP1, P2 ;  /* 0x00000000003f7886 */ /* 0x000fca0001020000 */
[----:B------:R-:W-:-:S04]  /*17f60*/  @!UP1 UIADD3 UR4, UP0, UR42, 0x270, URZ ;  /* 0x000002702a049890 */ /* 0x000fc8000ff1e03f */
[----:B------:R-:W-:-:S09]  /*17f70*/  @!UP1 UIADD3.X UR5, URZ, UR43, URZ, UP0, !UPT ;  /* 0x0000002b3f059290 */ /* 0x000fd200087fe43f */
[----:B------:R3:W-:Y:S01]  /*17f80*/  @!UP1 UTMAPF.L2.4D [UR36], [UR4] ;  /* 0x00000024040095b8 */ /* 0x0007e20008018000 */
[----:B-1----:R-:W-:-:S04]  /*17f90*/  ISETP.NE.U32.AND P1, PT, R2, RZ, PT ;  /* 0x000000ff0200720c */ /* 0x002fc80003f25070 */
[----:B------:R-:W-:Y:S02]  /*17fa0*/  ISETP.NE.AND.EX P1, PT, R3, RZ, PT, P1 ;  /* 0x000000ff0300720c */ /* 0x000fe40003f25310 */
[----:B--2---:R-:W-:Y:S02]  /*17fb0*/  SHF.R.S32.HI R8, RZ, 0x1f, R21 ;  /* 0x0000001fff087819 */ /* 0x004fe40000011415 */
[----:B------:R-:W-:-:S03]  /*17fc0*/  SEL R0, R21, RZ, !P1 ;  /* 0x000000ff15007207 */ /* 0x000fc60004800000 */
[----:B------:R3:W-:Y:S01]  /*17fd0*/  STL [R1+0xc], R8 ;  /* 0x00000c0801007387 */ /* 0x0007e20000100800 */
[----:B------:R-:W-:Y:S05]  /*17fe0*/  BRA.DIV UR6, `(.L_x_825) ;  /* 0x0000002a06347947 */ /* 0x000fea000b800000 */
[----:B------:R1:W2:Y:S02]  /*17ff0*/  SHFL.IDX PT, R14, R19, RZ, 0x1f ;  /* 0x00001fff130e7589 */ /* 0x0002a400000e0000 */
.L_x_886:
[----:B--2---:R-:W-:Y:S02]  /*18000*/  ISETP.NE.AND P0, PT, R14, RZ, PT ;  /* 0x000000ff0e00720c */ /* 0x004fe40003f05270 */
[----:B------:R-:W-:-:S11]  /*18010*/  PLOP3.LUT P6, PT, PT, PT, PT, 0x8, 0x0 ;  /* 0x000000000000781c */ /* 0x000fd60003fce170 */
[----:B------:R-:W-:Y:S05]  /*18020*/  @P0 BRA `(.L_x_826) ;  /* 0x0000000400900947 */ /* 0x000fea0003800000 */
[----:B---3--:R-:W-:Y:S01]  /*18030*/  UMOV UR4, 0xffffffff ;  /* 0xffffffff00047882 */ /* 0x008fe20000000000 */
[----:B------:R-:W-:Y:S02]  /*18040*/  VIADD R6, R17, 0xffffffff ;  /* 0xffffffff11067836 */ /* 0x000fe40000000000 */
[----:B------:R-:W-:Y:S05]  /*18050*/  BRA.DIV UR4, `(.L_x_827) ;  /* 0x0000002a04387947 */ /* 0x000fea000b800000 */
[----:B------:R-:W-:-:S13]  /*18060*/  ELECT P6, URZ, PT ;  /* 0x00000000003f782f */ /* 0x000fda00038c0000 */
.L_x_889:
[----:B------:R-:W-:Y:S05]  /*18070*/  @!P6 BRA `(.L_x_828) ;  /* 0x000000040038e947 */ /* 0x000fea0003800000 */
[----:B------:R-:W-:Y:S01]  /*18080*/  IMAD.MOV.U32 R0, RZ, RZ, R21 ;  /* 0x000000ffff007224 */ /* 0x000fe200078e0015 */
[----:B------:R-:W-:Y:S06]  /*18090*/  @!P1 BRA `(.L_x_829) ;  /* 0x0000000000489947 */ /* 0x000fec0003800000 */
[----:B------:R-:W2:Y:S01]  /*180a0*/  LDC R7, c[0x0][0x41c] ;  /* 0x00010700ff077b82 */ /* 0x000ea20000000800 */
[----:B------:R-:W-:Y:S01]  /*180b0*/  IMAD.MOV.U32 R0, RZ, RZ, R6 ;  /* 0x000000ffff007224 */ /* 0x000fe200078e0006 */
[----:B------:R-:W-:Y:S01]  /*180c0*/  ULDC.64 UR4, c[0x0][0x408] ;  /* 0x0001020000047ab9 */ /* 0x000fe20000000a00 */
[----:B--2---:R-:W-:-:S13]  /*180d0*/  ISETP.NE.AND P0, PT, R7, 0x1, PT ;  /* 0x000000010700780c */ /* 0x004fda0003f05270 */
[----:B------:R-:W2:Y:S02]  /*180e0*/  @P0 LDC.64 R4, c[0x0][0x420] ;  /* 0x00010800ff040b82 */ /* 0x000ea40000000a00 */
[----:B--2---:R-:W-:-:S05]  /*180f0*/  @P0 IMAD.HI.U32 R4, R6, R4, RZ ;  /* 0x0000000406040227 */ /* 0x004fca00078e00ff */
[----:B------:R-:W-:-:S04]  /*18100*/  @P0 SHF.R.U32.HI R0, RZ, R5, R4 ;  /* 0x00000005ff000219 */ /* 0x000fc80000011604 */
[--C-:B------:R-:W-:Y:S01]  /*18110*/  SHF.R.S32.HI R5, RZ, 0x1f, R0.reuse ;  /* 0x0000001fff057819 */ /* 0x100fe20000011400 */
[----:B------:R-:W-:-:S04]  /*18120*/  IMAD.MOV R4, RZ, RZ, -R0 ;  /* 0x000000ffff047224 */ /* 0x000fc800078e0a00 */
[----:B------:R-:W-:Y:S02]  /*18130*/  IMAD R6, R7, R4, R6 ;  /* 0x0000000407067224 */ /* 0x000fe400078e0206 */
[----:B------:R-:W-:Y:S02]  /*18140*/  IMAD R7, R8, UR4, RZ ;  /* 0x0000000408077c24 */ /* 0x000fe4000f8e02ff */
[----:B------:R-:W-:Y:S02]  /*18150*/  IMAD.MOV.U32 R4, RZ, RZ, R0 ;  /* 0x000000ffff047224 */ /* 0x000fe400078e0000 */
[C---:B------:R-:W-:Y:S02]  /*18160*/  IMAD R0, R21.reuse, UR5, R7 ;  /* 0x0000000515007c24 */ /* 0x040fe4000f8e0207 */
[----:B------:R-:W-:-:S04]  /*18170*/  IMAD.WIDE.U32 R4, R21, UR4, R4 ;  /* 0x0000000415047c25 */ /* 0x000fc8000f8e0004 */
[----:B------:R-:W-:Y:S01]  /*18180*/  IMAD.IADD R0, R5, 0x1, R0 ;  /* 0x0000000105007824 */ /* 0x000fe200078e0200 */
[----:B------:R-:W-:-:S04]  /*18190*/  LEA R2, P0, R4, R2, 0x2 ;  /* 0x0000000204027211 */ /* 0x000fc800078010ff */
[----:B------:R-:W-:-:S05]  /*181a0*/  LEA.HI.X R3, R4, R3, R0, 0x2, P0 ;  /* 0x0000000304037211 */ /* 0x000fca00000f1400 */
[----:B------:R2:W5:Y:S04]  /*181b0*/  LDG.E R0, desc[UR46][R2.64] ;  /* 0x0000002e02007981 */ /* 0x000568000c1e1900 */
.L_x_829:
[----:B--2---:R-:W2:Y:S04]  /*181c0*/  LDL R3, [R1] ;  /* 0x0000000001037983 */ /* 0x004ea80000100800 */
[----:B------:R-:W3:Y:S01]  /*181d0*/  LDL R2, [R1+0x4] ;  /* 0x0000040001027983 */ /* 0x000ee20000100800 */
[----:B------:R-:W-:Y:S02]  /*181e0*/  ISETP.NE.AND P0, PT, R18, RZ, PT ;  /* 0x000000ff1200720c */ /* 0x000fe40003f05270 */
[----:B--2---:R-:W-:Y:S02]  /*181f0*/  LEA R4, R3, UR40, 0x3 ;  /* 0x0000002803047c11 */ /* 0x004fe4000f8e18ff */
[----:B---3--:R-:W-:-:S04]  /*18200*/  SHF.L.U32 R3, R2, 0x1f, RZ ;  /* 0x0000001f02037819 */ /* 0x008fc800000006ff */
[----:B------:R-:W2:Y:S02]  /*18210*/  SYNCS.PHASECHK.TRANS64.TRYWAIT P3, [R4+URZ+0x28880], R3 ;  /* 0x02888003040075a7 */ /* 0x000ea4000806017f */
[----:B--2---:R-:W-:Y:S05]  /*18220*/  @!P3 BRA `(.L_x_830) ;  /* 0x0000002400e4b947 */ /* 0x004fea0003800000 */
.L_x_890:
        /* <DEDUP_REMOVED lines=8> */
.L_x_831:
[----:B------:R-:W3:Y:S04]  /*182b0*/  LDL R7, [R1] ;  /* 0x0000000001077983 */ /* 0x000ee80000100800 */
        /* <DEDUP_REMOVED lines=19> */
.L_x_891:
[----:B------:R-:W-:Y:S05]  /*183f0*/  @P0 BRA `(.L_x_833) ;  /* 0x00000000001c0947 */ /* 0x000fea0003800000 */
[----:B------:R-:W4:Y:S01]  /*18400*/  S2R R5, SR_TID.X ;  /* 0x0000000000057919 */ /* 0x000f220000002100 */
[----:B--23--:R-:W-:-:S04]  /*18410*/  IMAD.MOV.U32 R3, RZ, RZ, 0x6000 ;  /* 0x00006000ff037424 */ /* 0x00cfc800078e00ff */
[----:B------:R2:W-:Y:S01]  /*18420*/  SYNCS.ARRIVE.TRANS64 RZ, [R4+URZ+0x28830], R3 ;  /* 0x0288300304ff79a7 */ /* 0x0005e2000800003f */
[----:B----4-:R-:W-:-:S04]  /*18430*/  LOP3.LUT R5, R5, 0x1f, RZ, 0xc0, !PT ;  /* 0x0000001f05057812 */ /* 0x010fc800078ec0ff */
[----:B------:R-:W-:-:S13]  /*18440*/  ISETP.NE.AND P0, PT, R5, RZ, PT ;  /* 0x000000ff0500720c */ /* 0x000fda0003f05270 */
[----:B--2---:R-:W-:Y:S05]  /*18450*/  @!P0 BRA `(.L_x_833) ;  /* 0x0000000000048947 */ /* 0x004fea0003800000 */
[----:B------:R-:W-:Y:S01]  /*18460*/  BPT.TRAP 0x1 ;  /* 0x000000040000795c */ /* 0x000fe20000300000 */
.L_x_833:
[----:B--23--:R-:W2:Y:S01]  /*18470*/  LDL R3, [R1+0x8] ;  /* 0x0000080001037983 */ /* 0x00cea20000100800 */
        /* <DEDUP_REMOVED lines=13> */
[----:B--2---:R-:W-:Y:S01]  /*18550*/  NOP ;  /* 0x0000000000007918 */ /* 0x004fe20000000000 */
.L_x_828:
[----:B------:R-:W-:Y:S05]  /*18560*/  WARPSYNC.ALL ;  /* 0x0000000000007948 */ /* 0x000fea0003800000 */
[----:B------:R-:W-:Y:S01]  /*18570*/  BAR.SYNC.DEFER_BLOCKING 0x8, 0x120 ;  /* 0x0204800000007b1d */ /* 0x000fe20000010000 */
[----:B------:R-:W-:Y:S01]  /*18580*/  ELECT P0, URZ, PT ;  /* 0x00000000003f782f */ /* 0x000fe20003800000 */
[----:B------:R-:W-:Y:S02]  /*18590*/  UIADD3 UR4, UP0, UR42, 0x270, URZ ;  /* 0x000002702a047890 */ /* 0x000fe4000ff1e03f */
[----:B------:R-:W-:Y:S02]  /*185a0*/  UIADD3 UR8, UR40, 0x18400, URZ ;  /* 0x0001840028087890 */ /* 0x000fe4000fffe03f */
[----:B------:R-:W-:-:S02]  /*185b0*/  UIADD3 UR9, UR40, 0x28800, URZ ;  /* 0x0002880028097890 */ /* 0x000fc4000fffe03f */
[----:B------:R-:W-:Y:S01]  /*185c0*/  UIADD3.X UR5, URZ, UR43, URZ, UP0, !UPT ;  /* 0x0000002b3f057290 */ /* 0x000fe200087fe43f */
[----:B------:R-:W-:Y:S01]  /*185d0*/  UMOV UR6, 0x0 ;  /* 0x0000000000067882 */ /* 0x000fe20000000000 */
[----:B------:R-:W-:Y:S01]  /*185e0*/  UMOV UR7, 0x12f00000 ;  /* 0x12f0000000077882 */ /* 0x000fe20000000000 */
[----:B------:R-:W-:-:S03]  /*185f0*/  UMOV UR10, URZ ;  /* 0x0000003f000a7c82 */ /* 0x000fc60008000000 */
[----:B------:R-:W-:Y:S01]  /*18600*/  @P0 IMAD.MOV.U32 R2, RZ, RZ, 0x4000 ;  /* 0x00004000ff020424 */ /* 0x000fe200078e00ff */
[----:B------:R-:W-:Y:S01]  /*18610*/  UMOV UR11, UR37 ;  /* 0x00000025000b7c82 */ /* 0x000fe20008000000 */
[----:B------:R-:W-:Y:S01]  /*18620*/  UMOV UR12, UR38 ;  /* 0x00000026000c7c82 */ /* 0x000fe20008000000 */
[----:B------:R-:W-:Y:S01]  /*18630*/  UMOV UR13, UR39 ;  /* 0x00000027000d7c82 */ /* 0x000fe20008000000 */
[----:B------:R2:W-:Y:S01]  /*18640*/  @P0 SYNCS.ARRIVE.TRANS64 RZ, [UR40+0x28800], R2 ;  /* 0x02880002ffff09a7 */ /* 0x0005e20008000028 */
[----:B------:R2:W-:Y:S01]  /*18650*/  UTMALDG.4D [UR8], [UR4], desc[UR6] ;  /* 0x00000608040075b4 */ /* 0x0005e20008019000 */
[----:B------:R-:W-:Y:S02]  /*18660*/  NOP ;  /* 0x0000000000007918 */ /* 0x000fe40000000000 */
.L_x_826:
[----:B------:R-:W4:Y:S01]  /*18670*/  LDL.LU R3, [R1+0x28] ;  /* 0x0000280001037983 */ /* 0x000f220000300800 */
[----:B------:R-:W-:Y:S01]  /*18680*/  BSSY B0, `(.L_x_834) ;  /* 0x0000009000007945 */ /* 0x000fe20003800000 */
[----:B----4-:R-:W-:-:S05]  /*18690*/  VIADD R3, R3, 0x1 ;  /* 0x0000000103037836 */ /* 0x010fca0000000000 */
[----:B--2---:R-:W-:Y:S01]  /*186a0*/  LEA.HI R2, R3, R3, RZ, 0x1 ;  /* 0x0000000303027211 */ /* 0x004fe200078f08ff */
[----:B------:R2:W-:Y:S03]  /*186b0*/  STL [R1+0x28], R3 ;  /* 0x0000280301007387 */ /* 0x0005e60000100800 */
[----:B------:R-:W-:-:S05]  /*186c0*/  LOP3.LUT R2, R2, 0xfffffffe, RZ, 0xc0, !PT ;  /* 0xfffffffe02027812 */ /* 0x000fca00078ec0ff */
[----:B------:R-:W-:-:S05]  /*186d0*/  IMAD.IADD R2, R3, 0x1, -R2 ;  /* 0x0000000103027824 */ /* 0x000fca00078e0a02 */
[----:B------:R-:W-:-:S04]  /*186e0*/  SHF.L.U32 R2, R2, 0x1f, RZ ;  /* 0x0000001f02027819 */ /* 0x000fc800000006ff */
[----:B------:R-:W4:Y:S02]  /*186f0*/  SYNCS.PHASECHK.TRANS64.TRYWAIT P0, [UR40+0x28820], R2 ;  /* 0x02882002ff0075a7 */ /* 0x000f240008000168 */
[----:B--2-4-:R-:W-:Y:S05]  /*18700*/  @!P0 BRA `(.L_x_835) ;  /* 0x0000002000d48947 */ /* 0x014fea0003800000 */
.L_x_892:
[----:B---3--:R-:W-:Y:S05]  /*18710*/  BSYNC B0 ;  /* 0x0000000000007941 */ /* 0x008fea0003800000 */
.L_x_834:
[----:B--2---:R-:W2:Y:S01]  /*18720*/  LDL R3, [R1+0x10] ;  /* 0x0000100001037983 */ /* 0x004ea20000100800 */
[----:B-1----:R-:W-:-:S05]  /*18730*/  VIADD R19, R17, 0xfffffffe ;  /* 0xfffffffe11137836 */ /* 0x002fca0000000000 */
[----:B--2---:R-:W-:-:S13]  /*18740*/  ISETP.GE.AND P0, PT, R19, R3, PT ;  /* 0x000000031300720c */ /* 0x004fda0003f06270 */
[----:B------:R-:W-:Y:S05]  /*18750*/  @!P0 BRA `(.L_x_836) ;  /* 0x0000000c00b88947 */ /* 0x000fea0003800000 */
[----:B------:R1:W5:Y:S04]  /*18760*/  LDL.LU R6, [R1] ;  /* 0x0000000001067983 */ /* 0x0003680000300800 */
[----:B------:R1:W5:Y:S02]  /*18770*/  LDL.LU R7, [R1+0x4] ;  /* 0x0000040001077983 */ /* 0x0003640000300800 */
.L_x_856:
[----:B-----5:R-:W-:Y:S01]  /*18780*/  VIADD R3, R6, 0x1 ;  /* 0x0000000106037836 */ /* 0x020fe20000000000 */
[----:B------:R-:W-:Y:S05]  /*18790*/  YIELD ;  /* 0x0000000000007946 */ /* 0x000fea0003800000 */
[----:B------:R-:W-:Y:S01]  /*187a0*/  ISETP.NE.AND P0, PT, R3, 0x2, PT ;  /* 0x000000020300780c */ /* 0x000fe20003f05270 */
[----:B------:R-:W-:Y:S03]  /*187b0*/  BSSY B0, `(.L_x_837) ;  /* 0x000006a000007945 */ /* 0x000fe60003800000 */
[----:B------:R-:W-:-:S02]  /*187c0*/  SEL R2, RZ, 0x1, P0 ;  /* 0x00000001ff027807 */ /* 0x000fc40000000000 */
[----:B---3--:R-:W-:Y:S02]  /*187d0*/  SEL R10, R3, RZ, P0 ;  /* 0x000000ff030a7207 */ /* 0x008fe40000000000 */
[----:B------:R-:W-:-:S05]  /*187e0*/  LOP3.LUT R9, R7, R2, RZ, 0x3c, !PT ;  /* 0x0000000207097212 */ /* 0x000fca00078e3cff */
[----:B------:R2:W-:Y:S04]  /*187f0*/  STL [R1+0x4], R9 ;  /* 0x0000040901007387 */ /* 0x0005e80000100800 */
[----:B------:R2:W-:Y:S01]  /*18800*/  STL [R1], R10 ;  /* 0x0000000a01007387 */ /* 0x0005e20000100800 */
[----:B------:R-:W-:Y:S05]  /*18810*/  @!P6 BRA `(.L_x_838) ;  /* 0x00000004008ce947 */ /* 0x000fea0003800000 */
[----:B------:R-:W-:Y:S01]  /*18820*/  IMAD.MOV.U32 R8, RZ, RZ, R19 ;  /* 0x000000ffff087224 */ /* 0x000fe200078e0013 */
[----:B------:R-:W-:Y:S06]  /*18830*/  @!P1 BRA `(.L_x_839) ;  /* 0x00000000004c9947 */ /* 0x000fec0003800000 */
[----:B------:R-:W3:Y:S01]  /*18840*/  LDL R5, [R1+0xc] ;  /* 0x00000c0001057983 */ /* 0x000ee20000100800 */
[----:B------:R-:W4:Y:S01]  /*18850*/  LDC R4, c[0x0][0x41c] ;  /* 0x00010700ff047b82 */ /* 0x000f220000000800 */
[----:B------:R-:W-:Y:S01]  /*18860*/  ULDC.64 UR4, c[0x0][0x408] ;  /* 0x0001020000047ab9 */ /* 0x000fe20000000a00 */
[----:B----4-:R-:W-:-:S13]  /*18870*/  ISETP.NE.AND P0, PT, R4, 0x1, PT ;  /* 0x000000010400780c */ /* 0x010fda0003f05270 */
[----:B------:R-:W4:Y:S02]  /*18880*/  @P0 LDC.64 R2, c[0x0][0x420] ;  /* 0x00010800ff020b82 */ /* 0x000f240000000a00 */
[----:B----4-:R-:W-:-:S04]  /*18890*/  @P0 IMAD.HI.U32 R0, R19, R2, RZ ;  /* 0x0000000213000227 */ /* 0x010fc800078e00ff */
[----:B------:R-:W-:Y:S01]  /*188a0*/  IMAD.MOV.U32 R2, RZ, RZ, R19 ;  /* 0x000000ffff027224 */ /* 0x000fe200078e0013 */
[----:B------:R-:W-:-:S04]  /*188b0*/  @P0 SHF.R.U32.HI R2, RZ, R3, R0 ;  /* 0x00000003ff020219 */ /* 0x000fc80000011600 */
[--C-:B------:R-:W-:Y:S01]  /*188c0*/  SHF.R.S32.HI R3, RZ, 0x1f, R2.reuse ;  /* 0x0000001fff037819 */ /* 0x100fe20000011402 */
[--C-:B------:R-:W-:Y:S02]  /*188d0*/  IMAD.MOV R8, RZ, RZ, -R2.reuse ;  /* 0x000000ffff087224 */ /* 0x100fe400078e0a02 */
[----:B------:R-:W-:-:S04]  /*188e0*/  IMAD.WIDE.U32 R2, R21, UR4, R2 ;  /* 0x0000000415027c25 */ /* 0x000fc8000f8e0002 */
[----:B------:R-:W-:Y:S02]  /*188f0*/  IMAD R8, R4, R8, R19 ;  /* 0x0000000804087224 */ /* 0x000fe400078e0213 */
[----:B---3--:R-:W-:-:S04]  /*18900*/  IMAD R0, R5, UR4, RZ ;  /* 0x0000000405007c24 */ /* 0x008fc8000f8e02ff */
[----:B------:R-:W-:Y:S01]  /*18910*/  IMAD R0, R21, UR5, R0 ;  /* 0x0000000515007c24 */ /* 0x000fe2000f8e0200 */
[----:B------:R-:W-:Y:S02]  /*18920*/  ULDC.64 UR4, c[0x0][0x3f8] ;  /* 0x0000fe0000047ab9 */ /* 0x000fe40000000a00 */
[----:B------:R-:W-:Y:S01]  /*18930*/  LEA R4, P0, R2, UR4, 0x2 ;  /* 0x0000000402047c11 */ /* 0x000fe2000f8010ff */
[----:B------:R-:W-:-:S05]  /*18940*/  IMAD.IADD R0, R0, 0x1, R3 ;  /* 0x0000000100007824 */ /* 0x000fca00078e0203 */
[----:B------:R-:W-:-:S05]  /*18950*/  LEA.HI.X R5, R2, UR5, R0, 0x2, P0 ;  /* 0x0000000502057c11 */ /* 0x000fca00080f1400 */
[----:B------:R3:W5:Y:S02]  /*18960*/  LDG.E R0, desc[UR46][R4.64] ;  /* 0x0000002e04007981 */ /* 0x000764000c1e1900 */
.L_x_839:
[----:B---3--:R-:W-:Y:S01]  /*18970*/  LEA R4, R10, UR40, 0x3 ;  /* 0x000000280a047c11 */ /* 0x008fe2000f8e18ff */
[----:B------:R-:W3:Y:S01]  /*18980*/  S2R R2, SR_TID.X ;  /* 0x0000000000027919 */ /* 0x000ee20000002100 */
[----:B------:R-:W-:Y:S01]  /*18990*/  SHF.L.U32 R3, R9, 0x1f, RZ ;  /* 0x0000001f09037819 */ /* 0x000fe200000006ff */
[----:B------:R-:W-:Y:S03]  /*189a0*/  BSSY B1, `(.L_x_840) ;  /* 0x0000005000017945 */ /* 0x000fe60003800000 */
[----:B------:R-:W4:Y:S01]  /*189b0*/  SYNCS.PHASECHK.TRANS64.TRYWAIT P0, [R4+URZ+0x28880], R3 ;  /* 0x02888003040075a7 */ /* 0x000f22000800017f */
[----:B---3--:R-:W-:-:S04]  /*189c0*/  LOP3.LUT R2, R2, 0x7f, RZ, 0xc0, !PT ;  /* 0x0000007f02027812 */ /* 0x008fc800078ec0ff */
[----:B------:R-:W-:Y:S01]  /*189d0*/  ISETP.NE.AND P3, PT, R2, RZ, PT ;  /* 0x000000ff0200720c */ /* 0x000fe20003f65270 */
[----:B----4-:R-:W-:-:S12]  /*189e0*/  @!P0 BRA `(.L_x_841) ;  /* 0x0000002000348947 */ /* 0x010fd80003800000 */
.L_x_893:
[----:B------:R-:W-:Y:S05]  /*189f0*/  BSYNC B1 ;  /* 0x0000000000017941 */ /* 0x000fea0003800000 */
.L_x_840:
[----:B------:R-:W-:Y:S04]  /*18a00*/  BSSY B1, `(.L_x_842) ;  /* 0x0000009000017945 */ /* 0x000fe80003800000 */
[----:B------:R-:W-:Y:S05]  /*18a10*/  @P3 BRA `(.L_x_843) ;  /* 0x00000000001c3947 */ /* 0x000fea0003800000 */
[----:B------:R-:W4:Y:S02]  /*18a20*/  S2R R2, SR_TID.X ;  /* 0x0000000000027919 */ /* 0x000f240000002100 */
[----:B----4-:R-:W-:Y:S01]  /*18a30*/  LOP3.LUT R5, R2, 0x1f, RZ, 0xc0, !PT ;  /* 0x0000001f02057812 */ /* 0x010fe200078ec0ff */
[----:B------:R-:W-:-:S03]  /*18a40*/  IMAD.MOV.U32 R2, RZ, RZ, 0x6000 ;  /* 0x00006000ff027424 */ /* 0x000fc600078e00ff */
[----:B------:R-:W-:Y:S01]  /*18a50*/  ISETP.NE.AND P0, PT, R5, RZ, PT ;  /* 0x000000ff0500720c */ /* 0x000fe20003f05270 */
[----:B------:R4:W-:-:S12]  /*18a60*/  SYNCS.ARRIVE.TRANS64 RZ, [R4+URZ+0x28870], R2 ;  /* 0x0288700204ff79a7 */ /* 0x0009d8000800003f */
[----:B----4-:R-:W-:Y:S05]  /*18a70*/  @!P0 BRA `(.L_x_843) ;  /* 0x0000000000048947 */ /* 0x010fea0003800000 */
[----:B------:R-:W-:Y:S01]  /*18a80*/  BPT.TRAP 0x1 ;  /* 0x000000040000795c */ /* 0x000fe20000300000 */
.L_x_843:
[----:B------:R-:W-:Y:S05]  /*18a90*/  BSYNC B1 ;  /* 0x0000000000017941 */ /* 0x000fea0003800000 */
.L_x_842:
[----:B------:R-:W4:Y:S04]  /*18aa0*/  LDL R2, [R1+0x8] ;  /* 0x0000080001027983 */ /* 0x000f280000100800 */
[----:B------:R-:W3:Y:S01]  /*18ab0*/  LDL R5, [R1] ;  /* 0x0000000001057983 */ /* 0x000ee20000100800 */
[----:B--2---:R-:W-:Y:S01]  /*18ac0*/  IMAD.MOV.U32 R10, RZ, RZ, RZ ;  /* 0x000000ffff0a7224 */ /* 0x004fe200078e00ff */
[----:B------:R-:W-:Y:S01]  /*18ad0*/  UIADD3 UR4, UP0, UR42, 0x470, URZ ;  /* 0x000004702a047890 */ /* 0x000fe2000ff1e03f */
[----:B------:R-:W-:Y:S01]  /*18ae0*/  PLOP3.LUT P0, PT, PT, PT, PT, 0x80, 0x0 ;  /* 0x000000000000781c */ /* 0x000fe20003f0f070 */
[----:B------:R-:W-:Y:S01]  /*18af0*/  UMOV UR6, 0x0 ;  /* 0x0000000000067882 */ /* 0x000fe20000000000 */
[----:B------:R-:W-:Y:S01]  /*18b00*/  UMOV UR7, 0x14f00000 ;  /* 0x14f0000000077882 */ /* 0x000fe20000000000 */
[----:B------:R-:W-:Y:S01]  /*18b10*/  R2UR UR10, R10 ;  /* 0x000000000a0a72ca */ /* 0x000fe200000e0000 */
[----:B------:R-:W-:Y:S01]  /*18b20*/  UIADD3.X UR5, URZ, UR43, URZ, UP0, !UPT ;  /* 0x0000002b3f057290 */ /* 0x000fe200087fe43f */
[----:B----4-:R-:W-:Y:S01]  /*18b30*/  R2UR UR12, R2 ;  /* 0x00000000020c72ca */ /* 0x010fe200000e0000 */
[----:B------:R-:W-:-:S04]  /*18b40*/  IMAD.U32 R2, RZ, RZ, UR40 ;  /* 0x00000028ff027e24 */ /* 0x000fc8000f8e00ff */
[----:B---3--:R-:W-:Y:S02]  /*18b50*/  IMAD R2, R5, 0x6000, R2 ;  /* 0x0000600005027824 */ /* 0x008fe400078e0202 */
[----:B------:R-:W-:Y:S02]  /*18b60*/  IMAD R5, R8, 0xc0, RZ ;  /* 0x000000c008057824 */ /* 0x000fe400078e02ff */
[----:B------:R-:W-:Y:S02]  /*18b70*/  VIADD R8, R4, 0x28870 ;  /* 0x0002887004087836 */ /* 0x000fe40000000000 */
[----:B------:R-:W-:-:S07]  /*18b80*/  VIADD R9, R2, 0xc400 ;  /* 0x0000c40002097836 */ /* 0x000fce0000000000 */
.L_x_844:
        /* <DEDUP_REMOVED lines=12> */
.L_x_894:
[----:B------:R-:W-:Y:S05]  /*18c50*/  BSYNC B1 ;  /* 0x0000000000017941 */ /* 0x000fea0003800000 */
.L_x_845:
[----:B------:R-:W-:Y:S01]  /*18c60*/  BSSY B1, `(.L_x_847) ;  /* 0x000000b000017945 */ /* 0x000fe20003800000 */
[----:B------:R-:W-:Y:S02]  /*18c70*/  IMAD.MOV.U32 R8, RZ, RZ, 0x0 ;  /* 0x00000000ff087424 */ /* 0x000fe400078e00ff */
[----:B------:R-:W-:Y:S01]  /*18c80*/  IMAD.MOV.U32 R9, RZ, RZ, 0x14f00000 ;  /* 0x14f00000ff097424 */ /* 0x000fe200078e00ff */
[----:B------:R-:W-:Y:S06]  /*18c90*/  @P3 BRA `(.L_x_848) ;  /* 0x00000000001c3947 */ /* 0x000fec0003800000 */
[----:B------:R-:W3:Y:S01]  /*18ca0*/  S2R R11, SR_TID.X ;  /* 0x00000000000b7919 */ /* 0x000ee20000002100 */
[----:B--2---:R-:W-:-:S04]  /*18cb0*/  IMAD.MOV.U32 R3, RZ, RZ, 0x6000 ;  /* 0x00006000ff037424 */ /* 0x004fc800078e00ff */
[----:B------:R4:W-:Y:S01]  /*18cc0*/  SYNCS.ARRIVE.TRANS64 RZ, [R4+URZ+0x28830], R3 ;  /* 0x0288300304ff79a7 */ /* 0x0009e2000800003f */
[----:B---3--:R-:W-:-:S04]  /*18cd0*/  LOP3.LUT R11, R11, 0x1f, RZ, 0xc0, !PT ;  /* 0x0000001f0b0b7812 */ /* 0x008fc800078ec0ff */
[----:B------:R-:W-:-:S13]  /*18ce0*/  ISETP.NE.AND P0, PT, R11, RZ, PT ;  /* 0x000000ff0b00720c */ /* 0x000fda0003f05270 */
[----:B----4-:R-:W-:Y:S05]  /*18cf0*/  @!P0 BRA `(.L_x_848) ;  /* 0x0000000000048947 */ /* 0x010fea0003800000 */
[----:B------:R-:W-:Y:S01]  /*18d00*/  BPT.TRAP 0x1 ;  /* 0x000000040000795c */ /* 0x000fe20000300000 */
.L_x_848:
[----:B------:R-:W-:Y:S05]  /*18d10*/  BSYNC B1 ;  /* 0x0000000000017941 */ /* 0x000fea0003800000 */
.L_x_847:
[----:B--2---:R-:W2:Y:S01]  /*18d20*/  LDL R3, [R1+0x8] ;  /* 0x0000080001037983 */ /* 0x004ea20000100800 */
        /* <DEDUP_REMOVED lines=9> */
.L_x_849:
        /* <DEDUP_REMOVED lines=9> */
.L_x_838:
[----:B------:R-:W-:Y:S05]  /*18e50*/  BSYNC B0 ;  /* 0x0000000000007941 */ /* 0x000fea0003800000 */
.L_x_837:
[----:B------:R-:W3:Y:S02]  /*18e60*/  LDL R3, [R1+0x2c] ;  /* 0x00002c0001037983 */ /* 0x000ee40000100800 */
[----:B---3--:R-:W-:-:S13]  /*18e70*/  ISETP.NE.AND P0, PT, R3, 0x3, PT ;  /* 0x000000030300780c */ /* 0x008fda0003f05270 */
[----:B------:R-:W-:Y:S05]  /*18e80*/  @!P0 BRA `(.L_x_850) ;  /* 0x0000000000048947 */ /* 0x000fea0003800000 */
[----:B------:R-:W-:Y:S01]  /*18e90*/  BPT.TRAP 0x1 ;  /* 0x000000040000795c */ /* 0x000fe20000300000 */
.L_x_850:
[----:B------:R-:W3:Y:S01]  /*18ea0*/  LDL R3, [R1+0x20] ;  /* 0x0000200001037983 */ /* 0x000ee20000100800 */
[----:B------:R-:W-:Y:S01]  /*18eb0*/  LOP3.LUT R2, R7, 0x1, RZ, 0x3c, !PT ;  /* 0x0000000107027812 */ /* 0x000fe200078e3cff */
[----:B------:R-:W-:Y:S01]  /*18ec0*/  BSSY B0, `(.L_x_851) ;  /* 0x0000006000007945 */ /* 0x000fe20003800000 */
[----:B------:R-:W-:Y:S02]  /*18ed0*/  LEA R20, R6, UR40, 0x3 ;  /* 0x0000002806147c11 */ /* 0x000fe4000f8e18ff */
[----:B------:R-:W-:-:S04]  /*18ee0*/  SHF.L.U32 R2, R2, 0x1f, RZ ;  /* 0x0000001f02027819 */ /* 0x000fc800000006ff */
[----:B------:R-:W4:Y:S01]  /*18ef0*/  SYNCS.PHASECHK.TRANS64.TRYWAIT P3, [R20+URZ+0x28870], R2 ;  /* 0x02887002140075a7 */ /* 0x000f22000806017f */
[----:B---3--:R-:W-:Y:S01]  /*18f00*/  ISETP.NE.AND P0, PT, R3, 0x3, PT ;  /* 0x000000030300780c */ /* 0x008fe20003f05270 */
[----:B----4-:R-:W-:-:S12]  /*18f10*/  @!P3 BRA `(.L_x_852) ;  /* 0x0000001c0010b947 */ /* 0x010fd80003800000 */
.L_x_895:
[----:B------:R-:W-:Y:S05]  /*18f20*/  BSYNC B0 ;  /* 0x0000000000007941 */ /* 0x000fea0003800000 */
.L_x_851:
[----:B------:R-:W-:Y:S05]  /*18f30*/  @!P0 BRA `(.L_x_853) ;  /* 0x0000000000048947 */ /* 0x000fea0003800000 */
[----:B------:R-:W-:Y:S01]  /*18f40*/  BPT.TRAP 0x1 ;  /* 0x000000040000795c */ /* 0x000fe20000300000 */
.L_x_853:
[----:B------:R-:W-:Y:S01]  /*18f50*/  SHF.L.U32 R3, R7, 0x1f, RZ ;  /* 0x0000001f07037819 */ /* 0x000fe200000006ff */
[----:B---3--:R-:W-:-:S03]  /*18f60*/  IMAD R2, R6, 0x6000, RZ ;  /* 0x0000600006027824 */ /* 0x008fc600078e02ff */
[----:B------:R-:W3:Y:S02]  /*18f70*/  SYNCS.PHASECHK.TRANS64.TRYWAIT P3, [R20+URZ+0x28860], R3 ;  /* 0x02886003140075a7 */ /* 0x000ee4000806017f */
[----:B---3--:R-:W-:Y:S05]  /*18f80*/  @!P3 BRA `(.L_x_854) ;  /* 0x0000001c0008b947 */ /* 0x008fea0003800000 */
.L_x_896:
[----:B------:R-:W3:Y:S04]  /*18f90*/  LDL R4, [R1+0x18] ;  /* 0x0000180001047983 */ /* 0x000ee80000100800 */
[----:B------:R-:W4:Y:S01]  /*18fa0*/  LDL R12, [R1+0x14] ;  /* 0x00001400010c7983 */ /* 0x000f220000100800 */
[----:B------:R-:W-:Y:S05]  /*18fb0*/  WARPSYNC.ALL ;  /* 0x0000000000007948 */ /* 0x000fea0003800000 */
[----:B------:R-:W5:Y:S01]  /*18fc0*/  S2R R8, SR_TID.X ;  /* 0x0000000000087919 */ /* 0x000f620000002100 */
[----:B--2---:R-:W-:-:S02]  /*18fd0*/  IMAD.MOV.U32 R10, RZ, RZ, 0x40 ;  /* 0x00000040ff0a7424 */ /* 0x004fc400078e00ff */
[----:B------:R-:W-:Y:S01]  /*18fe0*/  IMAD.MOV.U32 R17, RZ, RZ, 0x20 ;  /* 0x00000020ff117424 */ /* 0x000fe200078e00ff */
[----:B------:R-:W2:Y:S01]  /*18ff0*/  S2R R14, SR_TID.X ;  /* 0x00000000000e7919 */ /* 0x000ea20000002100 */
[----:B-----5:R-:W-:-:S04]  /*19000*/  LOP3.LUT P3, RZ, R8, 0x4, RZ, 0xc0, !PT ;  /* 0x0000000408ff7812 */ /* 0x020fc8000786c0ff */
[----:B------:R-:W-:Y:S02]  /*19010*/  SEL R10, R10, 0xffffffc0, !P3 ;  /* 0xffffffc00a0a7807 */ /* 0x000fe40005800000 */
[----:B--2---:R-:W-:-:S04]  /*19020*/  LOP3.LUT P3, RZ, R14, 0x4, RZ, 0xc0, !PT ;  /* 0x000000040eff7812 */ /* 0x004fc8000786c0ff */
[----:B------:R-:W-:Y:S02]  /*19030*/  SEL R17, R17, 0xffffffe0, !P3 ;  /* 0xffffffe011117807 */ /* 0x000fe40005800000 */
[C---:B---3--:R-:W-:Y:S02]  /*19040*/  LOP3.LUT R3, R2.reuse, R4, RZ, 0xfc, !PT ;  /* 0x0000000402037212 */ /* 0x048fe400078efcff */
[----:B----4-:R-:W-:-:S03]  /*19050*/  IADD3 R2, R2, UR40, R12 ;  /* 0x0000002802027c10 */ /* 0x010fc6000fffe00c */
[----:B------:R-:W2:Y:S01]  /*19060*/  LDSM.16.MT88.4 R4, [R3+UR40+0xc400] ;  /* 0x00c400280304783b */ /* 0x000ea20008004200 */
[----:B------:R-:W-:Y:S01]  /*19070*/  VIADD R18, R3, UR40 ;  /* 0x0000002803127c36 */ /* 0x000fe20008000000 */
[----:B------:R-:W-:-:S03]  /*19080*/  IADD3 R17, R17, 0x400, R2 ;  /* 0x0000040011117810 */ /* 0x000fc60007ffe002 */
[----:B------:R-:W-:Y:S01]  /*19090*/  IMAD.IADD R18, R10, 0x1, R18 ;  /* 0x000000010a127824 */ /* 0x000fe200078e0212 */
[C-C-:B--2---:R-:W-:Y:S02]  /*190a0*/  PRMT R8, R4.reuse, 0x6420, R5.reuse ;  /* 0x0000642004087816 */ /* 0x144fe40000000005 */
[----:B------:R-:W-:Y:S02]  /*190b0*/  PRMT R9, R4, 0x7531, R5 ;  /* 0x0000753104097816 */ /* 0x000fe40000000005 */
[C-C-:B------:R-:W-:Y:S02]  /*190c0*/  PRMT R10, R6.reuse, 0x6420, R7.reuse ;  /* 0x00006420060a7816 */ /* 0x140fe40000000007 */
[----:B------:R-:W-:Y:S02]  /*190d0*/  PRMT R11, R6, 0x7531, R7 ;  /* 0x00007531060b7816 */ /* 0x000fe40000000007 */
[----:B------:R-:W2:Y:S04]  /*190e0*/  LDSM.16.MT88.4 R4, [R18+0xc400] ;  /* 0x00c400001204783b */ /* 0x000ea80000004200 */
[----:B------:R2:W-:Y:S02]  /*190f0*/  STSM.16.M88.4 [R2+0x400], R8 ;  /* 0x0004000802007844 */ /* 0x0005e40000000200 */
[----:B--2---:R-:W-:-:S02]  /*19100*/  PRMT R8, R4, 0x6420, R5 ;  /* 0x0000642004087816 */ /* 0x004fc40000000005 */
[----:B------:R-:W-:Y:S02]  /*19110*/  PRMT R9, R4, 0x7531, R5 ;  /* 0x0000753104097816 */ /* 0x000fe40000000005 */
[C-C-:B------:R-:W-:Y:S02]  /*19120*/  PRMT R10, R6.reuse, 0x6420, R7.reuse ;  /* 0x00006420060a7816 */ /* 0x140fe40000000007 */
[----:B------:R-:W-:-:S05]  /*19130*/  PRMT R11, R6, 0x7531, R7 ;  /* 0x00007531060b7816 */ /* 0x000fca0000000007 */
[----:B------:R-:W-:Y:S04]  /*19140*/  STSM.16.M88.4 [R2+0x1400], R8 ;  /* 0x0014000802007844 */ /* 0x000fe80000000200 */
[----:B------:R-:W2:Y:S02]  /*19150*/  LDSM.16.MT88.4 R4, [R3+UR40+0xd400] ;  /* 0x00d400280304783b */ /* 0x000ea40008004200 */
[C-C-:B--2---:R-:W-:Y:S02]  /*19160*/  PRMT R12, R4.reuse, 0x6420, R5.reuse ;  /* 0x00006420040c7816 */ /* 0x144fe40000000005 */
[----:B------:R-:W-:Y:S02]  /*19170*/  PRMT R13, R4, 0x7531, R5 ;  /* 0x00007531040d7816 */ /* 0x000fe40000000005 */
[----:B------:R-:W-:-:S02]  /*19180*/  PRMT R14, R6, 0x6420, R7 ;  /* 0x00006420060e7816 */ /* 0x000fc40000000007 */
[----:B------:R-:W-:Y:S02]  /*19190*/  PRMT R15, R6, 0x7531, R7 ;  /* 0x00007531060f7816 */ /* 0x000fe40000000007 */
[----:B------:R-:W2:Y:S04]  /*191a0*/  LDSM.16.MT88.4 R4, [R18+0xd400] ;  /* 0x00d400001204783b */ /* 0x000ea80000004200 */
[----:B------:R-:W-:Y:S01]  /*191b0*/  STSM.16.M88.4 [R17], R12 ;  /* 0x0000000c11007844 */ /* 0x000fe20000000200 */
[C-C-:B--2---:R-:W-:Y:S02]  /*191c0*/  PRMT R8, R4.reuse, 0x6420, R5.reuse ;  /* 0x0000642004087816 */ /* 0x144fe40000000005 */
[----:B------:R-:W-:Y:S02]  /*191d0*/  PRMT R9, R4, 0x7531, R5 ;  /* 0x0000753104097816 */ /* 0x000fe40000000005 */
[----:B------:R-:W-:-:S02]  /*191e0*/  PRMT R10, R6, 0x6420, R7 ;  /* 0x00006420060a7816 */ /* 0x000fc40000000007 */
        /* <DEDUP_REMOVED lines=8> */
[----:B------:R-:W-:Y:S01]  /*19270*/  STSM.16.M88.4 [R2+0x2400], R12 ;  /* 0x0024000c02007844 */ /* 0x000fe20000000200 */
        /* <DEDUP_REMOVED lines=35> */
[----:B------:R3:W-:Y:S01]  /*194b0*/  STSM.16.M88.4 [R17+0x4000], R12 ;  /* 0x0040000c11007844 */ /* 0x0007e20000000200 */
[C-C-:B--2---:R-:W-:Y:S02]  /*194c0*/  PRMT R8, R4.reuse, 0x6420, R5.reuse ;  /* 0x0000642004087816 */ /* 0x144fe40000000005 */
        /* <DEDUP_REMOVED lines=12> */
.L_x_855:
[----:B------:R-:W4:Y:S01]  /*19590*/  LDL R2, [R1+0x10] ;  /* 0x0000100001027983 */ /* 0x000f220000100800 */
[----:B--2---:R2:W-:Y:S03]  /*195a0*/  SYNCS.ARRIVE.TRANS64.A1T0 RZ, [R20+URZ+0x28850], RZ ;  /* 0x028850ff14ff79a7 */ /* 0x0045e6000810003f */
[----:B------:R1:W5:Y:S04]  /*195b0*/  LDL R6, [R1] ;  /* 0x0000000001067983 */ /* 0x0003680000100800 */
[----:B------:R1:W5:Y:S01]  /*195c0*/  LDL R7, [R1+0x4] ;  /* 0x0000040001077983 */ /* 0x0003620000100800 */
[----:B--2---:R-:W-:-:S05]  /*195d0*/  @!P2 VIADD R20, R20, 0x28880 ;  /* 0x000288801414a836 */ /* 0x004fca0000000000 */
[----:B------:R-:W-:Y:S01]  /*195e0*/  @!P2 PRMT R20, RZ, 0x654, R20 ;  /* 0x00000654ff14a816 */ /* 0x000fe20000000014 */
[----:B------:R-:W-:Y:S06]  /*195f0*/  BAR.SYNC.DEFER_BLOCKING 0x2, 0x80 ;  /* 0x0082000000007b1d */ /* 0x000fec0000010000 */
[----:B------:R1:W-:Y:S01]  /*19600*/  @!P2 SYNCS.ARRIVE.TRANS64.RED.A1T0 RZ, [R20+URZ], RZ ;  /* 0x000000ff14ffa9a7 */ /* 0x0003e2000810043f */
[C---:B----4-:R-:W-:Y:S01]  /*19610*/  ISETP.GT.AND P0, PT, R19.reuse, R2, PT ;  /* 0x000000021300720c */ /* 0x050fe20003f04270 */
[----:B------:R-:W-:-:S12]  /*19620*/  VIADD R19, R19, 0xffffffff ;  /* 0xffffffff13137836 */ /* 0x000fd80000000000 */
[----:B-1----:R-:W-:Y:S05]  /*19630*/  @P0 BRA `(.L_x_856) ;  /* 0xfffffff000500947 */ /* 0x002fea000383ffff */
.L_x_836:
[----:B------:R-:W2:Y:S01]  /*19640*/  LDL R2, [R1+0x2c] ;  /* 0x00002c0001027983 */ /* 0x000ea20000100800 */
[----:B------:R-:W-:Y:S01]  /*19650*/  BSSY B0, `(.L_x_857) ;  /* 0x0000010000007945 */ /* 0x000fe20003800000 */
[----:B--2---:R-:W-:-:S03]  /*19660*/  ISETP.NE.AND P1, PT, R2, 0x3, PT ;  /* 0x000000030200780c */ /* 0x004fc60003f25270 */
[----:B------:R-:W-:Y:S10]  /*19670*/  @P2 BRA `(.L_x_858) ;  /* 0x0000000000342947 */ /* 0x000ff40003800000 */
        /* <DEDUP_REMOVED lines=9> */
[----:B-----5:R-:W1:Y:S01]  /*19710*/  POPC R7, R4 ;  /* 0x0000000400077309 */ /* 0x020e620000000000 */
[----:B--2---:R-:W1:Y:S02]  /*19720*/  SHFL.IDX PT, R0, R3, R0, 0x1f ;  /* 0x00001f0003007589 */ /* 0x004e6400000e0000 */
[----:B-1----:R-:W-:-:S05]  /*19730*/  IADD3 R0, R0, UR41, R7 ;  /* 0x0000002900007c10 */ /* 0x002fca000fffe007 */
[----:B------:R1:W-:Y:S02]  /*19740*/  STL [R1+0x1c], R0 ;  /* 0x00001c0001007387 */ /* 0x0003e40000100800 */
.L_x_858:
[----:B------:R-:W-:Y:S05]  /*19750*/  BSYNC B0 ;  /* 0x0000000000007941 */ /* 0x000fea0003800000 */
.L_x_857:
[----:B------:R-:W-:Y:S05]  /*19760*/  @!P1 BRA `(.L_x_859) ;  /* 0x0000000000049947 */ /* 0x000fea0003800000 */
[----:B------:R-:W-:Y:S01]  /*19770*/  BPT.TRAP 0x1 ;  /* 0x000000040000795c */ /* 0x000fe20000300000 */
.L_x_859:
[----:B------:R-:W2:Y:S04]  /*19780*/  LDL R3, [R1+0x4] ;  /* 0x0000040001037983 */ /* 0x000ea80000100800 */
[----:B------:R-:W4:Y:S04]  /*19790*/  LDL R2, [R1] ;  /* 0x0000000001027983 */ /* 0x000f280000100800 */
[----:B-1----:R-:W3:Y:S01]  /*197a0*/  LDL R0, [R1+0x20] ;  /* 0x0000200001007983 */ /* 0x002ee20000100800 */
[----:B------:R-:W-:Y:S01]  /*197b0*/  BSSY B0, `(.L_x_860) ;  /* 0x0000007000007945 */ /* 0x000fe20003800000 */
[----:B--2---:R-:W-:-:S04]  /*197c0*/  LOP3.LUT R3, R3, 0x1, RZ, 0x3c, !PT ;  /* 0x0000000103037812 */ /* 0x004fc800078e3cff */
[----:B------:R-:W-:Y:S02]  /*197d0*/  SHF.L.U32 R3, R3, 0x1f, RZ ;  /* 0x0000001f03037819 */ /* 0x000fe400000006ff */
[----:B----4-:R-:W-:Y:S02]  /*197e0*/  LEA R18, R2, UR40, 0x3 ;  /* 0x0000002802127c11 */ /* 0x010fe4000f8e18ff */
[----:B---3--:R-:W-:Y:S02]  /*197f0*/  ISETP.NE.AND P1, PT, R0, 0x3, PT ;  /* 0x000000030000780c */ /* 0x008fe40003f25270 */
[----:B------:R-:W1:Y:S02]  /*19800*/  SYNCS.PHASECHK.TRANS64.TRYWAIT P0, [R18+URZ+0x28870], R3 ;  /* 0x02887003120075a7 */ /* 0x000e64000800017f */
[----:B-1----:R-:W-:Y:S09]  /*19810*/  @!P0 BRA `(.L_x_861) ;  /* 0x0000001000f88947 */ /* 0x002ff20003800000 */
.L_x_897:
[----:B------:R-:W-:Y:S05]  /*19820*/  BSYNC B0 ;  /* 0x0000000000007941 */ /* 0x000fea0003800000 */
.L_x_860:
[----:B------:R-:W-:Y:S05]  /*19830*/  @!P1 BRA `(.L_x_862) ;  /* 0x0000000000049947 */ /* 0x000fea0003800000 */
[----:B------:R-:W-:Y:S01]  /*19840*/  BPT.TRAP 0x1 ;  /* 0x000000040000795c */ /* 0x000fe20000300000 */
.L_x_862:
[----:B------:R-:W1:Y:S02]  /*19850*/  LDL R0, [R1+0x4] ;  /* 0x0000040001007983 */ /* 0x000e640000100800 */
[----:B-1----:R-:W-:-:S04]  /*19860*/  SHF.L.U32 R3, R0, 0x1f, RZ ;  /* 0x0000001f00037819 */ /* 0x002fc800000006ff */
[----:B------:R-:W1:Y:S02]  /*19870*/  SYNCS.PHASECHK.TRANS64.TRYWAIT P0, [R18+URZ+0x28860], R3 ;  /* 0x02886003120075a7 */ /* 0x000e64000800017f */
[----:B-1----:R-:W-:Y:S05]  /*19880*/  @!P0 BRA `(.L_x_863) ;  /* 0x0000001000f08947 */ /* 0x002fea0003800000 */
.L_x_898:
[----:B------:R-:W2:Y:S04]  /*19890*/  LDL R19, [R1] ;  /* 0x0000000001137983 */ /* 0x000ea80000100800 */
[----:B------:R-:W3:Y:S04]  /*198a0*/  LDL R2, [R1+0x18] ;  /* 0x0000180001027983 */ /* 0x000ee80000100800 */
[----:B------:R-:W4:Y:S01]  /*198b0*/  LDL R12, [R1+0x14] ;  /* 0x00001400010c7983 */ /* 0x000f220000100800 */
[----:B------:R-:W1:Y:S01]  /*198c0*/  S2R R8, SR_TID.X ;  /* 0x0000000000087919 */ /* 0x000e620000002100 */
[----:B------:R-:W-:Y:S05]  /*198d0*/  WARPSYNC.ALL ;  /* 0x0000000000007948 */ /* 0x000fea0003800000 */
[----:B------:R-:W-:Y:S01]  /*198e0*/  IMAD.MOV.U32 R10, RZ, RZ, 0x40 ;  /* 0x00000040ff0a7424 */ /* 0x000fe200078e00ff */
[----:B-1----:R-:W-:-:S04]  /*198f0*/  LOP3.LUT P0, RZ, R8, 0x4, RZ, 0xc0, !PT ;  /* 0x0000000408ff7812 */ /* 0x002fc8000780c0ff */
[----:B------:R-:W-:Y:S01]  /*19900*/  SEL R10, R10, 0xffffffc0, !P0 ;  /* 0xffffffc00a0a7807 */ /* 0x000fe20004000000 */
[----:B------:R-:W1:Y:S02]  /*19910*/  S2R R14, SR_TID.X ;  /* 0x00000000000e7919 */ /* 0x000e640000002100 */
[----:B-1----:R-:W-:Y:S01]  /*19920*/  LOP3.LUT P0, RZ, R14, 0x4, RZ, 0xc0, !PT ;  /* 0x000000040eff7812 */ /* 0x002fe2000780c0ff */
[----:B------:R-:W-:-:S05]  /*19930*/  IMAD.MOV.U32 R3, RZ, RZ, 0x20 ;  /* 0x00000020ff037424 */ /* 0x000fca00078e00ff */
[----:B------:R-:W-:Y:S01]  /*19940*/  SEL R3, R3, 0xffffffe0, !P0 ;  /* 0xffffffe003037807 */ /* 0x000fe20004000000 */
[----:B--2---:R-:W-:-:S05]  /*19950*/  IMAD R0, R19, 0x6000, RZ ;  /* 0x0000600013007824 */ /* 0x004fca00078e02ff */
[----:B---3--:R-:W-:-:S05]  /*19960*/  LOP3.LUT R2, R0, R2, RZ, 0xfc, !PT ;  /* 0x0000000200027212 */ /* 0x008fca00078efcff */
[----:B-----5:R-:W1:Y:S01]  /*19970*/  LDSM.16.MT88.4 R4, [R2+UR40+0xc400] ;  /* 0x00c400280204783b */ /* 0x020e620008004200 */
[----:B------:R-:W-:-:S04]  /*19980*/  VIADD R17, R2, UR40 ;  /* 0x0000002802117c36 */ /* 0x000fc80008000000 */
[----:B------:R-:W-:Y:S01]  /*19990*/  IMAD.IADD R17, R10, 0x1, R17 ;  /* 0x000000010a117824 */ /* 0x000fe200078e0211 */
[C-C-:B-1----:R-:W-:Y:S02]  /*199a0*/  PRMT R8, R4.reuse, 0x6420, R5.reuse ;  /* 0x0000642004087816 */ /* 0x142fe40000000005 */
[----:B------:R-:W-:Y:S02]  /*199b0*/  PRMT R9, R4, 0x7531, R5 ;  /* 0x0000753104097816 */ /* 0x000fe40000000005 */
[C-C-:B------:R-:W-:Y:S02]  /*199c0*/  PRMT R10, R6.reuse, 0x6420, R7.reuse ;  /* 0x00006420060a7816 */ /* 0x140fe40000000007 */
[----:B------:R-:W-:Y:S02]  /*199d0*/  PRMT R11, R6, 0x7531, R7 ;  /* 0x00007531060b7816 */ /* 0x000fe40000000007 */
[----:B------:R-:W1:Y:S01]  /*199e0*/  LDSM.16.MT88.4 R4, [R17+0xc400] ;  /* 0x00c400001104783b */ /* 0x000e620000004200 */
[----:B----4-:R-:W-:-:S05]  /*199f0*/  IADD3 R0, R0, UR40, R12 ;  /* 0x0000002800007c10 */ /* 0x010fca000fffe00c */
[----:B------:R1:W-:Y:S02]  /*19a00*/  STSM.16.M88.4 [R0+0x400], R8 ;  /* 0x0004000800007844 */ /* 0x0003e40000000200 */
[C-C-:B-1----:R-:W-:Y:S02]  /*19a10*/  PRMT R8, R4.reuse, 0x6420, R5.reuse ;  /* 0x0000642004087816 */ /* 0x142fe40000000005 */
        /* <DEDUP_REMOVED lines=9> */
[----:B------:R-:W1:Y:S01]  /*19ab0*/  LDSM.16.MT88.4 R4, [R17+0xd400] ;  /* 0x00d400001104783b */ /* 0x000e620000004200 */
[----:B------:R-:W-:-:S05]  /*19ac0*/  IADD3 R3, R3, 0x400, R0 ;  /* 0x0000040003037810 */ /* 0x000fca0007ffe000 */
[----:B------:R-:W-:Y:S01]  /*19ad0*/  STSM.16.M88.4 [R3], R12 ;  /* 0x0000000c03007844 */ /* 0x000fe20000000200 */
        /* <DEDUP_REMOVED lines=61> */
.L_x_864:
[----:B--2---:R-:W2:Y:S01]  /*19eb0*/  LDL.LU R3, [R1+0x4] ;  /* 0x0000040001037983 */ /* 0x004ea20000300800 */
[----:B-1----:R-:W-:Y:S01]  /*19ec0*/  SYNCS.ARRIVE.TRANS64.A1T0 RZ, [R18+URZ+0x28850], RZ ;  /* 0x028850ff12ff79a7 */ /* 0x002fe2000810003f */
[----:B------:R-:W-:-:S05]  /*19ed0*/  @!P2 VIADD R0, R18, 0x28880 ;  /* 0x000288801200a836 */ /* 0x000fca0000000000 */
[----:B------:R-:W-:Y:S01]  /*19ee0*/  @!P2 PRMT R0, RZ, 0x654, R0 ;  /* 0x00000654ff00a816 */ /* 0x000fe20000000000 */
[----:B------:R-:W-:Y:S06]  /*19ef0*/  BAR.SYNC.DEFER_BLOCKING 0x2, 0x80 ;  /* 0x0082000000007b1d */ /* 0x000fec0000010000 */
[----:B------:R1:W-:Y:S02]  /*19f00*/  @!P2 SYNCS.ARRIVE.TRANS64.RED.A1T0 RZ, [R0+URZ], RZ ;  /* 0x000000ff00ffa9a7 */ /* 0x0003e4000810043f */
[----:B-1----:R-:W-:-:S05]  /*19f10*/  VIADD R0, R19, 0x1 ;  /* 0x0000000113007836 */ /* 0x002fca0000000000 */
[----:B------:R-:W-:-:S04]  /*19f20*/  ISETP.NE.AND P0, PT, R0, 0x2, PT ;  /* 0x000000020000780c */ /* 0x000fc80003f05270 */
[----:B------:R-:W-:Y:S02]  /*19f30*/  SEL R2, RZ, 0x1, P0 ;  /* 0x00000001ff027807 */ /* 0x000fe40000000000 */
[----:B------:R-:W-:-:S05]  /*19f40*/  SEL R0, R0, RZ, P0 ;  /* 0x000000ff00007207 */ /* 0x000fca0000000000 */
[----:B------:R1:W-:Y:S01]  /*19f50*/  STL [R1], R0 ;  /* 0x0000000001007387 */ /* 0x0003e20000100800 */
[----:B--2---:R-:W-:-:S05]  /*19f60*/  LOP3.LUT R3, R3, R2, RZ, 0x3c, !PT ;  /* 0x0000000203037212 */ /* 0x004fca00078e3cff */
[----:B------:R1:W-:Y:S02]  /*19f70*/  STL [R1+0x4], R3 ;  /* 0x0000040301007387 */ /* 0x0003e40000100800 */
.L_x_820:
[----:B------:R-:W-:Y:S05]  /*19f80*/  BSYNC B6 ;  /* 0x0000000000067941 */ /* 0x000fea0003800000 */
.L_x_818:
[----:B------:R3:W5:Y:S01]  /*19f90*/  LDL R2, [R1+0x1c] ;  /* 0x00001c0001027983 */ /* 0x0007620000100800 */
[----:B------:R-:W-:-:S13]  /*19fa0*/  LOP3.LUT P0, RZ, R16, 0x2, RZ, 0xc0, !PT ;  /* 0x0000000210ff7812 */ /* 0x000fda000780c0ff */
[----:B---3--:R-:W-:Y:S05]  /*19fb0*/  @!P0 BRA `(.L_x_865) ;  /* 0x0000000000208947 */ /* 0x008fea0003800000 */
[----:B------:R-:W3:Y:S08]  /*19fc0*/  S2UR UR5, SR_CgaCtaId ;  /* 0x00000000000579c3 */ /* 0x000ef00000008800 */
[----:B------:R-:W-:Y:S06]  /*19fd0*/  BAR.SYNC.DEFER_BLOCKING 0x5, 0x180 ;  /* 0x0146000000007b1d */ /* 0x000fec0000010000 */
[----:B------:R-:W-:-:S02]  /*19fe0*/  UMOV UR4, 0x400 ;  /* 0x0000040000047882 */ /* 0x000fc40000000000 */
[----:B---3--:R-:W-:-:S09]  /*19ff0*/  ULEA UR4, UR5, UR4, 0x18 ;  /* 0x0000000405047291 */ /* 0x008fd2000f8ec03f */
[----:B-----5:R-:W3:Y:S04]  /*1a000*/  LDS R2, [UR4+0x288d0] ;  /* 0x0288d004ff027984 */ /* 0x020ee80008000800 */
[----:B---3--:R3:W-:Y:S01]  /*1a010*/  STL [R1+0x1c], R2 ;  /* 0x00001c0201007387 */ /* 0x0087e20000100800 */
[----:B------:R-:W-:Y:S06]  /*1a020*/  BAR.ARV 0x4, 0x180 ;  /* 0x0106000000007b1d */ /* 0x000fec0000002000 */
[----:B------:R-:W-:Y:S05]  /*1a030*/  BRA `(.L_x_866) ;  /* 0x00000000002c7947 */ /* 0x000fea0003800000 */
.L_x_865:
[----:B-12---:R-:W1:Y:S01]  /*1a040*/  S2R R0, SR_TID.X ;  /* 0x0000000000007919 */ /* 0x006e620000002100 */
[----:B------:R-:W-:Y:S01]  /*1a050*/  BAR.SYNC.DEFER_BLOCKING 0x4, 0x180 ;  /* 0x0106000000007b1d */ /* 0x000fe20000010000 */
[----:B-1----:R-:W-:-:S04]  /*1a060*/  LOP3.LUT R0, R0, 0x7f, RZ, 0xc0, !PT ;  /* 0x0000007f00007812 */ /* 0x002fc800078ec0ff */
[----:B------:R-:W-:-:S13]  /*1a070*/  ISETP.NE.AND P0, PT, R0, RZ, PT ;  /* 0x000000ff0000720c */ /* 0x000fda0003f05270 */
[----:B------:R-:W1:Y:S01]  /*1a080*/  @!P0 S2R R3, SR_CgaCtaId ;  /* 0x0000000000038919 */ /* 0x000e620000008800 */
[----:B------:R-:W-:-:S04]  /*1a090*/  @!P0 MOV R0, 0x400 ;  /* 0x0000040000008802 */ /* 0x000fc80000000f00 */
[----:B-1----:R-:W-:Y:S02]  /*1a0a0*/  @!P0 LEA R3, R3, R0, 0x18 ;  /* 0x0000000003038211 */ /* 0x002fe400078ec0ff */
[----:B-----5:R-:W1:Y:S04]  /*1a0b0*/  SHFL.IDX PT, R0, R2, RZ, 0x1f ;  /* 0x00001fff02007589 */ /* 0x020e6800000e0000 */
[----:B------:R4:W-:Y:S04]  /*1a0c0*/  @!P0 STS [R3+0x288d0], R2 ;  /* 0x0288d00203008388 */ /* 0x0009e80000000800 */
[----:B-1----:R4:W-:Y:S01]  /*1a0d0*/  STL [R1+0x1c], R0 ;  /* 0x00001c0001007387 */ /* 0x0029e20000100800 */
[----:B------:R-:W-:Y:S06]  /*1a0e0*/  BAR.ARV 0x5, 0x180 ;  /* 0x0146000000007b1d */ /* 0x000fec0000002000 */
.L_x_866:
[----:B-12-4-:R-:W2:Y:S01]  /*1a0f0*/  LDL R0, [R1+0x1c] ;  /* 0x00001c0001007983 */ /* 0x016ea20000100800 */
[----:B------:R-:W-:Y:S02]  /*1a100*/  ULDC UR4, c[0x0][0xda8] ;  /* 0x00036a0000047ab9 */ /* 0x000fe40000000800 */
[----:B--2---:R-:W-:-:S13]  /*1a110*/  ISETP.GE.AND P0, PT, R0, UR4, PT ;  /* 0x0000000400007c0c */ /* 0x004fda000bf06270 */
[----:B------:R-:W-:Y:S05]  /*1a120*/  @!P0 BRA `(.L_x_867) ;  /* 0xffffffcc00cc8947 */ /* 0x000fea000383ffff */
.L_x_809:
[----:B---3--:R-:W2:Y:S01]  /*1a130*/  LDL.LU R0, [R1+0x28] ;  /* 0x0000280001007983 */ /* 0x008ea20000300800 */
[----:B------:R-:W-:Y:S01]  /*1a140*/  BSSY B0, `(.L_x_868) ;  /* 0x000000b000007945 */ /* 0x000fe20003800000 */
[----:B------:R-:W1:Y:S01]  /*1a150*/  S2R R5, SR_CgaCtaId ;  /* 0x0000000000057919 */ /* 0x000e620000008800 */
[----:B--2---:R-:W-:-:S05]  /*1a160*/  VIADD R0, R0, 0x1 ;  /* 0x0000000100007836 */ /* 0x004fca0000000000 */
[----:B------:R-:W-:-:S04]  /*1a170*/  LEA.HI R2, R0, R0, RZ, 0x1 ;  /* 0x0000000000027211 */ /* 0x000fc800078f08ff */
[----:B------:R-:W-:-:S05]  /*1a180*/  LOP3.LUT R3, R2, 0xfffffffe, RZ, 0xc0, !PT ;  /* 0xfffffffe02037812 */ /* 0x000fca00078ec0ff */
[----:B------:R-:W-:Y:S01]  /*1a190*/  IMAD.IADD R3, R0, 0x1, -R3 ;  /* 0x0000000100037824 */ /* 0x000fe200078e0a03 */
[----:B------:R-:W-:-:S04]  /*1a1a0*/  MOV R0, 0x400 ;  /* 0x0000040000007802 */ /* 0x000fc80000000f00 */
[----:B-1----:R-:W-:Y:S02]  /*1a1b0*/  LEA R0, R5, R0, 0x18 ;  /* 0x0000000005007211 */ /* 0x002fe400078ec0ff */
[----:B------:R-:W-:-:S04]  /*1a1c0*/  SHF.L.U32 R3, R3, 0x1f, RZ ;  /* 0x0000001f03037819 */ /* 0x000fc800000006ff */
[----:B------:R-:W1:Y:S02]  /*1a1d0*/  SYNCS.PHASECHK.TRANS64.TRYWAIT P0, [R0+URZ+0x28820], R3 ;  /* 0x02882003000075a7 */ /* 0x000e64000800017f */
[----:B-1----:R-:W-:Y:S05]  /*1a1e0*/  @!P0 BRA `(.L_x_869) ;  /* 0x0000000800ac8947 */ /* 0x002fea0003800000 */
.L_x_899:
[----:B------:R-:W-:Y:S05]  /*1a1f0*/  BSYNC B0 ;  /* 0x0000000000007941 */ /* 0x000fea0003800000 */
.L_x_868:
[----:B------:R-:W-:-:S03]  /*1a200*/  UMOV UR4, 0xffffffff ;  /* 0xffffffff00047882 */ /* 0x000fc60000000000 */
[----:B------:R-:W-:Y:S05]  /*1a210*/  BRA.DIV UR4, `(.L_x_870) ;  /* 0x0000000a04b47947 */ /* 0x000fea000b800000 */
[----:B------:R-:W2:Y:S02]  /*1a220*/  S2R R2, SR_TID.X ;  /* 0x0000000000027919 */ /* 0x000ea40000002100 */
[----:B--2---:R-:W-:-:S04]  /*1a230*/  SHF.R.U32.HI R2, RZ, 0x5, R2 ;  /* 0x00000005ff027819 */ /* 0x004fc80000011602 */
[----:B------:R-:W-:-:S05]  /*1a240*/  LOP3.LUT R2, R2, 0x3, RZ, 0xc0, !PT ;  /* 0x0000000302027812 */ /* 0x000fca00078ec0ff */
[----:B------:R2:W3:Y:S02]  /*1a250*/  SHFL.IDX PT, R14, R2, RZ, 0x1f ;  /* 0x00001fff020e7589 */ /* 0x0004e400000e0000 */
.L_x_902:
[----:B---3--:R-:W-:Y:S01]  /*1a260*/  ISETP.NE.AND P0, PT, R14, RZ, PT ;  /* 0x000000ff0e00720c */ /* 0x008fe20003f05270 */
[----:B------:R-:W-:-:S12]  /*1a270*/  BSSY B0, `(.L_x_871) ;  /* 0x000002e000007945 */ /* 0x000fd80003800000 */
[----:B------:R-:W-:Y:S05]  /*1a280*/  @P0 BRA `(.L_x_872) ;  /* 0x0000000000b00947 */ /* 0x000fea0003800000 */
[----:B------:R-:W-:-:S03]  /*1a290*/  UMOV UR4, 0xffffffff ;  /* 0xffffffff00047882 */ /* 0x000fc60000000000 */
[----:B------:R-:W-:Y:S05]  /*1a2a0*/  BRA.DIV UR4, `(.L_x_873) ;  /* 0x0000000a04c47947 */ /* 0x000fea000b800000 */
[----:B------:R-:W-:-:S13]  /*1a2b0*/  ELECT P6, URZ, PT ;  /* 0x00000000003f782f */ /* 0x000fda00038c0000 */
.L_x_905:
[----:B------:R-:W-:Y:S05]  /*1a2c0*/  @!P6 BRA `(.L_x_872) ;  /* 0x0000000000a0e947 */ /* 0x000fea0003800000 */
[----:B--2---:R-:W2:Y:S02]  /*1a2d0*/  LDL.LU R2, [R1+0x24] ;  /* 0x0000240001027983 */ /* 0x004ea40000300800 */
[----:B--2---:R-:W-:-:S04]  /*1a2e0*/  LOP3.LUT R2, R2, 0x2, RZ, 0xfc, !PT ;  /* 0x0000000202027812 */ /* 0x004fc800078efcff */
[----:B------:R-:W-:-:S13]  /*1a2f0*/  ISETP.NE.AND P0, PT, R2, 0x3, PT ;  /* 0x000000030200780c */ /* 0x000fda0003f05270 */
[----:B------:R-:W-:Y:S05]  /*1a300*/  @!P0 BRA `(.L_x_874) ;  /* 0x0000000000048947 */ /* 0x000fea0003800000 */
[----:B------:R-:W-:Y:S01]  /*1a310*/  BPT.TRAP 0x1 ;  /* 0x000000040000795c */ /* 0x000fe20000300000 */
.L_x_874:
[----:B-1----:R-:W2:Y:S04]  /*1a320*/  LDL R3, [R1] ;  /* 0x0000000001037983 */ /* 0x002ea80000100800 */
[----:B------:R-:W3:Y:S01]  /*1a330*/  LDL.LU R7, [R1+0x4] ;  /* 0x0000040001077983 */ /* 0x000ee20000300800 */
[----:B------:R-:W-:-:S04]  /*1a340*/  VIADD R2, R0, 0x28840 ;  /* 0x0002884000027836 */ /* 0x000fc80000000000 */
[C---:B--2---:R-:W-:Y:S02]  /*1a350*/  IMAD R6, R3.reuse, 0x8, R2 ;  /* 0x0000000803067824 */ /* 0x044fe400078e0202 */
[----:B------:R-:W-:Y:S01]  /*1a360*/  VIADD R3, R3, 0x1 ;  /* 0x0000000103037836 */ /* 0x000fe20000000000 */
[----:B---3--:R-:W-:-:S04]  /*1a370*/  SHF.L.U32 R5, R7, 0x1f, RZ ;  /* 0x0000001f07057819 */ /* 0x008fc800000006ff */
[C---:B------:R-:W-:Y:S01]  /*1a380*/  ISETP.NE.AND P2, PT, R3.reuse, 0x2, PT ;  /* 0x000000020300780c */ /* 0x040fe20003f45270 */
[----:B------:R-:W1:Y:S03]  /*1a390*/  SYNCS.PHASECHK.TRANS64.TRYWAIT P1, [R6+URZ], R5 ;  /* 0x00000005060075a7 */ /* 0x000e66000802017f */
[----:B------:R-:W-:Y:S02]  /*1a3a0*/  SEL R4, RZ, 0x1, P2 ;  /* 0x00000001ff047807 */ /* 0x000fe40001000000 */
[----:B------:R-:W-:Y:S02]  /*1a3b0*/  SEL R3, R3, RZ, P2 ;  /* 0x000000ff03037207 */ /* 0x000fe40001000000 */
[----:B------:R-:W-:-:S03]  /*1a3c0*/  LOP3.LUT R4, R7, R4, RZ, 0x3c, !PT ;  /* 0x0000000407047212 */ /* 0x000fc600078e3cff */
[----:B------:R-:W-:Y:S01]  /*1a3d0*/  IMAD R7, R3, 0x8, R2 ;  /* 0x0000000803077824 */ /* 0x000fe200078e0202 */
[----:B------:R-:W-:Y:S01]  /*1a3e0*/  SHF.L.U32 R2, R4, 0x1f, RZ ;  /* 0x0000001f04027819 */ /* 0x000fe200000006ff */
[----:B-1----:R-:W-:Y:S06]  /*1a3f0*/  @!P1 BRA `(.L_x_875) ;  /* 0x0000000800909947 */ /* 0x002fec0003800000 */
.L_x_906:
[----:B------:R-:W2:Y:S02]  /*1a400*/  SYNCS.PHASECHK.TRANS64.TRYWAIT P1, [R7+URZ], R2 ;  /* 0x00000002070075a7 */ /* 0x000ea4000802017f */
[----:B--2---:R-:W-:Y:S05]  /*1a410*/  @!P1 BRA `(.L_x_876) ;  /* 0x00000008009c9947 */ /* 0x004fea0003800000 */
.L_x_907:
[----:B------:R-:W-:Y:S05]  /*1a420*/  @!P0 BRA `(.L_x_877) ;  /* 0x0000000000048947 */ /* 0x000fea0003800000 */
[----:B------:R-:W-:Y:S01]  /*1a430*/  BPT.TRAP 0x1 ;  /* 0x000000040000795c */ /* 0x000fe20000300000 */
.L_x_877:
[----:B------:R-:W3:Y:S02]  /*1a440*/  LDL.LU R4, [R1] ;  /* 0x0000000001047983 */ /* 0x000ee40000300800 */
[----:B---3--:R-:W-:-:S04]  /*1a450*/  IMAD R4, R4, 0x8, R0 ;  /* 0x0000000804047824 */ /* 0x008fc800078e0200 */
[----:B------:R-:W3:Y:S02]  /*1a460*/  SYNCS.PHASECHK.TRANS64.TRYWAIT P1, [R4+URZ+0x28860], R5 ;  /* 0x02886005040075a7 */ /* 0x000ee4000802017f */
[----:B---3--:R-:W-:Y:S05]  /*1a470*/  @!P1 BRA `(.L_x_878) ;  /* 0x0000000800989947 */ /* 0x008fea0003800000 */
.L_x_908:
[----:B------:R-:W-:Y:S05]  /*1a480*/  @!P0 BRA `(.L_x_879) ;  /* 0x0000000000048947 */ /* 0x000fea0003800000 */
[----:B------:R-:W-:Y:S01]  /*1a490*/  BPT.TRAP 0x1 ;  /* 0x000000040000795c */ /* 0x000fe20000300000 */
.L_x_879:
[----:B------:R-:W-:-:S04]  /*1a4a0*/  IMAD R3, R3, 0x8, R0 ;  /* 0x0000000803037824 */ /* 0x000fc800078e0200 */
[----:B------:R-:W4:Y:S02]  /*1a4b0*/  SYNCS.PHASECHK.TRANS64.TRYWAIT P1, [R3+URZ+0x28860], R2 ;  /* 0x02886002030075a7 */ /* 0x000f24000802017f */
[----:B----4-:R-:W-:Y:S05]  /*1a4c0*/  @!P1 BRA `(.L_x_880) ;  /* 0x0000000800989947 */ /* 0x010fea0003800000 */
.L_x_909:
[----:B------:R-:W-:Y:S05]  /*1a4d0*/  @!P0 BRA `(.L_x_881) ;  /* 0x0000000000048947 */ /* 0x000fea0003800000 */
[----:B------:R-:W-:Y:S01]  /*1a4e0*/  BPT.TRAP 0x1 ;  /* 0x000000040000795c */ /* 0x000fe20000300000 */
.L_x_881:
[----:B------:R-:W5:Y:S02]  /*1a4f0*/  SYNCS.PHASECHK.TRANS64.TRYWAIT P0, [R4+URZ+0x28880], R5 ;  /* 0x02888005040075a7 */ /* 0x000f64000800017f */
[----:B-----5:R-:W-:Y:S05]  /*1a500*/  @!P0 BRA `(.L_x_882) ;  /* 0x00000008009c8947 */ /* 0x020fea0003800000 */
.L_x_883:
[----:B------:R1:W1:Y:S02]  /*1a510*/  SYNCS.PHASECHK.TRANS64.TRYWAIT P0, [R3+URZ+0x28880], R2 ;  /* 0x02888002030075a7 */ /* 0x000264000800017f */
[----:B-1----:R-:W-:Y:S05]  /*1a520*/  @!P0 NANOSLEEP.SYNCS 0x989680 ;  /* 0x009896800000895d */ /* 0x002fea0003900000 */
[----:B------:R-:W1:Y:S02]  /*1a530*/  @!P0 SYNCS.PHASECHK.TRANS64 P0, [R3+URZ+0x28880], R2 ;  /* 0x02888002030085a7 */ /* 0x000e64000800007f */
[----:B-1----:R-:W-:Y:S05]  /*1a540*/  @!P0 BRA `(.L_x_883) ;  /* 0xfffffffc00f08947 */ /* 0x002fea000383ffff */
.L_x_872:
[----:B------:R-:W-:Y:S05]  /*1a550*/  BSYNC B0 ;  /* 0x0000000000007941 */ /* 0x000fea0003800000 */
.L_x_871:
[----:B------:R-:W-:Y:S05]  /*1a560*/  EXIT ;  /* 0x000000000000794d */ /* 0x000fea0003800000 */
.L_x_722:
[----:B-1----:R-:W-:-:S04]  /*1a570*/  IMAD.U32 R3, RZ, RZ, UR38 ;  /* 0x00000026ff037e24 */ /* 0x002fc8000f8e00ff */
[----:B------:R1:W2:Y:S03]  /*1a580*/  SYNCS.PHASECHK.TRANS64.TRYWAIT P1, [R3+URZ+0x28800], R4 ;  /* 0x02880004030075a7 */ /* 0x0002a6000802017f */
[----:B--2---:R-:W-:Y:S05]  /*1a590*/  @!P1 NANOSLEEP.SYNCS 0x989680 ;  /* 0x009896800000995d */ /* 0x004fea0003900000 */
[----:B------:R-:W2:Y:S02]  /*1a5a0*/  @!P1 SYNCS.PHASECHK.TRANS64 P1, [R3+URZ+0x28800], R4 ;  /* 0x02880004030095a7 */ /* 0x000ea4000802007f */
[----:B--2---:R-:W-:Y:S05]  /*1a5b0*/  @!P1 BRA `(.L_x_722) ;  /* 0xfffffffc00ec9947 */ /* 0x004fea000383ffff */
[----:B------:R-:W-:Y:S05]  /*1a5c0*/  BRA `(.L_x_884) ;  /* 0xfffffe7400907947 */ /* 0x000fea000383ffff */
.L_x_726:
[----:B--2---:R2:W3:Y:S02]  /*1a5d0*/  SYNCS.PHASECHK.TRANS64.TRYWAIT P1, [R4+URZ+0x28830], R3 ;  /* 0x02883003040075a7 */ /* 0x0044e4000802017f */
[----:B---3--:R-:W-:Y:S05]  /*1a5e0*/  @!P1 NANOSLEEP.SYNCS 0x989680 ;  /* 0x009896800000995d */ /* 0x008fea0003900000 */
[----:B------:R-:W3:Y:S02]  /*1a5f0*/  @!P1 SYNCS.PHASECHK.TRANS64 P1, [R4+URZ+0x28830], R3 ;  /* 0x02883003040095a7 */ /* 0x000ee4000802007f */
[----:B---3--:R-:W-:Y:S05]  /*1a600*/  @!P1 BRA `(.L_x_726) ;  /* 0xfffffffc00f09947 */ /* 0x008fea000383ffff */
[----:B------:R-:W-:Y:S05]  /*1a610*/  BRA `(.L_x_725) ;  /* 0xfffffe7400b87947 */ /* 0x000fea000383ffff */
.L_x_742:
[----:B--2---:R-:W-:-:S04]  /*1a620*/  IMAD.U32 R14, RZ, RZ, UR10 ;  /* 0x0000000aff0e7e24 */ /* 0x004fc8000f8e00ff */
[----:B------:R2:W3:Y:S03]  /*1a630*/  SYNCS.PHASECHK.TRANS64.TRYWAIT P1, [R14+URZ+0x28830], R13 ;  /* 0x0288300d0e0075a7 */ /* 0x0004e6000802017f */
[----:B---3--:R-:W-:Y:S05]  /*1a640*/  @!P1 NANOSLEEP.SYNCS 0x989680 ;  /* 0x009896800000995d */ /* 0x008fea0003900000 */
[----:B------:R-:W3:Y:S02]  /*1a650*/  @!P1 SYNCS.PHASECHK.TRANS64 P1, [R14+URZ+0x28830], R13 ;  /* 0x0288300d0e0095a7 */ /* 0x000ee4000802007f */
[----:B---3--:R-:W-:Y:S05]  /*1a660*/  @!P1 BRA `(.L_x_742) ;  /* 0xfffffffc00ec9947 */ /* 0x008fea000383ffff */
[----:B------:R-:W-:Y:S05]  /*1a670*/  BRA `(.L_x_739) ;  /* 0xfffffec4000c7947 */ /* 0x000fea000383ffff */
.L_x_746:
[----:B--2---:R-:W-:-:S04]  /*1a680*/  IMAD.U32 R14, RZ, RZ, UR10 ;  /* 0x0000000aff0e7e24 */ /* 0x004fc8000f8e00ff */
[----:B------:R2:W3:Y:S03]  /*1a690*/  SYNCS.PHASECHK.TRANS64.TRYWAIT P1, [R14+URZ+0x28850], R13 ;  /* 0x0288500d0e0075a7 */ /* 0x0004e6000802017f */
[----:B---3--:R-:W-:Y:S05]  /*1a6a0*/  @!P1 NANOSLEEP.SYNCS 0x989680 ;  /* 0x009896800000995d */ /* 0x008fea0003900000 */
[----:B------:R-:W3:Y:S02]  /*1a6b0*/  @!P1 SYNCS.PHASECHK.TRANS64 P1, [R14+URZ+0x28850], R13 ;  /* 0x0288500d0e0095a7 */ /* 0x000ee4000802007f */
[----:B---3--:R-:W-:Y:S05]  /*1a6c0*/  @!P1 BRA `(.L_x_746) ;  /* 0xfffffffc00ec9947 */ /* 0x008fea000383ffff */
[----:B------:R-:W-:Y:S05]  /*1a6d0*/  BRA `(.L_x_743) ;  /* 0xfffffec400887947 */ /* 0x000fea000383ffff */
.L_x_764:
[----:B--2---:R-:W-:-:S04]  /*1a6e0*/  IMAD.U32 R10, RZ, RZ, UR7 ;  /* 0x00000007ff0a7e24 */ /* 0x004fc8000f8e00ff */
[----:B------:R2:W3:Y:S03]  /*1a6f0*/  SYNCS.PHASECHK.TRANS64.TRYWAIT P1, [R10+URZ+0x28830], R9 ;  /* 0x028830090a0075a7 */ /* 0x0004e6000802017f */
[----:B---3--:R-:W-:Y:S05]  /*1a700*/  @!P1 NANOSLEEP.SYNCS 0x989680 ;  /* 0x009896800000995d */ /* 0x008fea0003900000 */
[----:B------:R-:W3:Y:S02]  /*1a710*/  @!P1 SYNCS.PHASECHK.TRANS64 P1, [R10+URZ+0x28830], R9 ;  /* 0x028830090a0095a7 */ /* 0x000ee4000802007f */
[----:B---3--:R-:W-:Y:S05]  /*1a720*/  @!P1 BRA `(.L_x_764) ;  /* 0xfffffffc00ec9947 */ /* 0x008fea000383ffff */
[----:B------:R-:W-:Y:S05]  /*1a730*/  BRA `(.L_x_761) ;  /* 0xffffff1800807947 */ /* 0x000fea000383ffff */
.L_x_768:
[----:B--2---:R-:W-:-:S04]  /*1a740*/  IMAD.U32 R10, RZ, RZ, UR10 ;  /* 0x0000000aff0a7e24 */ /* 0x004fc8000f8e00ff */
[----:B------:R2:W3:Y:S03]  /*1a750*/  SYNCS.PHASECHK.TRANS64.TRYWAIT P1, [R10+URZ+0x28850], R9 ;  /* 0x028850090a0075a7 */ /* 0x0004e6000802017f */
[----:B---3--:R-:W-:Y:S05]  /*1a760*/  @!P1 NANOSLEEP.SYNCS 0x989680 ;  /* 0x009896800000995d */ /* 0x008fea0003900000 */
[----:B------:R-:W3:Y:S02]  /*1a770*/  @!P1 SYNCS.PHASECHK.TRANS64 P1, [R10+URZ+0x28850], R9 ;  /* 0x028850090a0095a7 */ /* 0x000ee4000802007f */
[----:B---3--:R-:W-:Y:S05]  /*1a780*/  @!P1 BRA `(.L_x_768) ;  /* 0xfffffffc00ec9947 */ /* 0x008fea000383ffff */
[----:B------:R-:W-:Y:S05]  /*1a790*/  BRA `(.L_x_765) ;  /* 0xffffff1c00087947 */ /* 0x000fea000383ffff */
.L_x_775:
[----:B--2---:R-:W-:-:S04]  /*1a7a0*/  IMAD.U32 R10, RZ, RZ, UR7 ;  /* 0x00000007ff0a7e24 */ /* 0x004fc8000f8e00ff */
[----:B------:R2:W3:Y:S03]  /*1a7b0*/  SYNCS.PHASECHK.TRANS64.TRYWAIT P1, [R10+URZ+0x28830], R9 ;  /* 0x028830090a0075a7 */ /* 0x0004e6000802017f */
[----:B---3--:R-:W-:Y:S05]  /*1a7c0*/  @!P1 NANOSLEEP.SYNCS 0x989680 ;  /* 0x009896800000995d */ /* 0x008fea0003900000 */
[----:B------:R-:W3:Y:S02]  /*1a7d0*/  @!P1 SYNCS.PHASECHK.TRANS64 P1, [R10+URZ+0x28830], R9 ;  /* 0x028830090a0095a7 */ /* 0x000ee4000802007f */
[----:B---3--:R-:W-:Y:S05]  /*1a7e0*/  @!P1 BRA `(.L_x_775) ;  /* 0xfffffffc00ec9947 */ /* 0x008fea000383ffff */
[----:B------:R-:W-:Y:S05]  /*1a7f0*/  BRA `(.L_x_772) ;  /* 0xffffff4c004c7947 */ /* 0x000fea000383ffff */
.L_x_779:
[----:B--2---:R-:W-:-:S04]  /*1a800*/  IMAD.U32 R10, RZ, RZ, UR10 ;  /* 0x0000000aff0a7e24 */ /* 0x004fc8000f8e00ff */
[----:B------:R2:W3:Y:S03]  /*1a810*/  SYNCS.PHASECHK.TRANS64.TRYWAIT P1, [R10+URZ+0x28850], R9 ;  /* 0x028850090a0075a7 */ /* 0x0004e6000802017f */
[----:B---3--:R-:W-:Y:S05]  /*1a820*/  @!P1 NANOSLEEP.SYNCS 0x989680 ;  /* 0x009896800000995d */ /* 0x008fea0003900000 */
[----:B------:R-:W3:Y:S02]  /*1a830*/  @!P1 SYNCS.PHASECHK.TRANS64 P1, [R10+URZ+0x28850], R9 ;  /* 0x028850090a0095a7 */ /* 0x000ee4000802007f */
[----:B---3--:R-:W-:Y:S05]  /*1a840*/  @!P1 BRA `(.L_x_779) ;  /* 0xfffffffc00ec9947 */ /* 0x008fea000383ffff */
[----:B------:R-:W-:Y:S05]  /*1a850*/  BRA `(.L_x_776) ;  /* 0xffffff4c00d47947 */ /* 0x000fea000383ffff */
.L_x_793:
[----:B--2---:R-:W-:-:S04]  /*1a860*/  IMAD.U32 R3, RZ, RZ, UR5 ;  /* 0x00000005ff037e24 */ /* 0x004fc8000f8e00ff */
[----:B------:R2:W3:Y:S03]  /*1a870*/  SYNCS.PHASECHK.TRANS64.TRYWAIT P1, [R3+URZ+0x28850], R0 ;  /* 0x02885000030075a7 */ /* 0x0004e6000802017f */
[----:B---3--:R-:W-:Y:S05]  /*1a880*/  @!P1 NANOSLEEP.SYNCS 0x989680 ;  /* 0x009896800000995d */ /* 0x008fea0003900000 */
[----:B------:R-:W3:Y:S02]  /*1a890*/  @!P1 SYNCS.PHASECHK.TRANS64 P1, [R3+URZ+0x28850], R0 ;  /* 0x02885000030095a7 */ /* 0x000ee4000802007f */
[----:B---3--:R-:W-:Y:S05]  /*1a8a0*/  @!P1 BRA `(.L_x_793) ;  /* 0xfffffffc00ec9947 */ /* 0x008fea000383ffff */
[----:B------:R-:W-:Y:S05]  /*1a8b0*/  BRA `(.L_x_792) ;  /* 0xffffffa0001c7947 */ /* 0x000fea000383ffff */
.L_x_825:
[----:B------:R-:W-:Y:S02]  /*1a8c0*/  IMAD.MOV.U32 R13, RZ, RZ, R19 ;  /* 0x000000ffff0d7224 */ /* 0x000fe400078e0013 */
[----:B------:R-:W-:Y:S02]  /*1a8d0*/  IMAD.MOV.U32 R12, RZ, RZ, RZ ;  /* 0x000000ffff0c7224 */ /* 0x000fe400078e00ff */
[----:B------:R-:W-:Y:S02]  /*1a8e0*/  IMAD.MOV.U32 R11, RZ, RZ, 0x1f ;  /* 0x0000001fff0b7424 */ /* 0x000fe400078e00ff */
[----:B------:R-:W-:-:S07]  /*1a8f0*/  IMAD.MOV.U32 R15, RZ, RZ, -0x1 ;  /* 0xffffffffff0f7424 */ /* 0x000fce00078e00ff */
[----:B---3--:R-:W-:Y:S05]  /*1a900*/  WARPSYNC.COLLECTIVE R15, `(.L_x_885) ;  /* 0x000000000f087348 */ /* 0x008fea0003c00000 */
[----:B------:R1:W2:Y:S02]  /*1a910*/  SHFL.IDX P6, R14, R13, R12, R11 ;  /* 0x0000000c0d0e7389 */ /* 0x0002a400000c000b */
[----:B-123--:R-:W-:Y:S01]  /*1a920*/  ENDCOLLECTIVE ;  /* 0x000000000000791b */ /* 0x00efe20003800000 */
.L_x_885:
[----:B------:R-:W-:Y:S05]  /*1a930*/  BRA `(.L_x_886) ;  /* 0xffffffd400b07947 */ /* 0x000fea000383ffff */
.L_x_827:
[----:B------:R-:W-:Y:S01]  /*1a940*/  BSSY B0, `(.L_x_887) ;  /* 0x0000006000007945 */ /* 0x000fe20003800000 */
[----:B------:R-:W-:-:S07]  /*1a950*/  IMAD.MOV.U32 R15, RZ, RZ, -0x1 ;  /* 0xffffffffff0f7424 */ /* 0x000fce00078e00ff */
[----:B-1----:R-:W-:Y:S05]  /*1a960*/  WARPSYNC.COLLECTIVE R15, `(.L_x_888) ;  /* 0x000000000f0c7348 */ /* 0x002fea0003c00000 */
[----:B------:R-:W-:Y:S02]  /*1a970*/  ELECT P6, UR62, PT ;  /* 0x00000000003e782f */ /* 0x000fe400038c0000 */
[----:B------:R-:W-:Y:S01]  /*1a980*/  MOV R14, UR62 ;  /* 0x0000003e000e7c02 */ /* 0x000fe20008000f00 */
[----:B-1----:R-:W-:Y:S10]  /*1a990*/  ENDCOLLECTIVE ;  /* 0x000000000000791b */ /* 0x002ff40003800000 */
.L_x_888:
[----:B------:R-:W-:Y:S05]  /*1a9a0*/  BSYNC B0 ;  /* 0x0000000000007941 */ /* 0x000fea0003800000 */
.L_x_887:
[----:B------:R-:W-:Y:S05]  /*1a9b0*/  BRA `(.L_x_889) ;  /* 0xffffffd400ac7947 */ /* 0x000fea000383ffff */
.L_x_830:
[----:B--2---:R2:W3:Y:S02]  /*1a9c0*/  SYNCS.PHASECHK.TRANS64.TRYWAIT P3, [R4+URZ+0x28880], R3 ;  /* 0x02888003040075a7 */ /* 0x0044e4000806017f */
[----:B---3--:R-:W-:Y:S05]  /*1a9d0*/  @!P3 NANOSLEEP.SYNCS 0x989680 ;  /* 0x009896800000b95d */ /* 0x008fea0003900000 */
[----:B------:R-:W3:Y:S02]  /*1a9e0*/  @!P3 SYNCS.PHASECHK.TRANS64 P3, [R4+URZ+0x28880], R3 ;  /* 0x028880030400b5a7 */ /* 0x000ee4000806007f */
[----:B---3--:R-:W-:Y:S05]  /*1a9f0*/  @!P3 BRA `(.L_x_830) ;  /* 0xfffffffc00f0b947 */ /* 0x008fea000383ffff */
[----:B------:R-:W-:Y:S05]  /*1aa00*/  BRA `(.L_x_890) ;  /* 0xffffffd800087947 */ /* 0x000fea000383ffff */
.L_x_832:
[----:B---3--:R3:W4:Y:S02]  /*1aa10*/  SYNCS.PHASECHK.TRANS64.TRYWAIT P3, [R4+URZ+0x28840], R3 ;  /* 0x02884003040075a7 */ /* 0x008724000806017f */
[----:B----4-:R-:W-:Y:S05]  /*1aa20*/  @!P3 NANOSLEEP.SYNCS 0x989680 ;  /* 0x009896800000b95d */ /* 0x010fea0003900000 */
[----:B------:R-:W4:Y:S02]  /*1aa30*/  @!P3 SYNCS.PHASECHK.TRANS64 P3, [R4+URZ+0x28840], R3 ;  /* 0x028840030400b5a7 */ /* 0x000f24000806007f */
[----:B----4-:R-:W-:Y:S05]  /*1aa40*/  @!P3 BRA `(.L_x_832) ;  /* 0xfffffffc00f0b947 */ /* 0x010fea000383ffff */
[----:B------:R-:W-:Y:S05]  /*1aa50*/  BRA `(.L_x_891) ;  /* 0xffffffd800647947 */ /* 0x000fea000383ffff */
.L_x_835:
[----:B--2---:R-:W-:-:S04]  /*1aa60*/  IMAD.U32 R3, RZ, RZ, UR40 ;  /* 0x00000028ff037e24 */ /* 0x004fc8000f8e00ff */
[----:B------:R2:W4:Y:S03]  /*1aa70*/  SYNCS.PHASECHK.TRANS64.TRYWAIT P0, [R3+URZ+0x28820], R2 ;  /* 0x02882002030075a7 */ /* 0x000526000800017f */
[----:B----4-:R-:W-:Y:S05]  /*1aa80*/  @!P0 NANOSLEEP.SYNCS 0x989680 ;  /* 0x009896800000895d */ /* 0x010fea0003900000 */
[----:B------:R-:W4:Y:S02]  /*1aa90*/  @!P0 SYNCS.PHASECHK.TRANS64 P0, [R3+URZ+0x28820], R2 ;  /* 0x02882002030085a7 */ /* 0x000f24000800007f */
[----:B----4-:R-:W-:Y:S05]  /*1aaa0*/  @!P0 BRA `(.L_x_835) ;  /* 0xfffffffc00ec8947 */ /* 0x010fea000383ffff */
[----:B------:R-:W-:Y:S05]  /*1aab0*/  BRA `(.L_x_892) ;  /* 0xffffffdc00147947 */ /* 0x000fea000383ffff */
.L_x_841:
[----:B---3--:R3:W4:Y:S02]  /*1aac0*/  SYNCS.PHASECHK.TRANS64.TRYWAIT P0, [R4+URZ+0x28880], R3 ;  /* 0x02888003040075a7 */ /* 0x008724000800017f */
[----:B----4-:R-:W-:Y:S05]  /*1aad0*/  @!P0 NANOSLEEP.SYNCS 0x989680 ;  /* 0x009896800000895d */ /* 0x010fea0003900000 */
[----:B------:R-:W4:Y:S02]  /*1aae0*/  @!P0 SYNCS.PHASECHK.TRANS64 P0, [R4+URZ+0x28880], R3 ;  /* 0x02888003040085a7 */ /* 0x000f24000800007f */
[----:B----4-:R-:W-:Y:S05]  /*1aaf0*/  @!P0 BRA `(.L_x_841) ;  /* 0xfffffffc00f08947 */ /* 0x010fea000383ffff */
[----:B------:R-:W-:Y:S05]  /*1ab00*/  BRA `(.L_x_893) ;  /* 0xffffffdc00b87947 */ /* 0x000fea000383ffff */
.L_x_846:
[----:B--2---:R2:W3:Y:S02]  /*1ab10*/  SYNCS.PHASECHK.TRANS64.TRYWAIT P0, [R4+URZ+0x28840], R3 ;  /* 0x02884003040075a7 */ /* 0x0044e4000800017f */
[----:B---3--:R-:W-:Y:S05]  /*1ab20*/  @!P0 NANOSLEEP.SYNCS 0x989680 ;  /* 0x009896800000895d */ /* 0x008fea0003900000 */
[----:B------:R-:W3:Y:S02]  /*1ab30*/  @!P0 SYNCS.PHASECHK.TRANS64 P0, [R4+URZ+0x28840], R3 ;  /* 0x02884003040085a7 */ /* 0x000ee4000800007f */
[----:B---3--:R-:W-:Y:S05]  /*1ab40*/  @!P0 BRA `(.L_x_846) ;  /* 0xfffffffc00f08947 */ /* 0x008fea000383ffff */
[----:B------:R-:W-:Y:S05]  /*1ab50*/  BRA `(.L_x_894) ;  /* 0xffffffe0003c7947 */ /* 0x000fea000383ffff */
.L_x_852:
[----:B---3--:R3:W4:Y:S02]  /*1ab60*/  SYNCS.PHASECHK.TRANS64.TRYWAIT P3, [R20+URZ+0x28870], R2 ;  /* 0x02887002140075a7 */ /* 0x008724000806017f */
[----:B----4-:R-:W-:Y:S05]  /*1ab70*/  @!P3 NANOSLEEP.SYNCS 0x989680 ;  /* 0x009896800000b95d */ /* 0x010fea0003900000 */
[----:B------:R-:W4:Y:S02]  /*1ab80*/  @!P3 SYNCS.PHASECHK.TRANS64 P3, [R20+URZ+0x28870], R2 ;  /* 0x028870021400b5a7 */ /* 0x000f24000806007f */
[----:B----4-:R-:W-:Y:S05]  /*1ab90*/  @!P3 BRA `(.L_x_852) ;  /* 0xfffffffc00f0b947 */ /* 0x010fea000383ffff */
[----:B------:R-:W-:Y:S05]  /*1aba0*/  BRA `(.L_x_895) ;  /* 0xffffffe000dc7947 */ /* 0x000fea000383ffff */
.L_x_854:
[----:B---3--:R3:W4:Y:S02]  /*1abb0*/  SYNCS.PHASECHK.TRANS64.TRYWAIT P3, [R20+URZ+0x28860], R3 ;  /* 0x02886003140075a7 */ /* 0x008724000806017f */
[----:B----4-:R-:W-:Y:S05]  /*1abc0*/  @!P3 NANOSLEEP.SYNCS 0x989680 ;  /* 0x009896800000b95d */ /* 0x010fea0003900000 */
[----:B------:R-:W4:Y:S02]  /*1abd0*/  @!P3 SYNCS.PHASECHK.TRANS64 P3, [R20+URZ+0x28860], R3 ;  /* 0x028860031400b5a7 */ /* 0x000f24000806007f */
[----:B----4-:R-:W-:Y:S05]  /*1abe0*/  @!P3 BRA `(.L_x_854) ;  /* 0xfffffffc00f0b947 */ /* 0x010fea000383ffff */
[----:B------:R-:W-:Y:S05]  /*1abf0*/  BRA `(.L_x_896) ;  /* 0xffffffe000e47947 */ /* 0x000fea000383ffff */
.L_x_861:
[----:B-1----:R1:W2:Y:S02]  /*1ac00*/  SYNCS.PHASECHK.TRANS64.TRYWAIT P0, [R18+URZ+0x28870], R3 ;  /* 0x02887003120075a7 */ /* 0x0022a4000800017f */
[----:B--2---:R-:W-:Y:S05]  /*1ac10*/  @!P0 NANOSLEEP.SYNCS 0x989680 ;  /* 0x009896800000895d */ /* 0x004fea0003900000 */
[----:B------:R-:W2:Y:S02]  /*1ac20*/  @!P0 SYNCS.PHASECHK.TRANS64 P0, [R18+URZ+0x28870], R3 ;  /* 0x02887003120085a7 */ /* 0x000ea4000800007f */
[----:B--2---:R-:W-:Y:S05]  /*1ac30*/  @!P0 BRA `(.L_x_861) ;  /* 0xfffffffc00f08947 */ /* 0x004fea000383ffff */
[----:B------:R-:W-:Y:S05]  /*1ac40*/  BRA `(.L_x_897) ;  /* 0xffffffe800f47947 */ /* 0x000fea000383ffff */
.L_x_863:
[----:B-1----:R1:W2:Y:S02]  /*1ac50*/  SYNCS.PHASECHK.TRANS64.TRYWAIT P0, [R18+URZ+0x28860], R3 ;  /* 0x02886003120075a7 */ /* 0x0022a4000800017f */
[----:B--2---:R-:W-:Y:S05]  /*1ac60*/  @!P0 NANOSLEEP.SYNCS 0x989680 ;  /* 0x009896800000895d */ /* 0x004fea0003900000 */
[----:B------:R-:W2:Y:S02]  /*1ac70*/  @!P0 SYNCS.PHASECHK.TRANS64 P0, [R18+URZ+0x28860], R3 ;  /* 0x02886003120085a7 */ /* 0x000ea4000800007f */
[----:B--2---:R-:W-:Y:S05]  /*1ac80*/  @!P0 BRA `(.L_x_863) ;  /* 0xfffffffc00f08947 */ /* 0x004fea000383ffff */
[----:B------:R-:W-:Y:S05]  /*1ac90*/  BRA `(.L_x_898) ;  /* 0xffffffe800fc7947 */ /* 0x000fea000383ffff */
.L_x_869:
[----:B-1----:R1:W2:Y:S02]  /*1aca0*/  SYNCS.PHASECHK.TRANS64.TRYWAIT P0, [R0+URZ+0x28820], R3 ;  /* 0x02882003000075a7 */ /* 0x0022a4000800017f */
[----:B--2---:R-:W-:Y:S05]  /*1acb0*/  @!P0 NANOSLEEP.SYNCS 0x989680 ;  /* 0x009896800000895d */ /* 0x004fea0003900000 */
[----:B------:R-:W2:Y:S02]  /*1acc0*/  @!P0 SYNCS.PHASECHK.TRANS64 P0, [R0+URZ+0x28820], R3 ;  /* 0x02882003000085a7 */ /* 0x000ea4000800007f */
[----:B--2---:R-:W-:Y:S05]  /*1acd0*/  @!P0 BRA `(.L_x_869) ;  /* 0xfffffffc00f08947 */ /* 0x004fea000383ffff */
[----:B------:R-:W-:Y:S05]  /*1ace0*/  BRA `(.L_x_899) ;  /* 0xfffffff400407947 */ /* 0x000fea000383ffff */
.L_x_870:
[----:B------:R-:W2:Y:S01]  /*1acf0*/  S2R R2, SR_TID.X ;  /* 0x0000000000027919 */ /* 0x000ea20000002100 */
[----:B------:R-:W-:Y:S01]  /*1ad00*/  BSSY B0, `(.L_x_900) ;  /* 0x000000a000007945 */ /* 0x000fe20003800000 */
[----:B------:R-:W-:Y:S02]  /*1ad10*/  IMAD.MOV.U32 R12, RZ, RZ, RZ ;  /* 0x000000ffff0c7224 */ /* 0x000fe400078e00ff */
[----:B------:R-:W-:Y:S02]  /*1ad20*/  IMAD.MOV.U32 R11, RZ, RZ, 0x1f ;  /* 0x0000001fff0b7424 */ /* 0x000fe400078e00ff */
[----:B------:R-:W-:Y:S01]  /*1ad30*/  IMAD.MOV.U32 R15, RZ, RZ, -0x1 ;  /* 0xffffffffff0f7424 */ /* 0x000fe200078e00ff */
[----:B--2---:R-:W-:-:S04]  /*1ad40*/  SHF.R.U32.HI R2, RZ, 0x5, R2 ;  /* 0x00000005ff027819 */ /* 0x004fc80000011602 */
[----:B------:R-:W-:-:S05]  /*1ad50*/  LOP3.LUT R2, R2, 0x3, RZ, 0xc0, !PT ;  /* 0x0000000302027812 */ /* 0x000fca00078ec0ff */
[----:B------:R-:W-:-:S07]  /*1ad60*/  IMAD.MOV.U32 R13, RZ, RZ, R2 ;  /* 0x000000ffff0d7224 */ /* 0x000fce00078e0002 */
[----:B-1----:R-:W-:Y:S05]  /*1ad70*/  WARPSYNC.COLLECTIVE R15, `(.L_x_901) ;  /* 0x000000000f087348 */ /* 0x002fea0003c00000 */
[----:B------:R2:W3:Y:S02]  /*1ad80*/  SHFL.IDX P6, R14, R13, R12, R11 ;  /* 0x0000000c0d0e7389 */ /* 0x0004e400000c000b */
[----:B-123--:R-:W-:Y:S01]  /*1ad90*/  ENDCOLLECTIVE ;  /* 0x000000000000791b */ /* 0x00efe20003800000 */
.L_x_901:
[----:B------:R-:W-:Y:S05]  /*1ada0*/  BSYNC B0 ;  /* 0x0000000000007941 */ /* 0x000fea0003800000 */
.L_x_900:
[----:B------:R-:W-:Y:S05]  /*1adb0*/  BRA `(.L_x_902) ;  /* 0xfffffff400287947 */ /* 0x000fea000383ffff */
.L_x_873:
[----:B------:R-:W-:Y:S01]  /*1adc0*/  BSSY B1, `(.L_x_903) ;  /* 0x0000006000017945 */ /* 0x000fe20003800000 */
[----:B------:R-:W-:-:S07]  /*1add0*/  IMAD.MOV.U32 R15, RZ, RZ, -0x1 ;  /* 0xffffffffff0f7424 */ /* 0x000fce00078e00ff */
[----:B-12---:R-:W-:Y:S05]  /*1ade0*/  WARPSYNC.COLLECTIVE R15, `(.L_x_904) ;  /* 0x000000000f0c7348 */ /* 0x006fea0003c00000 */
[----:B------:R-:W-:Y:S02]  /*1adf0*/  ELECT P6, UR62, PT ;  /* 0x00000000003e782f */ /* 0x000fe400038c0000 */
[----:B------:R-:W-:Y:S01]  /*1ae00*/  MOV R14, UR62 ;  /* 0x0000003e000e7c02 */ /* 0x000fe20008000f00 */
[----:B-12---:R-:W-:Y:S10]  /*1ae10*/  ENDCOLLECTIVE ;  /* 0x000000000000791b */ /* 0x006ff40003800000 */
.L_x_904:
[----:B------:R-:W-:Y:S05]  /*1ae20*/  BSYNC B1 ;  /* 0x0000000000017941 */ /* 0x000fea0003800000 */
.L_x_903:
[----:B------:R-:W-:Y:S05]  /*1ae30*/  BRA `(.L_x_905) ;  /* 0xfffffff400207947 */ /* 0x000fea000383ffff */
.L_x_875:
[----:B-1----:R1:W2:Y:S02]  /*1ae40*/  SYNCS.PHASECHK.TRANS64.TRYWAIT P1, [R6+URZ], R5 ;  /* 0x00000005060075a7 */ /* 0x0022a4000802017f */
[----:B--2---:R-:W-:Y:S05]  /*1ae50*/  @!P1 NANOSLEEP.SYNCS 0x989680 ;  /* 0x009896800000995d */ /* 0x004fea0003900000 */
[----:B------:R-:W2:Y:S02]  /*1ae60*/  @!P1 SYNCS.PHASECHK.TRANS64 P1, [R6+URZ], R5 ;  /* 0x00000005060095a7 */ /* 0x000ea4000802007f */
[----:B--2---:R-:W-:Y:S05]  /*1ae70*/  @!P1 BRA `(.L_x_875) ;  /* 0xfffffffc00f09947 */ /* 0x004fea000383ffff */
[----:B------:R-:W-:Y:S05]  /*1ae80*/  BRA `(.L_x_906) ;  /* 0xfffffff4005c7947 */ /* 0x000fea000383ffff */
.L_x_876:
[----:B--2---:R2:W3:Y:S02]  /*1ae90*/  SYNCS.PHASECHK.TRANS64.TRYWAIT P1, [R7+URZ], R2 ;  /* 0x00000002070075a7 */ /* 0x0044e4000802017f */
[----:B---3--:R-:W-:Y:S05]  /*1aea0*/  @!P1 NANOSLEEP.SYNCS 0x989680 ;  /* 0x009896800000995d */ /* 0x008fea0003900000 */
[----:B------:R-:W3:Y:S02]  /*1aeb0*/  @!P1 SYNCS.PHASECHK.TRANS64 P1, [R7+URZ], R2 ;  /* 0x00000002070095a7 */ /* 0x000ee4000802007f */
[----:B---3--:R-:W-:Y:S05]  /*1aec0*/  @!P1 BRA `(.L_x_876) ;  /* 0xfffffffc00f09947 */ /* 0x008fea000383ffff */
[----:B------:R-:W-:Y:S05]  /*1aed0*/  BRA `(.L_x_907) ;  /* 0xfffffff400507947 */ /* 0x000fea000383ffff */
.L_x_878:
[----:B---3--:R3:W4:Y:S02]  /*1aee0*/  SYNCS.PHASECHK.TRANS64.TRYWAIT P1, [R4+URZ+0x28860], R5 ;  /* 0x02886005040075a7 */ /* 0x008724000802017f */
[----:B----4-:R-:W-:Y:S05]  /*1aef0*/  @!P1 NANOSLEEP.SYNCS 0x989680 ;  /* 0x009896800000995d */ /* 0x010fea0003900000 */
[----:B------:R-:W4:Y:S02]  /*1af00*/  @!P1 SYNCS.PHASECHK.TRANS64 P1, [R4+URZ+0x28860], R5 ;  /* 0x02886005040095a7 */ /* 0x000f24000802007f */
[----:B----4-:R-:W-:Y:S05]  /*1af10*/  @!P1 BRA `(.L_x_878) ;  /* 0xfffffffc00f09947 */ /* 0x010fea000383ffff */
[----:B------:R-:W-:Y:S05]  /*1af20*/  BRA `(.L_x_908) ;  /* 0xfffffff400547947 */ /* 0x000fea000383ffff */
.L_x_880:
[----:B----4-:R4:W1:Y:S02]  /*1af30*/  SYNCS.PHASECHK.TRANS64.TRYWAIT P1, [R3+URZ+0x28860], R2 ;  /* 0x02886002030075a7 */ /* 0x010864000802017f */
[----:B-1----:R-:W-:Y:S05]  /*1af40*/  @!P1 NANOSLEEP.SYNCS 0x989680 ;  /* 0x009896800000995d */ /* 0x002fea0003900000 */
[----:B------:R-:W1:Y:S02]  /*1af50*/  @!P1 SYNCS.PHASECHK.TRANS64 P1, [R3+URZ+0x28860], R2 ;  /* 0x02886002030095a7 */ /* 0x000e64000802007f */
[----:B-1----:R-:W-:Y:S05]  /*1af60*/  @!P1 BRA `(.L_x_880) ;  /* 0xfffffffc00f09947 */ /* 0x002fea000383ffff */
[----:B------:R-:W-:Y:S05]  /*1af70*/  BRA `(.L_x_909) ;  /* 0xfffffff400547947 */ /* 0x000fea000383ffff */
.L_x_882:
[----:B------:R1:W1:Y:S02]  /*1af80*/  SYNCS.PHASECHK.TRANS64.TRYWAIT P0, [R4+URZ+0x28880], R5 ;  /* 0x02888005040075a7 */ /* 0x000264000800017f */
[----:B-1----:R-:W-:Y:S05]  /*1af90*/  @!P0 NANOSLEEP.SYNCS 0x989680 ;  /* 0x009896800000895d */ /* 0x002fea0003900000 */
[----:B------:R-:W1:Y:S02]  /*1afa0*/  @!P0 SYNCS.PHASECHK.TRANS64 P0, [R4+URZ+0x28880], R5 ;  /* 0x02888005040085a7 */ /* 0x000e64000800007f */
[----:B-1----:R-:W-:Y:S05]  /*1afb0*/  @!P0 BRA `(.L_x_882) ;  /* 0xfffffffc00f08947 */ /* 0x002fea000383ffff */
[----:B------:R-:W-:Y:S05]  /*1afc0*/  BRA `(.L_x_883) ;  /* 0xfffffff400507947 */ /* 0x000fea000383ffff */
.L_x_910:
        /* <DEDUP_REMOVED lines=11> */
.L_x_2490:


//--------------------- .text._ZN7cutlass13device_kernelIN5flash11enable_sm90INS1_16FlashAttnFwdSm90INS1_25CollectiveMainloopFwdSm90ILi2EN4cute5tupleIJNS5_1CILi1EEES8_S8_EEENS6_IJNS7_ILi128EEENS7_ILi192EEESA_EEELi128ENS_12float_e4m3_tEfNS_4arch4Sm90ELb0ELb1ELb1ELb1ELb0ELb0ELb0ELb1ELb1ELb0ELb0ELb0EEENS1_21CollectiveEpilogueFwdINS6_IJSA_SA_SB_EEES9_NS_10bfloat16_tESF_Li256ELb1ELb0ELb0ELb1EEENS1_36VarlenDynamicPersistentTileSchedulerILi128ELi192ELi256ELi128ELb0ELb0ELb1ELb1ELb0ELb1EEEEEEEEEvNT_6ParamsE --------------------------
	.section	.text._ZN7cutlass13device_kernelIN5flash11enable_sm90INS1_16FlashAttnFwdSm90INS1_25CollectiveMainloopFwdSm90ILi2EN4cute5tupleIJNS5_1CILi1EEES8_S8_EEENS6_IJNS7_ILi128EEENS7_ILi192EEESA_EEELi128ENS_12float_e4m3_tEfNS_4arch4Sm90ELb0ELb1ELb1ELb1ELb0ELb0ELb0ELb1ELb1ELb0ELb0ELb0EEENS1_21CollectiveEpilogueFwdINS6_IJSA_SA_SB_EEES9_NS_10bfloat16_tESF_Li256ELb1ELb0ELb0ELb1EEENS1_36VarlenDynamicPersistentTileSchedulerILi128ELi192ELi256ELi128ELb0ELb0ELb1ELb1ELb0ELb1EEEEEEEEEvNT_6ParamsE,"ax",@progbits
	.align	128
.text._ZN7cutlass13device_kernelIN5flash11enable_sm90INS1_16FlashAttnFwdSm90INS1_25CollectiveMainloopFwdSm90ILi2EN4cute5tupleIJNS5_1CILi1EEES8_S8_EEENS6_IJNS7_ILi128EEENS7_ILi192EEESA_EEELi128ENS_12float_e4m3_tEfNS_4arch4Sm90ELb0ELb1ELb1ELb1ELb0ELb0ELb0ELb1ELb1ELb0ELb0ELb0EEENS1_21CollectiveEpilogueFwdINS6_IJSA_SA_SB_EEES9_NS_10bfloat16_tESF_Li256ELb1ELb0ELb0ELb1EEENS1_36VarlenDynamicPersistentTileSchedulerILi128ELi192ELi256ELi128ELb0ELb0ELb1ELb1ELb0ELb1EEEEEEEEEvNT_6ParamsE:
        .type           _ZN7cutlass13device_kernelIN5flash11enable_sm90INS1_16FlashAttnFwdSm90INS1_25CollectiveMainloopFwdSm90ILi2EN4cute5tupleIJNS5_1CILi1EEES8_S8_EEENS6_IJNS7_ILi128EEENS7_ILi192EEESA_EEELi128ENS_12float_e4m3_tEfNS_4arch4Sm90ELb0ELb1ELb1ELb1ELb0ELb0ELb0ELb1ELb1ELb0ELb0ELb0EEENS1_21CollectiveEpilogueFwdINS6_IJSA_SA_SB_EEES9_NS_10bfloat16_tESF_Li256ELb1ELb0ELb0ELb1EEENS1_36VarlenDynamicPersistentTileSchedulerILi128ELi192ELi256ELi128ELb0ELb0ELb1ELb1ELb0ELb1EEEEEEEEEvNT_6ParamsE,@function
        .size           _ZN7cutlass13device_kernelIN5flash11enable_sm90INS1_16FlashAttnFwdSm90INS1_25CollectiveMainloopFwdSm90ILi2EN4cute5tupleIJNS5_1CILi1EEES8_S8_EEENS6_IJNS7_ILi128EEENS7_ILi192EEESA_EEELi128ENS_12float_e4m3_tEfNS_4arch4Sm90ELb0ELb1ELb1ELb1ELb0ELb0ELb0ELb1ELb1ELb0ELb0ELb0EEENS1_21CollectiveEpilogueFwdINS6_IJSA_SA_SB_EEES9_NS_10bfloat16_tESF_Li256ELb1ELb0ELb0ELb1EEENS1_36VarlenDynamicPersistentTileSchedulerILi128ELi192ELi256ELi128ELb0ELb0ELb1ELb1ELb0ELb1EEEEEEEEEvNT_6ParamsE,(.L_x_2491 - _ZN7cutlass13device_kernelIN5flash11enable_sm90INS1_16FlashAttnFwdSm90INS1_25CollectiveMainloopFwdSm90ILi2EN4cute5tupleIJNS5_1CILi1EEES8_S8_EEENS6_IJNS7_ILi128EEENS7_ILi192EEESA_EEELi128ENS_12float_e4m3_tEfNS_4arch4Sm90ELb0ELb1ELb1ELb1ELb0ELb0ELb0ELb1ELb1ELb0ELb0ELb0EEENS1_21CollectiveEpilogueFwdINS6_IJSA_SA_SB_EEES9_NS_10bfloat16_tESF_Li256ELb1ELb0ELb0ELb1EEENS1_36VarlenDynamicPersistentTileSchedulerILi128ELi192ELi256ELi128ELb0ELb0ELb1ELb1ELb0ELb1EEEEEEEEEvNT_6ParamsE)
        .other          _ZN7cutlass13device_kernelIN5flash11enable_sm90INS1_16FlashAttnFwdSm90INS1_25CollectiveMainloopFwdSm90ILi2EN4cute5tupleIJNS5_1CILi1EEES8_S8_EEENS6_IJNS7_ILi128EEENS7_ILi192EEESA_EEELi128ENS_12float_e4m3_tEfNS_4arch4Sm90ELb0ELb1ELb1ELb1ELb0ELb0ELb0ELb1ELb1ELb0ELb0ELb0EEENS1_21CollectiveEpilogueFwdINS6_IJSA_SA_SB_EEES9_NS_10bfloat16_tESF_Li256ELb1ELb0ELb0ELb1EEENS1_36VarlenDynamicPersistentTileSchedulerILi128ELi192ELi256ELi128ELb0ELb0ELb1ELb1ELb0ELb1EEEEEEEEEvNT_6ParamsE,@"STO_CUDA_ENTRY STV_DEFAULT"
_ZN7cutlass13device_kernelIN5flash11enable_sm90INS1_16FlashAttnFwdSm90INS1_25CollectiveMainloopFwdSm90ILi2EN4cute5tupleIJNS5_1CILi1EEES8_S8_EEENS6_IJNS7_ILi128EEENS7_ILi192EEESA_EEELi128ENS_12float_e4m3_tEfNS_4arch4Sm90ELb0ELb1ELb1ELb1ELb0ELb0ELb0ELb1ELb1ELb0ELb0ELb0EEENS1_21CollectiveEpilogueFwdINS6_IJSA_SA_SB_EEES9_NS_10bfloat16_tESF_Li256ELb1ELb0ELb0ELb1EEENS1_36VarlenDynamicPersistentTileSchedulerILi128ELi192ELi256ELi128ELb0ELb0ELb1ELb1ELb0ELb1EEEEEEEEEvNT_6ParamsE:
[----:B------:R-:W0:Y:S02]  /*0000*/  LDC R1, c[0x0][0x28] ;  /* 0x00000a00ff017b82 */ /* 0x000e240000000800 */
[----:B0-----:R-:W-:Y:S01]  /*0010*/  VIADD R1, R1, 0xffffffc8 ;  /* 0xffffffc801017836 */ /* 0x001fe20000000000 */
[----:B------:R-:W0:Y:S01]  /*0020*/  S2R R3, SR_TID.X ;  /* 0x0000000000037919 */ /* 0x000e220000002100 */
[----:B------:R-:W-:Y:S01]  /*0030*/  ELECT P0, URZ, PT ;  /* 0x00000000003f782f */ /* 0x000fe20003800000 */
[----:B------:R-:W-:Y:S01]  /*0040*/  BSSY B0, `(.L_x_911) ;  /* 0x0000010000007945 */ /* 0x000fe20003800000 */
[----:B0-----:R-:W-:-:S05]  /*0050*/  SHF.R.U32.HI R0, RZ, 0x5, R3 ;  /* 0x00000005ff007819 */ /* 0x001fca0000011603 */
        /* <DEDUP_REMOVED lines=14> */
.L_x_912:
[----:B------:R-:W-:Y:S05]  /*0140*/  BSYNC B0 ;  /* 0x0000000000007941 */ /* 0x000fea0003800000 */
.L_x_911:
[----:B------:R-:W-:Y:S01]  /*0150*/  VOTEU.ANY UP0, P0 ;  /* 0x00000000003f7886 */ /* 0x000fe20000000100 */
[----:B------:R-:W0:Y:S01]  /*0160*/  SHFL.IDX PT, R2, R0, RZ, 0x1f ;  /* 0x00001fff00027589 */ /* 0x000e2200000e0000 */
[----:B------:R-:W-:Y:S01]  /*0170*/  UMOV UR4, 0x1 ;  /* 0x0000000100047882 */ /* 0x000fe20000000000 */
[----:B------:R-:W-:Y:S01]  /*0180*/  UMOV UR7, 0x100 ;  /* 0x0000010000077882 */ /* 0x000fe20000000000 */
[----:B------:R-:W-:Y:S01]  /*0190*/  SHF.R.U32.HI R3, RZ, 0x7, R3 ;  /* 0x00000007ff037819 */ /* 0x000fe20000011603 */
[----:B------:R-:W1:Y:S01]  /*01a0*/  @UP0 S2UR UR8, SR_CgaCtaId ;  /* 0x00000000000809c3 */ /* 0x000e620000008800 */
[----:B------:R-:W-:Y:S01]  /*01b0*/  @UP0 UMOV UR6, 0x400 ;  /* 0x0000040000060882 */ /* 0x000fe20000000000 */
[----:B------:R-:W-:-:S04]  /*01c0*/  @UP0 UIADD3 UR4, -UR4, 0x100000, URZ ;  /* 0x0010000004040890 */ /* 0x000fc8000fffe13f */
[----:B------:R-:W-:Y:S02]  /*01d0*/  @UP0 USHF.L.U32 UR5, UR4, 0xb, URZ ;  /* 0x0000000b04050899 */ /* 0x000fe4000800063f */
[----:B------:R-:W-:Y:S01]  /*01e0*/  @UP0 USHF.L.U32 UR4, UR4, 0x1, URZ ;  /* 0x0000000104040899 */ /* 0x000fe2000800063f */
[----:B------:R-:W-:Y:S01]  /*01f0*/  VOTEU.ANY UP1, P0 ;  /* 0x00000000003f7886 */ /* 0x000fe20000020100 */
[----:B0-----:R-:W-:Y:S02]  /*0200*/  ISETP.NE.AND P1, PT, R2, RZ, PT ;  /* 0x000000ff0200720c */ /* 0x001fe40003f25270 */
[----:B------:R0:W2:Y:S01]  /*0210*/  SHFL.IDX PT, R2, R3, RZ, 0x1f ;  /* 0x00001fff03027589 */ /* 0x0000a200000e0000 */
[----:B-1----:R-:W-:Y:S02]  /*0220*/  @UP0 ULEA UR8, UR8, UR6, 0x18 ;  /* 0x0000000608080291 */ /* 0x002fe4000f8ec03f */
[----:B------:R-:W-:-:S04]  /*0230*/  @UP0 UIADD3 UR6, -UR7, 0x100000, URZ ;  /* 0x0010000007060890 */ /* 0x000fc8000fffe13f */
[----:B------:R-:W-:Y:S02]  /*0240*/  @UP0 USHF.L.U32 UR7, UR6, 0xb, URZ ;  /* 0x0000000b06070899 */ /* 0x000fe4000800063f */
[----:B------:R-:W-:Y:S01]  /*0250*/  @UP0 USHF.L.U32 UR6, UR6, 0x1, URZ ;  /* 0x0000000106060899 */ /* 0x000fe2000800063f */
[----:B------:R-:W-:Y:S01]  /*0260*/  VOTEU.ANY UP0, P0 ;  /* 0x00000000003f7886 */ /* 0x000fe20000000100 */
[----:B------:R-:W1:Y:S04]  /*0270*/  FENCE.VIEW.ASYNC.S ;  /* 0x00000000000073c6 */ /* 0x000e680000000000 */
[----:B-1----:R0:W1:Y:S06]  /*0280*/  @UP0 SYNCS.EXCH.64 URZ, [UR8+0x28800], UR4 ;  /* 0x02880004083f05b2 */ /* 0x00206c0008000100 */
[----:B------:R0:W3:Y:S02]  /*0290*/  @UP1 SYNCS.EXCH.64 URZ, [UR8+0x28820], UR6 ;  /* 0x02882006083f15b2 */ /* 0x0000e40008000100 */
[----:B0-----:R-:W-:Y:S05]  /*02a0*/  @P1 BRA `(.L_x_913) ;  /* 0x0000000000481947 */ /* 0x001fea0003800000 */
[----:B------:R-:W0:Y:S01]  /*02b0*/  S2UR UR5, SR_CgaCtaId ;  /* 0x00000000000579c3 */ /* 0x000e220000008800 */
        /* <DEDUP_REMOVED lines=15> */
[----:B------:R0:W0:Y:S01]  /*03b0*/  SYNCS.EXCH.64 URZ, [UR8+0x28848], UR4 ;  /* 0x02884804083f75b2 */ /* 0x0000220008000100 */
[----:B------:R-:W-:Y:S01]  /*03c0*/  NOP ;  /* 0x0000000000007918 */ /* 0x000fe20000000000 */
.L_x_913:
[----:B------:R-:W5:Y:S01]  /*03d0*/  SHFL.IDX PT, R3, R0, RZ, 0x1f ;  /* 0x00001fff00037589 */ /* 0x000f6200000e0000 */
[----:B------:R-:W-:Y:S01]  /*03e0*/  NOP ;  /* 0x0000000000007918 */ /* 0x000fe20000000000 */
[----:B-----5:R-:W-:-:S13]  /*03f0*/  ISETP.NE.AND P0, PT, R3, RZ, PT ;  /* 0x000000ff0300720c */ /* 0x020fda0003f05270 */
        /* <DEDUP_REMOVED lines=17> */
[----:B------:R0:W0:Y:S01]  /*0510*/  SYNCS.EXCH.64 URZ, [UR8+0x28868], UR6 ;  /* 0x02886806083f75b2 */ /* 0x0000220008000100 */
[----:B------:R-:W-:Y:S01]  /*0520*/  NOP ;  /* 0x0000000000007918 */ /* 0x000fe20000000000 */
.L_x_914:
[----:B------:R-:W5:Y:S01]  /*0530*/  SHFL.IDX PT, R3, R0, RZ, 0x1f ;  /* 0x00001fff00037589 */ /* 0x000f6200000e0000 */
[----:B------:R-:W-:Y:S01]  /*0540*/  NOP ;  /* 0x0000000000007918 */ /* 0x000fe20000000000 */
[----:B-----5:R-:W-:-:S13]  /*0550*/  ISETP.NE.AND P0, PT, R3, RZ, PT ;  /* 0x000000ff0300720c */ /* 0x020fda0003f05270 */
        /* <DEDUP_REMOVED lines=13> */
[----:B------:R0:W0:Y:S01]  /*0630*/  SYNCS.EXCH.64 URZ, [UR6+0x28888], UR4 ;  /* 0x02888804063f75b2 */ /* 0x0000220008000100 */
[----:B------:R-:W-:Y:S01]  /*0640*/  NOP ;  /* 0x0000000000007918 */ /* 0x000fe20000000000 */
.L_x_915:
        /* <DEDUP_REMOVED lines=22> */
.L_x_916:
        /* <DEDUP_REMOVED lines=22> */
.L_x_917:
[----:B--2---:R-:W-:Y:S01]  /*0910*/  ISETP.NE.AND P0, PT, R2, RZ, PT ;  /* 0x000000ff0200720c */ /* 0x004fe20003f05270 */
[----:B------:R-:W-:Y:S01]  /*0920*/  IMAD.MOV.U32 R2, RZ, RZ, 0x1 ;  /* 0x00000001ff027424 */ /* 0x000fe200078e00ff */
[----:B------:R-:W-:Y:S01]  /*0930*/  NOP ;  /* 0x0000000000007918 */ /* 0x000fe20000000000 */
[----:B------:R-:W-:-:S03]  /*0940*/  ULDC.64 UR44, c[0x0][0x208] ;  /* 0x00008200002c7ab9 */ /* 0x000fc60000000a00 */
[----:B------:R-:W-:-:S05]  /*0950*/  SEL R2, R2, 0x2, !P0 ;  /* 0x0000000202027807 */ /* 0x000fca0004000000 */
[----:B------:R2:W-:Y:S01]  /*0960*/  STL [R1+0x2c], R2 ;  /* 0x00002c0201007387 */ /* 0x0005e20000100800 */
[----:B01-34-:R-:W-:Y:S06]  /*0970*/  BAR.SYNC.DEFER_BLOCKING 0x0 ;  /* 0x0000000000007b1d */ /* 0x01bfec0000010000 */
[----:B------:R-:W-:Y:S05]  /*0980*/  @!P0 BRA `(.L_x_918) ;  /* 0x0000016c00888947 */ /* 0x000fea0003800000 */
.L_x_919:
[----:B------:R-:W-:-:S08]  /*0990*/  NOP ;  /* 0x0000000000007918 */ /* 0x000fd00000000000 */
[----:B------:R-:W0:Y:S02]  /*09a0*/  USETMAXREG.TRY_ALLOC.CTAPOOL UP0, 0xf0 ;  /* 0x000000f0000079c8 */ /* 0x000e240008000600 */
[----:B0-----:R-:W-:-:S13]  /*09b0*/  PLOP3.LUT P0, PT, PT, PT, UP0, 0x80, 0x0 ;  /* 0x000000000000781c */ /* 0x001fda0003f0f008 */
[----:B------:R-:W-:Y:S05]  /*09c0*/  @!P0 BRA `(.L_x_919) ;  /* 0xfffffffc00f08947 */ /* 0x000fea000383ffff */
[----:B--2---:R-:W0:Y:S01]  /*09d0*/  S2R R2, SR_TID.X ;  /* 0x0000000000027919 */ /* 0x004e220000002100 */
        /* <DEDUP_REMOVED lines=13> */
[----:B------:R-:W2:Y:S01]  /*0ab0*/  LDL.LU R11, [R1+0x2c] ;  /* 0x00002c00010b7983 */ /* 0x000ea20000300800 */
[----:B------:R-:W-:-:S05]  /*0ac0*/  VIADD R223, R2, 0xffffff80 ;  /* 0xffffff8002df7836 */ /* 0x000fca0000000000 */
[----:B------:R-:W-:-:S04]  /*0ad0*/  SHF.R.S32.HI R0, RZ, 0x1f, R223 ;  /* 0x0000001fff007819 */ /* 0x000fc800000114df */
[----:B------:R-:W-:-:S04]  /*0ae0*/  LEA.HI R2, R0, R223, RZ, 0x7 ;  /* 0x000000df00027211 */ /* 0x000fc800078f38ff */
[----:B------:R-:W-:-:S05]  /*0af0*/  LOP3.LUT R4, R2, 0xffffff80, RZ, 0xc0, !PT ;  /* 0xffffff8002047812 */ /* 0x000fca00078ec0ff */
[----:B------:R-:W-:-:S05]  /*0b00*/  IMAD.IADD R219, R223, 0x1, -R4 ;  /* 0x00000001dfdb7824 */ /* 0x000fca00078e0a04 */
[----:B------:R-:W-:-:S04]  /*0b10*/  SHF.R.S32.HI R8, RZ, 0x1f, R219 ;  /* 0x0000001fff087819 */ /* 0x000fc800000114db */
[----:B------:R-:W-:-:S04]  /*0b20*/  LEA.HI R7, R8, R219, RZ, 0x2 ;  /* 0x000000db08077211 */ /* 0x000fc800078f10ff */
[--C-:B------:R-:W-:Y:S02]  /*0b30*/  SHF.R.S32.HI R9, RZ, 0x2, R7.reuse ;  /* 0x00000002ff097819 */ /* 0x100fe40000011407 */
[----:B------:R-:W-:Y:S02]  /*0b40*/  SHF.R.S32.HI R4, RZ, 0x1f, R7 ;  /* 0x0000001fff047819 */ /* 0x000fe40000011407 */
[----:B------:R-:W-:Y:S02]  /*0b50*/  LEA.HI R3, R0, R223, RZ, 0x4 ;  /* 0x000000df00037211 */ /* 0x000fe400078f20ff */
[----:B------:R-:W-:Y:S02]  /*0b60*/  LEA.HI R5, R4, R9, RZ, 0x3 ;  /* 0x0000000904057211 */ /* 0x000fe400078f18ff */
[----:B------:R-:W-:Y:S02]  /*0b70*/  SHF.R.S32.HI R221, RZ, 0x7, R2 ;  /* 0x00000007ffdd7819 */ /* 0x000fe40000011402 */
[----:B------:R-:W-:-:S02]  /*0b80*/  LEA.HI R4, R0, R223, RZ, 0x5 ;  /* 0x000000df00047211 */ /* 0x000fc400078f28ff */
[----:B------:R-:W-:Y:S02]  /*0b90*/  LOP3.LUT R10, R5, 0xfffffff8, RZ, 0xc0, !PT ;  /* 0xfffffff8050a7812 */ /* 0x000fe400078ec0ff */
[----:B------:R-:W-:Y:S02]  /*0ba0*/  SHF.R.S32.HI R6, RZ, 0x4, R3 ;  /* 0x00000004ff067819 */ /* 0x000fe40000011403 */
[----:B------:R-:W-:Y:S02]  /*0bb0*/  LEA.HI R8, R8, R219, RZ, 0x5 ;  /* 0x000000db08087211 */ /* 0x000fe400078f28ff */
[----:B------:R-:W-:Y:S01]  /*0bc0*/  LEA.HI R2, R2, R221, RZ, 0x1 ;  /* 0x000000dd02027211 */ /* 0x000fe200078f08ff */
[----:B------:R-:W-:Y:S01]  /*0bd0*/  IMAD.SHL.U32 R5, R4, 0x20, RZ ;  /* 0x0000002004057824 */ /* 0x000fe200078e00ff */
[----:B------:R-:W-:Y:S01]  /*0be0*/  LOP3.LUT R4, R3, 0x3fffff0, RZ, 0xc0, !PT ;  /* 0x03fffff003047812 */ /* 0x000fe200078ec0ff */
[----:B------:R-:W-:Y:S01]  /*0bf0*/  IMAD.IADD R9, R9, 0x1, -R10 ;  /* 0x0000000109097824 */ /* 0x000fe200078e0a0a */
[----:B------:R-:W-:-:S02]  /*0c00*/  LEA.HI R3, R3, R6, RZ, 0x1 ;  /* 0x0000000603037211 */ /* 0x000fc400078f08ff */
[----:B------:R-:W-:Y:S02]  /*0c10*/  SHF.R.S32.HI R8, RZ, 0x5, R8 ;  /* 0x00000005ff087819 */ /* 0x000fe40000011408 */
[----:B------:R-:W-:Y:S01]  /*0c20*/  LOP3.LUT R2, R2, 0x3fffffe, RZ, 0xc0, !PT ;  /* 0x03fffffe02027812 */ /* 0x000fe200078ec0ff */
[----:B------:R-:W-:Y:S01]  /*0c30*/  IMAD.IADD R4, R223, 0x1, -R4 ;  /* 0x00000001df047824 */ /* 0x000fe200078e0a04 */
[----:B------:R-:W-:Y:S01]  /*0c40*/  LOP3.LUT R5, R5, 0xfffffc00, RZ, 0xc0, !PT ;  /* 0xfffffc0005057812 */ /* 0x000fe200078ec0ff */
[----:B------:R-:W-:Y:S01]  /*0c50*/  IMAD R9, R8, 0x10, R9 ;  /* 0x0000001008097824 */ /* 0x000fe200078e0209 */
[----:B------:R-:W-:Y:S01]  /*0c60*/  LOP3.LUT R3, R3, 0x1ffffffe, RZ, 0xc0, !PT ;  /* 0x1ffffffe03037812 */ /* 0x000fe200078ec0ff */
[----:B------:R-:W-:Y:S01]  /*0c70*/  IMAD.IADD R2, R221, 0x1, -R2 ;  /* 0x00000001dd027824 */ /* 0x000fe200078e0a02 */
[----:B------:R-:W-:Y:S01]  /*0c80*/  LEA.HI R0, R0, R223, RZ, 0x3 ;  /* 0x000000df00007211 */ /* 0x000fe200078f18ff */
[----:B------:R-:W-:Y:S02]  /*0c90*/  IMAD R4, R4, 0x40, R5 ;  /* 0x0000004004047824 */ /* 0x000fe400078e0205 */
[----:B------:R-:W-:-:S02]  /*0ca0*/  IMAD.IADD R3, R6, 0x1, -R3 ;  /* 0x0000000106037824 */ /* 0x000fc400078e0a03 */
[----:B------:R-:W-:Y:S01]  /*0cb0*/  IMAD R220, R2, 0x40, R9 ;  /* 0x0000004002dc7824 */ /* 0x000fe200078e0209 */
[----:B------:R-:W-:Y:S01]  /*0cc0*/  LOP3.LUT R2, R0, 0x1ffffff8, RZ, 0xc0, !PT ;  /* 0x1ffffff800027812 */ /* 0x000fe200078ec0ff */
[----:B------:R-:W-:Y:S01]  /*0cd0*/  IMAD R222, R3, 0x8, R4 ;  /* 0x0000000803de7824 */ /* 0x000fe200078e0204 */
[----:B------:R-:W-:-:S03]  /*0ce0*/  LOP3.LUT R4, R7, 0x7ffffffc, RZ, 0xc0, !PT ;  /* 0x7ffffffc07047812 */ /* 0x000fc600078ec0ff */
[----:B------:R-:W-:Y:S01]  /*0cf0*/  IMAD.IADD R2, R223, 0x1, -R2 ;  /* 0x00000001df027824 */ /* 0x000fe200078e0a02 */
[----:B------:R-:W-:Y:S01]  /*0d00*/  SHF.R.S32.HI R212, RZ, 0x3, R0 ;  /* 0x00000003ffd47819 */ /* 0x000fe20000011400 */
[----:B------:R-:W-:Y:S02]  /*0d10*/  IMAD.MOV.U32 R218, RZ, RZ, RZ ;  /* 0x000000ffffda7224 */ /* 0x000fe400078e00ff */
[----:B------:R-:W-:Y:S02]  /*0d20*/  IMAD.SHL.U32 R23, R2, 0x8, RZ ;  /* 0x0000000802177824 */ /* 0x000fe400078e00ff */
[----:B------:R-:W-:Y:S01]  /*0d30*/  IMAD.IADD R17, R219, 0x1, -R4 ;  /* 0x00000001db117824 */ /* 0x000fe200078e0a04 */
[----:B------:R-:W-:Y:S01]  /*0d40*/  UMOV UR36, URZ ;  /* 0x0000003f00247c82 */ /* 0x000fe20008000000 */
[----:B------:R-:W-:Y:S01]  /*0d50*/  UMOV UR37, URZ ;  /* 0x0000003f00257c82 */ /* 0x000fe20008000000 */
[----:B--2---:R-:W-:-:S07]  /*0d60*/  LOP3.LUT R22, R11, 0x1, RZ, 0xfc, !PT ;  /* 0x000000010b167812 */ /* 0x004fce00078efcff */
.L_x_1023:
[----:B0--34-:R-:W0:Y:S01]  /*0d70*/  LDC.64 R6, c[0x0][0xa18] ;  /* 0x00028600ff067b82 */ /* 0x019e220000000a00 */
[----:B------:R-:W-:Y:S01]  /*0d80*/  IMAD.MOV.U32 R3, RZ, RZ, RZ ;  /* 0x000000ffff037224 */ /* 0x000fe200078e00ff */
[----:B------:R-:W-:-:S06]  /*0d90*/  ULDC.64 UR4, c[0x0][0xa20] ;  /* 0x0002880000047ab9 */ /* 0x000fcc0000000a00 */
[----:B------:R-:W1:Y:S08]  /*0da0*/  LDC R19, c[0x0][0x288] ;  /* 0x0000a200ff137b82 */ /* 0x000e700000000800 */
[----:B--2---:R-:W2:Y:S01]  /*0db0*/  LDC.64 R4, c[0x0][0xa28] ;  /* 0x00028a00ff047b82 */ /* 0x004ea20000000a00 */
[----:B0-----:R-:W-:-:S07]  /*0dc0*/  ISETP.NE.U32.AND P1, PT, R6, RZ, PT ;  /* 0x000000ff0600720c */ /* 0x001fce0003f25070 */
[----:B-----5:R-:W0:Y:S01]  /*0dd0*/  LDC.64 R8, c[0x0][0x3f8] ;  /* 0x0000fe00ff087b82 */ /* 0x020e220000000a00 */
[----:B------:R-:W-:-:S07]  /*0de0*/  ISETP.NE.AND.EX P1, PT, R7, RZ, PT, P1 ;  /* 0x000000ff0700720c */ /* 0x000fce0003f25310 */
[----:B------:R-:W3:Y:S01]  /*0df0*/  LDC R0, c[0x0][0x404] ;  /* 0x00010100ff007b82 */ /* 0x000ee20000000800 */
[----:B--2---:R-:W-:-:S07]  /*0e00*/  ISETP.NE.U32.AND P0, PT, R4, RZ, PT ;  /* 0x000000ff0400720c */ /* 0x004fce0003f05070 */
[----:B------:R-:W2:Y:S01]  /*0e10*/  @P1 LDC.64 R6, c[0x0][0xa18] ;  /* 0x00028600ff061b82 */ /* 0x000ea20000000a00 */
[----:B------:R-:W-:-:S07]  /*0e20*/  ISETP.NE.AND.EX P0, PT, R5, RZ, PT, P0 ;  /* 0x000000ff0500720c */ /* 0x000fce0003f05300 */
[----:B------:R-:W4:Y:S08]  /*0e30*/  LDC R11, c[0x0][0x2e0] ;  /* 0x0000b800ff0b7b82 */ /* 0x000f300000000800 */
[----:B------:R-:W0:Y:S01]  /*0e40*/  @P0 LDC.64 R4, c[0x0][0xa28] ;  /* 0x00028a00ff040b82 */ /* 0x000e220000000a00 */
[----:B--2---:R-:W-:-:S05]  /*0e50*/  @P1 IMAD.WIDE R6, R211, 0x4, R6 ;  /* 0x00000004d3061825 */ /* 0x004fca00078e0206 */
[----:B-1----:R1:W5:Y:S01]  /*0e60*/  @P1 LDG.E R19, desc[UR44][R6.64] ;  /* 0x0000002c06131981 */ /* 0x002362000c1e1900 */
[----:B0-----:R-:W-:-:S05]  /*0e70*/  @P0 IMAD.WIDE R4, R211, 0x4, R4 ;  /* 0x00000004d3040825 */ /* 0x001fca00078e0204 */
[----:B------:R1:W5:Y:S01]  /*0e80*/  @P0 LDG.E R3, desc[UR44][R4.64] ;  /* 0x0000002c04030981 */ /* 0x000362000c1e1900 */
[----:B------:R-:W-:Y:S02]  /*0e90*/  ISETP.NE.U32.AND P0, PT, R8, RZ, PT ;  /* 0x000000ff0800720c */ /* 0x000fe40003f05070 */
[----:B------:R-:W-:Y:S02]  /*0ea0*/  ISETP.NE.U32.AND P2, PT, RZ, UR4, PT ;  /* 0x00000004ff007c0c */ /* 0x000fe4000bf45070 */
[----:B------:R-:W-:Y:S02]  /*0eb0*/  ISETP.NE.AND.EX P0, PT, R9, RZ, PT, P0 ;  /* 0x000000ff0900720c */ /* 0x000fe40003f05300 */
[----:B------:R-:W-:Y:S02]  /*0ec0*/  ISETP.NE.AND.EX P2, PT, RZ, UR5, PT, P2 ;  /* 0x00000005ff007c0c */ /* 0x000fe4000bf45320 */
[----:B---3--:R-:W-:Y:S01]  /*0ed0*/  SEL R0, R0, 0x1, P0 ;  /* 0x0000000100007807 */ /* 0x008fe20000000000 */
[----:B------:R-:W-:-:S04]  /*0ee0*/  IMAD.MOV.U32 R217, RZ, RZ, R209 ;  /* 0x000000ffffd97224 */ /* 0x000fc800078e00d1 */
[----:B----4-:R-:W-:Y:S01]  /*0ef0*/  IMAD R18, R0, R11, RZ ;  /* 0x0000000b00127224 */ /* 0x010fe200078e02ff */
        /* <DEDUP_REMOVED lines=9> */
[----:B--2---:R-:W-:-:S07]  /*0f90*/  IMAD.IADD R19, R0, 0x1, -R19 ;  /* 0x0000000100137824 */ /* 0x004fce00078e0a13 */
.L_x_920:
[----:B------:R-:W-:Y:S02]  /*0fa0*/  IMAD.MOV.U32 R215, RZ, RZ, R210 ;  /* 0x000000ffffd77224 */ /* 0x000fe400078e00d2 */
[----:B------:R-:W-:Y:S01]  /*0fb0*/  IMAD.MOV.U32 R216, RZ, RZ, R211 ;  /* 0x000000ffffd87224 */ /* 0x000fe200078e00d3 */
[----:B------:R-:W-:Y:S06]  /*0fc0*/  @!P2 BRA `(.L_x_921) ;  /* 0x000000000010a947 */ /* 0x000fec0003800000 */
[----:B------:R-:W0:Y:S02]  /*0fd0*/  LDC.64 R4, c[0x0][0xa20] ;  /* 0x00028800ff047b82 */ /* 0x000e240000000a00 */
[----:B0-----:R-:W-:-:S05]  /*0fe0*/  IMAD.WIDE R4, R211, 0x4, R4 ;  /* 0x00000004d3047825 */ /* 0x001fca00078e0204 */
[----:B------:R0:W5:Y:S01]  /*0ff0*/  LDG.E R18, desc[UR44][R4.64] ;  /* 0x0000002c04127981 */ /* 0x000162000c1e1900 */
[----:B------:R-:W-:Y:S05]  /*1000*/  BRA `(.L_x_922) ;  /* 0x0000000000247947 */ /* 0x000fea0003800000 */
.L_x_921:
[----:B------:R-:W-:Y:S02]  /*1010*/  ULDC.64 UR4, c[0x0][0xa08] ;  /* 0x0002820000047ab9 */ /* 0x000fe40000000a00 */
[----:B------:R-:W-:-:S04]  /*1020*/  ISETP.NE.U32.AND P0, PT, RZ, UR4, PT ;  /* 0x00000004ff007c0c */ /* 0x000fc8000bf05070 */
[----:B------:R-:W-:-:S13]  /*1030*/  ISETP.NE.AND.EX P0, PT, RZ, UR5, PT, P0 ;  /* 0x00000005ff007c0c */ /* 0x000fda000bf05300 */
[----:B------:R-:W-:Y:S05]  /*1040*/  @!P0 BRA `(.L_x_922) ;  /* 0x0000000000148947 */ /* 0x000fea0003800000 */
[----:B------:R-:W0:Y:S02]  /*1050*/  LDC.64 R4, c[0x0][0xa08] ;  /* 0x00028200ff047b82 */ /* 0x000e240000000a00 */
[----:B0-----:R-:W-:-:S05]  /*1060*/  IMAD.WIDE R4, R211, 0x4, R4 ;  /* 0x00000004d3047825 */ /* 0x001fca00078e0204 */
[----:B------:R-:W2:Y:S04]  /*1070*/  LDG.E R18, desc[UR44][R4.64] ;  /* 0x0000002c04127981 */ /* 0x000ea8000c1e1900 */
[----:B------:R-:W2:Y:S02]  /*1080*/  LDG.E R7, desc[UR44][R4.64+0x4] ;  /* 0x0000042c04077981 */ /* 0x000ea4000c1e1900 */
[----:B--2---:R-:W-:-:S07]  /*1090*/  IMAD.IADD R18, R7, 0x1, -R18 ;  /* 0x0000000107127824 */ /* 0x004fce00078e0a12 */
.L_x_922:
[----:B------:R-:W1:Y:S01]  /*10a0*/  LDC R0, c[0x0][0x428] ;  /* 0x00010a00ff007b82 */ /* 0x000e620000000800 */
[----:B-----5:R-:W-:-:S05]  /*10b0*/  IMAD.IADD R18, R18, 0x1, -R3 ;  /* 0x0000000112127824 */ /* 0x020fca00078e0a03 */
[----:B------:R-:W-:Y:S02]  /*10c0*/  IADD3 R214, R18, 0x80, -R19 ;  /* 0x0000008012d67810 */ /* 0x000fe40007ffe813 */
[----:B------:R-:W2:Y:S03]  /*10d0*/  LDC.64 R8, c[0x0][0x9e0] ;  /* 0x00027800ff087b82 */ /* 0x000ea60000000a00 */
[----:B------:R-:W-:Y:S01]  /*10e0*/  IMAD R214, R209, 0x80, R214 ;  /* 0x00000080d1d67824 */ /* 0x000fe200078e02d6 */
[----:B-1----:R-:W-:Y:S02]  /*10f0*/  ISETP.NE.AND P0, PT, R0, 0x1, PT ;  /* 0x000000010000780c */ /* 0x002fe40003f05270 */
[----:B--2---:R-:W-:Y:S01]  /*1100*/  ISETP.GE.AND P1, PT, R9, 0x1, PT ;  /* 0x000000010900780c */ /* 0x004fe20003f26270 */
[----:B------:R-:W-:-:S10]  /*1110*/  IMAD.IADD R3, R214, 0x1, R8 ;  /* 0x00000001d6037824 */ /* 0x000fd400078e0208 */
[----:B0-----:R-:W0:Y:S08]  /*1120*/  @P0 LDC R5, c[0x0][0x42c] ;  /* 0x00010b00ff050b82 */ /* 0x001e300000000800 */
[----:B------:R-:W1:Y:S01]  /*1130*/  @P0 LDC R7, c[0x0][0x430] ;  /* 0x00010c00ff070b82 */ /* 0x000e620000000800 */
[----:B0-----:R-:W-:-:S05]  /*1140*/  @P0 IMAD.HI.U32 R0, R210, R5, RZ ;  /* 0x00000005d2000227 */ /* 0x001fca00078e00ff */
[----:B-1----:R-:W-:Y:S01]  /*1150*/  @P0 SHF.R.U32.HI R210, RZ, R7, R0 ;  /* 0x00000007ffd20219 */ /* 0x002fe20000011600 */
[----:B------:R-:W-:Y:S06]  /*1160*/  @!P1 BRA `(.L_x_923) ;  /* 0x0000000000409947 */ /* 0x000fec0003800000 */
[C---:B------:R-:W-:Y:S01]  /*1170*/  ISETP.GT.AND P0, PT, R214.reuse, RZ, PT ;  /* 0x000000ffd600720c */ /* 0x040fe20003f04270 */
[----:B------:R-:W-:-:S12]  /*1180*/  VIADD R0, R214, 0xffffffff ;  /* 0xffffffffd6007836 */ /* 0x000fd80000000000 */
[----:B------:R-:W-:Y:S05]  /*1190*/  @P0 BRA `(.L_x_924) ;  /* 0x00000000001c0947 */ /* 0x000fea0003800000 */
[----:B------:R-:W-:Y:S01]  /*11a0*/  ISETP.NE.AND P0, PT, R9, 0x1, PT ;  /* 0x000000010900780c */ /* 0x000fe20003f05270 */
[----:B------:R-:W-:-:S12]  /*11b0*/  IMAD.MOV R5, RZ, RZ, -R214 ;  /* 0x000000ffff057224 */ /* 0x000fd800078e0ad6 */
[----:B------:R-:W0:Y:S02]  /*11c0*/  @P0 LDC.64 R6, c[0x0][0x9e8] ;  /* 0x00027a00ff060b82 */ /* 0x000e240000000a00 */
[----:B0-----:R-:W-:-:S05]  /*11d0*/  @P0 IMAD.HI.U32 R0, R5, R6, RZ ;  /* 0x0000000605000227 */ /* 0x001fca00078e00ff */
[----:B------:R-:W-:-:S04]  /*11e0*/  @P0 SHF.R.U32.HI R5, RZ, R7, R0 ;  /* 0x00000007ff050219 */ /* 0x000fc80000011600 */
[----:B------:R-:W-:Y:S01]  /*11f0*/  LOP3.LUT R0, RZ, R5, RZ, 0x33, !PT ;  /* 0x00000005ff007212 */ /* 0x000fe200078e33ff */
[----:B------:R-:W-:Y:S06]  /*1200*/  BRA `(.L_x_925) ;  /* 0x0000000000107947 */ /* 0x000fec0003800000 */
.L_x_924:
[----:B------:R-:W-:-:S13]  /*1210*/  ISETP.NE.AND P0, PT, R9, 0x1, PT ;  /* 0x000000010900780c */ /* 0x000fda0003f05270 */
[----:B------:R-:W0:Y:S02]  /*1220*/  @P0 LDC.64 R4, c[0x0][0x9e8] ;  /* 0x00027a00ff040b82 */ /* 0x000e240000000a00 */
[----:B0-----:R-:W-:-:S05]  /*1230*/  @P0 IMAD.HI.U32 R4, R0, R4, RZ ;  /* 0x0000000400040227 */ /* 0x001fca00078e00ff */
[----:B------:R-:W-:-:S07]  /*1240*/  @P0 SHF.R.U32.HI R0, RZ, R5, R4 ;  /* 0x00000005ff000219 */ /* 0x000fce0000011604 */
.L_x_925:
[----:B------:R-:W-:-:S05]  /*1250*/  IMAD R0, R0, R9, R9 ;  /* 0x0000000900007224 */ /* 0x000fca00078e0209 */
[----:B------:R-:W-:-:S07]  /*1260*/  VIMNMX R3, R3, R0, PT ;  /* 0x0000000003037248 */ /* 0x000fce0003fe0100 */
.L_x_923:
[----:B------:R-:W-:Y:S01]  /*1270*/  VIADD R3, R3, 0xbf ;  /* 0x000000bf03037836 */ /* 0x000fe20000000000 */
[----:B------:R-:W-:Y:S01]  /*1280*/  ULDC UR4, c[0x0][0x9dc] ;  /* 0x0002770000047ab9 */ /* 0x000fe20000000800 */
[----:B------:R-:W-:Y:S02]  /*1290*/  VIADD R0, R18, 0xbf ;  /* 0x000000bf12007836 */ /* 0x000fe40000000000 */
[----:B------:R-:W-:-:S04]  /*12a0*/  IMAD.HI R4, R3, 0x2aaaaaab, RZ ;  /* 0x2aaaaaab03047827 */ /* 0x000fc800078e02ff */
[----:B------:R-:W-:Y:S01]  /*12b0*/  IMAD.HI R0, R0, 0x2aaaaaab, RZ ;  /* 0x2aaaaaab00007827 */ /* 0x000fe200078e02ff */
[----:B------:R-:W-:-:S03]  /*12c0*/  SHF.R.U32.HI R5, RZ, 0x1f, R4 ;  /* 0x0000001fff057819 */ /* 0x000fc60000011604 */
[----:B------:R-:W-:Y:S01]  /*12d0*/  IMAD.IADD R6, R18, 0x1, -R19 ;  /* 0x0000000112067824 */ /* 0x000fe200078e0a13 */
[----:B------:R-:W-:Y:S02]  /*12e0*/  SHF.R.U32.HI R3, RZ, 0x1f, R0 ;  /* 0x0000001fff037819 */ /* 0x000fe40000011600 */
[----:B------:R-:W-:Y:S01]  /*12f0*/  LEA.HI.SX32 R4, R4, R5, 0x1b ;  /* 0x0000000504047211 */ /* 0x000fe200078fdaff */
[----:B------:R-:W-:Y:S01]  /*1300*/  IMAD R121, R209, 0x80, R6 ;  /* 0x00000080d1797824 */ /* 0x000fe200078e0206 */
        /* <DEDUP_REMOVED lines=8> */
[----:B------:R-:W0:Y:S02]  /*1390*/  @P0 LDC.64 R4, c[0x0][0x9e8] ;  /* 0x00027a00ff040b82 */ /* 0x000e240000000a00 */
[----:B0-----:R-:W-:-:S05]  /*13a0*/  @P0 IMAD.HI.U32 R4, R3, R4, RZ ;  /* 0x0000000403040227 */ /* 0x001fca00078e00ff */
[----:B------:R-:W-:-:S04]  /*13b0*/  @P0 SHF.R.U32.HI R3, RZ, R5, R4 ;  /* 0x00000005ff030219 */ /* 0x000fc80000011604 */
[----:B------:R-:W-:Y:S01]  /*13c0*/  LOP3.LUT R4, RZ, R3, RZ, 0x33, !PT ;  /* 0x00000003ff047212 */ /* 0x000fe200078e33ff */
[----:B------:R-:W-:Y:S06]  /*13d0*/  BRA `(.L_x_928) ;  /* 0x0000000000147947 */ /* 0x000fec0003800000 */
.L_x_927:
[----:B------:R-:W-:Y:S01]  /*13e0*/  ISETP.NE.AND P0, PT, R9, 0x1, PT ;  /* 0x000000010900780c */ /* 0x000fe20003f05270 */
[----:B------:R-:W-:-:S12]  /*13f0*/  IMAD.MOV.U32 R4, RZ, RZ, R121 ;  /* 0x000000ffff047224 */ /* 0x000fd800078e0079 */
[----:B------:R-:W0:Y:S02]  /*1400*/  @P0 LDC.64 R6, c[0x0][0x9e8] ;  /* 0x00027a00ff060b82 */ /* 0x000e240000000a00 */
[----:B0-----:R-:W-:-:S05]  /*1410*/  @P0 IMAD.HI.U32 R6, R121, R6, RZ ;  /* 0x0000000679060227 */ /* 0x001fca00078e00ff */
[----:B------:R-:W-:-:S07]  /*1420*/  @P0 SHF.R.U32.HI R4, RZ, R7, R6 ;  /* 0x00000007ff040219 */ /* 0x000fce0000011606 */
.L_x_928:
[----:B------:R-:W-:-:S05]  /*1430*/  IMAD R3, R4, R9, RZ ;  /* 0x0000000904037224 */ /* 0x000fca00078e02ff */
[----:B------:R-:W-:-:S07]  /*1440*/  VIMNMX R0, R0, R3, !PT ;  /* 0x0000000300007248 */ /* 0x000fce0007fe0100 */
.L_x_926:
[----:B------:R-:W-:Y:S01]  /*1450*/  IMAD.HI R3, R0, 0x2aaaaaab, RZ ;  /* 0x2aaaaaab00037827 */ /* 0x000fe200078e02ff */
[----:B------:R-:W-:Y:S02]  /*1460*/  PLOP3.LUT P0, PT, PT, PT, PT, 0x80, 0x0 ;  /* 0x000000000000781c */ /* 0x000fe40003f0f070 */
[----:B------:R-:W-:Y:S02]  /*1470*/  CS2R R182, SRZ ;  /* 0x0000000000b67805 */ /* 0x000fe4000001ff00 */
[----:B------:R-:W-:Y:S01]  /*1480*/  CS2R R8, SRZ ;  /* 0x0000000000087805 */ /* 0x000fe2000001ff00 */
[----:B------:R-:W-:Y:S01]  /*1490*/  IMAD.MOV.U32 R0, RZ, RZ, RZ ;  /* 0x000000ffff007224 */ /* 0x000fe200078e00ff */
[----:B------:R-:W-:Y:S02]  /*14a0*/  SHF.R.U32.HI R4, RZ, 0x1f, R3 ;  /* 0x0000001fff047819 */ /* 0x000fe40000011603 */
[----:B------:R-:W-:Y:S02]  /*14b0*/  CS2R R180, SRZ ;  /* 0x0000000000b47805 */ /* 0x000fe4000001ff00 */
[----:B------:R-:W-:Y:S01]  /*14c0*/  CS2R R10, SRZ ;  /* 0x00000000000a7805 */ /* 0x000fe2000001ff00 */
[----:B------:R-:W-:Y:S01]  /*14d0*/  IMAD.MOV.U32 R5, RZ, RZ, RZ ;  /* 0x000000ffff057224 */ /* 0x000fe200078e00ff */
[----:B------:R-:W-:Y:S01]  /*14e0*/  LEA.HI.SX32 R4, R3, R4, 0x1b ;  /* 0x0000000403047211 */ /* 0x000fe200078fdaff */
[----:B------:R-:W-:Y:S01]  /*14f0*/  IMAD.MOV.U32 R3, RZ, RZ, RZ ;  /* 0x000000ffff037224 */ /* 0x000fe200078e00ff */
[----:B------:R-:W-:-:S02]  /*1500*/  CS2R R174, SRZ ;  /* 0x0000000000ae7805 */ /* 0x000fc4000001ff00 */
[----:B------:R-:W-:Y:S02]  /*1510*/  CS2R R12, SRZ ;  /* 0x00000000000c7805 */ /* 0x000fe4000001ff00 */
[----:B------:R-:W-:Y:S02]  /*1520*/  VIMNMX R208, RZ, R4, !PT ;  /* 0x00000004ffd07248 */ /* 0x000fe40007fe0100 */
[----:B------:R-:W-:Y:S02]  /*1530*/  CS2R R172, SRZ ;  /* 0x0000000000ac7805 */ /* 0x000fe4000001ff00 */
[----:B------:R-:W-:Y:S02]  /*1540*/  CS2R R14, SRZ ;  /* 0x00000000000e7805 */ /* 0x000fe4000001ff00 */
[----:B------:R-:W-:Y:S02]  /*1550*/  CS2R R166, SRZ ;  /* 0x0000000000a67805 */ /* 0x000fe4000001ff00 */
[----:B------:R-:W-:-:S02]  /*1560*/  ISETP.GT.AND P1, PT, R123, R208, PT ;  /* 0x000000d07b00720c */ /* 0x000fc40003f24270 */
        /* <DEDUP_REMOVED lines=23> */
[----:B------:R-:W-:Y:S06]  /*16e0*/  @!P1 BRA `(.L_x_929) ;  /* 0x0000013c00189947 */ /* 0x000fec0003800000 */
        /* <DEDUP_REMOVED lines=31> */
.L_x_930:
[----:B------:R-:W0:Y:S01]  /*18e0*/  LDC.64 R12, c[0x0][0x990] ;  /* 0x00026400ff0c7b82 */ /* 0x000e220000000a00 */
[----:B------:R-:W-:-:S07]  /*18f0*/  ULDC UR4, c[0x0][0x9d8] ;  /* 0x0002760000047ab9 */ /* 0x000fce0000000800 */
[----:B------:R-:W1:Y:S01]  /*1900*/  LDC.64 R20, c[0x0][0x998] ;  /* 0x00026600ff147b82 */ /* 0x000e620000000a00 */
[----:B0-----:R-:W-:-:S04]  /*1910*/  ISETP.NE.U32.AND P0, PT, R12, RZ, PT ;  /* 0x000000ff0c00720c */ /* 0x001fc80003f05070 */
[----:B------:R-:W-:Y:S02]  /*1920*/  ISETP.NE.AND.EX P0, PT, R13, RZ, PT, P0 ;  /* 0x000000ff0d00720c */ /* 0x000fe40003f05300 */
[----:B-1----:R-:W-:-:S04]  /*1930*/  ISETP.NE.U32.AND P1, PT, R20, RZ, PT ;  /* 0x000000ff1400720c */ /* 0x002fc80003f25070 */
[----:B------:R-:W-:-:S07]  /*1940*/  ISETP.NE.AND.EX P1, PT, R21, RZ, PT, P1 ;  /* 0x000000ff1500720c */ /* 0x000fce0003f25310 */
[----:B------:R-:W0:Y:S01]  /*1950*/  @P0 LDC.64 R8, c[0x0][0x9a8] ;  /* 0x00026a00ff080b82 */ /* 0x000e220000000a00 */
[----:B------:R-:W-:-:S07]  /*1960*/  @P0 SHF.R.S32.HI R3, RZ, 0x1f, R211 ;  /* 0x0000001fff030819 */ /* 0x000fce00000114d3 */
[----:B------:R-:W1:Y:S01]  /*1970*/  @P1 LDC.64 R10, c[0x0][0x9b8] ;  /* 0x00026e00ff0a1b82 */ /* 0x000e620000000a00 */
[----:B------:R-:W-:-:S07]  /*1980*/  @P1 SHF.R.S32.HI R5, RZ, 0x1f, R211 ;  /* 0x0000001fff051819 */ /* 0x000fce00000114d3 */
[----:B------:R-:W2:Y:S08]  /*1990*/  @P0 LDC.64 R14, c[0x0][0x9b0] ;  /* 0x00026c00ff0e0b82 */ /* 0x000eb00000000a00 */
[----:B------:R-:W3:Y:S01]  /*19a0*/  @P1 LDC.64 R24, c[0x0][0x9c0] ;  /* 0x00027000ff181b82 */ /* 0x000ee20000000a00 */
[----:B0-----:R-:W-:Y:S01]  /*19b0*/  @P0 IMAD R0, R3, R8, RZ ;  /* 0x0000000803000224 */ /* 0x001fe200078e02ff */
[----:B------:R-:W-:-:S03]  /*19c0*/  @P0 SHF.R.S32.HI R3, RZ, 0x1f, R210 ;  /* 0x0000001fff030819 */ /* 0x000fc600000114d2 */
[----:B------:R-:W-:Y:S02]  /*19d0*/  @P0 IMAD R9, R211, R9, R0 ;  /* 0x00000009d3090224 */ /* 0x000fe400078e0200 */
[----:B-1----:R-:W-:Y:S02]  /*19e0*/  @P1 IMAD R6, R5, R10, RZ ;  /* 0x0000000a05061224 */ /* 0x002fe400078e02ff */
[----:B------:R-:W-:-:S04]  /*19f0*/  @P0 IMAD.WIDE.U32 R4, R211, R8, RZ ;  /* 0x00000008d3040225 */ /* 0x000fc800078e00ff */
[----:B------:R-:W-:Y:S01]  /*1a00*/  @P0 IMAD.IADD R5, R5, 0x1, R9 ;  /* 0x0000000105050824 */ /* 0x000fe200078e0209 */
[----:B------:R-:W-:Y:S01]  /*1a10*/  @P1 SHF.R.S32.HI R9, RZ, 0x1f, R210 ;  /* 0x0000001fff091819 */ /* 0x000fe200000114d2 */
[C---:B------:R-:W-:Y:S02]  /*1a20*/  @P1 IMAD R11, R211.reuse, R11, R6 ;  /* 0x0000000bd30b1224 */ /* 0x040fe400078e0206 */
[----:B------:R-:W-:-:S04]  /*1a30*/  @P1 IMAD.WIDE.U32 R6, R211, R10, RZ ;  /* 0x0000000ad3061225 */ /* 0x000fc800078e00ff */
[----:B--2---:R-:W-:Y:S02]  /*1a40*/  @P0 IMAD R3, R3, R14, RZ ;  /* 0x0000000e03030224 */ /* 0x004fe400078e02ff */
[----:B------:R-:W-:Y:S02]  /*1a50*/  @P1 IMAD.IADD R7, R7, 0x1, R11 ;  /* 0x0000000107071824 */ /* 0x000fe400078e020b */
[----:B---3--:R-:W-:Y:S02]  /*1a60*/  @P1 IMAD R0, R9, R24, RZ ;  /* 0x0000001809001224 */ /* 0x008fe400078e02ff */
[C---:B------:R-:W-:Y:S02]  /*1a70*/  @P0 IMAD R3, R210.reuse, R15, R3 ;  /* 0x0000000fd2030224 */ /* 0x040fe400078e0203 */
[----:B------:R-:W-:-:S04]  /*1a80*/  @P0 IMAD.WIDE.U32 R4, R210, R14, R4 ;  /* 0x0000000ed2040225 */ /* 0x000fc800078e0004 */
[C---:B------:R-:W-:Y:S02]  /*1a90*/  @P1 IMAD R11, R210.reuse, R25, R0 ;  /* 0x00000019d20b1224 */ /* 0x040fe400078e0200 */
        /* <DEDUP_REMOVED lines=16> */
[----:B------:R-:W0:Y:S01]  /*1ba0*/  SYNCS.PHASECHK.TRANS64.TRYWAIT P1, [UR39+0x28800], R4 ;  /* 0x02880004ff0075a7 */ /* 0x000e220008020167 */
[----:B--2---:R-:W-:-:S04]  /*1bb0*/  FMUL.FTZ R0, R3, R0 ;  /* 0x0000000003007220 */ /* 0x004fc80000410000 */
[----:B------:R-:W-:Y:S01]  /*1bc0*/  FMUL.FTZ R0, R0, UR4 ;  /* 0x0000000400007c20 */ /* 0x000fe20008410000 */
[----:B0-----:R-:W-:Y:S06]  /*1bd0*/  @!P1 BRA `(.L_x_931) ;  /* 0x000001a800d49947 */ /* 0x001fec0003800000 */
.L_x_1116:
[----:B------:R-:W-:Y:S05]  /*1be0*/  @!P0 BRA `(.L_x_932) ;  /* 0x0000000000048947 */ /* 0x000fea0003800000 */
[----:B------:R-:W-:Y:S01]  /*1bf0*/  BPT.TRAP 0x1 ;  /* 0x000000040000795c */ /* 0x000fe20000300000 */
.L_x_932:
[----:B0-----:R-:W-:Y:S02]  /*1c00*/  IMAD.U32 R4, RZ, RZ, UR37 ;  /* 0x00000025ff047e24 */ /* 0x001fe4000f8e00ff */
[----:B------:R-:W-:-:S03]  /*1c10*/  IMAD.U32 R3, RZ, RZ, UR36 ;  /* 0x00000024ff037e24 */ /* 0x000fc6000f8e00ff */
[----:B------:R-:W-:Y:S02]  /*1c20*/  LEA R4, R4, UR39, 0x3 ;  /* 0x0000002704047c11 */ /* 0x000fe4000f8e18ff */
[----:B------:R-:W-:-:S04]  /*1c30*/  SHF.L.U32 R3, R3, 0x1f, RZ ;  /* 0x0000001f03037819 */ /* 0x000fc800000006ff */
[----:B------:R0:W1:Y:S01]  /*1c40*/  SYNCS.PHASECHK.TRANS64.TRYWAIT P1, [R4+URZ+0x28830], R3 ;  /* 0x02883003040075a7 */ /* 0x000062000802017f */
[----:B------:R-:W-:Y:S05]  /*1c50*/  @!P0 BRA `(.L_x_933) ;  /* 0x0000000000048947 */ /* 0x000fea0003800000 */
[----:B------:R-:W-:Y:S01]  /*1c60*/  BPT.TRAP 0x1 ;  /* 0x000000040000795c */ /* 0x000fe20000300000 */
.L_x_933:
[----:B------:R-:W2:Y:S01]  /*1c70*/  S2R R5, SR_TID.X ;  /* 0x0000000000057919 */ /* 0x000ea20000002100 */
[----:B------:R-:W-:Y:S02]  /*1c80*/  LOP3.LUT R2, R2, 0xffffefff, RZ, 0xc0, !PT ;  /* 0xffffefff02027812 */ /* 0x000fe400078ec0ff */
[----:B--2---:R-:W-:-:S13]  /*1c90*/  LOP3.LUT P2, RZ, R5, 0x7f, RZ, 0xc0, !PT ;  /* 0x0000007f05ff7812 */ /* 0x004fda000784c0ff */
[----:B------:R-:W-:Y:S01]  /*1ca0*/  @P2 LOP3.LUT R2, R2, 0x1000, RZ, 0xfc, !PT ;  /* 0x0000100002022812 */ /* 0x000fe200078efcff */
[----:B-1----:R-:W-:Y:S06]  /*1cb0*/  @P1 BRA `(.L_x_934) ;  /* 0x0000000000081947 */ /* 0x002fec0003800000 */
[----:B------:R-:W1:Y:S02]  /*1cc0*/  SYNCS.PHASECHK.TRANS64.TRYWAIT P1, [R4+URZ+0x28830], R3 ;  /* 0x02883003040075a7 */ /* 0x000e64000802017f */
[----:B-1----:R-:W-:Y:S05]  /*1cd0*/  @!P1 BRA `(.L_x_935) ;  /* 0x000001a800ac9947 */ /* 0x002fea0003800000 */
.L_x_934:
[----:B------:R-:W-:Y:S05]  /*1ce0*/  WARPSYNC.ALL ;  /* 0x0000000000007948 */ /* 0x000fea0003800000 */
[----:B------:R-:W-:Y:S01]  /*1cf0*/  UIADD3 UR4, UR39, 0x1c400, URZ ;  /* 0x0001c40027047890 */ /* 0x000fe2000fffe03f */
[----:B------:R-:W-:Y:S01]  /*1d00*/  WARPGROUP.ARRIVE ;  /* 0x00000000000079c5 */ /* 0x000fe20000000000 */
[----:B------:R-:W-:-:S05]  /*1d10*/  ULOP3.LUT UR8, UR41, 0x10000, URZ, 0xfc, !UPT ;  /* 0x0001000029087892 */ /* 0x000fca000f8efc3f */
[----:B------:R-:W2:Y:S01]  /*1d20*/  S2R R10, SR_TID.X ;  /* 0x00000000000a7919 */ /* 0x000ea20000002100 */
[----:B------:R-:W-:Y:S01]  /*1d30*/  USHF.R.U32.HI UR4, URZ, 0x4, UR4 ;  /* 0x000000043f047899 */ /* 0x000fe20008011604 */
[----:B------:R-:W-:Y:S01]  /*1d40*/  LOP3.LUT R2, R2, 0xfffff7ff, RZ, 0xc0, !PT ;  /* 0xfffff7ff02027812 */ /* 0x000fe200078ec0ff */
[----:B------:R-:W-:Y:S01]  /*1d50*/  UMOV UR9, 0x40000040 ;  /* 0x4000004000097882 */ /* 0x000fe20000000000 */
[----:B------:R-:W-:Y:S01]  /*1d60*/  UMOV UR11, 0x40000040 ;  /* 0x40000040000b7882 */ /* 0x000fe20000000000 */
[----:B------:R-:W-:Y:S02]  /*1d70*/  ULOP3.LUT UR4, UR4, 0x3fff, URZ, 0xc0, !UPT ;  /* 0x00003fff04047892 */ /* 0x000fe4000f8ec03f */
[----:B------:R-:W-:Y:S02]  /*1d80*/  UIADD3 UR12, UR8, 0x2, URZ ;  /* 0x00000002080c7890 */ /* 0x000fe4000fffe03f */
[----:B------:R-:W-:Y:S01]  /*1d90*/  ULOP3.LUT UR20, UR4, 0x10000, URZ, 0xfc, !UPT ;  /* 0x0001000004147892 */ /* 0x000fe2000f8efc3f */
[----:B------:R-:W-:Y:S01]  /*1da0*/  UMOV UR13, 0x40000040 ;  /* 0x40000040000d7882 */ /* 0x000fe20000000000 */
[----:B------:R-:W-:-:S02]  /*1db0*/  UMOV UR15, 0x40000040 ;  /* 0x40000040000f7882 */ /* 0x000fc40000000000 */
[----:B------:R-:W-:Y:S02]  /*1dc0*/  UIMAD UR10, UR37, 0x600, UR20 ;  /* 0x00000600250a78a4 */ /* 0x000fe4000f8e0214 */
[----:B------:R-:W-:Y:S02]  /*1dd0*/  UIADD3 UR16, UR8, 0x4, URZ ;  /* 0x0000000408107890 */ /* 0x000fe4000fffe03f */
[----:B------:R-:W-:Y:S02]  /*1de0*/  UIADD3 UR14, UR10, 0x2, URZ ;  /* 0x000000020a0e7890 */ /* 0x000fe4000fffe03f */
[----:B------:R-:W-:Y:S01]  /*1df0*/  UIADD3 UR18, UR10, 0x4, URZ ;  /* 0x000000040a127890 */ /* 0x000fe2000fffe03f */
[----:B------:R-:W-:Y:S02]  /*1e00*/  UMOV UR17, 0x40000040 ;  /* 0x4000004000117882 */ /* 0x000fe40000000000 */
[----:B------:R-:W-:Y:S01]  /*1e10*/  QGMMA.64x192x32.F32.E4M3.E4M3 R24, gdesc[UR8], RZ, !UPT, gsb0 ;  /* 0x02e00000081879f3 */ /* 0x000fe2000c0008ff */
[----:B------:R-:W-:Y:S01]  /*1e20*/  UMOV UR19, 0x40000040 ;  /* 0x4000004000137882 */ /* 0x000fe20000000000 */
[----:B------:R-:W-:-:S02]  /*1e30*/  UIADD3 UR4, UR8, 0x6, URZ ;  /* 0x0000000608047890 */ /* 0x000fc4000fffe03f */
[----:B------:R-:W-:Y:S01]  /*1e40*/  UIADD3 UR6, UR10, 0x6, URZ ;  /* 0x000000060a067890 */ /* 0x000fe2000fffe03f */
[----:B------:R-:W-:Y:S01]  /*1e50*/  UMOV UR5, 0x40000040 ;  /* 0x4000004000057882 */ /* 0x000fe20000000000 */
[----:B------:R-:W-:Y:S01]  /*1e60*/  UMOV UR7, 0x40000040 ;  /* 0x4000004000077882 */ /* 0x000fe20000000000 */
[----:B--2---:R-:W-:Y:S02]  /*1e70*/  LOP3.LUT P1, RZ, R10, 0x7f, RZ, 0xc0, !PT ;  /* 0x0000007f0aff7812 */ /* 0x004fe4000782c0ff */
[----:B------:R-:W2:Y:S11]  /*1e80*/  LDC.64 R10, c[0x0][0x9e0] ;  /* 0x00027800ff0a7b82 */ /* 0x000eb60000000a00 */
[----:B01----:R-:W-:-:S05]  /*1e90*/  @!P1 VIADD R4, R4, 0x28840 ;  /* 0x0002884004049836 */ /* 0x003fca0000000000 */
[----:B------:R-:W-:Y:S01]  /*1ea0*/  @!P1 PRMT R4, RZ, 0x654, R4 ;  /* 0x00000654ff049816 */ /* 0x000fe20000000004 */
[----:B------:R-:W-:Y:S02]  /*1eb0*/  WARPGROUP.DEPBAR.LE gsb0, 0x0 ;  /* 0x00008000000079c5 */ /* 0x000fe40000010000 */
[----:B------:R-:W-:-:S06]  /*1ec0*/  WARPGROUP.ARRIVE ;  /* 0x00000000000079c5 */ /* 0x000fcc0000000000 */
[----:B------:R-:W-:Y:S03]  /*1ed0*/  QGMMA.64x192x32.F32.E4M3.E4M3 R24, gdesc[UR12], R24, gsb0 ;  /* 0x02e000000c1879f3 */ /* 0x000fe60008000818 */
[----:B------:R-:W-:Y:S02]  /*1ee0*/  WARPGROUP.DEPBAR.LE gsb0, 0x0 ;  /* 0x00008000000079c5 */ /* 0x000fe40000010000 */
[----:B------:R-:W-:-:S15]  /*1ef0*/  WARPGROUP.ARRIVE ;  /* 0x00000000000079c5 */ /* 0x000fde0000000000 */
[----:B------:R-:W-:Y:S03]  /*1f00*/  QGMMA.64x192x32.F32.E4M3.E4M3 R24, gdesc[UR16], R24, gsb0 ;  /* 0x02e00000101879f3 */ /* 0x000fe60008000818 */
[----:B------:R-:W-:Y:S02]  /*1f10*/  WARPGROUP.DEPBAR.LE gsb0, 0x0 ;  /* 0x00008000000079c5 */ /* 0x000fe40000010000 */
[----:B------:R-:W-:-:S15]  /*1f20*/  WARPGROUP.ARRIVE ;  /* 0x00000000000079c5 */ /* 0x000fde0000000000 */
[----:B------:R-:W-:Y:S01]  /*1f30*/  QGMMA.64x192x32.F32.E4M3.E4M3 R24, gdesc[UR4], R24, gsb0 ;  /* 0x02e00000041879f3 */ /* 0x000fe20008000818 */
[----:B------:R-:W-:Y:S02]  /*1f40*/  ULDC UR6, c[0x0][0x9dc] ;  /* 0x0002770000067ab9 */ /* 0x000fe40000000800 */
[----:B------:R-:W-:Y:S01]  /*1f50*/  ULOP3.LUT UR6, URZ, UR6, URZ, 0x33, !UPT ;  /* 0x000000063f067292 */ /* 0x000fe2000f8e333f */
[----:B------:R-:W-:Y:S02]  /*1f60*/  WARPGROUP.DEPBAR.LE gsb0, 0x0 ;  /* 0x00008000000079c5 */ /* 0x000fe40000010000 */
[C---:B------:R-:W-:Y:S01]  /*1f70*/  FMUL.FTZ R7, R0.reuse, R30 ;  /* 0x0000001e00077220 */ /* 0x040fe20000410000 */
[C---:B------:R-:W-:Y:S01]  /*1f80*/  FMUL.FTZ R30, R0.reuse, R54 ;  /* 0x00000036001e7220 */ /* 0x040fe20000410000 */
[C---:B------:R-:W-:Y:S01]  /*1f90*/  FMUL.FTZ R54, R0.reuse, R94 ;  /* 0x0000005e00367220 */ /* 0x040fe20000410000 */
[----:B------:R-:W-:Y:S02]  /*1fa0*/  IMAD.MOV.U32 R94, RZ, RZ, -0xc0 ;  /* 0xffffff40ff5e7424 */ /* 0x000fe400078e00ff */
[C---:B------:R-:W-:Y:S01]  /*1fb0*/  FMUL.FTZ R126, R0.reuse, R33 ;  /* 0x00000021007e7220 */ /* 0x040fe20000410000 */
[C---:B------:R-:W-:Y:S01]  /*1fc0*/  FMUL.FTZ R33, R0.reuse, R63 ;  /* 0x0000003f00217220 */ /* 0x040fe20000410000 */
[----:B------:R-:W-:Y:S01]  /*1fd0*/  FMUL.FTZ R63, R0, R64 ;  /* 0x00000040003f7220 */ /* 0x000fe20000410000 */
[----:B------:R-:W-:-:S02]  /*1fe0*/  IMAD R94, R123, R94, 0xc0 ;  /* 0x000000c07b5e7424 */ /* 0x000fc400078e025e */
        /* <DEDUP_REMOVED lines=61> */
[----:B------:R-:W-:-:S02]  /*23c0*/  IMAD.IADD R24, R18, 0x1, R94 ;  /* 0x0000000112187824 */ /* 0x000fc400078e025e */
        /* <DEDUP_REMOVED lines=30> */
[----:B--2---:R-:W-:Y:S01]  /*25b0*/  ISETP.GE.AND P1, PT, R11, 0x1, PT ;  /* 0x000000010b00780c */ /* 0x004fe20003f26270 */
[----:B------:R-:W1:Y:S01]  /*25c0*/  MUFU.TANH R6, R6 ;  /* 0x0000000600067308 */ /* 0x000e620000002400 */
[----:B------:R-:W-:-:S02]  /*25d0*/  IMAD R161, R17, -0x2, R24 ;  /* 0xfffffffe11a17824 */ /* 0x000fc400078e0218 */
[----:B------:R-:W-:Y:S01]  /*25e0*/  IMAD R90, R17, -0x2, R94 ;  /* 0xfffffffe115a7824 */ /* 0x000fe200078e025e */
[----:B0-----:R-:W-:-:S04]  /*25f0*/  IADD3 R4, -R19, 0x1, R24 ;  /* 0x0000000113047810 */ /* 0x001fc80007ffe118 */
[----:B------:R-:W0:Y:S01]  /*2600*/  MUFU.TANH R120, R120 ;  /* 0x0000007800787308 */ /* 0x000e220000002400 */
[----:B------:R-:W-:-:S03]  /*2610*/  IMAD R25, R17, -0x2, R4 ;  /* 0xfffffffe11197824 */ /* 0x000fc600078e0204 */
[----:B------:R-:W-:Y:S01]  /*2620*/  @P1 LOP3.LUT R2, R2, 0x800, RZ, 0xfc, !PT ;  /* 0x0000080002021812 */ /* 0x000fe200078efcff */
[----:B------:R-:W-:Y:S02]  /*2630*/  IMAD R4, R209, 0x80, R220 ;  /* 0x00000080d1047824 */ /* 0x000fe400078e02dc */
[C---:B------:R-:W-:Y:S01]  /*2640*/  IMAD.IADD R100, R25.reuse, 0x1, R10 ;  /* 0x0000000119647824 */ /* 0x040fe200078e020a */
[----:B------:R-:W2:Y:S01]  /*2650*/  MUFU.TANH R3, R3 ;  /* 0x0000000300037308 */ /* 0x000ea20000002400 */
[----:B------:R-:W-:-:S03]  /*2660*/  VIADD R163, R25, UR6 ;  /* 0x0000000619a37c36 */ /* 0x000fc60008000000 */
[----:B------:R-:W-:Y:S01]  /*2670*/  VIADDMNMX R96, R4, R100, R161, PT ;  /* 0x0000006404607246 */ /* 0x000fe200038001a1 */
[----:B------:R-:W-:-:S03]  /*2680*/  IMAD.IADD R98, R163, 0x1, R4 ;  /* 0x00000001a3627824 */ /* 0x000fc600078e0204 */
[----:B------:R-:W3:Y:S08]  /*2690*/  MUFU.TANH R5, R5 ;  /* 0x0000000500057308 */ /* 0x000ef00000002400 */
[----:B------:R-:W4:Y:S08]  /*26a0*/  MUFU.TANH R122, R122 ;  /* 0x0000007a007a7308 */ /* 0x000f300000002400 */
[----:B------:R-:W0:Y:S08]  /*26b0*/  MUFU.TANH R124, R124 ;  /* 0x0000007c007c7308 */ /* 0x000e300000002400 */
        /* <DEDUP_REMOVED lines=89> */
[----:B------:R-:W0:Y:S01]  /*2c50*/  MUFU.TANH R46, R46 ;  /* 0x0000002e002e7308 */ /* 0x000e220000002400 */
[----:B-1234-:R-:W-:Y:S05]  /*2c60*/  @!P1 BRA `(.L_x_936) ;  /* 0x00000000004c9947 */ /* 0x01efea0003800000 */
[----:B------:R-:W-:Y:S01]  /*2c70*/  IADD3 R89, -R19, R18, R4 ;  /* 0x0000001213597210 */ /* 0x000fe20007ffe104 */
[----:B------:R-:W-:Y:S03]  /*2c80*/  BSSY B0, `(.L_x_937) ;  /* 0x000000e000007945 */ /* 0x000fe60003800000 */
        /* <DEDUP_REMOVED lines=9> */
.L_x_938:
[----:B------:R-:W-:-:S13]  /*2d20*/  ISETP.NE.AND P1, PT, R11, 0x1, PT ;  /* 0x000000010b00780c */ /* 0x000fda0003f25270 */
[----:B------:R-:W1:Y:S02]  /*2d30*/  @P1 LDC.64 R24, c[0x0][0x9e8] ;  /* 0x00027a00ff181b82 */ /* 0x000e640000000a00 */
[----:B-1----:R-:W-:-:S05]  /*2d40*/  @P1 IMAD.HI.U32 R24, R89, R24, RZ ;  /* 0x0000001859181227 */ /* 0x002fca00078e00ff */
[----:B------:R-:W-:-:S07]  /*2d50*/  @P1 SHF.R.U32.HI R89, RZ, R25, R24 ;  /* 0x00000019ff591219 */ /* 0x000fce0000011618 */
.L_x_939:
[----:B------:R-:W-:Y:S05]  /*2d60*/  BSYNC B0 ;  /* 0x0000000000007941 */ /* 0x000fea0003800000 */
.L_x_937:
[----:B------:R-:W-:-:S05]  /*2d70*/  IMAD R89, R89, R11, R90 ;  /* 0x0000000b59597224 */ /* 0x000fca00078e025a */
[----:B------:R-:W-:Y:S02]  /*2d80*/  VIMNMX R98, R98, R89, !PT ;  /* 0x0000005962627248 */ /* 0x000fe40007fe0100 */
[----:B------:R-:W-:-:S07]  /*2d90*/  VIADDMNMX R96, R89, R11, R96, PT ;  /* 0x0000000b59607246 */ /* 0x000fce0003800160 */
.L_x_936:
[C---:B------:R-:W-:Y:S02]  /*2da0*/  ISETP.GE.AND P1, PT, R94.reuse, 0x2, PT ;  /* 0x000000025e00780c */ /* 0x040fe40003f26270 */
[----:B------:R-:W-:Y:S02]  /*2db0*/  ISETP.GE.AND P2, PT, R94, 0x9, PT ;  /* 0x000000095e00780c */ /* 0x000fe40003f46270 */
[C---:B------:R-:W-:Y:S02]  /*2dc0*/  ISETP.GT.AND P3, PT, R98.reuse, 0x1, !P1 ;  /* 0x000000016200780c */ /* 0x040fe40004f64270 */
[----:B------:R-:W-:Y:S02]  /*2dd0*/  ISETP.GT.AND P4, PT, R98, 0x8, !P2 ;  /* 0x000000086200780c */ /* 0x000fe40005784270 */
[C---:B------:R-:W-:Y:S02]  /*2de0*/  ISETP.LT.OR P3, PT, R96.reuse, 0x2, P3 ;  /* 0x000000026000780c */ /* 0x040fe40001f61670 */
[----:B------:R-:W-:-:S02]  /*2df0*/  ISETP.LT.OR P4, PT, R96, 0x9, P4 ;  /* 0x000000096000780c */ /* 0x000fc40002781670 */
[----:B0-----:R-:W-:Y:S02]  /*2e00*/  FSEL R93, R120, -INF , !P3 ;  /* 0xff800000785d7808 */ /* 0x001fe40005800000 */
[----:B------:R-:W-:Y:S02]  /*2e10*/  ISETP.GE.AND P3, PT, R94, 0xa, PT ;  /* 0x0000000a5e00780c */ /* 0x000fe40003f66270 */
        /* <DEDUP_REMOVED lines=144> */
[----:B------:R-:W-:Y:S02]  /*3720*/  IADD3 R64, R163, 0x8, R4 ;  /* 0x00000008a3407810 */ /* 0x000fe40007ffe004 */
        /* <DEDUP_REMOVED lines=79> */
[----:B------:R-:W-:-:S04]  /*3c20*/  ISETP.GE.AND P6, PT, R94, 0xba, PT ;  /* 0x000000ba5e00780c */ /* 0x000fc80003fc6270 */
[----:B------:R-:W-:Y:S02]  /*3c30*/  P2R R70, PR, RZ, 0x40 ;  /* 0x00000040ff467803 */ /* 0x000fe40000000000 */
[----:B------:R-:W-:Y:S02]  /*3c40*/  ISETP.GT.AND P6, PT, R98, 0xb9, !P6 ;  /* 0x000000b96200780c */ /* 0x000fe400077c4270 */
[----:B------:R-:W-:Y:S02]  /*3c50*/  VIADDMNMX R6, R6, R100, R161, PT ;  /* 0x0000006406067246 */ /* 0x000fe400038001a1 */
[----:B------:R-:W-:-:S04]  /*3c60*/  ISETP.LT.OR P6, PT, R96, 0xba, P6 ;  /* 0x000000ba6000780c */ /* 0x000fc800037c1670 */
[----:B------:R-:W-:Y:S02]  /*3c70*/  FSEL R91, R91, -INF , !P6 ;  /* 0xff8000005b5b7808 */ /* 0x000fe40007000000 */
[----:B------:R-:W-:-:S13]  /*3c80*/  ISETP.GE.AND P6, PT, R11, 0x1, PT ;  /* 0x000000010b00780c */ /* 0x000fda0003fc6270 */
[----:B------:R-:W-:Y:S05]  /*3c90*/  @!P6 BRA `(.L_x_940) ;  /* 0x000000000050e947 */ /* 0x000fea0003800000 */
[----:B------:R-:W-:Y:S01]  /*3ca0*/  IADD3 R24, R18, 0x8, R4 ;  /* 0x0000000812187810 */ /* 0x000fe20007ffe004 */
[----:B------:R-:W-:Y:S04]  /*3cb0*/  BSSY B0, `(.L_x_941) ;  /* 0x000000f000007945 */ /* 0x000fe80003800000 */
[----:B------:R-:W-:-:S05]  /*3cc0*/  IMAD.IADD R161, R24, 0x1, -R19 ;  /* 0x0000000118a17824 */ /* 0x000fca00078e0a13 */
        /* <DEDUP_REMOVED lines=9> */
.L_x_942:
[----:B------:R-:W-:-:S13]  /*3d60*/  ISETP.NE.AND P6, PT, R11, 0x1, PT ;  /* 0x000000010b00780c */ /* 0x000fda0003fc5270 */
[----:B------:R-:W0:Y:S02]  /*3d70*/  @P6 LDC.64 R24, c[0x0][0x9e8] ;  /* 0x00027a00ff186b82 */ /* 0x000e240000000a00 */
[----:B0-----:R-:W-:-:S05]  /*3d80*/  @P6 IMAD.HI.U32 R24, R161, R24, RZ ;  /* 0x00000018a1186227 */ /* 0x001fca00078e00ff */
[----:B------:R-:W-:-:S07]  /*3d90*/  @P6 SHF.R.U32.HI R161, RZ, R25, R24 ;  /* 0x00000019ffa16219 */ /* 0x000fce0000011618 */
.L_x_943:
[----:B------:R-:W-:Y:S05]  /*3da0*/  BSYNC B0 ;  /* 0x0000000000007941 */ /* 0x000fea0003800000 */
.L_x_941:
[----:B------:R-:W-:-:S05]  /*3db0*/  IMAD R161, R161, R11, R90 ;  /* 0x0000000ba1a17224 */ /* 0x000fca00078e025a */
[----:B------:R-:W-:Y:S02]  /*3dc0*/  VIMNMX R64, R64, R161, !PT ;  /* 0x000000a140407248 */ /* 0x000fe40007fe0100 */
[----:B------:R-:W-:-:S07]  /*3dd0*/  VIADDMNMX R6, R161, R11, R6, PT ;  /* 0x0000000ba1067246 */ /* 0x000fce0003800106 */
.L_x_940:
        /* <DEDUP_REMOVED lines=124> */
[----:B------:R-:W-:Y:S01]  /*45a0*/  ISETP.NE.AND P6, PT, R74, RZ, PT ;  /* 0x000000ff4a00720c */ /* 0x000fe20003fc5270 */
[----:B------:R-:W-:Y:S01]  /*45b0*/  IMAD.U32 R74, RZ, RZ, UR7 ;  /* 0x00000007ff4a7e24 */ /* 0x000fe2000f8e00ff */
        /* <DEDUP_REMOVED lines=25> */
[----:B------:R-:W0:Y:S01]  /*4750*/  SHFL.BFLY PT, R9, R8, 0x2, 0x1f ;  /* 0x0c401f0008097f89 */ /* 0x000e2200000e0000 */
        /* <DEDUP_REMOVED lines=11> */
[----:B0-----:R-:W-:Y:S02]  /*4810*/  FMNMX.FTZ R12, R8, R9, !PT ;  /* 0x00000009080c7209 */ /* 0x001fe40007810000 */
[----:B------:R-:W-:Y:S02]  /*4820*/  FSEL R43, R43, -INF , !P1 ;  /* 0xff8000002b2b7808 */ /* 0x000fe40004800000 */
[----:B------:R-:W-:Y:S01]  /*4830*/  ISETP.NE.AND P1, PT, R150, RZ, PT ;  /* 0x000000ff9600720c */ /* 0x000fe20003f25270 */
[----:B------:R-:W0:Y:S03]  /*4840*/  SHFL.BFLY PT, R9, R12, 0x1, 0x1f ;  /* 0x0c201f000c097f89 */ /* 0x000e2600000e0000 */
[----:B------:R-:W-:-:S04]  /*4850*/  ISETP.GT.AND P1, PT, R64, 0x70, !P1 ;  /* 0x000000704000780c */ /* 0x000fc80004f24270 */
[----:B------:R-:W-:-:S04]  /*4860*/  ISETP.LT.OR P1, PT, R6, 0x71, P1 ;  /* 0x000000710600780c */ /* 0x000fc80000f21670 */
[----:B------:R-:W-:Y:S02]  /*4870*/  FSEL R31, R48, -INF , !P1 ;  /* 0xff800000301f7808 */ /* 0x000fe40004800000 */
[----:B------:R-:W-:-:S04]  /*4880*/  ISETP.NE.AND P1, PT, R152, RZ, PT ;  /* 0x000000ff9800720c */ /* 0x000fc80003f25270 */
[----:B------:R-:W-:-:S04]  /*4890*/  ISETP.GT.AND P1, PT, R64, 0x71, !P1 ;  /* 0x000000714000780c */ /* 0x000fc80004f24270 */
[----:B------:R-:W-:Y:S02]  /*48a0*/  ISETP.LT.OR P1, PT, R6, 0x72, P1 ;  /* 0x000000720600780c */ /* 0x000fe40000f21670 */
[----:B0-----:R-:W-:Y:S02]  /*48b0*/  FMNMX.FTZ R9, R12, R9, !PT ;  /* 0x000000090c097209 */ /* 0x001fe40007810000 */
[----:B------:R-:W-:Y:S02]  /*48c0*/  FSEL R47, R47, -INF , !P1 ;  /* 0xff8000002f2f7808 */ /* 0x000fe40004800000 */
[----:B------:R-:W-:Y:S01]  /*48d0*/  ISETP.GT.AND P1, PT, R64, 0x78, !P3 ;  /* 0x000000784000780c */ /* 0x000fe20005f24270 */
[----:B------:R-:W-:-:S01]  /*48e0*/  FFMA.FTZ R36, R9, R74, -8 ;  /* 0xc100000009247423 */ /* 0x000fc2000001004a */
        /* <DEDUP_REMOVED lines=77> */
[----:B------:R-:W-:Y:S01]  /*4dc0*/  ISETP.GT.AND P2, PT, R64, 0xb9, !P6 ;  /* 0x000000b94000780c */ /* 0x000fe20007744270 */
[--C-:B------:R-:W-:Y:S01]  /*4dd0*/  FFMA.FTZ R64, R67, R74, -R36.reuse ;  /* 0x0000004a43407223 */ /* 0x100fe20000010824 */
[----:B------:R-:W-:Y:S01]  /*4de0*/  FMNMX.FTZ R8, R193, R8, !PT ;  /* 0x00000008c1087209 */ /* 0x000fe20007810000 */
[-CC-:B------:R-:W-:Y:S01]  /*4df0*/  FFMA.FTZ R99, R101, R74.reuse, -R36.reuse ;  /* 0x0000004a65637223 */ /* 0x180fe20000010824 */
[----:B------:R-:W-:Y:S01]  /*4e00*/  ISETP.LT.OR P2, PT, R6, 0xba, P2 ;  /* 0x000000ba0600780c */ /* 0x000fe20001741670 */
[--C-:B------:R-:W-:Y:S01]  /*4e10*/  FFMA.FTZ R6, R87, R74, -R36.reuse ;  /* 0x0000004a57067223 */ /* 0x100fe20000010824 */
[----:B------:R-:W-:Y:S01]  /*4e20*/  FMNMX.FTZ R8, R177, R8, !PT ;  /* 0x00000008b1087209 */ /* 0x000fe20007810000 */
[----:B------:R-:W-:Y:S01]  /*4e30*/  MUFU.EX2 R20, R20 ;  /* 0x0000001400147308 */ /* 0x000fe20000000800 */
[----:B------:R-:W-:Y:S01]  /*4e40*/  FSEL R129, R46, -INF , !P2 ;  /* 0xff8000002e817808 */ /* 0x000fe20005000000 */
[--C-:B------:R-:W-:Y:S01]  /*4e50*/  FFMA.FTZ R62, R71, R74, -R36.reuse ;  /* 0x0000004a473e7223 */ /* 0x100fe20000010824 */
[----:B------:R-:W-:Y:S01]  /*4e60*/  FMNMX.FTZ R8, R175, R8, !PT ;  /* 0x00000008af087209 */ /* 0x000fe20007810000 */
[-CC-:B------:R-:W-:Y:S01]  /*4e70*/  FFMA.FTZ R97, R103, R74.reuse, -R36.reuse ;  /* 0x0000004a67617223 */ /* 0x180fe20000010824 */
[----:B------:R-:W-:-:S01]  /*4e80*/  FFMA.FTZ R30, R131, R74, -R36 ;  /* 0x0000004a831e7223 */ /* 0x000fc20000010824 */
[--C-:B------:R-:W-:Y:S01]  /*4e90*/  FFMA.FTZ R103, R105, R74, -R36.reuse ;  /* 0x0000004a69677223 */ /* 0x100fe20000010824 */
[----:B------:R-:W-:Y:S01]  /*4ea0*/  FMNMX.FTZ R8, R25, R8, !PT ;  /* 0x0000000819087209 */ /* 0x000fe20007810000 */
[----:B------:R-:W0:Y:S01]  /*4eb0*/  MUFU.EX2 R95, R95 ;  /* 0x0000005f005f7308 */ /* 0x000e220000000800 */
        /* <DEDUP_REMOVED lines=24> */
[----:B0-----:R-:W-:Y:S01]  /*5040*/  F2FP.SATFINITE.E4M3.F32.PACK_AB_MERGE_C R204, R95, R20, RZ ;  /* 0x000000145fcc723e */ /* 0x001fe200048070ff */
[--C-:B------:R-:W-:Y:S01]  /*5050*/  FFMA.FTZ R50, R143, R74, -R36.reuse ;  /* 0x0000004a8f327223 */ /* 0x100fe20000010824 */
[----:B------:R-:W-:Y:S01]  /*5060*/  FMNMX.FTZ R8, R167, R8, !PT ;  /* 0x00000008a7087209 */ /* 0x000fe20007810000 */
[-C--:B------:R-:W-:Y:S01]  /*5070*/  FFMA.FTZ R115, R145, R74.reuse, -R36 ;  /* 0x0000004a91737223 */ /* 0x080fe20000010824 */
[----:B------:R-:W-:Y:S01]  /*5080*/  F2FP.SATFINITE.E4M3.F32.PACK_AB_MERGE_C R204, R12, R3, R204 ;  /* 0x000000030ccc723e */ /* 0x000fe200048070cc */
        /* <DEDUP_REMOVED lines=22> */
[----:B------:R-:W-:Y:S01]  /*51f0*/  FFMA.FTZ R73, R73, R74, -R36 ;  /* 0x0000004a49497223 */ /* 0x000fe20000010824 */
[----:B------:R-:W-:Y:S01]  /*5200*/  F2FP.SATFINITE.E4M3.F32.PACK_AB_MERGE_C R206, R93, R14, R206 ;  /* 0x0000000e5dce723e */ /* 0x000fe200048070ce */
[--C-:B------:R-:W-:Y:S01]  /*5210*/  FFMA.FTZ R65, R65, R74, -R36.reuse ;  /* 0x0000004a41417223 */ /* 0x100fe20000010824 */
[----:B------:R-:W-:Y:S01]  /*5220*/  FMNMX.FTZ R8, R161, R8, !PT ;  /* 0x00000008a1087209 */ /* 0x000fe20007810000 */
[----:B------:R-:W-:Y:S01]  /*5230*/  MUFU.EX2 R30, R30 ;  /* 0x0000001e001e7308 */ /* 0x000fe20000000800 */
[----:B------:R-:W-:-:S01]  /*5240*/  FFMA.FTZ R63, R63, R74, -R36 ;  /* 0x0000004a3f3f7223 */ /* 0x000fc20000010824 */
[----:B------:R-:W-:Y:S01]  /*5250*/  FFMA.FTZ R36, R91, R74, -R36 ;  /* 0x0000004a5b247223 */ /* 0x000fe20000010824 */
[----:B------:R-:W-:-:S02]  /*5260*/  FMNMX.FTZ R8, R35, R8, !PT ;  /* 0x0000000823087209 */ /* 0x000fc40007810000 */
[----:B------:R-:W-:Y:S02]  /*5270*/  ISETP.GE.AND P6, PT, R11, 0x1, PT ;  /* 0x000000010b00780c */ /* 0x000fe40003fc6270 */
        /* <DEDUP_REMOVED lines=41> */
[----:B------:R-:W-:Y:S04]  /*5510*/  MUFU.EX2 R113, R113 ;  /* 0x0000007100717308 */ /* 0x000fe80000000800 */
[----:B------:R-:W0:Y:S04]  /*5520*/  SHFL.BFLY PT, R87, R8, 0x2, 0x1f ;  /* 0x0c401f0008577f89 */ /* 0x000e2800000e0000 */
[----:B------:R-:W-:Y:S08]  /*5530*/  MUFU.EX2 R50, R50 ;  /* 0x0000003200327308 */ /* 0x000ff00000000800 */
[----:B------:R-:W-:Y:S08]  /*5540*/  MUFU.EX2 R115, R115 ;  /* 0x0000007300737308 */ /* 0x000ff00000000800 */
[----:B------:R-:W-:Y:S01]  /*5550*/  MUFU.EX2 R52, R52 ;  /* 0x0000003400347308 */ /* 0x000fe20000000800 */
[----:B0-----:R-:W-:-:S07]  /*5560*/  FMNMX.FTZ R87, R8, R87, !PT ;  /* 0x0000005708577209 */ /* 0x001fce0007810000 */
[----:B------:R-:W-:Y:S01]  /*5570*/  MUFU.EX2 R117, R117 ;  /* 0x0000007500757308 */ /* 0x000fe20000000800 */
[----:B------:R-:W0:Y:S07]  /*5580*/  SHFL.BFLY PT, R8, R87, 0x1, 0x1f ;  /* 0x0c201f0057087f89 */ /* 0x000e2e00000e0000 */
[----:B------:R-:W-:Y:S08]  /*5590*/  MUFU.EX2 R56, R56 ;  /* 0x0000003800387308 */ /* 0x000ff00000000800 */
[----:B------:R-:W-:Y:S08]  /*55a0*/  MUFU.EX2 R125, R125 ;  /* 0x0000007d007d7308 */ /* 0x000ff00000000800 */
[----:B------:R-:W-:Y:S01]  /*55b0*/  MUFU.EX2 R54, R54 ;  /* 0x0000003600367308 */ /* 0x000fe20000000800 */
[----:B0-----:R-:W-:-:S04]  /*55c0*/  FMNMX.FTZ R8, R87, R8, !PT ;  /* 0x0000000857087209 */ /* 0x001fc80007810000 */
[C---:B------:R-:W-:Y:S01]  /*55d0*/  FSETP.NEU.FTZ.AND P1, PT, R8.reuse, -INF , PT ;  /* 0xff8000000800780b */ /* 0x040fe20003f3d000 */
[----:B------:R-:W-:-:S02]  /*55e0*/  FFMA.FTZ R66, R8, R74, -8 ;  /* 0xc100000008427423 */ /* 0x000fc4000001004a */
[----:B------:R-:W-:Y:S03]  /*55f0*/  MUFU.EX2 R119, R119 ;  /* 0x0000007700777308 */ /* 0x000fe60000000800 */
[----:B------:R-:W-:-:S05]  /*5600*/  FSEL R66, R66, RZ, P1 ;  /* 0x000000ff42427208 */ /* 0x000fca0000800000 */
[-CC-:B------:R-:W-:Y:S01]  /*5610*/  FFMA.FTZ R38, R38, R74.reuse, -R66.reuse ;  /* 0x0000004a26267223 */ /* 0x180fe20000010842 */
[----:B------:R-:W-:-:S01]  /*5620*/  FFMA.FTZ R67, R181, R74, -R66 ;  /* 0x0000004ab5437223 */ /* 0x000fc20000010842 */
[-CC-:B------:R-:W-:Y:S01]  /*5630*/  FFMA.FTZ R68, R179, R74.reuse, -R66.reuse ;  /* 0x0000004ab3447223 */ /* 0x180fe20000010842 */
[----:B------:R-:W-:-:S01]  /*5640*/  FFMA.FTZ R90, R39, R74, -R66 ;  /* 0x0000004a275a7223 */ /* 0x000fc20000010842 */
[----:B------:R-:W-:Y:S01]  /*5650*/  FADD.FTZ R39, R3, R12 ;  /* 0x0000000c03277221 */ /* 0x000fe20000010000 */
[----:B------:R-:W-:-:S01]  /*5660*/  FFMA.FTZ R71, R7, R74, -R66 ;  /* 0x0000004a07477223 */ /* 0x000fc20000010842 */
[----:B------:R-:W-:Y:S01]  /*5670*/  MUFU.EX2 R38, R38 ;  /* 0x0000002600267308 */ /* 0x000fe20000000800 */
[----:B------:R-:W-:-:S01]  /*5680*/  FFMA.FTZ R7, R193, R74, -R66 ;  /* 0x0000004ac1077223 */ /* 0x000fc20000010842 */
[----:B------:R-:W-:Y:S01]  /*5690*/  FADD.FTZ R94, R20, R39 ;  /* 0x00000027145e7221 */ /* 0x000fe20000010000 */
[----:B------:R-:W-:-:S01]  /*56a0*/  FFMA.FTZ R70, R177, R74, -R66 ;  /* 0x0000004ab1467223 */ /* 0x000fc20000010842 */
[-CC-:B------:R-:W-:Y:S01]  /*56b0*/  FFMA.FTZ R72, R175, R74.reuse, -R66.reuse ;  /* 0x0000004aaf487223 */ /* 0x180fe20000010842 */
[----:B------:R-:W-:-:S01]  /*56c0*/  FFMA.FTZ R96, R43, R74, -R66 ;  /* 0x0000004a2b607223 */ /* 0x000fc20000010842 */
[----:B------:R-:W-:Y:S01]  /*56d0*/  FADD.FTZ R39, R95, R94 ;  /* 0x0000005e5f277221 */ /* 0x000fe20000010000 */
[----:B------:R-:W-:-:S01]  /*56e0*/  FFMA.FTZ R75, R25, R74, -R66 ;  /* 0x0000004a194b7223 */ /* 0x000fc20000010842 */
[----:B------:R-:W0:Y:S01]  /*56f0*/  MUFU.EX2 R67, R67 ;  /* 0x0000004300437308 */ /* 0x000e220000000800 */
[----:B------:R-:W-:-:S01]  /*5700*/  FFMA.FTZ R25, R191, R74, -R66 ;  /* 0x0000004abf197223 */ /* 0x000fc20000010842 */
[----:B------:R-:W-:Y:S01]  /*5710*/  FADD.FTZ R94, R14, R39 ;  /* 0x000000270e5e7221 */ /* 0x000fe20000010000 */
[----:B------:R-:W-:-:S01]  /*5720*/  FFMA.FTZ R76, R173, R74, -R66 ;  /* 0x0000004aad4c7223 */ /* 0x000fc20000010842 */
[-CC-:B------:R-:W-:Y:S01]  /*5730*/  FFMA.FTZ R78, R171, R74.reuse, -R66.reuse ;  /* 0x0000004aab4e7223 */ /* 0x180fe20000010842 */
[----:B------:R-:W-:-:S01]  /*5740*/  FFMA.FTZ R79, R15, R74, -R66 ;  /* 0x0000004a0f4f7223 */ /* 0x000fc20000010842 */
[----:B------:R-:W-:Y:S01]  /*5750*/  FADD.FTZ R43, R93, R94 ;  /* 0x0000005e5d2b7221 */ /* 0x000fe20000010000 */
[----:B------:R-:W-:-:S01]  /*5760*/  FFMA.FTZ R15, R189, R74, -R66 ;  /* 0x0000004abd0f7223 */ /* 0x000fc20000010842 */
[----:B------:R-:W1:Y:S01]  /*5770*/  MUFU.EX2 R68, R68 ;  /* 0x0000004400447308 */ /* 0x000e620000000800 */
[----:B------:R-:W-:-:S01]  /*5780*/  FFMA.FTZ R80, R169, R74, -R66 ;  /* 0x0000004aa9507223 */ /* 0x000fc20000010842 */
[----:B------:R-:W-:Y:S01]  /*5790*/  FADD.FTZ R98, R26, R43 ;  /* 0x0000002b1a627221 */ /* 0x000fe20000010000 */
[----:B------:R-:W-:-:S01]  /*57a0*/  FFMA.FTZ R82, R167, R74, -R66 ;  /* 0x0000004aa7527223 */ /* 0x000fc20000010842 */
[-CC-:B------:R-:W-:Y:S01]  /*57b0*/  FFMA.FTZ R83, R29, R74.reuse, -R66.reuse ;  /* 0x0000004a1d537223 */ /* 0x180fe20000010842 */
[----:B------:R-:W-:-:S01]  /*57c0*/  FFMA.FTZ R29, R187, R74, -R66 ;  /* 0x0000004abb1d7223 */ /* 0x000fc20000010842 */
[-CC-:B------:R-:W-:Y:S01]  /*57d0*/  FFMA.FTZ R84, R165, R74.reuse, -R66.reuse ;  /* 0x0000004aa5547223 */ /* 0x180fe20000010842 */
[----:B------:R-:W-:-:S01]  /*57e0*/  FFMA.FTZ R86, R163, R74, -R66 ;  /* 0x0000004aa3567223 */ /* 0x000fc20000010842 */
[----:B------:R-:W2:Y:S01]  /*57f0*/  MUFU.EX2 R71, R71 ;  /* 0x0000004700477308 */ /* 0x000ea20000000800 */
        /* <DEDUP_REMOVED lines=8> */
[----:B-1----:R-:W-:-:S01]  /*5880*/  FADD.FTZ R94, R68, R39 ;  /* 0x00000027445e7221 */ /* 0x002fc20000010000 */
[----:B------:R-:W-:Y:S01]  /*5890*/  FADD.FTZ R39, R99, R98 ;  /* 0x0000006263277221 */ /* 0x000fe20000010000 */
[----:B------:R-:W-:-:S01]  /*58a0*/  FFMA.FTZ R27, R27, R74, -R66 ;  /* 0x0000004a1b1b7223 */ /* 0x000fc20000010842 */
[-CC-:B------:R-:W-:Y:S01]  /*58b0*/  FFMA.FTZ R31, R31, R74.reuse, -R66.reuse ;  /* 0x0000004a1f1f7223 */ /* 0x180fe20000010842 */
[----:B------:R-:W-:-:S01]  /*58c0*/  FFMA.FTZ R21, R21, R74, -R66 ;  /* 0x0000004a15157223 */ /* 0x000fc20000010842 */
[----:B------:R-:W-:Y:S01]  /*58d0*/  FADD.FTZ R98, R24, R39 ;  /* 0x0000002718627221 */ /* 0x000fe20000010000 */
[----:B------:R-:W-:-:S01]  /*58e0*/  FFMA.FTZ R49, R49, R74, -R66 ;  /* 0x0000004a31317223 */ /* 0x000fc20000010842 */
[----:B------:R-:W1:Y:S01]  /*58f0*/  MUFU.EX2 R70, R70 ;  /* 0x0000004600467308 */ /* 0x000e620000000800 */
[----:B--2---:R-:W-:-:S01]  /*5900*/  FADD.FTZ R94, R71, R94 ;  /* 0x0000005e475e7221 */ /* 0x004fc20000010000 */
[----:B------:R-:W-:Y:S01]  /*5910*/  FADD.FTZ R43, R97, R98 ;  /* 0x00000062612b7221 */ /* 0x000fe20000010000 */
[----:B------:R-:W-:-:S01]  /*5920*/  FFMA.FTZ R20, R195, R74, -R66 ;  /* 0x0000004ac3147223 */ /* 0x000fc20000010842 */
[-CC-:B------:R-:W-:Y:S01]  /*5930*/  FFMA.FTZ R51, R51, R74.reuse, -R66.reuse ;  /* 0x0000004a33337223 */ /* 0x180fe20000010842 */
[----:B------:R-:W-:-:S01]  /*5940*/  FFMA.FTZ R13, R13, R74, -R66 ;  /* 0x0000004a0d0d7223 */ /* 0x000fc20000010842 */
[----:B------:R-:W-:Y:S01]  /*5950*/  FADD.FTZ R100, R30, R43 ;  /* 0x0000002b1e647221 */ /* 0x000fe20000010000 */
        /* <DEDUP_REMOVED lines=19> */
[----:B------:R-:W-:Y:S01]  /*5a90*/  FADD.FTZ R39, R103, R100 ;  /* 0x0000006467277221 */ /* 0x000fe20000010000 */
[----:B------:R-:W-:-:S01]  /*5aa0*/  FFMA.FTZ R66, R129, R74, -R66 ;  /* 0x0000004a81427223 */ /* 0x000fc20000010842 */
[----:B------:R-:W-:-:S02]  /*5ab0*/  F2FP.SATFINITE.E4M3.F32.PACK_AB_MERGE_C R68, R71, R68, RZ ;  /* 0x000000444744723e */ /* 0x000fc400048070ff */
[----:B------:R-:W-:-:S01]  /*5ac0*/  FADD.FTZ R100, R28, R39 ;  /* 0x000000271c647221 */ /* 0x000fc20000010000 */
[----:B------:R-:W-:Y:S01]  /*5ad0*/  F2FP.SATFINITE.E4M3.F32.PACK_AB_MERGE_C R28, R125, R56, RZ ;  /* 0x000000387d1c723e */ /* 0x000fe200048070ff */
[----:B------:R-:W2:Y:S01]  /*5ae0*/  MUFU.EX2 R76, R76 ;  /* 0x0000004c004c7308 */ /* 0x000ea20000000800 */
[----:B0-----:R-:W-:-:S01]  /*5af0*/  FADD.FTZ R98, R75, R98 ;  /* 0x000000624b627221 */ /* 0x001fc20000010000 */
[----:B------:R-:W-:Y:S01]  /*5b00*/  FADD.FTZ R43, R101, R100 ;  /* 0x00000064652b7221 */ /* 0x000fe20000010000 */
[----:B------:R-:W-:Y:S02]  /*5b10*/  F2FP.SATFINITE.E4M3.F32.PACK_AB_MERGE_C R194, R119, R54, R28 ;  /* 0x0000003677c2723e */ /* 0x000fe4000480701c */
[----:B------:R-:W-:Y:S01]  /*5b20*/  F2FP.SATFINITE.E4M3.F32.PACK_AB_MERGE_C R72, R75, R72, RZ ;  /* 0x000000484b48723e */ /* 0x000fe200048070ff */
[----:B------:R-:W-:-:S01]  /*5b30*/  FADD.FTZ R100, R32, R43 ;  /* 0x0000002b20647221 */ /* 0x000fc20000010000 */
[----:B------:R-:W-:Y:S01]  /*5b40*/  F2FP.SATFINITE.E4M3.F32.PACK_AB_MERGE_C R205, R67, R38, R68 ;  /* 0x0000002643cd723e */ /* 0x000fe20004807044 */
[----:B------:R-:W0:Y:S01]  /*5b50*/  MUFU.EX2 R78, R78 ;  /* 0x0000004e004e7308 */ /* 0x000e220000000800 */
[----:B-1----:R-:W-:-:S01]  /*5b60*/  FADD.FTZ R39, R25, R98 ;  /* 0x0000006219277221 */ /* 0x002fc20000010000 */
[----:B------:R-:W-:-:S06]  /*5b70*/  F2FP.SATFINITE.E4M3.F32.PACK_AB_MERGE_C R207, R70, R7, R72 ;  /* 0x0000000746cf723e */ /* 0x000fcc0004807048 */
[----:B------:R-:W1:Y:S01]  /*5b80*/  MUFU.EX2 R79, R79 ;  /* 0x0000004f004f7308 */ /* 0x000e620000000800 */
[----:B--2---:R-:W-:-:S07]  /*5b90*/  FADD.FTZ R39, R76, R39 ;  /* 0x000000274c277221 */ /* 0x004fce0000010000 */
[----:B------:R-:W2:Y:S01]  /*5ba0*/  MUFU.EX2 R15, R15 ;  /* 0x0000000f000f7308 */ /* 0x000ea20000000800 */
[----:B0-----:R-:W-:-:S01]  /*5bb0*/  FADD.FTZ R26, R78, R39 ;  /* 0x000000274e1a7221 */ /* 0x001fc20000010000 */
[----:B------:R-:W-:-:S04]  /*5bc0*/  FADD.FTZ R39, R105, R100 ;  /* 0x0000006469277221 */ /* 0x000fc80000010000 */
[----:B------:R-:W-:Y:S02]  /*5bd0*/  FADD.FTZ R30, R34, R39 ;  /* 0x00000027221e7221 */ /* 0x000fe40000010000 */
[----:B------:R-:W0:Y:S01]  /*5be0*/  MUFU.EX2 R80, R80 ;  /* 0x0000005000507308 */ /* 0x000e220000000800 */
[----:B-1----:R-:W-:-:S01]  /*5bf0*/  FADD.FTZ R26, R79, R26 ;  /* 0x0000001a4f1a7221 */ /* 0x002fc20000010000 */
[----:B------:R-:W-:Y:S01]  /*5c00*/  FADD.FTZ R43, R107, R30 ;  /* 0x0000001e6b2b7221 */ /* 0x000fe20000010000 */
[----:B------:R-:W-:-:S04]  /*5c10*/  F2FP.SATFINITE.E4M3.F32.PACK_AB_MERGE_C R78, R79, R78, RZ ;  /* 0x0000004e4f4e723e */ /* 0x000fc800048070ff */
[----:B------:R-:W-:Y:S01]  /*5c20*/  F2FP.SATFINITE.E4M3.F32.PACK_AB_MERGE_C R78, R76, R25, R78 ;  /* 0x000000194c4e723e */ /* 0x000fe2000480704e */
[----:B------:R-:W1:Y:S01]  /*5c30*/  MUFU.EX2 R82, R82 ;  /* 0x0000005200527308 */ /* 0x000e620000000800 */
[----:B--2---:R-:W-:-:S01]  /*5c40*/  FADD.FTZ R39, R15, R26 ;  /* 0x0000001a0f277221 */ /* 0x004fc20000010000 */
[----:B------:R-:W-:Y:S01]  /*5c50*/  FADD.FTZ R26, R40, R43 ;  /* 0x0000002b281a7221 */ /* 0x000fe20000010000 */
[----:B------:R-:W-:-:S03]  /*5c60*/  F2FP.SATFINITE.E4M3.F32.PACK_AB_MERGE_C R40, R109, R40, RZ ;  /* 0x000000286d28723e */ /* 0x000fc600048070ff */
[----:B------:R-:W-:Y:S01]  /*5c70*/  FADD.FTZ R109, R109, R26 ;  /* 0x0000001a6d6d7221 */ /* 0x000fe20000010000 */
[----:B------:R-:W-:Y:S01]  /*5c80*/  F2FP.SATFINITE.E4M3.F32.PACK_AB_MERGE_C R26, R117, R52, RZ ;  /* 0x00000034751a723e */ /* 0x000fe200048070ff */
[----:B------:R-:W2:Y:S01]  /*5c90*/  MUFU.EX2 R83, R83 ;  /* 0x0000005300537308 */ /* 0x000ea20000000800 */
[----:B0-----:R-:W-:-:S01]  /*5ca0*/  FADD.FTZ R39, R80, R39 ;  /* 0x0000002750277221 */ /* 0x001fc20000010000 */
[----:B------:R-:W-:Y:S01]  /*5cb0*/  FADD.FTZ R14, R44, R109 ;  /* 0x0000006d2c0e7221 */ /* 0x000fe20000010000 */
[----:B------:R-:W-:Y:S02]  /*5cc0*/  F2FP.SATFINITE.E4M3.F32.PACK_AB_MERGE_C R192, R115, R50, R26 ;  /* 0x0000003273c0723e */ /* 0x000fe4000480701a */
[----:B------:R-:W-:Y:S01]  /*5cd0*/  F2FP.SATFINITE.E4M3.F32.PACK_AB_MERGE_C R196, R107, R34, R40 ;  /* 0x000000226bc4723e */ /* 0x000fe20004807028 */
[----:B------:R-:W-:-:S02]  /*5ce0*/  FADD.FTZ R43, R111, R14 ;  /* 0x0000000e6f2b7221 */ /* 0x000fc40000010000 */
[----:B------:R-:W0:Y:S01]  /*5cf0*/  MUFU.EX2 R29, R29 ;  /* 0x0000001d001d7308 */ /* 0x000e220000000800 */
[----:B-1----:R-:W-:-:S01]  /*5d00*/  FADD.FTZ R12, R82, R39 ;  /* 0x00000027520c7221 */ /* 0x002fc20000010000 */
[----:B------:R-:W-:Y:S01]  /*5d10*/  FADD.FTZ R24, R48, R43 ;  /* 0x0000002b30187221 */ /* 0x000fe20000010000 */
[----:B------:R-:W-:-:S03]  /*5d20*/  F2FP.SATFINITE.E4M3.F32.PACK_AB_MERGE_C R48, R113, R48, RZ ;  /* 0x000000307130723e */ /* 0x000fc600048070ff */
[----:B------:R-:W-:Y:S01]  /*5d30*/  FADD.FTZ R113, R113, R24 ;  /* 0x0000001871717221 */ /* 0x000fe20000010000 */
[----:B------:R-:W-:Y:S01]  /*5d40*/  F2FP.SATFINITE.E4M3.F32.PACK_AB_MERGE_C R198, R111, R44, R48 ;  /* 0x0000002c6fc6723e */ /* 0x000fe20004807030 */
[----:B------:R-:W1:Y:S01]  /*5d50*/  MUFU.EX2 R84, R84 ;  /* 0x0000005400547308 */ /* 0x000e620000000800 */
[----:B--2---:R-:W-:-:S01]  /*5d60*/  FADD.FTZ R12, R83, R12 ;  /* 0x0000000c530c7221 */ /* 0x004fc20000010000 */
[----:B------:R-:W-:Y:S01]  /*5d70*/  FADD.FTZ R24, R50, R113 ;  /* 0x0000007132187221 */ /* 0x000fe20000010000 */
[----:B------:R-:W-:-:S03]  /*5d80*/  F2FP.SATFINITE.E4M3.F32.PACK_AB_MERGE_C R82, R83, R82, RZ ;  /* 0x000000525352723e */ /* 0x000fc600048070ff */
[----:B------:R-:W-:Y:S01]  /*5d90*/  FADD.FTZ R43, R115, R24 ;  /* 0x00000018732b7221 */ /* 0x000fe20000010000 */
[----:B------:R-:W-:Y:S01]  /*5da0*/  F2FP.SATFINITE.E4M3.F32.PACK_AB_MERGE_C R203, R80, R15, R82 ;  /* 0x0000000f50cb723e */ /* 0x000fe20004807052 */
[----:B------:R-:W2:Y:S01]  /*5db0*/  MUFU.EX2 R86, R86 ;  /* 0x0000005600567308 */ /* 0x000ea20000000800 */
[----:B0-----:R-:W-:-:S01]  /*5dc0*/  FADD.FTZ R39, R29, R12 ;  /* 0x0000000c1d277221 */ /* 0x001fc20000010000 */
[----:B------:R-:W-:-:S04]  /*5dd0*/  FADD.FTZ R52, R52, R43 ;  /* 0x0000002b34347221 */ /* 0x000fc80000010000 */
[----:B------:R-:W-:Y:S02]  /*5de0*/  FADD.FTZ R117, R117, R52 ;  /* 0x0000003475757221 */ /* 0x000fe40000010000 */
[----:B------:R-:W0:Y:S01]  /*5df0*/  MUFU.EX2 R87, R87 ;  /* 0x0000005700577308 */ /* 0x000e220000000800 */
        /* <DEDUP_REMOVED lines=8> */
[----:B0-----:R-:W-:-:S01]  /*5e80*/  FADD.FTZ R14, R87, R14 ;  /* 0x0000000e570e7221 */ /* 0x001fc20000010000 */
[----:B------:R-:W-:-:S06]  /*5e90*/  F2FP.SATFINITE.E4M3.F32.PACK_AB_MERGE_C R86, R87, R86, RZ ;  /* 0x000000565756723e */ /* 0x000fcc00048070ff */
[----:B------:R-:W0:Y:S01]  /*5ea0*/  MUFU.EX2 R35, R35 ;  /* 0x0000002300237308 */ /* 0x000e220000000800 */
[----:B-1----:R-:W-:-:S07]  /*5eb0*/  FADD.FTZ R39, R33, R14 ;  /* 0x0000000e21277221 */ /* 0x002fce0000010000 */
[----:B------:R-:W1:Y:S01]  /*5ec0*/  MUFU.EX2 R92, R92 ;  /* 0x0000005c005c7308 */ /* 0x000e620000000800 */
[----:B--2---:R-:W-:-:S07]  /*5ed0*/  FADD.FTZ R24, R88, R39 ;  /* 0x0000002758187221 */ /* 0x004fce0000010000 */
[----:B------:R-:W2:Y:S01]  /*5ee0*/  MUFU.EX2 R37, R37 ;  /* 0x0000002500257308 */ /* 0x000ea20000000800 */
[----:B0-----:R-:W-:-:S07]  /*5ef0*/  FADD.FTZ R39, R35, R24 ;  /* 0x0000001823277221 */ /* 0x001fce0000010000 */
[----:B------:R-:W0:Y:S01]  /*5f00*/  MUFU.EX2 R90, R90 ;  /* 0x0000005a005a7308 */ /* 0x000e220000000800 */
[----:B-1----:R-:W-:-:S01]  /*5f10*/  FADD.FTZ R24, R92, R39 ;  /* 0x000000275c187221 */ /* 0x002fc20000010000 */
[----:B------:R-:W-:-:S04]  /*5f20*/  F2FP.SATFINITE.E4M3.F32.PACK_AB_MERGE_C R92, R92, R35, RZ ;  /* 0x000000235c5c723e */ /* 0x000fc800048070ff */
[----:B------:R-:W-:Y:S02]  /*5f30*/  F2FP.SATFINITE.E4M3.F32.PACK_AB_MERGE_C R92, R88, R33, R92 ;  /* 0x00000021585c723e */ /* 0x000fe4000480705c */
        /* <DEDUP_REMOVED lines=9> */
[----:B------:R-:W-:Y:S02]  /*5fd0*/  F2FP.SATFINITE.E4M3.F32.PACK_AB_MERGE_C R193, R90, R37, R27 ;  /* 0x000000255ac1723e */ /* 0x000fe4000480701b */
[----:B------:R-:W2:Y:S01]  /*5fe0*/  MUFU.EX2 R21, R21 ;  /* 0x0000001500157308 */ /* 0x000ea20000000800 */
[----:B0-----:R-:W-:-:S07]  /*5ff0*/  FADD.FTZ R39, R31, R26 ;  /* 0x0000001a1f277221 */ /* 0x001fce0000010000 */
[----:B------:R-:W-:Y:S01]  /*6000*/  MUFU.EX2 R6, R6 ;  /* 0x0000000600067308 */ /* 0x000fe20000000800 */
[----:B-1----:R-:W-:-:S07]  /*6010*/  FADD.FTZ R28, R94, R39 ;  /* 0x000000275e1c7221 */ /* 0x002fce0000010000 */
[----:B------:R-:W0:Y:S01]  /*6020*/  MUFU.EX2 R85, R85 ;  /* 0x0000005500557308 */ /* 0x000e220000000800 */
[----:B--2---:R-:W-:-:S07]  /*6030*/  FADD.FTZ R39, R21, R28 ;  /* 0x0000001c15277221 */ /* 0x004fce0000010000 */
[----:B------:R-:W1:Y:S08]  /*6040*/  MUFU.EX2 R98, R49 ;  /* 0x0000003100627308 */ /* 0x000e700000000800 */
[----:B------:R-:W-:Y:S01]  /*6050*/  MUFU.EX2 R58, R58 ;  /* 0x0000003a003a7308 */ /* 0x000fe20000000800 */
[----:B0-----:R-:W-:-:S07]  /*6060*/  F2FP.SATFINITE.E4M3.F32.PACK_AB_MERGE_C R30, R85, R6, RZ ;  /* 0x00000006551e723e */ /* 0x001fce00048070ff */
[----:B------:R-:W0:Y:S01]  /*6070*/  MUFU.EX2 R89, R89 ;  /* 0x0000005900597308 */ /* 0x000e220000000800 */
[----:B-1----:R-:W-:-:S01]  /*6080*/  FADD.FTZ R39, R98, R39 ;  /* 0x0000002762277221 */ /* 0x002fc20000010000 */
[----:B------:R-:W-:-:S04]  /*6090*/  F2FP.SATFINITE.E4M3.F32.PACK_AB_MERGE_C R98, R98, R21, RZ ;  /* 0x000000156262723e */ /* 0x000fc800048070ff */
[----:B------:R-:W-:Y:S02]  /*60a0*/  F2FP.SATFINITE.E4M3.F32.PACK_AB_MERGE_C R195, R94, R31, R98 ;  /* 0x0000001f5ec3723e */ /* 0x000fe40004807062 */
[----:B------:R-:W1:Y:S08]  /*60b0*/  MUFU.EX2 R20, R20 ;  /* 0x0000001400147308 */ /* 0x000e700000000800 */
[----:B------:R-:W2:Y:S01]  /*60c0*/  MUFU.EX2 R3, R51 ;  /* 0x0000003300037308 */ /* 0x000ea20000000800 */
[----:B0-----:R-:W-:Y:S01]  /*60d0*/  F2FP.SATFINITE.E4M3.F32.PACK_AB_MERGE_C R188, R89, R58, R30 ;  /* 0x0000003a59bc723e */ /* 0x001fe2000480701e */
[----:B------:R-:W-:-:S04]  /*60e0*/  FADD.FTZ R58, R58, R125 ;  /* 0x0000007d3a3a7221 */ /* 0x000fc80000010000 */
[----:B------:R-:W-:Y:S02]  /*60f0*/  FADD.FTZ R89, R89, R58 ;  /* 0x0000003a59597221 */ /* 0x000fe40000010000 */
[----:B------:R-:W0:Y:S01]  /*6100*/  MUFU.EX2 R13, R13 ;  /* 0x0000000d000d7308 */ /* 0x000e220000000800 */
[----:B-1----:R-:W-:-:S01]  /*6110*/  FADD.FTZ R28, R20, R39 ;  /* 0x00000027141c7221 */ /* 0x002fc20000010000 */
[----:B------:R-:W-:-:S04]  /*6120*/  FADD.FTZ R30, R6, R89 ;  /* 0x00000059061e7221 */ /* 0x000fc80000010000 */
[----:B------:R-:W-:Y:S02]  /*6130*/  FADD.FTZ R85, R85, R30 ;  /* 0x0000001e55557221 */ /* 0x000fe40000010000 */
[----:B------:R-:W-:Y:S01]  /*6140*/  MUFU.EX2 R46, R46 ;  /* 0x0000002e002e7308 */ /* 0x000fe20000000800 */
[----:B--2---:R-:W-:-:S07]  /*6150*/  FADD.FTZ R28, R3, R28 ;  /* 0x0000001c031c7221 */ /* 0x004fce0000010000 */
[----:B------:R-:W1:Y:S01]  /*6160*/  MUFU.EX2 R77, R77 ;  /* 0x0000004d004d7308 */ /* 0x000e620000000800 */
[----:B0-----:R-:W-:-:S07]  /*6170*/  FADD.FTZ R35, R13, R28 ;  /* 0x0000001c0d237221 */ /* 0x001fce0000010000 */
[----:B------:R-:W0:Y:S08]  /*6180*/  MUFU.EX2 R12, R53 ;  /* 0x00000035000c7308 */ /* 0x000e300000000800 */
[----:B------:R-:W-:Y:S01]  /*6190*/  MUFU.EX2 R42, R42 ;  /* 0x0000002a002a7308 */ /* 0x000fe20000000800 */
[----:B-1----:R-:W-:-:S07]  /*61a0*/  F2FP.SATFINITE.E4M3.F32.PACK_AB_MERGE_C R32, R77, R46, RZ ;  /* 0x0000002e4d20723e */ /* 0x002fce00048070ff */
[----:B------:R-:W1:Y:S01]  /*61b0*/  MUFU.EX2 R81, R81 ;  /* 0x0000005100517308 */ /* 0x000e620000000800 */
[----:B0-----:R-:W-:-:S01]  /*61c0*/  FADD.FTZ R28, R12, R35 ;  /* 0x000000230c1c7221 */ /* 0x001fc20000010000 */
[----:B------:R-:W-:-:S04]  /*61d0*/  F2FP.SATFINITE.E4M3.F32.PACK_AB_MERGE_C R30, R12, R13, RZ ;  /* 0x0000000d0c1e723e */ /* 0x000fc800048070ff */
[----:B------:R-:W-:Y:S02]  /*61e0*/  F2FP.SATFINITE.E4M3.F32.PACK_AB_MERGE_C R189, R3, R20, R30 ;  /* 0x0000001403bd723e */ /* 0x000fe4000480701e */
[----:B------:R-:W0:Y:S08]  /*61f0*/  MUFU.EX2 R5, R5 ;  /* 0x0000000500057308 */ /* 0x000e300000000800 */
[----:B------:R-:W2:Y:S01]  /*6200*/  MUFU.EX2 R14, R55 ;  /* 0x00000037000e7308 */ /* 0x000ea20000000800 */
[----:B-1----:R-:W-:Y:S01]  /*6210*/  F2FP.SATFINITE.E4M3.F32.PACK_AB_MERGE_C R190, R81, R42, R32 ;  /* 0x0000002a51be723e */ /* 0x002fe20004807020 */
[----:B------:R-:W-:-:S04]  /*6220*/  FADD.FTZ R42, R42, R85 ;  /* 0x000000552a2a7221 */ /* 0x000fc80000010000 */
[----:B------:R-:W-:Y:S02]  /*6230*/  FADD.FTZ R81, R81, R42 ;  /* 0x0000002a51517221 */ /* 0x000fe40000010000 */
[----:B------:R-:W1:Y:S01]  /*6240*/  MUFU.EX2 R197, R197 ;  /* 0x000000c500c57308 */ /* 0x000e620000000800 */
[----:B0-----:R-:W-:-:S01]  /*6250*/  FADD.FTZ R21, R5, R28 ;  /* 0x0000001c05157221 */ /* 0x001fc20000010000 */
[----:B------:R-:W-:-:S04]  /*6260*/  FADD.FTZ R46, R46, R81 ;  /* 0x000000512e2e7221 */ /* 0x000fc80000010000 */
[----:B------:R-:W-:Y:S02]  /*6270*/  FADD.FTZ R77, R77, R46 ;  /* 0x0000002e4d4d7221 */ /* 0x000fe40000010000 */
[----:B------:R-:W-:Y:S01]  /*6280*/  MUFU.EX2 R62, R62 ;  /* 0x0000003e003e7308 */ /* 0x000fe20000000800 */
[----:B--2---:R-:W-:-:S07]  /*6290*/  FADD.FTZ R28, R14, R21 ;  /* 0x000000150e1c7221 */ /* 0x004fce0000010000 */
[----:B------:R-:W0:Y:S01]  /*62a0*/  MUFU.EX2 R69, R69 ;  /* 0x0000004500457308 */ /* 0x000e220000000800 */
[----:B-1----:R-:W-:-:S07]  /*62b0*/  FADD.FTZ R13, R197, R28 ;  /* 0x0000001cc50d7221 */ /* 0x002fce0000010000 */
[----:B------:R-:W1:Y:S08]  /*62c0*/  MUFU.EX2 R24, R57 ;  /* 0x0000003900187308 */ /* 0x000e700000000800 */
[----:B------:R-:W-:Y:S01]  /*62d0*/  MUFU.EX2 R60, R60 ;  /* 0x0000003c003c7308 */ /* 0x000fe20000000800 */
[----:B0-----:R-:W-:-:S07]  /*62e0*/  F2FP.SATFINITE.E4M3.F32.PACK_AB_MERGE_C R32, R69, R62, RZ ;  /* 0x0000003e4520723e */ /* 0x001fce00048070ff */
[----:B------:R-:W0:Y:S01]  /*62f0*/  MUFU.EX2 R73, R73 ;  /* 0x0000004900497308 */ /* 0x000e220000000800 */
[C---:B-1----:R-:W-:Y:S01]  /*6300*/  F2FP.SATFINITE.E4M3.F32.PACK_AB_MERGE_C R21, R24.reuse, R197, RZ ;  /* 0x000000c51815723e */ /* 0x042fe200048070ff */
[----:B------:R-:W-:Y:S01]  /*6310*/  FADD.FTZ R24, R24, R13 ;  /* 0x0000000d18187221 */ /* 0x000fe20000010000 */
[----:B------:R-:W-:Y:S02]  /*6320*/  F2FP.SATFINITE.E4M3.F32.PACK_AB_MERGE_C R197, R84, R29, R86 ;  /* 0x0000001d54c5723e */ /* 0x000fe40004807056 */
[----:B------:R-:W-:-:S03]  /*6330*/  F2FP.SATFINITE.E4M3.F32.PACK_AB_MERGE_C R191, R14, R5, R21 ;  /* 0x000000050ebf723e */ /* 0x000fc60004807015 */
        /* <DEDUP_REMOVED lines=17> */
[C---:B0-----:R-:W-:Y:S01]  /*6450*/  F2FP.SATFINITE.E4M3.F32.PACK_AB_MERGE_C R201, R6.reuse, R201, RZ ;  /* 0x000000c906c9723e */ /* 0x041fe200048070ff */
[----:B------:R-:W-:-:S03]  /*6460*/  FADD.FTZ R6, R6, R7 ;  /* 0x0000000706067221 */ /* 0x000fc60000010000 */
[----:B------:R-:W-:Y:S01]  /*6470*/  F2FP.SATFINITE.E4M3.F32.PACK_AB_MERGE_C R185, R26, R199, R201 ;  /* 0x000000c71ab9723e */ /* 0x000fe200048070c9 */
[----:B------:R-:W-:Y:S02]  /*6480*/  IMAD.MOV.U32 R201, RZ, RZ, R78 ;  /* 0x000000ffffc97224 */ /* 0x000fe400078e004e */
[----:B------:R-:W0:Y:S01]  /*6490*/  MUFU.EX2 R41, R41 ;  /* 0x0000002900297308 */ /* 0x000e220000000800 */
[----:B------:R-:W-:-:S07]  /*64a0*/  IMAD.MOV.U32 R199, RZ, RZ, R92 ;  /* 0x000000ffffc77224 */ /* 0x000fce00078e005c */
[----:B------:R-:W2:Y:S01]  /*64b0*/  MUFU.EX2 R12, R127 ;  /* 0x0000007f000c7308 */ /* 0x000ea20000000800 */
[----:B-1----:R-:W-:Y:S01]  /*64c0*/  F2FP.SATFINITE.E4M3.F32.PACK_AB_MERGE_C R186, R65, R64, R13 ;  /* 0x0000004041ba723e */ /* 0x002fe2000480700d */
[----:B------:R-:W-:-:S04]  /*64d0*/  FADD.FTZ R64, R64, R69 ;  /* 0x0000004540407221 */ /* 0x000fc80000010000 */
[----:B------:R-:W-:Y:S02]  /*64e0*/  FADD.FTZ R64, R65, R64 ;  /* 0x0000004041407221 */ /* 0x000fe40000010000 */
[----:B------:R-:W1:Y:S01]  /*64f0*/  MUFU.EX2 R45, R45 ;  /* 0x0000002d002d7308 */ /* 0x000e620000000800 */
[----:B0-----:R-:W-:-:S01]  /*6500*/  FADD.FTZ R7, R41, R6 ;  /* 0x0000000629077221 */ /* 0x001fc20000010000 */
[----:B------:R-:W-:-:S06]  /*6510*/  FADD.FTZ R63, R63, R64 ;  /* 0x000000403f3f7221 */ /* 0x000fcc0000010000 */
[----:B------:R-:W0:Y:S01]  /*6520*/  MUFU.EX2 R66, R66 ;  /* 0x0000004200427308 */ /* 0x000e220000000800 */
[----:B--2---:R-:W-:-:S04]  /*6530*/  FADD.FTZ R6, R12, R7 ;  /* 0x000000070c067221 */ /* 0x004fc80000010000 */
[----:B-1----:R-:W-:Y:S01]  /*6540*/  FADD.FTZ R5, R45, R6 ;  /* 0x000000062d057221 */ /* 0x002fe20000010000 */
[----:B------:R-:W-:-:S01]  /*6550*/  FADD.FTZ R6, R36, R63 ;  /* 0x0000003f24067221 */ /* 0x000fc20000010000 */
[C---:B0-----:R-:W-:Y:S02]  /*6560*/  F2FP.SATFINITE.E4M3.F32.PACK_AB_MERGE_C R3, R66.reuse, R45, RZ ;  /* 0x0000002d4203723e */ /* 0x041fe400048070ff */
[----:B------:R-:W-:-:S02]  /*6570*/  FADD.FTZ R5, R66, R5 ;  /* 0x0000000542057221 */ /* 0x000fc40000010000 */
[----:B------:R-:W-:Y:S01]  /*6580*/  F2FP.SATFINITE.E4M3.F32.PACK_AB_MERGE_C R187, R12, R41, R3 ;  /* 0x000000290cbb723e */ /* 0x000fe20004807003 */
[----:B------:R-:W-:Y:S01]  /*6590*/  VIADD R3, R123, 0xfffffffe ;  /* 0xfffffffe7b037836 */ /* 0x000fe20000000000 */
        /* <DEDUP_REMOVED lines=11> */
.L_x_945:
[----:B------:R-:W-:-:S13]  /*6650*/  ISETP.NE.AND P1, PT, R11, 0x1, PT ;  /* 0x000000010b00780c */ /* 0x000fda0003f25270 */
[----:B------:R-:W0:Y:S02]  /*6660*/  @P1 LDC.64 R12, c[0x0][0x9e8] ;  /* 0x00027a00ff0c1b82 */ /* 0x000e240000000a00 */
[----:B0-----:R-:W-:-:S05]  /*6670*/  @P1 IMAD.HI.U32 R12, R7, R12, RZ ;  /* 0x0000000c070c1227 */ /* 0x001fca00078e00ff */
[----:B------:R-:W-:-:S07]  /*6680*/  @P1 SHF.R.U32.HI R7, RZ, R13, R12 ;  /* 0x0000000dff071219 */ /* 0x000fce000001160c */
.L_x_946:
[----:B------:R-:W-:-:S05]  /*6690*/  IMAD R7, R7, R11, R11 ;  /* 0x0000000b07077224 */ /* 0x000fca00078e020b */
[----:B------:R-:W-:-:S07]  /*66a0*/  VIMNMX R10, R10, R7, PT ;  /* 0x000000070a0a7248 */ /* 0x000fce0003fe0100 */
.L_x_944:
        /* <DEDUP_REMOVED lines=38> */
[----:B------:R-:W-:Y:S01]  /*6910*/  IMAD.IADD R15, R18, 0x1, -R19 ;  /* 0x00000001120f7824 */ /* 0x000fe200078e0a13 */
[----:B------:R-:W-:Y:S01]  /*6920*/  ULDC UR22, c[0x0][0x9e4] ;  /* 0x0002790000167ab9 */ /* 0x000fe20000000800 */
[----:B------:R-:W-:Y:S01]  /*6930*/  IMAD.MOV.U32 R183, RZ, RZ, RZ ;  /* 0x000000ffffb77224 */ /* 0x000fe200078e00ff */
[----:B------:R-:W-:Y:S01]  /*6940*/  ULDC UR23, c[0x0][0x9e0] ;  /* 0x0002780000177ab9 */ /* 0x000fe20000000800 */
[----:B------:R-:W-:-:S04]  /*6950*/  IMAD.IADD R13, R4, 0x1, R15 ;  /* 0x00000001040d7824 */ /* 0x000fc800078e020f */
[----:B------:R-:W-:-:S05]  /*6960*/  VIADD R11, R13, 0x8 ;  /* 0x000000080d0b7836 */ /* 0x000fca0000000000 */
[----:B------:R-:W-:-:S07]  /*6970*/  LOP3.LUT R7, RZ, R11, RZ, 0x33, !PT ;  /* 0x0000000bff077212 */ /* 0x000fce00078e33ff */
.L_x_965:
[----:B------:R-:W-:Y:S01]  /*6980*/  UIADD3 UR7, UR37, 0x1, URZ ;  /* 0x0000000125077890 */ /* 0x000fe2000fffe03f */
[----:B------:R-:W-:-:S03]  /*6990*/  ISETP.NE.AND P2, PT, RZ, UR40, PT ;  /* 0x00000028ff007c0c */ /* 0x000fc6000bf45270 */
[----:B------:R-:W-:-:S04]  /*69a0*/  UISETP.NE.AND UP0, UPT, UR7, 0x2, UPT ;  /* 0x000000020700788c */ /* 0x000fc8000bf05270 */
[----:B------:R-:W-:Y:S02]  /*69b0*/  USEL UR21, URZ, 0x1, UP0 ;  /* 0x000000013f157887 */ /* 0x000fe40008000000 */
[----:B------:R-:W-:Y:S02]  /*69c0*/  USEL UR7, UR7, URZ, UP0 ;  /* 0x0000003f07077287 */ /* 0x000fe40008000000 */
[----:B------:R-:W-:Y:S02]  /*69d0*/  ULOP3.LUT UR21, UR36, UR21, URZ, 0x3c, !UPT ;  /* 0x0000001524157292 */ /* 0x000fe4000f8e3c3f */
[----:B------:R-:W-:Y:S10]  /*69e0*/  @P2 BRA `(.L_x_948) ;  /* 0x00000000002c2947 */ /* 0x000ff40003800000 */
[----:B------:R-:W-:Y:S05]  /*69f0*/  @!P0 BRA `(.L_x_949) ;  /* 0x0000000000048947 */ /* 0x000fea0003800000 */
[----:B------:R-:W-:Y:S01]  /*6a00*/  BPT.TRAP 0x1 ;  /* 0x000000040000795c */ /* 0x000fe20000300000 */
.L_x_949:
[----:B------:R-:W-:Y:S01]  /*6a10*/  ULEA UR10, UR7, UR39, 0x3 ;  /* 0x00000027070a7291 */ /* 0x000fe2000f8e183f */
[----:B------:R-:W-:-:S05]  /*6a20*/  IMAD.U32 R12, RZ, RZ, UR21 ;  /* 0x00000015ff0c7e24 */ /* 0x000fca000f8e00ff */
[----:B------:R-:W-:-:S04]  /*6a30*/  SHF.L.U32 R12, R12, 0x1f, RZ ;  /* 0x0000001f0c0c7819 */ /* 0x000fc800000006ff */
[----:B------:R0:W1:Y:S01]  /*6a40*/  SYNCS.PHASECHK.TRANS64.TRYWAIT P1, [UR10+0x28830], R12 ;  /* 0x0288300cff0075a7 */ /* 0x000062000802014a */
[----:B------:R-:W-:Y:S05]  /*6a50*/  @!P0 BRA `(.L_x_950) ;  /* 0x0000000000048947 */ /* 0x000fea0003800000 */
[----:B------:R-:W-:Y:S01]  /*6a60*/  BPT.TRAP 0x1 ;  /* 0x000000040000795c */ /* 0x000fe20000300000 */
.L_x_950:
[----:B-1----:R-:W-:Y:S05]  /*6a70*/  @P1 BRA `(.L_x_948) ;  /* 0x0000000000081947 */ /* 0x002fea0003800000 */
[----:B------:R-:W1:Y:S02]  /*6a80*/  SYNCS.PHASECHK.TRANS64.TRYWAIT P1, [UR10+0x28830], R12 ;  /* 0x0288300cff0075a7 */ /* 0x000e64000802014a */
[----:B-1----:R-:W-:Y:S05]  /*6a90*/  @!P1 BRA `(.L_x_951) ;  /* 0x0000015c00509947 */ /* 0x002fea0003800000 */
.L_x_948:
[----:B------:R-:W2:Y:S01]  /*6aa0*/  S2R R14, SR_TID.X ;  /* 0x00000000000e7919 */ /* 0x000ea20000002100 */
[----:B------:R-:W-:Y:S01]  /*6ab0*/  UIMAD UR10, UR7, 0x600, UR20 ;  /* 0x00000600070a78a4 */ /* 0x000fe2000f8e0214 */
[----:B------:R-:W-:Y:S01]  /*6ac0*/  UMOV UR11, 0x40000040 ;  /* 0x40000040000b7882 */ /* 0x000fe20000000000 */
[----:B------:R-:W-:Y:S02]  /*6ad0*/  UMOV UR15, 0x40000040 ;  /* 0x40000040000f7882 */ /* 0x000fe40000000000 */
[----:B------:R-:W-:Y:S02]  /*6ae0*/  UIADD3 UR14, UR10, 0x2, URZ ;  /* 0x000000020a0e7890 */ /* 0x000fe4000fffe03f */
[----:B------:R-:W-:Y:S01]  /*6af0*/  UIADD3 UR18, UR10, 0x4, URZ ;  /* 0x000000040a127890 */ /* 0x000fe2000fffe03f */
[----:B------:R-:W-:Y:S01]  /*6b00*/  UMOV UR19, 0x40000040 ;  /* 0x4000004000137882 */ /* 0x000fe20000000000 */
[----:B------:R-:W-:Y:S01]  /*6b10*/  UIADD3 UR26, UR10, 0x6, URZ ;  /* 0x000000060a1a7890 */ /* 0x000fe2000fffe03f */
[----:B------:R-:W-:Y:S01]  /*6b20*/  UMOV UR24, UR4 ;  /* 0x0000000400187c82 */ /* 0x000fe20008000000 */
[----:B------:R-:W-:Y:S01]  /*6b30*/  UMOV UR25, UR5 ;  /* 0x0000000500197c82 */ /* 0x000fe20008000000 */
[----:B------:R-:W-:Y:S01]  /*6b40*/  UMOV UR27, 0x40000040 ;  /* 0x40000040001b7882 */ /* 0x000fe20000000000 */
[----:B--2---:R-:W-:-:S05]  /*6b50*/  SHF.R.U32.HI R14, RZ, 0x7, R14 ;  /* 0x00000007ff0e7819 */ /* 0x004fca000001160e */
[----:B01----:R-:W-:-:S05]  /*6b60*/  VIADD R12, R14, 0x8 ;  /* 0x000000080e0c7836 */ /* 0x003fca0000000000 */
        /* <DEDUP_REMOVED lines=13> */
[----:B0-----:R-:W-:Y:S05]  /*6c40*/  @P2 BRA `(.L_x_952) ;  /* 0x00000000002c2947 */ /* 0x001fea0003800000 */
[----:B------:R-:W-:Y:S05]  /*6c50*/  @!P0 BRA `(.L_x_953) ;  /* 0x0000000000048947 */ /* 0x000fea0003800000 */
[----:B------:R-:W-:Y:S01]  /*6c60*/  BPT.TRAP 0x1 ;  /* 0x000000040000795c */ /* 0x000fe20000300000 */
.L_x_953:
[----:B------:R-:W-:Y:S01]  /*6c70*/  ULEA UR10, UR37, UR39, 0x3 ;  /* 0x00000027250a7291 */ /* 0x000fe2000f8e183f */
[----:B------:R-:W-:-:S05]  /*6c80*/  IMAD.U32 R12, RZ, RZ, UR36 ;  /* 0x00000024ff0c7e24 */ /* 0x000fca000f8e00ff */
[----:B------:R-:W-:-:S04]  /*6c90*/  SHF.L.U32 R12, R12, 0x1f, RZ ;  /* 0x0000001f0c0c7819 */ /* 0x000fc800000006ff */
[----:B------:R0:W1:Y:S01]  /*6ca0*/  SYNCS.PHASECHK.TRANS64.TRYWAIT P1, [UR10+0x28850], R12 ;  /* 0x0288500cff0075a7 */ /* 0x000062000802014a */
[----:B------:R-:W-:Y:S05]  /*6cb0*/  @!P0 BRA `(.L_x_954) ;  /* 0x0000000000048947 */ /* 0x000fea0003800000 */
[----:B------:R-:W-:Y:S01]  /*6cc0*/  BPT.TRAP 0x1 ;  /* 0x000000040000795c */ /* 0x000fe20000300000 */
.L_x_954:
[----:B-1----:R-:W-:Y:S05]  /*6cd0*/  @P1 BRA `(.L_x_952) ;  /* 0x0000000000081947 */ /* 0x002fea0003800000 */
[----:B------:R-:W1:Y:S02]  /*6ce0*/  SYNCS.PHASECHK.TRANS64.TRYWAIT P1, [UR10+0x28850], R12 ;  /* 0x0288500cff0075a7 */ /* 0x000e64000802014a */
[----:B-1----:R-:W-:Y:S05]  /*6cf0*/  @!P1 BRA `(.L_x_955) ;  /* 0x0000015800d09947 */ /* 0x002fea0003800000 */
.L_x_952:
[----:B------:R-:W-:Y:S01]  /*6d00*/  UIADD3 UR10, UR39, 0x400, URZ ;  /* 0x00000400270a7890 */ /* 0x000fe2000fffe03f */
[----:B------:R-:W-:Y:S01]  /*6d10*/  WARPGROUP.ARRIVE ;  /* 0x00000000000079c5 */ /* 0x000fe20000000000 */
[----:B------:R-:W-:Y:S01]  /*6d20*/  UMOV UR11, 0x80000020 ;  /* 0x80000020000b7882 */ /* 0x000fe20000000000 */
[----:B------:R-:W-:Y:S01]  /*6d30*/  UMOV UR15, 0x80000020 ;  /* 0x80000020000f7882 */ /* 0x000fe20000000000 */
[----:B------:R-:W-:-:S03]  /*6d40*/  USHF.R.U32.HI UR10, URZ, 0x4, UR10 ;  /* 0x000000043f0a7899 */ /* 0x000fc6000801160a */
[----:B------:R-:W2:Y:S01]  /*6d50*/  S2R R209, SR_TID.X ;  /* 0x0000000000d17919 */ /* 0x000ea20000002100 */
[C---:B------:R-:W-:Y:S01]  /*6d60*/  FMUL.FTZ R14, R0.reuse, R25 ;  /* 0x00000019000e7220 */ /* 0x040fe20000410000 */
[C---:B------:R-:W-:Y:S01]  /*6d70*/  FMUL.FTZ R25, R0.reuse, R29 ;  /* 0x0000001d00197220 */ /* 0x040fe20000410000 */
[----:B------:R-:W-:Y:S01]  /*6d80*/  ULOP3.LUT UR10, UR10, 0x3fff, URZ, 0xc0, !UPT ;  /* 0x00003fff0a0a7892 */ /* 0x000fe2000f8ec03f */
[C---:B------:R-:W-:Y:S01]  /*6d90*/  FMUL.FTZ R29, R0.reuse, R33 ;  /* 0x00000021001d7220 */ /* 0x040fe20000410000 */
[C---:B01----:R-:W-:Y:S01]  /*6da0*/  FMUL.FTZ R12, R0.reuse, R24 ;  /* 0x00000018000c7220 */ /* 0x043fe20000410000 */
        /* <DEDUP_REMOVED lines=38> */
[----:B--2---:R-:W-:Y:S01]  /*7010*/  LOP3.LUT P2, RZ, R209, 0x7f, RZ, 0xc0, !PT ;  /* 0x0000007fd1ff7812 */ /* 0x004fe2000784c0ff */
        /* <DEDUP_REMOVED lines=59> */
[----:B------:R-:W0:Y:S01]  /*73d0*/  MUFU.TANH R12, R12 ;  /* 0x0000000c000c7308 */ /* 0x000e220000002400 */
[----:B------:R-:W-:-:S02]  /*73e0*/  LOP3.LUT P1, RZ, R2, 0x800, RZ, 0xc0, !PT ;  /* 0x0000080002ff7812 */ /* 0x000fc4000782c0ff */
[----:B------:R-:W-:Y:S01]  /*73f0*/  SHF.R.U32.HI R209, RZ, 0x7, R209 ;  /* 0x00000007ffd17819 */ /* 0x000fe200000116d1 */
[----:B------:R-:W-:-:S03]  /*7400*/  @!P2 VIADD R47, R47, 0x28840 ;  /* 0x000288402f2fa836 */ /* 0x000fc60000000000 */
[----:B------:R-:W-:Y:S01]  /*7410*/  IADD3 R46, -R209, 0xb, RZ ;  /* 0x0000000bd12e7810 */ /* 0x000fe20007ffe1ff */
[----:B------:R-:W1:Y:S01]  /*7420*/  MUFU.TANH R14, R14 ;  /* 0x0000000e000e7308 */ /* 0x000e620000002400 */
[----:B------:R-:W-:-:S07]  /*7430*/  @!P2 PRMT R47, RZ, 0x654, R47 ;  /* 0x00000654ff2fa816 */ /* 0x000fce000000002f */
[----:B------:R-:W2:Y:S08]  /*7440*/  MUFU.TANH R20, R20 ;  /* 0x0000001400147308 */ /* 0x000eb00000002400 */
[----:B------:R-:W3:Y:S08]  /*7450*/  MUFU.TANH R21, R21 ;  /* 0x0000001500157308 */ /* 0x000ef00000002400 */
[----:B------:R-:W4:Y:S08]  /*7460*/  MUFU.TANH R24, R24 ;  /* 0x0000001800187308 */ /* 0x000f300000002400 */
[----:B------:R-:W0:Y:S08]  /*7470*/  MUFU.TANH R25, R25 ;  /* 0x0000001900197308 */ /* 0x000e300000002400 */
[----:B------:R-:W0:Y:S08]  /*7480*/  MUFU.TANH R26, R26 ;  /* 0x0000001a001a7308 */ /* 0x000e300000002400 */
[----:B------:R-:W0:Y:S01]  /*7490*/  MUFU.TANH R27, R27 ;  /* 0x0000001b001b7308 */ /* 0x000e220000002400 */
[----:B------:R-:W-:-:S02]  /*74a0*/  WARPGROUP.DEPBAR.LE gsb0, 0x0 ;  /* 0x00008000000079c5 */ /* 0x000fc40000010000 */
[----:B------:R-:W-:-:S05]  /*74b0*/  WARPGROUP.ARRIVE ;  /* 0x00000000000079c5 */ /* 0x000fca0000000000 */
[----:B------:R-:W0:Y:S01]  /*74c0*/  MUFU.TANH R28, R28 ;  /* 0x0000001c001c7308 */ /* 0x000e220000002400 */
[----:B------:R-:W-:Y:S01]  /*74d0*/  QGMMA.64x128x32.F32.E4M3.E4M3 R120, R200, gdesc[UR12], R120, gsb0 ;  /* 0x01e0000cc8787df3 */ /* 0x000fe20008000878 */
[----:B------:R-:W-:Y:S01]  /*74e0*/  UIADD3 UR14, UR10, 0x200, URZ ;  /* 0x000002000a0e7890 */ /* 0x000fe2000fffe03f */
[----:B------:R-:W-:-:S05]  /*74f0*/  UMOV UR15, 0x80000020 ;  /* 0x80000020000f7882 */ /* 0x000fca0000000000 */
        /* <DEDUP_REMOVED lines=46> */
[----:B------:R-:W-:Y:S01]  /*77e0*/  UMOV UR15, 0x80000020 ;  /* 0x80000020000f7882 */ /* 0x000fe20000000000 */
[----:B------:R-:W-:-:S04]  /*77f0*/  UIADD3 UR10, UR10, 0x402, URZ ;  /* 0x000004020a0a7890 */ /* 0x000fc8000fffe03f */
        /* <DEDUP_REMOVED lines=20> */
[----:B------:R-:W-:Y:S07]  /*7940*/  QGMMA.64x128x32.F32.E4M3.E4M3 R120, R188, gdesc[UR12], R120, gsb0 ;  /* 0x01e0000cbc787df3 */ /* 0x000fee0008000878 */
        /* <DEDUP_REMOVED lines=34> */
[C---:B------:R-:W-:Y:S01]  /*7b70*/  FMUL.FTZ R184, R0.reuse, R113 ;  /* 0x0000007100b87220 */ /* 0x040fe20000410000 */
[----:B------:R-:W-:Y:S01]  /*7b80*/  FMUL.FTZ R113, R0, R118 ;  /* 0x0000007600717220 */ /* 0x000fe20000410000 */
[----:B------:R-:W-:Y:S01]  /*7b90*/  IMAD R118, R3, -0xc0, RZ ;  /* 0xffffff4003767824 */ /* 0x000fe200078e02ff */
[----:B------:R0:W-:Y:S06]  /*7ba0*/  BAR.ARV R46, 0x100 ;  /* 0x0004002e0000751d */ /* 0x0001ec0000002000 */
[----:B------:R-:W-:Y:S01]  /*7bb0*/  IADD3 R186, R118, 0x1, R18 ;  /* 0x0000000176ba7810 */ /* 0x000fe20007ffe012 */
[----:B------:R-:W0:Y:S01]  /*7bc0*/  MUFU.TANH R184, R184 ;  /* 0x000000b800b87308 */ /* 0x000e220000002400 */
[----:B------:R0:W-:Y:S01]  /*7bd0*/  @!P2 SYNCS.ARRIVE.TRANS64.RED.A1T0 RZ, [R47+URZ], RZ ;  /* 0x000000ff2fffa9a7 */ /* 0x0001e2000810043f */
[----:B------:R-:W-:-:S02]  /*7be0*/  IMAD R115, R17, -0x2, R118 ;  /* 0xfffffffe11737824 */ /* 0x000fc400078e0276 */
[----:B------:R-:W-:-:S04]  /*7bf0*/  IMAD.IADD R186, R186, 0x1, -R19 ;  /* 0x00000001baba7824 */ /* 0x000fc800078e0a13 */
[----:B------:R-:W0:Y:S01]  /*7c00*/  MUFU.TANH R113, R113 ;  /* 0x0000007100717308 */ /* 0x000e220000002400 */
        /* <DEDUP_REMOVED lines=9> */
[----:B------:R-:W-:Y:S02]  /*7ca0*/  IMAD.U32 R188, RZ, RZ, UR22 ;  /* 0x00000016ffbc7e24 */ /* 0x000fe4000f8e00ff */
[----:B------:R-:W-:-:S03]  /*7cb0*/  IMAD.IADD R191, R4, 0x1, R15 ;  /* 0x0000000104bf7824 */ /* 0x000fc600078e020f */
[----:B------:R-:W-:Y:S02]  /*7cc0*/  ISETP.NE.AND P1, PT, R188, 0x1, PT ;  /* 0x00000001bc00780c */ /* 0x000fe40003f25270 */
[----:B------:R-:W-:-:S11]  /*7cd0*/  LOP3.LUT R191, RZ, R191, RZ, 0x33, !PT ;  /* 0x000000bfffbf7212 */ /* 0x000fd600078e33ff */
[----:B0-----:R-:W0:Y:S02]  /*7ce0*/  @P1 LDC.64 R46, c[0x0][0x9e8] ;  /* 0x00027a00ff2e1b82 */ /* 0x001e240000000a00 */
[----:B0-----:R-:W-:-:S05]  /*7cf0*/  @P1 IMAD.HI.U32 R46, R191, R46, RZ ;  /* 0x0000002ebf2e1227 */ /* 0x001fca00078e00ff */
[----:B------:R-:W-:-:S04]  /*7d00*/  @P1 SHF.R.U32.HI R191, RZ, R47, R46 ;  /* 0x0000002fffbf1219 */ /* 0x000fc8000001162e */
[----:B------:R-:W-:Y:S01]  /*7d10*/  LOP3.LUT R46, RZ, R191, RZ, 0x33, !PT ;  /* 0x000000bfff2e7212 */ /* 0x000fe200078e33ff */
[----:B------:R-:W-:Y:S06]  /*7d20*/  BRA `(.L_x_959) ;  /* 0x0000000000187947 */ /* 0x000fec0003800000 */
.L_x_958:
[----:B------:R-:W-:-:S05]  /*7d30*/  IMAD.U32 R188, RZ, RZ, UR22 ;  /* 0x00000016ffbc7e24 */ /* 0x000fca000f8e00ff */
[----:B------:R-:W-:-:S13]  /*7d40*/  ISETP.NE.AND P1, PT, R188, 0x1, PT ;  /* 0x00000001bc00780c */ /* 0x000fda0003f25270 */
[----:B0-----:R-:W0:Y:S02]  /*7d50*/  @P1 LDC.64 R46, c[0x0][0x9e8] ;  /* 0x00027a00ff2e1b82 */ /* 0x001e240000000a00 */
[----:B0-----:R-:W-:-:S04]  /*7d60*/  @P1 IMAD.HI.U32 R186, R13, R46, RZ ;  /* 0x0000002e0dba1227 */ /* 0x001fc800078e00ff */
[----:B------:R-:W-:Y:S01]  /*7d70*/  IMAD.MOV.U32 R46, RZ, RZ, R13 ;  /* 0x000000ffff2e7224 */ /* 0x000fe200078e000d */
[----:B------:R-:W-:-:S07]  /*7d80*/  @P1 SHF.R.U32.HI R46, RZ, R47, R186 ;  /* 0x0000002fff2e1219 */ /* 0x000fce00000116ba */
.L_x_959:
[----:B------:R-:W-:Y:S05]  /*7d90*/  BSYNC B0 ;  /* 0x0000000000007941 */ /* 0x000fea0003800000 */
.L_x_957:
[----:B------:R-:W-:-:S05]  /*7da0*/  IMAD R46, R46, R188, R115 ;  /* 0x000000bc2e2e7224 */ /* 0x000fca00078e0273 */
[----:B------:R-:W-:Y:S02]  /*7db0*/  VIADDMNMX R185, R46, R188, R185, PT ;  /* 0x000000bc2eb97246 */ /* 0x000fe400038001b9 */
[----:B------:R-:W-:-:S07]  /*7dc0*/  VIMNMX R119, R119, R46, !PT ;  /* 0x0000002e77777248 */ /* 0x000fce0007fe0100 */
.L_x_956:
[C---:B------:R-:W-:Y:S02]  /*7dd0*/  ISETP.GE.AND P2, PT, R118.reuse, 0x9, PT ;  /* 0x000000097600780c */ /* 0x040fe40003f46270 */
[----:B------:R-:W-:Y:S02]  /*7de0*/  ISETP.GE.AND P1, PT, R118, 0x2, PT ;  /* 0x000000027600780c */ /* 0x000fe40003f26270 */
[----:B------:R-:W-:Y:S02]  /*7df0*/  LOP3.LUT R16, R16, 0xfffffffd, RZ, 0xc0, !PT ;  /* 0xfffffffd10107812 */ /* 0x000fe400078ec0ff */
[----:B------:R-:W-:Y:S02]  /*7e00*/  ISETP.GT.AND P3, PT, R119, 0x1, !P1 ;  /* 0x000000017700780c */ /* 0x000fe40004f64270 */
[----:B------:R-:W-:Y:S02]  /*7e10*/  ISETP.GE.AND P4, PT, R118, 0xa, PT ;  /* 0x0000000a7600780c */ /* 0x000fe40003f86270 */
[----:B------:R-:W-:-:S02]  /*7e20*/  ISETP.LT.OR P3, PT, R185, 0x2, P3 ;  /* 0x00000002b900780c */ /* 0x000fc40001f61670 */
[----:B------:R-:W-:Y:S02]  /*7e30*/  LOP3.LUT R2, R2, 0xfffffdff, RZ, 0xc0, !PT ;  /* 0xfffffdff02027812 */ /* 0x000fe400078ec0ff */
[----:B------:R-:W-:Y:S02]  /*7e40*/  @P2 LOP3.LUT R16, R16, 0x2, RZ, 0xfc, !PT ;  /* 0x0000000210102812 */ /* 0x000fe400078efcff */
[----:B------:R-:W-:Y:S02]  /*7e50*/  ISETP.GT.AND P2, PT, R119, 0x8, !P2 ;  /* 0x000000087700780c */ /* 0x000fe40005744270 */
[----:B0-----:R-:W-:Y:S02]  /*7e60*/  FSEL R47, R14, -INF , !P3 ;  /* 0xff8000000e2f7808 */ /* 0x001fe40005800000 */
        /* <DEDUP_REMOVED lines=15> */
[----:B------:R-:W-:Y:S02]  /*7f60*/  ISETP.GT.AND P2, PT, R119, 0x11, !P3 ;  /* 0x000000117700780c */ /* 0x000fe40005f44270 */
[----:B------:R-:W-:Y:S02]  /*7f70*/  IADD3 R189, R189, 0x8, R4 ;  /* 0x00000008bdbd7810 */ /* 0x000fe40007ffe004 */
[----:B------:R-:W-:Y:S02]  /*7f80*/  ISETP.LT.OR P2, PT, R185, 0x12, P2 ;  /* 0x00000012b900780c */ /* 0x000fe40001741670 */
[----:B------:R-:W-:Y:S02]  /*7f90*/  @P3 LOP3.LUT R16, R16, 0x10, RZ, 0xfc, !PT ;  /* 0x0000001010103812 */ /* 0x000fe400078efcff */
[----:B------:R-:W-:-:S02]  /*7fa0*/  ISETP.GE.AND P3, PT, R118, 0x19, PT ;  /* 0x000000197600780c */ /* 0x000fc40003f66270 */
[----:B------:R-:W-:Y:S02]  /*7fb0*/  FSEL R29, R29, -INF , !P2 ;  /* 0xff8000001d1d7808 */ /* 0x000fe40005000000 */
[----:B------:R-:W-:Y:S02]  /*7fc0*/  ISETP.GT.AND P2, PT, R119, 0x18, !P3 ;  /* 0x000000187700780c */ /* 0x000fe40005f44270 */
[----:B------:R-:W-:Y:S02]  /*7fd0*/  LOP3.LUT R16, R16, 0x7fffffff, RZ, 0xc0, !PT ;  /* 0x7fffffff10107812 */ /* 0x000fe400078ec0ff */
[----:B------:R-:W-:Y:S02]  /*7fe0*/  ISETP.LT.OR P2, PT, R185, 0x19, P2 ;  /* 0x00000019b900780c */ /* 0x000fe40001741670 */
[----:B------:R-:W-:Y:S02]  /*7ff0*/  IADD3 R187, R187, 0x8, R4 ;  /* 0x00000008bbbb7810 */ /* 0x000fe40007ffe004 */
[----:B------:R-:W-:-:S02]  /*8000*/  FSEL R197, R32, -INF , !P2 ;  /* 0xff80000020c57808 */ /* 0x000fc40005000000 */
        /* <DEDUP_REMOVED lines=246> */
[----:B------:R-:W-:Y:S01]  /*8f70*/  ISETP.GT.AND P6, PT, R11, -0x1, PT ;  /* 0xffffffff0b00780c */ /* 0x000fe20003fc4270 */
[----:B------:R-:W-:-:S12]  /*8f80*/  BSSY B0, `(.L_x_961) ;  /* 0x0000010000007945 */ /* 0x000fd80003800000 */
[----:B------:R-:W-:Y:S05]  /*8f90*/  @P6 BRA `(.L_x_962) ;  /* 0x0000000000206947 */ /* 0x000fea0003800000 */
[----:B------:R-:W-:Y:S02]  /*8fa0*/  IMAD.U32 R28, RZ, RZ, UR22 ;  /* 0x00000016ff1c7e24 */ /* 0x000fe4000f8e00ff */
[----:B------:R-:W-:-:S03]  /*8fb0*/  IMAD.MOV.U32 R14, RZ, RZ, R7 ;  /* 0x000000ffff0e7224 */ /* 0x000fc600078e0007 */
[----:B------:R-:W-:-:S13]  /*8fc0*/  ISETP.NE.AND P6, PT, R28, 0x1, PT ;  /* 0x000000011c00780c */ /* 0x000fda0003fc5270 */
[----:B------:R-:W0:Y:S02]  /*8fd0*/  @P6 LDC.64 R24, c[0x0][0x9e8] ;  /* 0x00027a00ff186b82 */ /* 0x000e240000000a00 */
[----:B0-----:R-:W-:-:S05]  /*8fe0*/  @P6 IMAD.HI.U32 R24, R7, R24, RZ ;  /* 0x0000001807186227 */ /* 0x001fca00078e00ff */
[----:B------:R-:W-:-:S04]  /*8ff0*/  @P6 SHF.R.U32.HI R14, RZ, R25, R24 ;  /* 0x00000019ff0e6219 */ /* 0x000fc80000011618 */
[----:B------:R-:W-:Y:S01]  /*9000*/  LOP3.LUT R14, RZ, R14, RZ, 0x33, !PT ;  /* 0x0000000eff0e7212 */ /* 0x000fe200078e33ff */
[----:B------:R-:W-:Y:S06]  /*9010*/  BRA `(.L_x_963) ;  /* 0x0000000000187947 */ /* 0x000fec0003800000 */
.L_x_962:
[----:B------:R-:W-:Y:S02]  /*9020*/  IMAD.U32 R28, RZ, RZ, UR22 ;  /* 0x00000016ff1c7e24 */ /* 0x000fe4000f8e00ff */
[----:B------:R-:W-:-:S03]  /*9030*/  IMAD.MOV.U32 R14, RZ, RZ, R11 ;  /* 0x000000ffff0e7224 */ /* 0x000fc600078e000b */
[----:B------:R-:W-:-:S13]  /*9040*/  ISETP.NE.AND P6, PT, R28, 0x1, PT ;  /* 0x000000011c00780c */ /* 0x000fda0003fc5270 */
[----:B------:R-:W0:Y:S02]  /*9050*/  @P6 LDC.64 R24, c[0x0][0x9e8] ;  /* 0x00027a00ff186b82 */ /* 0x000e240000000a00 */
[----:B0-----:R-:W-:-:S05]  /*9060*/  @P6 IMAD.HI.U32 R24, R11, R24, RZ ;  /* 0x000000180b186227 */ /* 0x001fca00078e00ff */
[----:B------:R-:W-:-:S07]  /*9070*/  @P6 SHF.R.U32.HI R14, RZ, R25, R24 ;  /* 0x00000019ff0e6219 */ /* 0x000fce0000011618 */
.L_x_963:
[----:B------:R-:W-:Y:S05]  /*9080*/  BSYNC B0 ;  /* 0x0000000000007941 */ /* 0x000fea0003800000 */
.L_x_961:
[----:B------:R-:W-:-:S05]  /*9090*/  IMAD R14, R14, R28, R115 ;  /* 0x0000001c0e0e7224 */ /* 0x000fca00078e0273 */
[----:B------:R-:W-:Y:S02]  /*90a0*/  VIADDMNMX R189, R14, R28, R189, PT ;  /* 0x0000001c0ebd7246 */ /* 0x000fe400038001bd */
[----:B------:R-:W-:-:S07]  /*90b0*/  VIMNMX R187, R187, R14, !PT ;  /* 0x0000000ebbbb7248 */ /* 0x000fce0007fe0100 */
.L_x_960:
[----:B------:R-:W-:Y:S02]  /*90c0*/  ISETP.GT.AND P1, PT, R187, 0x1, !P1 ;  /* 0x00000001bb00780c */ /* 0x000fe40004f24270 */
[----:B------:R-:W-:Y:S02]  /*90d0*/  LOP3.LUT P6, RZ, R2, 0x40, RZ, 0xc0, !PT ;  /* 0x0000004002ff7812 */ /* 0x000fe400078cc0ff */
[----:B------:R-:W-:Y:S02]  /*90e0*/  ISETP.LT.OR P1, PT, R189, 0x2, P1 ;  /* 0x00000002bd00780c */ /* 0x000fe40000f21670 */
[----:B------:R-:W-:Y:S02]  /*90f0*/  ISETP.GT.AND P2, PT, R187, 0xa9, !P2 ;  /* 0x000000a9bb00780c */ /* 0x000fe40005744270 */
[----:B------:R-:W-:Y:S02]  /*9100*/  FSEL R21, R21, -INF , !P1 ;  /* 0xff80000015157808 */ /* 0x000fe40004800000 */
[----:B------:R-:W-:-:S02]  /*9110*/  LOP3.LUT P1, RZ, R16, 0x2, RZ, 0xc0, !PT ;  /* 0x0000000210ff7812 */ /* 0x000fc4000782c0ff */
[----:B------:R-:W-:Y:S02]  /*9120*/  ISETP.LT.OR P2, PT, R189, 0xaa, P2 ;  /* 0x000000aabd00780c */ /* 0x000fe40001741670 */
[C---:B------:R-:W-:Y:S02]  /*9130*/  ISETP.GT.AND P1, PT, R187.reuse, 0x8, !P1 ;  /* 0x00000008bb00780c */ /* 0x040fe40004f24270 */
[----:B------:R-:W-:Y:S02]  /*9140*/  ISETP.GT.AND P3, PT, R187, 0xb0, !P3 ;  /* 0x000000b0bb00780c */ /* 0x000fe40005f64270 */
[----:B------:R-:W-:Y:S02]  /*9150*/  ISETP.LT.OR P1, PT, R189, 0x9, P1 ;  /* 0x00000009bd00780c */ /* 0x000fe40000f21670 */
[----:B------:R-:W-:Y:S02]  /*9160*/  FSEL R107, R107, -INF , !P2 ;  /* 0xff8000006b6b7808 */ /* 0x000fe40005000000 */
        /* <DEDUP_REMOVED lines=80> */
[C---:B------:R-:W-:Y:S02]  /*9670*/  ISETP.LT.OR P1, PT, R189.reuse, 0x39, P1 ;  /* 0x00000039bd00780c */ /* 0x040fe40000f21670 */
[----:B------:R-:W-:Y:S02]  /*9680*/  ISETP.LT.OR P3, PT, R189, 0xb1, P3 ;  /* 0x000000b1bd00780c */ /* 0x000fe40001f61670 */
[----:B------:R-:W-:Y:S02]  /*9690*/  FSEL R52, R52, -INF , !P1 ;  /* 0xff80000034347808 */ /* 0x000fe40004800000 */
[----:B------:R-:W-:Y:S02]  /*96a0*/  LOP3.LUT P1, RZ, R2, 0x1, RZ, 0xc0, !PT ;  /* 0x0000000102ff7812 */ /* 0x000fe4000782c0ff */
[----:B------:R-:W-:-:S02]  /*96b0*/  ISETP.GT.AND P4, PT, R187, 0xb1, !P4 ;  /* 0x000000b1bb00780c */ /* 0x000fc40006784270 */
[----:B------:R-:W-:Y:S02]  /*96c0*/  ISETP.GT.AND P1, PT, R187, 0x39, !P1 ;  /* 0x00000039bb00780c */ /* 0x000fe40004f24270 */
[----:B------:R-:W-:Y:S02]  /*96d0*/  FSEL R111, R111, -INF , !P3 ;  /* 0xff8000006f6f7808 */ /* 0x000fe40005800000 */
[----:B------:R-:W-:Y:S02]  /*96e0*/  ISETP.LT.OR P1, PT, R189, 0x3a, P1 ;  /* 0x0000003abd00780c */ /* 0x000fe40000f21670 */
[----:B------:R-:W-:Y:S02]  /*96f0*/  ISETP.GT.AND P5, PT, R187, 0xb8, !P5 ;  /* 0x000000b8bb00780c */ /* 0x000fe40006fa4270 */
[----:B------:R-:W-:Y:S02]  /*9700*/  FSEL R53, R53, -INF , !P1 ;  /* 0xff80000035357808 */ /* 0x000fe40004800000 */
[----:B------:R-:W-:-:S02]  /*9710*/  LOP3.LUT P1, RZ, R16, 0x80000000, RZ, 0xc0, !PT ;  /* 0x8000000010ff7812 */ /* 0x000fc4000782c0ff */
[----:B------:R-:W-:Y:S02]  /*9720*/  ISETP.LT.OR P4, PT, R189, 0xb2, P4 ;  /* 0x000000b2bd00780c */ /* 0x000fe40002781670 */
[----:B------:R-:W-:Y:S02]  /*9730*/  ISETP.GT.AND P1, PT, R187, 0x40, !P1 ;  /* 0x00000040bb00780c */ /* 0x000fe40004f24270 */
[C---:B------:R-:W-:Y:S02]  /*9740*/  ISETP.LT.OR P5, PT, R189.reuse, 0xb9, P5 ;  /* 0x000000b9bd00780c */ /* 0x040fe40002fa1670 */
[----:B------:R-:W-:Y:S02]  /*9750*/  ISETP.LT.OR P1, PT, R189, 0x41, P1 ;  /* 0x00000041bd00780c */ /* 0x000fe40000f21670 */
[----:B------:R-:W-:Y:S02]  /*9760*/  FSEL R113, R113, -INF , !P5 ;  /* 0xff80000071717808 */ /* 0x000fe40006800000 */
[----:B------:R-:W-:-:S02]  /*9770*/  FSEL R56, R56, -INF , !P1 ;  /* 0xff80000038387808 */ /* 0x000fc40004800000 */
        /* <DEDUP_REMOVED lines=55> */
[----:B------:R-:W-:Y:S01]  /*9af0*/  LOP3.LUT P1, RZ, R16, 0x100000, RZ, 0xc0, !PT ;  /* 0x0010000010ff7812 */ /* 0x000fe2000782c0ff */
[----:B------:R-:W0:Y:S01]  /*9b00*/  SHFL.BFLY PT, R65, R28, 0x2, 0x1f ;  /* 0x0c401f001c417f89 */ /* 0x000e2200000e0000 */
[----:B------:R-:W1:Y:S02]  /*9b10*/  LDC R74, c[0x0][0x988] ;  /* 0x00026200ff4a7b82 */ /* 0x000e640000000800 */
[----:B------:R-:W-:-:S04]  /*9b20*/  ISETP.GT.AND P1, PT, R187, 0x69, !P1 ;  /* 0x00000069bb00780c */ /* 0x000fc80004f24270 */
[----:B------:R-:W-:-:S04]  /*9b30*/  ISETP.LT.OR P1, PT, R189, 0x6a, P1 ;  /* 0x0000006abd00780c */ /* 0x000fc80000f21670 */
[----:B------:R-:W-:Y:S02]  /*9b40*/  FSEL R75, R75, -INF , !P1 ;  /* 0xff8000004b4b7808 */ /* 0x000fe40004800000 */
[----:B------:R-:W-:-:S04]  /*9b50*/  LOP3.LUT P1, RZ, R16, 0x80000, RZ, 0xc0, !PT ;  /* 0x0008000010ff7812 */ /* 0x000fc8000782c0ff */
[----:B------:R-:W-:-:S04]  /*9b60*/  ISETP.GT.AND P1, PT, R187, 0x70, !P1 ;  /* 0x00000070bb00780c */ /* 0x000fc80004f24270 */
[----:B------:R-:W-:Y:S02]  /*9b70*/  ISETP.LT.OR P1, PT, R189, 0x71, P1 ;  /* 0x00000071bd00780c */ /* 0x000fe40000f21670 */
[----:B0-----:R-:W-:Y:S02]  /*9b80*/  FMNMX.FTZ R30, R28, R65, !PT ;  /* 0x000000411c1e7209 */ /* 0x001fe40007810000 */
[----:B------:R-:W-:Y:S02]  /*9b90*/  FSEL R78, R78, -INF , !P1 ;  /* 0xff8000004e4e7808 */ /* 0x000fe40004800000 */
[----:B------:R-:W-:Y:S01]  /*9ba0*/  LOP3.LUT P1, RZ, R16, 0x40000, RZ, 0xc0, !PT ;  /* 0x0004000010ff7812 */ /* 0x000fe2000782c0ff */
[----:B------:R-:W0:Y:S03]  /*9bb0*/  SHFL.BFLY PT, R65, R30, 0x1, 0x1f ;  /* 0x0c201f001e417f89 */ /* 0x000e2600000e0000 */
        /* <DEDUP_REMOVED lines=60> */
[----:B------:R-:W-:Y:S01]  /*9f80*/  FSEL R26, R20, -INF , !P1 ;  /* 0xff800000141a7808 */ /* 0x000fe20004800000 */
[----:B-1----:R-:W-:-:S01]  /*9f90*/  FFMA.FTZ R20, R65, R74, -8 ;  /* 0xc100000041147423 */ /* 0x002fc2000001004a */
[----:B------:R-:W-:-:S02]  /*9fa0*/  FSETP.NEU.FTZ.AND P1, PT, R65, -INF , PT ;  /* 0xff8000004100780b */ /* 0x000fc40003f3d000 */
[----:B------:R-:W-:Y:S02]  /*9fb0*/  FMNMX.FTZ R38, R26, R8, !PT ;  /* 0x000000081a267209 */ /* 0x000fe40007810000 */
[----:B------:R-:W-:Y:S02]  /*9fc0*/  FSEL R20, R20, RZ, P1 ;  /* 0x000000ff14147208 */ /* 0x000fe40000800000 */
[----:B------:R-:W-:Y:S02]  /*9fd0*/  FMNMX.FTZ R40, R21, R38, !PT ;  /* 0x0000002615287209 */ /* 0x000fe40007810000 */
[----:B------:R-:W-:Y:S01]  /*9fe0*/  FSEL R187, R110, -INF , !P4 ;  /* 0xff8000006ebb7808 */ /* 0x000fe20006000000 */
[----:B------:R-:W-:-:S01]  /*9ff0*/  FFMA.FTZ R28, R191, R74, -R20 ;  /* 0x0000004abf1c7223 */ /* 0x000fc20000010814 */
[----:B------:R-:W-:Y:S01]  /*a000*/  FMNMX.FTZ R40, R25, R40, !PT ;  /* 0x0000002819287209 */ /* 0x000fe20007810000 */
[----:B------:R-:W-:-:S01]  /*a010*/  FFMA.FTZ R191, R193, R74, -R20 ;  /* 0x0000004ac1bf7223 */ /* 0x000fc20000010814 */
[-CC-:B------:R-:W-:Y:S01]  /*a020*/  FFMA.FTZ R80, R83, R74.reuse, -R20.reuse ;  /* 0x0000004a53507223 */ /* 0x180fe20000010814 */
[----:B------:R-:W-:Y:S01]  /*a030*/  ISETP.LT.OR P2, PT, R189, 0xba, P2 ;  /* 0x000000babd00780c */ /* 0x000fe20001741670 */
[--C-:B------:R-:W-:Y:S01]  /*a040*/  FFMA.FTZ R92, R92, R74, -R20.reuse ;  /* 0x0000004a5c5c7223 */ /* 0x100fe20000010814 */
[----:B------:R-:W-:Y:S01]  /*a050*/  FMNMX.FTZ R40, R27, R40, !PT ;  /* 0x000000281b287209 */ /* 0x000fe20007810000 */
[-CC-:B------:R-:W-:Y:S01]  /*a060*/  FFMA.FTZ R32, R197, R74.reuse, -R20.reuse ;  /* 0x0000004ac5207223 */ /* 0x180fe20000010814 */
[----:B------:R-:W-:Y:S01]  /*a070*/  FSEL R189, R114, -INF , !P2 ;  /* 0xff80000072bd7808 */ /* 0x000fe20005000000 */
[--C-:B------:R-:W-:Y:S01]  /*a080*/  FFMA.FTZ R30, R195, R74, -R20.reuse ;  /* 0x0000004ac31e7223 */ /* 0x100fe20000010814 */
[----:B------:R-:W-:Y:S01]  /*a090*/  FMNMX.FTZ R40, R115, R40, !PT ;  /* 0x0000002873287209 */ /* 0x000fe20007810000 */
[-CC-:B------:R-:W-:Y:S01]  /*a0a0*/  FFMA.FTZ R88, R100, R74.reuse, -R20.reuse ;  /* 0x0000004a64587223 */ /* 0x180fe20000010814 */
[----:B------:R-:W-:-:S01]  /*a0b0*/  FFMA.FTZ R12, R12, R74, -R20 ;  /* 0x0000004a0c0c7223 */ /* 0x000fc20000010814 */
        /* <DEDUP_REMOVED lines=20> */
[-CC-:B------:R-:W-:Y:S01]  /*a200*/  FFMA.FTZ R225, R225, R74.reuse, -R20.reuse ;  /* 0x0000004ae1e17223 */ /* 0x180fe20000010814 */
        /* <DEDUP_REMOVED lines=25> */
[----:B------:R-:W-:Y:S01]  /*a3a0*/  FFMA.FTZ R117, R117, R74, -R20 ;  /* 0x0000004a75757223 */ /* 0x000fe20000010814 */
[----:B------:R-:W-:Y:S02]  /*a3b0*/  MUFU.EX2 R12, R12 ;  /* 0x0000000c000c7308 */ /* 0x000fe40000000800 */
[----:B------:R-:W-:-:S04]  /*a3c0*/  FMNMX.FTZ R193, R57, R50, !PT ;  /* 0x0000003239c17209 */ /* 0x000fc80007810000 */
[----:B------:R-:W-:Y:S02]  /*a3d0*/  FMNMX.FTZ R54, R60, R193, !PT ;  /* 0x000000c13c367209 */ /* 0x000fe40007810000 */
[----:B------:R-:W-:Y:S02]  /*a3e0*/  MUFU.EX2 R47, R47 ;  /* 0x0000002f002f7308 */ /* 0x000fe40000000800 */
[----:B------:R-:W-:Y:S01]  /*a3f0*/  FMNMX.FTZ R193, R61, R54, !PT ;  /* 0x000000363dc17209 */ /* 0x000fe20007810000 */
[----:B------:R-:W-:-:S03]  /*a400*/  FFMA.FTZ R54, R227, R74, -R20 ;  /* 0x0000004ae3367223 */ /* 0x000fc60000010814 */
        /* <DEDUP_REMOVED lines=15> */
[----:B------:R-:W-:Y:S01]  /*a500*/  FMNMX.FTZ R68, R82, R193, !PT ;  /* 0x000000c152447209 */ /* 0x000fe20007810000 */
[----:B------:R-:W-:-:S01]  /*a510*/  FFMA.FTZ R193, R77, R74, -R20 ;  /* 0x0000004a4dc17223 */ /* 0x000fc20000010814 */
        /* <DEDUP_REMOVED lines=12> */
[----:B------:R0:W-:Y:S02]  /*a5e0*/  MUFU.EX2 R72, R80 ;  /* 0x0000005000487308 */ /* 0x0001e40000000800 */
[----:B------:R-:W-:-:S04]  /*a5f0*/  FMNMX.FTZ R77, R99, R76, !PT ;  /* 0x0000004c634d7209 */ /* 0x000fc80007810000 */
[----:B------:R-:W-:Y:S02]  /*a600*/  FMNMX.FTZ R76, R104, R77, !PT ;  /* 0x0000004d684c7209 */ /* 0x000fe40007810000 */
[----:B------:R-:W-:Y:S02]  /*a610*/  MUFU.EX2 R41, R41 ;  /* 0x0000002900297308 */ /* 0x000fe40000000800 */
[----:B------:R-:W-:-:S04]  /*a620*/  FMNMX.FTZ R77, R105, R76, !PT ;  /* 0x0000004c694d7209 */ /* 0x000fc80007810000 */
[----:B0-----:R-:W-:Y:S02]  /*a630*/  FMNMX.FTZ R80, R106, R77, !PT ;  /* 0x0000004d6a507209 */ /* 0x001fe40007810000 */
[----:B------:R-:W-:Y:S02]  /*a640*/  MUFU.EX2 R38, R203 ;  /* 0x000000cb00267308 */ /* 0x000fe40000000800 */
[----:B------:R-:W-:-:S04]  /*a650*/  FMNMX.FTZ R80, R107, R80, !PT ;  /* 0x000000506b507209 */ /* 0x000fc80007810000 */
[----:B------:R-:W-:Y:S02]  /*a660*/  FMNMX.FTZ R80, R111, R80, !PT ;  /* 0x000000506f507209 */ /* 0x000fe40007810000 */
[----:B------:R-:W-:Y:S02]  /*a670*/  MUFU.EX2 R45, R45 ;  /* 0x0000002d002d7308 */ /* 0x000fe40000000800 */
[----:B------:R-:W-:-:S04]  /*a680*/  FMNMX.FTZ R84, R187, R80, !PT ;  /* 0x00000050bb547209 */ /* 0x000fc80007810000 */
[----:B------:R-:W-:Y:S02]  /*a690*/  FMNMX.FTZ R84, R113, R84, !PT ;  /* 0x0000005471547209 */ /* 0x000fe40007810000 */
[----:B------:R0:W-:Y:S02]  /*a6a0*/  MUFU.EX2 R80, R92 ;  /* 0x0000005c00507308 */ /* 0x0001e40000000800 */
[----:B------:R-:W-:Y:S01]  /*a6b0*/  FMNMX.FTZ R77, R189, R84, !PT ;  /* 0x00000054bd4d7209 */ /* 0x000fe20007810000 */
[----:B------:R-:W-:-:S04]  /*a6c0*/  FFMA.FTZ R84, R96, R74, -R20 ;  /* 0x0000004a60547223 */ /* 0x000fc80000010814 */
[----:B------:R-:W1:Y:S01]  /*a6d0*/  SHFL.BFLY PT, R96, R77, 0x2, 0x1f ;  /* 0x0c401f004d607f89 */ /* 0x000e6200000e0000 */
[----:B------:R-:W-:Y:S01]  /*a6e0*/  MUFU.EX2 R40, R205 ;  /* 0x000000cd00287308 */ /* 0x000fe20000000800 */
[----:B0-----:R-:W-:-:S07]  /*a6f0*/  FFMA.FTZ R92, R102, R74, -R20 ;  /* 0x0000004a665c7223 */ /* 0x001fce0000010814 */
[----:B------:R-:W-:Y:S08]  /*a700*/  MUFU.EX2 R51, R51 ;  /* 0x0000003300337308 */ /* 0x000ff00000000800 */
[----:B------:R-:W-:Y:S01]  /*a710*/  MUFU.EX2 R44, R207 ;  /* 0x000000cf002c7308 */ /* 0x000fe20000000800 */
[----:B-1----:R-:W-:Y:S01]  /*a720*/  FMNMX.FTZ R102, R77, R96, !PT ;  /* 0x000000604d667209 */ /* 0x002fe20007810000 */
[----:B------:R-:W-:Y:S01]  /*a730*/  FFMA.FTZ R96, R108, R74, -R20 ;  /* 0x0000004a6c607223 */ /* 0x000fe20000010814 */
[----:B------:R-:W-:-:S05]  /*a740*/  FSEL R108, R65, RZ, P1 ;  /* 0x000000ff416c7208 */ /* 0x000fca0000800000 */
[----:B------:R-:W-:Y:S01]  /*a750*/  MUFU.EX2 R55, R55 ;  /* 0x0000003700377308 */ /* 0x000fe20000000800 */
[----:B------:R-:W0:Y:S01]  /*a760*/  SHFL.BFLY PT, R77, R102, 0x1, 0x1f ;  /* 0x0c201f00664d7f89 */ /* 0x000e2200000e0000 */
[----:B------:R-:W-:-:S04]  /*a770*/  FADD.FTZ R9, -R108, R9 ;  /* 0x000000096c097221 */ /* 0x000fc80000010100 */
[----:B------:R-:W-:Y:S02]  /*a780*/  FMUL.FTZ R9, R9, R74 ;  /* 0x0000004a09097220 */ /* 0x000fe40000410000 */
[----:B------:R-:W-:Y:S08]  /*a790*/  MUFU.EX2 R46, R209 ;  /* 0x000000d1002e7308 */ /* 0x000ff00000000800 */
[----:B------:R-:W1:Y:S08]  /*a7a0*/  MUFU.EX2 R9, R9 ;  /* 0x0000000900097308 */ /* 0x000e700000000800 */
[----:B------:R-:W-:Y:S01]  /*a7b0*/  MUFU.EX2 R59, R59 ;  /* 0x0000003b003b7308 */ /* 0x000fe20000000800 */
[----:B0-----:R-:W-:-:S04]  /*a7c0*/  FMNMX.FTZ R77, R102, R77, !PT ;  /* 0x0000004d664d7209 */ /* 0x001fc80007810000 */
[C---:B------:R-:W-:Y:S01]  /*a7d0*/  FSETP.NEU.FTZ.AND P1, PT, R77.reuse, -INF , PT ;  /* 0xff8000004d00780b */ /* 0x040fe20003f3d000 */
[----:B------:R-:W-:-:S02]  /*a7e0*/  FFMA.FTZ R197, R77, R74, -8 ;  /* 0xc10000004dc57423 */ /* 0x000fc4000001004a */
[----:B------:R-:W-:Y:S01]  /*a7f0*/  MUFU.EX2 R50, R225 ;  /* 0x000000e100327308 */ /* 0x000fe20000000800 */
[----:B-1----:R-:W-:-:S02]  /*a800*/  FFMA.FTZ R6, R9, R6, R12 ;  /* 0x0000000609067223 */ /* 0x002fc4000001000c */
[----:B------:R-:W-:-:S05]  /*a810*/  FSEL R197, R197, RZ, P1 ;  /* 0x000000ffc5c57208 */ /* 0x000fca0000800000 */
[-CC-:B------:R-:W-:Y:S01]  /*a820*/  FFMA.FTZ R20, R26, R74.reuse, -R197.reuse ;  /* 0x0000004a1a147223 */ /* 0x180fe200000108c5 */
[----:B------:R-:W-:-:S01]  /*a830*/  FFMA.FTZ R26, R27, R74, -R197 ;  /* 0x0000004a1b1a7223 */ /* 0x000fc200000108c5 */
[-CC-:B------:R-:W-:Y:S01]  /*a840*/  FFMA.FTZ R27, R115, R74.reuse, -R197.reuse ;  /* 0x0000004a731b7223 */ /* 0x180fe200000108c5 */
[----:B------:R-:W-:Y:S01]  /*a850*/  FSEL R115, R77, RZ, P1 ;  /* 0x000000ff4d737208 */ /* 0x000fe20000800000 */
[-CC-:B------:R-:W-:Y:S01]  /*a860*/  FFMA.FTZ R21, R21, R74.reuse, -R197.reuse ;  /* 0x0000004a15157223 */ /* 0x180fe200000108c5 */
[----:B------:R-:W-:-:S01]  /*a870*/  FFMA.FTZ R25, R25, R74, -R197 ;  /* 0x0000004a19197223 */ /* 0x000fc200000108c5 */
[----:B------:R-:W-:Y:S01]  /*a880*/  MUFU.EX2 R20, R20 ;  /* 0x0000001400147308 */ /* 0x000fe20000000800 */
[----:B------:R-:W-:-:S01]  /*a890*/  FFMA.FTZ R66, R66, R74, -R197 ;  /* 0x0000004a42427223 */ /* 0x000fc200000108c5 */
[----:B------:R-:W-:Y:S01]  /*a8a0*/  FADD.FTZ R115, -R115, R8 ;  /* 0x0000000873737221 */ /* 0x000fe20000010100 */
[----:B------:R-:W-:-:S01]  /*a8b0*/  FFMA.FTZ R108, R31, R74, -R197 ;  /* 0x0000004a1f6c7223 */ /* 0x000fc200000108c5 */
[-CC-:B------:R-:W-:Y:S01]  /*a8c0*/  FFMA.FTZ R31, R119, R74.reuse, -R197.reuse ;  /* 0x0000004a771f7223 */ /* 0x180fe200000108c5 */
[----:B------:R-:W-:-:S01]  /*a8d0*/  FFMA.FTZ R112, R39, R74, -R197 ;  /* 0x0000004a27707223 */ /* 0x000fc200000108c5 */
[-C--:B------:R-:W-:Y:S01]  /*a8e0*/  FMUL.FTZ R115, R115, R74.reuse ;  /* 0x0000004a73737220 */ /* 0x080fe20000410000 */
        /* <DEDUP_REMOVED lines=29> */
[-CC-:B------:R-:W-:Y:S01]  /*aac0*/  FFMA.FTZ R105, R105, R74.reuse, -R197.reuse ;  /* 0x0000004a69697223 */ /* 0x180fe200000108c5 */
[----:B------:R-:W-:-:S01]  /*aad0*/  FFMA.FTZ R107, R107, R74, -R197 ;  /* 0x0000004a6b6b7223 */ /* 0x000fc200000108c5 */
[----:B------:R-:W-:-:S02]  /*aae0*/  FFMA.FTZ R189, R189, R74, -R197 ;  /* 0x0000004abdbd7223 */ /* 0x000fc400000108c5 */
[----:B------:R-:W3:Y:S08]  /*aaf0*/  MUFU.EX2 R27, R27 ;  /* 0x0000001b001b7308 */ /* 0x000ef00000000800 */
[----:B------:R0:W-:Y:S08]  /*ab00*/  MUFU.EX2 R8, R66 ;  /* 0x0000004200087308 */ /* 0x0001f00000000800 */
[----:B------:R-:W4:Y:S01]  /*ab10*/  MUFU.EX2 R108, R108 ;  /* 0x0000006c006c7308 */ /* 0x000f220000000800 */
[----:B0-----:R-:W-:-:S01]  /*ab20*/  FFMA.FTZ R66, R115, R5, R20 ;  /* 0x0000000573427223 */ /* 0x001fc20000010014 */
[----:B------:R-:W-:-:S03]  /*ab30*/  FADD.FTZ R5, R47, R6 ;  /* 0x000000062f057221 */ /* 0x000fc60000010000 */
[----:B------:R-:W-:Y:S01]  /*ab40*/  FADD.FTZ R66, R21, R66 ;  /* 0x0000004215427221 */ /* 0x000fe20000010000 */
[----:B------:R-:W-:-:S02]  /*ab50*/  FADD.FTZ R6, R28, R5 ;  /* 0x000000051c067221 */ /* 0x000fc40000010000 */
[----:B------:R-:W0:Y:S01]  /*ab60*/  MUFU.EX2 R31, R31 ;  /* 0x0000001f001f7308 */ /* 0x000e220000000800 */
[----:B-1----:R-:W-:-:S01]  /*ab70*/  FADD.FTZ R5, R25, R66 ;  /* 0x0000004219057221 */ /* 0x002fc20000010000 */
[----:B------:R-:W-:Y:S01]  /*ab80*/  FADD.FTZ R119, R191, R6 ;  /* 0x00000006bf777221 */ /* 0x000fe20000010000 */
[----:B------:R-:W-:-:S02]  /*ab90*/  FFMA.FTZ R66, R78, R74, -R197 ;  /* 0x0000004a4e427223 */ /* 0x000fc400000108c5 */
[----:B--2---:R-:W-:Y:S01]  /*aba0*/  FADD.FTZ R6, R26, R5 ;  /* 0x000000051a067221 */ /* 0x004fe20000010000 */
[----:B------:R-:W-:-:S02]  /*abb0*/  FADD.FTZ R70, R30, R119 ;  /* 0x000000771e467221 */ /* 0x000fc40000010000 */
[----:B------:R-:W1:Y:S01]  /*abc0*/  MUFU.EX2 R110, R110 ;  /* 0x0000006e006e7308 */ /* 0x000e620000000800 */
[----:B---3--:R-:W-:-:S01]  /*abd0*/  FADD.FTZ R5, R27, R6 ;  /* 0x000000061b057221 */ /* 0x008fc20000010000 */
[----:B------:R-:W-:-:S03]  /*abe0*/  FADD.FTZ R119, R29, R70 ;  /* 0x000000461d777221 */ /* 0x000fc60000010000 */
[----:B----4-:R-:W-:Y:S01]  /*abf0*/  FADD.FTZ R6, R108, R5 ;  /* 0x000000056c067221 */ /* 0x010fe20000010000 */
[----:B------:R-:W-:-:S02]  /*ac00*/  FADD.FTZ R70, R32, R119 ;  /* 0x0000007720467221 */ /* 0x000fc40000010000 */
[----:B------:R-:W2:Y:S01]  /*ac10*/  MUFU.EX2 R35, R35 ;  /* 0x0000002300237308 */ /* 0x000ea20000000800 */
[----:B0-----:R-:W-:-:S01]  /*ac20*/  FADD.FTZ R5, R31, R6 ;  /* 0x000000061f057221 */ /* 0x001fc20000010000 */
[----:B------:R-:W-:Y:S01]  /*ac30*/  FADD.FTZ R119, R33, R70 ;  /* 0x0000004621777221 */ /* 0x000fe20000010000 */
[----:B------:R-:W-:-:S03]  /*ac40*/  FFMA.FTZ R70, R82, R74, -R197 ;  /* 0x0000004a52467223 */ /* 0x000fc600000108c5 */
[----:B------:R-:W-:Y:S02]  /*ac50*/  FADD.FTZ R78, R34, R119 ;  /* 0x00000077224e7221 */ /* 0x000fe40000010000 */
[----:B------:R-:W0:Y:S01]  /*ac60*/  MUFU.EX2 R112, R112 ;  /* 0x0000007000707308 */ /* 0x000e220000000800 */
[----:B-1----:R-:W-:-:S01]  /*ac70*/  FADD.FTZ R6, R110, R5 ;  /* 0x000000056e067221 */ /* 0x002fc20000010000 */
[----:B------:R-:W-:-:S04]  /*ac80*/  FADD.FTZ R119, R37, R78 ;  /* 0x0000004e25777221 */ /* 0x000fc80000010000 */
[----:B------:R-:W-:Y:S02]  /*ac90*/  FADD.FTZ R78, R36, R119 ;  /* 0x00000077244e7221 */ /* 0x000fe40000010000 */
[----:B------:R-:W1:Y:S01]  /*aca0*/  MUFU.EX2 R39, R39 ;  /* 0x0000002700277308 */ /* 0x000e620000000800 */
[----:B--2---:R-:W-:-:S01]  /*acb0*/  FADD.FTZ R5, R35, R6 ;  /* 0x0000000623057221 */ /* 0x004fc20000010000 */
[----:B------:R-:W-:Y:S01]  /*acc0*/  FADD.FTZ R119, R41, R78 ;  /* 0x0000004e29777221 */ /* 0x000fe20000010000 */
[----:B------:R-:W-:-:S03]  /*acd0*/  FFMA.FTZ R78, R86, R74, -R197 ;  /* 0x0000004a564e7223 */ /* 0x000fc600000108c5 */
[----:B------:R-:W-:Y:S02]  /*ace0*/  FADD.FTZ R82, R38, R119 ;  /* 0x0000007726527221 */ /* 0x000fe40000010000 */
[----:B------:R-:W2:Y:S01]  /*acf0*/  MUFU.EX2 R42, R42 ;  /* 0x0000002a002a7308 */ /* 0x000ea20000000800 */
[----:B0-----:R-:W-:-:S01]  /*ad00*/  FADD.FTZ R6, R112, R5 ;  /* 0x0000000570067221 */ /* 0x001fc20000010000 */
[----:B------:R-:W-:-:S04]  /*ad10*/  FADD.FTZ R119, R45, R82 ;  /* 0x000000522d777221 */ /* 0x000fc80000010000 */
[----:B------:R-:W-:Y:S02]  /*ad20*/  FADD.FTZ R82, R40, R119 ;  /* 0x0000007728527221 */ /* 0x000fe40000010000 */
[----:B------:R-:W0:Y:S01]  /*ad30*/  MUFU.EX2 R43, R43 ;  /* 0x0000002b002b7308 */ /* 0x000e220000000800 */
[----:B-1----:R-:W-:-:S01]  /*ad40*/  FADD.FTZ R5, R39, R6 ;  /* 0x0000000627057221 */ /* 0x002fc20000010000 */
[----:B------:R-:W-:Y:S01]  /*ad50*/  FADD.FTZ R119, R51, R82 ;  /* 0x0000005233777221 */ /* 0x000fe20000010000 */
[----:B------:R-:W-:-:S03]  /*ad60*/  FFMA.FTZ R82, R90, R74, -R197 ;  /* 0x0000004a5a527223 */ /* 0x000fc600000108c5 */
[----:B------:R-:W-:Y:S02]  /*ad70*/  FADD.FTZ R86, R44, R119 ;  /* 0x000000772c567221 */ /* 0x000fe40000010000 */
[----:B------:R-:W1:Y:S01]  /*ad80*/  MUFU.EX2 R48, R48 ;  /* 0x0000003000307308 */ /* 0x000e620000000800 */
[----:B--2---:R-:W-:-:S01]  /*ad90*/  FADD.FTZ R6, R42, R5 ;  /* 0x000000052a067221 */ /* 0x004fc20000010000 */
[----:B------:R-:W-:-:S04]  /*ada0*/  FADD.FTZ R119, R55, R86 ;  /* 0x0000005637777221 */ /* 0x000fc80000010000 */
[----:B------:R-:W-:Y:S02]  /*adb0*/  FADD.FTZ R86, R46, R119 ;  /* 0x000000772e567221 */ /* 0x000fe40000010000 */
[----:B------:R-:W2:Y:S01]  /*adc0*/  MUFU.EX2 R49, R49 ;  /* 0x0000003100317308 */ /* 0x000ea20000000800 */
[----:B0-----:R-:W-:-:S01]  /*add0*/  FADD.FTZ R5, R43, R6 ;  /* 0x000000062b057221 */ /* 0x001fc20000010000 */
[----:B------:R-:W-:Y:S01]  /*ade0*/  FADD.FTZ R119, R59, R86 ;  /* 0x000000563b777221 */ /* 0x000fe20000010000 */
[----:B------:R-:W-:-:S03]  /*adf0*/  FFMA.FTZ R86, R94, R74, -R197 ;  /* 0x0000004a5e567223 */ /* 0x000fc600000108c5 */
[----:B------:R-:W-:Y:S02]  /*ae00*/  FADD.FTZ R90, R50, R119 ;  /* 0x00000077325a7221 */ /* 0x000fe40000010000 */
        /* <DEDUP_REMOVED lines=19> */
[----:B-1----:R-:W-:-:S04]  /*af40*/  FADD.FTZ R5, R14, R5 ;  /* 0x000000050e057221 */ /* 0x002fc80000010000 */
[----:B------:R-:W-:-:S03]  /*af50*/  FADD.FTZ R90, R8, R5 ;  /* 0x00000005085a7221 */ /* 0x000fc60000010000 */
[----:B------:R-:W1:Y:S01]  /*af60*/  MUFU.EX2 R67, R67 ;  /* 0x0000004300437308 */ /* 0x000e620000000800 */
[----:B--2---:R-:W-:-:S07]  /*af70*/  FADD.FTZ R6, R54, R119 ;  /* 0x0000007736067221 */ /* 0x004fce0000010000 */
[----:B------:R-:W2:Y:S01]  /*af80*/  MUFU.EX2 R58, R229 ;  /* 0x000000e5003a7308 */ /* 0x000ea20000000800 */
[----:B0-----:R-:W-:-:S07]  /*af90*/  FADD.FTZ R5, R69, R6 ;  /* 0x0000000645057221 */ /* 0x001fce0000010000 */
[----:B------:R-:W0:Y:S01]  /*afa0*/  MUFU.EX2 R64, R64 ;  /* 0x0000004000407308 */ /* 0x000e220000000800 */
[----:B-1----:R-:W-:-:S01]  /*afb0*/  FADD.FTZ R119, R67, R90 ;  /* 0x0000005a43777221 */ /* 0x002fc20000010000 */
[----:B------:R-:W-:-:S06]  /*afc0*/  FFMA.FTZ R90, R98, R74, -R197 ;  /* 0x0000004a625a7223 */ /* 0x000fcc00000108c5 */
        /* <DEDUP_REMOVED lines=16> */
[----:B------:R-:W-:-:S06]  /*b0d0*/  FFMA.FTZ R94, R104, R74, -R197 ;  /* 0x0000004a685e7223 */ /* 0x000fcc00000108c5 */
[----:B------:R-:W0:Y:S01]  /*b0e0*/  MUFU.EX2 R81, R81 ;  /* 0x0000005100517308 */ /* 0x000e220000000800 */
[----:B-1----:R-:W-:-:S07]  /*b0f0*/  FADD.FTZ R6, R68, R5 ;  /* 0x0000000544067221 */ /* 0x002fce0000010000 */
[----:B------:R-:W1:Y:S01]  /*b100*/  MUFU.EX2 R79, R79 ;  /* 0x0000004f004f7308 */ /* 0x000e620000000800 */
[----:B--2---:R-:W-:-:S07]  /*b110*/  FADD.FTZ R98, R66, R119 ;  /* 0x0000007742627221 */ /* 0x004fce0000010000 */
[----:B------:R-:W2:Y:S01]  /*b120*/  MUFU.EX2 R70, R70 ;  /* 0x0000004600467308 */ /* 0x000ea20000000800 */
[----:B0-----:R-:W-:-:S04]  /*b130*/  FADD.FTZ R5, R81, R6 ;  /* 0x0000000651057221 */ /* 0x001fc80000010000 */
[----:B------:R-:W-:-:S03]  /*b140*/  FADD.FTZ R6, R72, R5 ;  /* 0x0000000548067221 */ /* 0x000fc60000010000 */
        /* <DEDUP_REMOVED lines=24> */
[-CC-:B------:R-:W-:Y:S01]  /*b2d0*/  FFMA.FTZ R104, R111, R74.reuse, -R197.reuse ;  /* 0x0000004a6f687223 */ /* 0x180fe200000108c5 */
[----:B------:R-:W-:-:S05]  /*b2e0*/  FFMA.FTZ R111, R187, R74, -R197 ;  /* 0x0000004abb6f7223 */ /* 0x000fca00000108c5 */
        /* <DEDUP_REMOVED lines=45> */
[----:B-1----:R-:W-:-:S03]  /*b5c0*/  FADD.FTZ R6, R117, R6 ;  /* 0x0000000675067221 */ /* 0x002fc60000010000 */
[----:B--2---:R-:W-:Y:S01]  /*b5d0*/  FADD.FTZ R5, R189, R113 ;  /* 0x00000071bd057221 */ /* 0x004fe20000010000 */
[----:B------:R-:W-:Y:S06]  /*b5e0*/  @!P0 BRA `(.L_x_964) ;  /* 0x0000000000048947 */ /* 0x000fec0003800000 */
[----:B------:R-:W-:Y:S01]  /*b5f0*/  BPT.TRAP 0x1 ;  /* 0x000000040000795c */ /* 0x000fe20000300000 */
.L_x_964:
[----:B------:R-:W-:Y:S01]  /*b600*/  ULEA UR10, UR37, UR39, 0x3 ;  /* 0x00000027250a7291 */ /* 0x000fe2000f8e183f */
[----:B------:R-:W-:Y:S01]  /*b610*/  ISETP.GT.AND P1, PT, R3, R10, PT ;  /* 0x0000000a0300720c */ /* 0x000fe20003f24270 */
[----:B------:R-:W-:Y:S01]  /*b620*/  UMOV UR36, UR21 ;  /* 0x0000001500247c82 */ /* 0x000fe20008000000 */
[----:B------:R-:W-:Y:S01]  /*b630*/  F2FP.SATFINITE.E4M3.F32.PACK_AB_MERGE_C R70, R85, R70, RZ ;  /* 0x000000465546723e */ /* 0x000fe200048070ff */
[----:B------:R-:W-:Y:S01]  /*b640*/  UIADD3 UR10, UR10, 0x28860, URZ ;  /* 0x000288600a0a7890 */ /* 0x000fe2000fffe03f */
[----:B------:R-:W-:Y:S01]  /*b650*/  F2FP.SATFINITE.E4M3.F32.PACK_AB_MERGE_C R8, R67, R8, RZ ;  /* 0x000000084308723e */ /* 0x000fe200048070ff */
[----:B------:R-:W-:Y:S01]  /*b660*/  UMOV UR37, UR7 ;  /* 0x0000000700257c82 */ /* 0x000fe20008000000 */
[----:B------:R-:W-:Y:S01]  /*b670*/  F2FP.SATFINITE.E4M3.F32.PACK_AB_MERGE_C R102, R117, R102, RZ ;  /* 0x000000667566723e */ /* 0x000fe200048070ff */
[----:B------:R-:W-:Y:S01]  /*b680*/  UPRMT UR10, UR38, 0x654, UR10 ;  /* 0x00000654260a7896 */ /* 0x000fe2000800000a */
[----:B------:R-:W-:Y:S01]  /*b690*/  F2FP.SATFINITE.E4M3.F32.PACK_AB_MERGE_C R70, R79, R66, R70 ;  /* 0x000000424f46723e */ /* 0x000fe20004807046 */
        /* <DEDUP_REMOVED lines=114> */
[----:B------:R-:W-:Y:S01]  /*bdc0*/  IMAD.MOV.U32 R8, RZ, RZ, R77 ;  /* 0x000000ffff087224 */ /* 0x000fe200078e004d */
[----:B------:R-:W-:Y:S01]  /*bdd0*/  UMOV UR37, UR7 ;  /* 0x0000000700257c82 */ /* 0x000fe20008000000 */
[----:B------:R-:W-:Y:S01]  /*bde0*/  IMAD.MOV.U32 R9, RZ, RZ, R65 ;  /* 0x000000ffff097224 */ /* 0x000fe200078e0041 */
[----:B------:R-:W-:-:S06]  /*bdf0*/  UMOV UR36, UR21 ;  /* 0x0000001500247c82 */ /* 0x000fcc0008000000 */
.L_x_947:
[----:B------:R-:W0:Y:S01]  /*be00*/  LDC R7, c[0x0][0x9e4] ;  /* 0x00027900ff077b82 */ /* 0x000e220000000800 */
[----:B------:R-:W-:Y:S01]  /*be10*/  ULDC UR7, c[0x0][0x9dc] ;  /* 0x0002770000077ab9 */ /* 0x000fe20000000800 */
[----:B------:R-:W-:Y:S01]  /*be20*/  LOP3.LUT R2, R2, 0xfffff7ff, RZ, 0xc0, !PT ;  /* 0xfffff7ff02027812 */ /* 0x000fe200078ec0ff */
[----:B------:R-:W-:Y:S01]  /*be30*/  VIADD R10, R214, -UR7 ;  /* 0x80000007d60a7c36 */ /* 0x000fe20008000000 */
[----:B0-----:R-:W-:-:S13]  /*be40*/  ISETP.GE.AND P1, PT, R7, 0x1, PT ;  /* 0x000000010700780c */ /* 0x001fda0003f26270 */
[----:B------:R-:W-:Y:S01]  /*be50*/  @P1 LOP3.LUT R2, R2, 0x800, RZ, 0xfc, !PT ;  /* 0x0000080002021812 */ /* 0x000fe200078efcff */
        /* <DEDUP_REMOVED lines=10> */
.L_x_967:
[----:B------:R-:W-:-:S13]  /*bf00*/  ISETP.NE.AND P1, PT, R7, 0x1, PT ;  /* 0x000000010700780c */ /* 0x000fda0003f25270 */
[----:B------:R-:W0:Y:S02]  /*bf10*/  @P1 LDC.64 R12, c[0x0][0x9e8] ;  /* 0x00027a00ff0c1b82 */ /* 0x000e240000000a00 */
[----:B0-----:R-:W-:-:S05]  /*bf20*/  @P1 IMAD.HI.U32 R12, R214, R12, RZ ;  /* 0x0000000cd60c1227 */ /* 0x001fca00078e00ff */
[----:B------:R-:W-:-:S07]  /*bf30*/  @P1 SHF.R.U32.HI R214, RZ, R13, R12 ;  /* 0x0000000dffd61219 */ /* 0x000fce000001160c */
.L_x_968:
[----:B------:R-:W-:-:S05]  /*bf40*/  IMAD R11, R214, R7, RZ ;  /* 0x00000007d60b7224 */ /* 0x000fca00078e02ff */
[----:B------:R-:W-:-:S07]  /*bf50*/  VIMNMX R10, R10, R11, !PT ;  /* 0x0000000b0a0a7248 */ /* 0x000fce0007fe0100 */
.L_x_966:
[----:B------:R-:W-:-:S04]  /*bf60*/  VIADD R10, R10, 0xbf ;  /* 0x000000bf0a0a7836 */ /* 0x000fc80000000000 */
[----:B------:R-:W-:-:S05]  /*bf70*/  IMAD.HI R10, R10, 0x2aaaaaab, RZ ;  /* 0x2aaaaaab0a0a7827 */ /* 0x000fca00078e02ff */
[----:B------:R-:W-:-:S04]  /*bf80*/  SHF.R.U32.HI R11, RZ, 0x1f, R10 ;  /* 0x0000001fff0b7819 */ /* 0x000fc8000001160a */
[----:B------:R-:W-:-:S04]  /*bf90*/  LEA.HI.SX32 R11, R10, R11, 0x1b ;  /* 0x0000000b0a0b7211 */ /* 0x000fc800078fdaff */
[----:B------:R-:W-:-:S04]  /*bfa0*/  VIMNMX R12, R208, R11, !PT ;  /* 0x0000000bd00c7248 */ /* 0x000fc80007fe0100 */
[----:B------:R-:W-:-:S13]  /*bfb0*/  ISETP.GE.AND P1, PT, R3, R12, PT ;  /* 0x0000000c0300720c */ /* 0x000fda0003f26270 */
[----:B------:R-:W-:Y:S05]  /*bfc0*/  @!P1 BRA `(.L_x_969) ;  /* 0x0000003000dc9947 */ /* 0x000fea0003800000 */
[----:B------:R-:W-:Y:S01]  /*bfd0*/  IMAD.MOV.U32 R11, RZ, RZ, R8 ;  /* 0x000000ffff0b7224 */ /* 0x000fe200078e0008 */
[----:B------:R-:W-:Y:S01]  /*bfe0*/  UMOV UR21, UR36 ;  /* 0x0000002400157c82 */ /* 0x000fe20008000000 */
[----:B------:R-:W-:Y:S01]  /*bff0*/  IMAD.MOV.U32 R10, RZ, RZ, R9 ;  /* 0x000000ffff0a7224 */ /* 0x000fe200078e0009 */
[----:B------:R-:W-:-:S06]  /*c000*/  UMOV UR7, UR37 ;  /* 0x0000002500077c82 */ /* 0x000fcc0008000000 */
.L_x_979:
        /* <DEDUP_REMOVED lines=9> */
.L_x_971:
[----:B------:R-:W-:Y:S01]  /*c0a0*/  ULEA UR10, UR37, UR39, 0x3 ;  /* 0x00000027250a7291 */ /* 0x000fe2000f8e183f */
[----:B------:R-:W-:-:S05]  /*c0b0*/  IMAD.U32 R8, RZ, RZ, UR36 ;  /* 0x00000024ff087e24 */ /* 0x000fca000f8e00ff */
[----:B------:R-:W-:-:S04]  /*c0c0*/  SHF.L.U32 R8, R8, 0x1f, RZ ;  /* 0x0000001f08087819 */ /* 0x000fc800000006ff */
[----:B------:R0:W1:Y:S01]  /*c0d0*/  SYNCS.PHASECHK.TRANS64.TRYWAIT P1, [UR10+0x28830], R8 ;  /* 0x02883008ff0075a7 */ /* 0x000062000802014a */
[----:B------:R-:W-:Y:S05]  /*c0e0*/  @!P0 BRA `(.L_x_972) ;  /* 0x0000000000048947 */ /* 0x000fea0003800000 */
[----:B------:R-:W-:Y:S01]  /*c0f0*/  BPT.TRAP 0x1 ;  /* 0x000000040000795c */ /* 0x000fe20000300000 */
.L_x_972:
[----:B-1----:R-:W-:Y:S05]  /*c100*/  @P1 BRA `(.L_x_970) ;  /* 0x0000000000081947 */ /* 0x002fea0003800000 */
[----:B------:R-:W1:Y:S02]  /*c110*/  SYNCS.PHASECHK.TRANS64.TRYWAIT P1, [UR10+0x28830], R8 ;  /* 0x02883008ff0075a7 */ /* 0x000e64000802014a */
[----:B-1----:R-:W-:Y:S05]  /*c120*/  @!P1 BRA `(.L_x_973) ;  /* 0x0000010400dc9947 */ /* 0x002fea0003800000 */
.L_x_970:
[----:B-1----:R-:W1:Y:S01]  /*c130*/  S2R R9, SR_TID.X ;  /* 0x0000000000097919 */ /* 0x002e620000002100 */
        /* <DEDUP_REMOVED lines=10> */
[----:B-1----:R-:W-:-:S05]  /*c1e0*/  SHF.R.U32.HI R9, RZ, 0x7, R9 ;  /* 0x00000007ff097819 */ /* 0x002fca0000011609 */
[----:B0-----:R-:W-:-:S05]  /*c1f0*/  VIADD R8, R9, 0x8 ;  /* 0x0000000809087836 */ /* 0x001fca0000000000 */
        /* <DEDUP_REMOVED lines=16> */
.L_x_975:
[----:B------:R-:W-:Y:S01]  /*c300*/  ULEA UR10, UR7, UR39, 0x3 ;  /* 0x00000027070a7291 */ /* 0x000fe2000f8e183f */
[----:B------:R-:W-:-:S05]  /*c310*/  IMAD.U32 R8, RZ, RZ, UR21 ;  /* 0x00000015ff087e24 */ /* 0x000fca000f8e00ff */
[----:B------:R-:W-:-:S04]  /*c320*/  SHF.L.U32 R8, R8, 0x1f, RZ ;  /* 0x0000001f08087819 */ /* 0x000fc800000006ff */
[----:B------:R0:W1:Y:S01]  /*c330*/  SYNCS.PHASECHK.TRANS64.TRYWAIT P1, [UR10+0x28850], R8 ;  /* 0x02885008ff0075a7 */ /* 0x000062000802014a */
[----:B------:R-:W-:Y:S05]  /*c340*/  @!P0 BRA `(.L_x_976) ;  /* 0x0000000000048947 */ /* 0x000fea0003800000 */
[----:B------:R-:W-:Y:S01]  /*c350*/  BPT.TRAP 0x1 ;  /* 0x000000040000795c */ /* 0x000fe20000300000 */
.L_x_976:
[----:B-1----:R-:W-:Y:S05]  /*c360*/  @P1 BRA `(.L_x_974) ;  /* 0x0000000000081947 */ /* 0x002fea0003800000 */
[----:B------:R-:W1:Y:S02]  /*c370*/  SYNCS.PHASECHK.TRANS64.TRYWAIT P1, [UR10+0x28850], R8 ;  /* 0x02885008ff0075a7 */ /* 0x000e64000802014a */
[----:B-1----:R-:W-:Y:S05]  /*c380*/  @!P1 BRA `(.L_x_977) ;  /* 0x00000104005c9947 */ /* 0x002fea0003800000 */
.L_x_974:
        /* <DEDUP_REMOVED lines=11> */
[----:B------:R-:W1:Y:S01]  /*c440*/  MUFU.TANH R13, R13 ;  /* 0x0000000d000d7308 */ /* 0x000e620000002400 */
[----:B------:R-:W-:Y:S01]  /*c450*/  ULOP3.LUT UR10, UR10, 0x10000, URZ, 0xfc, !UPT ;  /* 0x000100000a0a7892 */ /* 0x000fe2000f8efc3f */
[C---:B------:R-:W-:Y:S01]  /*c460*/  FMUL.FTZ R24, R0.reuse, R29 ;  /* 0x0000001d00187220 */ /* 0x040fe20000410000 */
[C---:B------:R-:W-:Y:S01]  /*c470*/  FMUL.FTZ R25, R0.reuse, R30 ;  /* 0x0000001e00197220 */ /* 0x040fe20000410000 */
[C---:B------:R-:W-:Y:S01]  /*c480*/  FMUL.FTZ R27, R0.reuse, R32 ;  /* 0x00000020001b7220 */ /* 0x040fe20000410000 */
[----:B------:R-:W-:Y:S01]  /*c490*/  UIMAD UR10, UR7, 0x600, UR10 ;  /* 0x00000600070a78a4 */ /* 0x000fe2000f8e020a */
[C---:B------:R-:W-:Y:S01]  /*c4a0*/  FMUL.FTZ R29, R0.reuse, R34 ;  /* 0x00000022001d7220 */ /* 0x040fe20000410000 */
[C---:B------:R-:W-:Y:S01]  /*c4b0*/  FMUL.FTZ R26, R0.reuse, R31 ;  /* 0x0000001f001a7220 */ /* 0x040fe20000410000 */
[----:B------:R-:W2:Y:S01]  /*c4c0*/  MUFU.TANH R14, R14 ;  /* 0x0000000e000e7308 */ /* 0x000ea20000002400 */
[----:B------:R-:W-:Y:S01]  /*c4d0*/  UIADD3 UR14, UR10, 0x2, URZ ;  /* 0x000000020a0e7890 */ /* 0x000fe2000fffe03f */
[C---:B------:R-:W-:Y:S01]  /*c4e0*/  FMUL.FTZ R34, R0.reuse, R39 ;  /* 0x0000002700227220 */ /* 0x040fe20000410000 */
[C---:B------:R-:W-:Y:S01]  /*c4f0*/  FMUL.FTZ R28, R0.reuse, R33 ;  /* 0x00000021001c7220 */ /* 0x040fe20000410000 */
[C---:B------:R-:W-:Y:S01]  /*c500*/  FMUL.FTZ R39, R0.reuse, R44 ;  /* 0x0000002c00277220 */ /* 0x040fe20000410000 */
[C---:B------:R-:W-:Y:S01]  /*c510*/  FMUL.FTZ R44, R0.reuse, R49 ;  /* 0x00000031002c7220 */ /* 0x040fe20000410000 */
[----:B------:R-:W-:Y:S01]  /*c520*/  QGMMA.64x128x32.F32.E4M3.E4M3 R120, R204, gdesc[UR8], R120, gsb0 ;  /* 0x01e00008cc787df3 */ /* 0x000fe20008000878 */
[C---:B------:R-:W-:Y:S01]  /*c530*/  FMUL.FTZ R49, R0.reuse, R54 ;  /* 0x0000003600317220 */ /* 0x040fe20000410000 */
[----:B------:R-:W0:Y:S01]  /*c540*/  MUFU.TANH R20, R20 ;  /* 0x0000001400147308 */ /* 0x000e220000002400 */
[C---:B------:R-:W-:Y:S01]  /*c550*/  FMUL.FTZ R54, R0.reuse, R59 ;  /* 0x0000003b00367220 */ /* 0x040fe20000410000 */
[----:B-1----:R-:W-:Y:S01]  /*c560*/  FMNMX.FTZ R9, R13, R10, !PT ;  /* 0x0000000a0d097209 */ /* 0x002fe20007810000 */
        /* <DEDUP_REMOVED lines=105> */
[----:B------:R-:W-:Y:S01]  /*cc00*/  FMUL.FTZ R119, R0, R119 ;  /* 0x0000007700777220 */ /* 0x000fe20000410000 */
[----:B------:R-:W-:Y:S01]  /*cc10*/  UMOV UR11, 0x80000020 ;  /* 0x80000020000b7882 */ /* 0x000fe20000000000 */
[----:B------:R-:W2:Y:S02]  /*cc20*/  S2R R214, SR_TID.X ;  /* 0x0000000000d67919 */ /* 0x000ea40000002100 */
[----:B------:R-:W3:Y:S01]  /*cc30*/  MUFU.TANH R34, R34 ;  /* 0x0000002200227308 */ /* 0x000ee20000002400 */
[----:B0-----:R-:W-:-:S07]  /*cc40*/  FMNMX.FTZ R9, R33, R8, !PT ;  /* 0x0000000821097209 */ /* 0x001fce0007810000 */
[----:B------:R-:W0:Y:S01]  /*cc50*/  MUFU.TANH R36, R36 ;  /* 0x0000002400247308 */ /* 0x000e220000002400 */
[----:B-1----:R-:W-:-:S07]  /*cc60*/  FMNMX.FTZ R74, R35, R74, !PT ;  /* 0x0000004a234a7209 */ /* 0x002fce0007810000 */
[----:B------:R-:W1:Y:S01]  /*cc70*/  MUFU.TANH R37, R37 ;  /* 0x0000002500257308 */ /* 0x000e620000002400 */
[----:B---3--:R-:W-:-:S07]  /*cc80*/  FMNMX.FTZ R8, R34, R9, !PT ;  /* 0x0000000922087209 */ /* 0x008fce0007810000 */
[----:B------:R-:W3:Y:S01]  /*cc90*/  MUFU.TANH R39, R39 ;  /* 0x0000002700277308 */ /* 0x000ee20000002400 */
[----:B0-----:R-:W-:Y:S01]  /*cca0*/  FMNMX.FTZ R74, R36, R74, !PT ;  /* 0x0000004a244a7209 */ /* 0x001fe20007810000 */
[----:B------:R-:W-:Y:S02]  /*ccb0*/  WARPGROUP.DEPBAR.LE gsb0, 0x0 ;  /* 0x00008000000079c5 */ /* 0x000fe40000010000 */
[----:B------:R-:W-:Y:S01]  /*ccc0*/  WARPGROUP.ARRIVE ;  /* 0x00000000000079c5 */ /* 0x000fe20000000000 */
[----:B--2---:R-:W-:-:S03]  /*ccd0*/  SHF.R.U32.HI R214, RZ, 0x7, R214 ;  /* 0x00000007ffd67819 */ /* 0x004fc600000116d6 */
[----:B------:R-:W0:Y:S01]  /*cce0*/  MUFU.TANH R38, R38 ;  /* 0x0000002600267308 */ /* 0x000e220000002400 */
[----:B-1----:R-:W-:Y:S01]  /*ccf0*/  FMNMX.FTZ R9, R37, R8, !PT ;  /* 0x0000000825097209 */ /* 0x002fe20007810000 */
[----:B------:R-:W-:Y:S01]  /*cd00*/  QGMMA.64x128x32.F32.E4M3.E4M3 R120, R200, gdesc[UR12], R120, gsb0 ;  /* 0x01e0000cc8787df3 */ /* 0x000fe20008000878 */
[----:B------:R-:W-:Y:S01]  /*cd10*/  UIADD3 UR14, UR10, 0x200, URZ ;  /* 0x000002000a0e7890 */ /* 0x000fe2000fffe03f */
[----:B------:R-:W-:-:S04]  /*cd20*/  UMOV UR15, 0x80000020 ;  /* 0x80000020000f7882 */ /* 0x000fc80000000000 */
[----:B------:R-:W1:Y:S01]  /*cd30*/  MUFU.TANH R40, R40 ;  /* 0x0000002800287308 */ /* 0x000e620000002400 */
[----:B---3--:R-:W-:-:S07]  /*cd40*/  FMNMX.FTZ R74, R39, R74, !PT ;  /* 0x0000004a274a7209 */ /* 0x008fce0007810000 */
        /* <DEDUP_REMOVED lines=83> */
[----:B------:R-:W-:Y:S01]  /*d280*/  UMOV UR15, 0x80000020 ;  /* 0x80000020000f7882 */ /* 0x000fe20000000000 */
[----:B------:R-:W-:-:S03]  /*d290*/  UIADD3 UR10, UR10, 0x402, URZ ;  /* 0x000004020a0a7890 */ /* 0x000fc6000fffe03f */
        /* <DEDUP_REMOVED lines=40> */
[----:B------:R-:W-:Y:S06]  /*d520*/  QGMMA.64x128x32.F32.E4M3.E4M3 R120, R188, gdesc[UR12], R120, gsb0 ;  /* 0x01e0000cbc787df3 */ /* 0x000fec0008000878 */
        /* <DEDUP_REMOVED lines=37> */
[----:B------:R-:W-:Y:S01]  /*d780*/  WARPGROUP.ARRIVE ;  /* 0x00000000000079c5 */ /* 0x000fe20000000000 */
[----:B--2---:R-:W-:-:S05]  /*d790*/  FMNMX.FTZ R8, R94, R9, !PT ;  /* 0x000000095e087209 */ /* 0x004fca0007810000 */
[----:B------:R-:W-:Y:S01]  /*d7a0*/  QGMMA.64x128x32.F32.E4M3.E4M3 R120, R184, gdesc[UR8], R120, gsb0 ;  /* 0x01e00008b8787df3 */ /* 0x000fe20008000878 */
[----:B------:R-:W1:Y:S01]  /*d7b0*/  SHFL.BFLY PT, R9, R96, 0x2, 0x1f ;  /* 0x0c401f0060097f89 */ /* 0x000e6200000e0000 */
[----:B0-----:R-:W-:-:S05]  /*d7c0*/  FMNMX.FTZ R8, R119, R8, !PT ;  /* 0x0000000877087209 */ /* 0x001fca0007810000 */
[----:B------:R-:W0:Y:S01]  /*d7d0*/  SHFL.BFLY PT, R74, R8, 0x2, 0x1f ;  /* 0x0c401f00084a7f89 */ /* 0x000e2200000e0000 */
[----:B-1----:R-:W-:-:S05]  /*d7e0*/  FMNMX.FTZ R98, R96, R9, !PT ;  /* 0x0000000960627209 */ /* 0x002fca0007810000 */
[----:B------:R-:W1:Y:S01]  /*d7f0*/  SHFL.BFLY PT, R9, R98, 0x1, 0x1f ;  /* 0x0c201f0062097f89 */ /* 0x000e6200000e0000 */
[----:B0-----:R-:W-:Y:S02]  /*d800*/  FMNMX.FTZ R100, R8, R74, !PT ;  /* 0x0000004a08647209 */ /* 0x001fe40007810000 */
[----:B------:R-:W0:Y:S03]  /*d810*/  LDC R74, c[0x0][0x988] ;  /* 0x00026200ff4a7b82 */ /* 0x000e260000000800 */
[----:B------:R-:W2:Y:S01]  /*d820*/  SHFL.BFLY PT, R102, R100, 0x1, 0x1f ;  /* 0x0c201f0064667f89 */ /* 0x000ea200000e0000 */
[----:B-1----:R-:W-:-:S05]  /*d830*/  FMNMX.FTZ R9, R98, R9, !PT ;  /* 0x0000000962097209 */ /* 0x002fca0007810000 */
[C---:B------:R-:W-:Y:S01]  /*d840*/  FADD.FTZ R10, -R9.reuse, R10 ;  /* 0x0000000a090a7221 */ /* 0x040fe20000010100 */
[----:B0-----:R-:W-:-:S03]  /*d850*/  FFMA.FTZ R205, R9, R74, -8 ;  /* 0xc100000009cd7423 */ /* 0x001fc6000001004a */
[----:B------:R-:W-:Y:S01]  /*d860*/  FMUL.FTZ R98, R10, R74 ;  /* 0x0000004a0a627220 */ /* 0x000fe20000410000 */
[----:B--2---:R-:W-:Y:S01]  /*d870*/  FMNMX.FTZ R8, R100, R102, !PT ;  /* 0x0000006664087209 */ /* 0x004fe20007810000 */
        /* <DEDUP_REMOVED lines=12> */
[-CC-:B------:R-:W-:Y:S01]  /*d940*/  FFMA.FTZ R20, R15, R74.reuse, -R117.reuse ;  /* 0x0000004a0f147223 */ /* 0x180fe20000010875 */
[----:B------:R-:W-:Y:S01]  /*d950*/  MUFU.EX2 R11, R98 ;  /* 0x00000062000b7308 */ /* 0x000fe20000000800 */
[----:B------:R-:W-:-:S01]  /*d960*/  FFMA.FTZ R15, R25, R74, -R117 ;  /* 0x0000004a190f7223 */ /* 0x000fc20000010875 */
[-C--:B------:R-:W-:Y:S01]  /*d970*/  FFMA.FTZ R14, R21, R74.reuse, -R205 ;  /* 0x0000004a150e7223 */ /* 0x080fe200000108cd */
[----:B------:R-:W-:-:S01]  /*d980*/  FFMA.FTZ R26, R26, R74, -R117 ;  /* 0x0000004a1a1a7223 */ /* 0x000fc20000010875 */
[-C--:B------:R-:W-:Y:S01]  /*d990*/  FFMA.FTZ R25, R29, R74.reuse, -R117 ;  /* 0x0000004a1d197223 */ /* 0x080fe20000010875 */
[----:B------:R-:W-:-:S01]  /*d9a0*/  FFMA.FTZ R21, R24, R74, -R205 ;  /* 0x0000004a18157223 */ /* 0x000fc200000108cd */
[-CC-:B------:R-:W-:Y:S01]  /*d9b0*/  FFMA.FTZ R29, R33, R74.reuse, -R117.reuse ;  /* 0x0000004a211d7223 */ /* 0x180fe20000010875 */
[----:B------:R-:W-:-:S01]  /*d9c0*/  FFMA.FTZ R33, R37, R74, -R117 ;  /* 0x0000004a25217223 */ /* 0x000fc20000010875 */
[----:B------:R-:W0:Y:S01]  /*d9d0*/  MUFU.EX2 R96, R96 ;  /* 0x0000006000607308 */ /* 0x000e220000000800 */
[----:B------:R-:W-:-:S01]  /*d9e0*/  FFMA.FTZ R37, R41, R74, -R117 ;  /* 0x0000004a29257223 */ /* 0x000fc20000010875 */
[-C--:B------:R-:W-:Y:S01]  /*d9f0*/  FFMA.FTZ R41, R45, R74.reuse, -R117 ;  /* 0x0000004a2d297223 */ /* 0x080fe20000010875 */
[----:B------:R-:W-:-:S01]  /*da00*/  FFMA.FTZ R24, R27, R74, -R205 ;  /* 0x0000004a1b187223 */ /* 0x000fc200000108cd */
[-CC-:B------:R-:W-:Y:S01]  /*da10*/  FFMA.FTZ R45, R49, R74.reuse, -R117.reuse ;  /* 0x0000004a312d7223 */ /* 0x180fe20000010875 */
[----:B------:R-:W-:-:S01]  /*da20*/  FFMA.FTZ R30, R30, R74, -R117 ;  /* 0x0000004a1e1e7223 */ /* 0x000fc20000010875 */
[-CC-:B------:R-:W-:Y:S01]  /*da30*/  FFMA.FTZ R49, R53, R74.reuse, -R117.reuse ;  /* 0x0000004a35317223 */ /* 0x180fe20000010875 */
[----:B------:R-:W-:-:S01]  /*da40*/  FFMA.FTZ R53, R57, R74, -R117 ;  /* 0x0000004a39357223 */ /* 0x000fc20000010875 */
[----:B------:R-:W-:Y:S01]  /*da50*/  MUFU.EX2 R10, R10 ;  /* 0x0000000a000a7308 */ /* 0x000fe20000000800 */
[----:B------:R-:W-:-:S01]  /*da60*/  FFMA.FTZ R57, R61, R74, -R117 ;  /* 0x0000004a3d397223 */ /* 0x000fc20000010875 */
[-C--:B------:R-:W-:Y:S01]  /*da70*/  FFMA.FTZ R27, R28, R74.reuse, -R205 ;  /* 0x0000004a1c1b7223 */ /* 0x080fe200000108cd */
[----:B------:R-:W-:-:S01]  /*da80*/  FFMA.FTZ R61, R65, R74, -R117 ;  /* 0x0000004a413d7223 */ /* 0x000fc20000010875 */
[-CC-:B------:R-:W-:Y:S01]  /*da90*/  FFMA.FTZ R65, R69, R74.reuse, -R117.reuse ;  /* 0x0000004a45417223 */ /* 0x180fe20000010875 */
[----:B------:R-:W-:-:S01]  /*daa0*/  FFMA.FTZ R69, R73, R74, -R117 ;  /* 0x0000004a49457223 */ /* 0x000fc20000010875 */
[-C--:B------:R-:W-:Y:S01]  /*dab0*/  FFMA.FTZ R28, R31, R74.reuse, -R205 ;  /* 0x0000004a1f1c7223 */ /* 0x080fe200000108cd */
        /* <DEDUP_REMOVED lines=13> */
[-C--:B------:R-:W-:Y:S01]  /*db90*/  FFMA.FTZ R46, R46, R74.reuse, -R117 ;  /* 0x0000004a2e2e7223 */ /* 0x080fe20000010875 */
[----:B------:R-:W-:-:S01]  /*dba0*/  FFMA.FTZ R43, R44, R74, -R205 ;  /* 0x0000004a2c2b7223 */ /* 0x000fc200000108cd */
[-C--:B------:R-:W-:Y:S01]  /*dbb0*/  FFMA.FTZ R44, R47, R74.reuse, -R205 ;  /* 0x0000004a2f2c7223 */ /* 0x080fe200000108cd */
[----:B------:R-:W-:-:S01]  /*dbc0*/  FFMA.FTZ R50, R50, R74, -R117 ;  /* 0x0000004a32327223 */ /* 0x000fc20000010875 */
[----:B------:R-:W2:Y:S01]  /*dbd0*/  MUFU.EX2 R20, R20 ;  /* 0x0000001400147308 */ /* 0x000ea20000000800 */
[----:B-1----:R-:W-:-:S01]  /*dbe0*/  FFMA.FTZ R5, R10, R5, R197 ;  /* 0x000000050a057223 */ /* 0x002fc200000100c5 */
[-CC-:B------:R-:W-:Y:S01]  /*dbf0*/  FFMA.FTZ R47, R48, R74.reuse, -R205.reuse ;  /* 0x0000004a302f7223 */ /* 0x180fe200000108cd */
[----:B------:R-:W-:-:S01]  /*dc00*/  FFMA.FTZ R48, R51, R74, -R205 ;  /* 0x0000004a33307223 */ /* 0x000fc200000108cd */
[-C--:B------:R-:W-:Y:S01]  /*dc10*/  FFMA.FTZ R54, R54, R74.reuse, -R117 ;  /* 0x0000004a36367223 */ /* 0x080fe20000010875 */
[----:B------:R-:W-:-:S01]  /*dc20*/  FFMA.FTZ R51, R52, R74, -R205 ;  /* 0x0000004a34337223 */ /* 0x000fc200000108cd */
[-C--:B------:R-:W-:Y:S01]  /*dc30*/  FFMA.FTZ R52, R55, R74.reuse, -R205 ;  /* 0x0000004a37347223 */ /* 0x080fe200000108cd */
[----:B------:R-:W-:-:S01]  /*dc40*/  FFMA.FTZ R58, R58, R74, -R117 ;  /* 0x0000004a3a3a7223 */ /* 0x000fc20000010875 */
[----:B------:R-:W1:Y:S01]  /*dc50*/  MUFU.EX2 R15, R15 ;  /* 0x0000000f000f7308 */ /* 0x000e620000000800 */
[----:B0-----:R-:W-:-:S01]  /*dc60*/  FADD.FTZ R73, R13, R6 ;  /* 0x000000060d497221 */ /* 0x001fc20000010000 */
[-CC-:B------:R-:W-:Y:S01]  /*dc70*/  FFMA.FTZ R55, R56, R74.reuse, -R205.reuse ;  /* 0x0000004a38377223 */ /* 0x180fe200000108cd */
[----:B------:R-:W-:-:S01]  /*dc80*/  FFMA.FTZ R56, R59, R74, -R205 ;  /* 0x0000004a3b387223 */ /* 0x000fc200000108cd */
[-C--:B------:R-:W-:Y:S01]  /*dc90*/  FFMA.FTZ R62, R62, R74.reuse, -R117 ;  /* 0x0000004a3e3e7223 */ /* 0x080fe20000010875 */
[----:B------:R-:W-:-:S01]  /*dca0*/  FFMA.FTZ R59, R60, R74, -R205 ;  /* 0x0000004a3c3b7223 */ /* 0x000fc200000108cd */
[-C--:B------:R-:W-:Y:S01]  /*dcb0*/  FFMA.FTZ R60, R63, R74.reuse, -R205 ;  /* 0x0000004a3f3c7223 */ /* 0x080fe200000108cd */
[----:B------:R-:W-:-:S01]  /*dcc0*/  FFMA.FTZ R66, R66, R74, -R117 ;  /* 0x0000004a42427223 */ /* 0x000fc20000010875 */
[----:B------:R-:W0:Y:S01]  /*dcd0*/  MUFU.EX2 R14, R14 ;  /* 0x0000000e000e7308 */ /* 0x000e220000000800 */
[----:B--2---:R-:W-:-:S01]  /*dce0*/  FADD.FTZ R6, R20, R5 ;  /* 0x0000000514067221 */ /* 0x004fc20000010000 */
[-CC-:B------:R-:W-:Y:S01]  /*dcf0*/  FFMA.FTZ R63, R64, R74.reuse, -R205.reuse ;  /* 0x0000004a403f7223 */ /* 0x180fe200000108cd */
[----:B------:R-:W-:-:S01]  /*dd00*/  FFMA.FTZ R64, R67, R74, -R205 ;  /* 0x0000004a43407223 */ /* 0x000fc200000108cd */
[-C--:B------:R-:W-:Y:S01]  /*dd10*/  FFMA.FTZ R70, R70, R74.reuse, -R117 ;  /* 0x0000004a46467223 */ /* 0x080fe20000010875 */
        /* <DEDUP_REMOVED lines=13> */
[-C--:B------:R-:W-:Y:S01]  /*ddf0*/  FFMA.FTZ R73, R81, R74.reuse, -R117 ;  /* 0x0000004a51497223 */ /* 0x080fe20000010875 */
[----:B------:R-:W-:-:S01]  /*de00*/  FFMA.FTZ R89, R231, R74, -R205 ;  /* 0x0000004ae7597223 */ /* 0x000fc200000108cd */
[-CC-:B------:R-:W-:Y:S01]  /*de10*/  FFMA.FTZ R102, R93, R74.reuse, -R205.reuse ;  /* 0x0000004a5d667223 */ /* 0x180fe200000108cd */
[----:B------:R-:W-:-:S01]  /*de20*/  FFMA.FTZ R93, R235, R74, -R205 ;  /* 0x0000004aeb5d7223 */ /* 0x000fc200000108cd */
[-C--:B------:R-:W-:Y:S01]  /*de30*/  FFMA.FTZ R76, R76, R74.reuse, -R205 ;  /* 0x0000004a4c4c7223 */ /* 0x080fe200000108cd */
[----:B------:R-:W-:-:S01]  /*de40*/  FFMA.FTZ R78, R78, R74, -R117 ;  /* 0x0000004a4e4e7223 */ /* 0x000fc20000010875 */
[----:B------:R-:W0:Y:S01]  /*de50*/  MUFU.EX2 R25, R25 ;  /* 0x0000001900197308 */ /* 0x000e220000000800 */
[----:B--2---:R-:W-:-:S01]  /*de60*/  FADD.FTZ R6, R26, R5 ;  /* 0x000000051a067221 */ /* 0x004fc20000010000 */
        /* <DEDUP_REMOVED lines=8> */
[----:B------:R-:W-:Y:S01]  /*def0*/  FFMA.FTZ R92, R92, R74, -R205 ;  /* 0x0000004a5c5c7223 */ /* 0x000fe200000108cd */
[----:B------:R-:W-:-:S02]  /*df00*/  WARPGROUP.DEPBAR.LE gsb0, 0x0 ;  /* 0x00008000000079c5 */ /* 0x000fc40000010000 */
[----:B------:R-:W-:-:S03]  /*df10*/  FFMA.FTZ R94, R94, R74, -R117 ;  /* 0x0000004a5e5e7223 */ /* 0x000fc60000010875 */
        /* <DEDUP_REMOVED lines=8> */
[----:B------:R-:W-:-:S06]  /*dfa0*/  FFMA.FTZ R108, R83, R74, -R117 ;  /* 0x0000004a536c7223 */ /* 0x000fcc0000010875 */
[----:B------:R-:W0:Y:S01]  /*dfb0*/  MUFU.EX2 R34, R34 ;  /* 0x0000002200227308 */ /* 0x000e220000000800 */
[----:B--2---:R-:W-:-:S07]  /*dfc0*/  FADD.FTZ R5, R29, R6 ;  /* 0x000000061d057221 */ /* 0x004fce0000010000 */
[----:B------:R-:W2:Y:S01]  /*dfd0*/  MUFU.EX2 R31, R31 ;  /* 0x0000001f001f7308 */ /* 0x000ea20000000800 */
[----:B-1----:R-:W-:-:S01]  /*dfe0*/  FADD.FTZ R110, R28, R75 ;  /* 0x0000004b1c6e7221 */ /* 0x002fc20000010000 */
[----:B------:R-:W-:-:S06]  /*dff0*/  FFMA.FTZ R75, R225, R74, -R117 ;  /* 0x0000004ae14b7223 */ /* 0x000fcc0000010875 */
        /* <DEDUP_REMOVED lines=16> */
[----:B--2---:R-:W-:-:S01]  /*e100*/  FADD.FTZ R112, R36, R81 ;  /* 0x0000005124707221 */ /* 0x004fc20000010000 */
[----:B------:R-:W-:-:S06]  /*e110*/  FFMA.FTZ R81, R229, R74, -R117 ;  /* 0x0000004ae5517223 */ /* 0x000fcc0000010875 */
        /* <DEDUP_REMOVED lines=93> */
[----:B------:R-:W-:Y:S01]  /*e6f0*/  FFMA.FTZ R99, R111, R74, -R117 ;  /* 0x0000004a6f637223 */ /* 0x000fe20000010875 */
[----:B------:R-:W-:Y:S02]  /*e700*/  IADD3 R111, -R214, 0xb, RZ ;  /* 0x0000000bd66f7810 */ /* 0x000fe40007ffe1ff */
[----:B------:R-:W1:Y:S03]  /*e710*/  S2R R214, SR_TID.X ;  /* 0x0000000000d67919 */ /* 0x000e660000002100 */
[----:B------:R-:W3:Y:S01]  /*e720*/  MUFU.EX2 R100, R100 ;  /* 0x0000006400647308 */ /* 0x000ee20000000800 */
[----:B0-----:R-:W-:-:S07]  /*e730*/  FADD.FTZ R6, R98, R5 ;  /* 0x0000000562067221 */ /* 0x001fce0000010000 */
[----:B------:R-:W0:Y:S01]  /*e740*/  MUFU.EX2 R89, R89 ;  /* 0x0000005900597308 */ /* 0x000e220000000800 */
[----:B--2---:R-:W-:-:S07]  /*e750*/  FADD.FTZ R5, R85, R6 ;  /* 0x0000000655057221 */ /* 0x004fce0000010000 */
[----:B------:R-:W2:Y:S01]  /*e760*/  MUFU.EX2 R83, R83 ;  /* 0x0000005300537308 */ /* 0x000ea20000000800 */
[----:B---3--:R-:W-:-:S07]  /*e770*/  FADD.FTZ R6, R100, R5 ;  /* 0x0000000564067221 */ /* 0x008fce0000010000 */
[----:B------:R-:W3:Y:S01]  /*e780*/  MUFU.EX2 R102, R102 ;  /* 0x0000006600667308 */ /* 0x000ee20000000800 */
[----:B0-----:R-:W-:-:S01]  /*e790*/  FADD.FTZ R5, R89, R6 ;  /* 0x0000000659057221 */ /* 0x001fc20000010000 */
[----:B-1----:R-:W-:-:S06]  /*e7a0*/  LOP3.LUT P1, RZ, R214, 0x7f, RZ, 0xc0, !PT ;  /* 0x0000007fd6ff7812 */ /* 0x002fcc000782c0ff */
[----:B------:R-:W0:Y:S01]  /*e7b0*/  MUFU.EX2 R114, R114 ;  /* 0x0000007200727308 */ /* 0x000e220000000800 */
[----:B--2---:R-:W-:-:S07]  /*e7c0*/  FADD.FTZ R103, R83, R118 ;  /* 0x0000007653677221 */ /* 0x004fce0000010000 */
[----:B------:R-:W1:Y:S01]  /*e7d0*/  MUFU.EX2 R93, R93 ;  /* 0x0000005d005d7308 */ /* 0x000e620000000800 */
[----:B---3--:R-:W-:-:S07]  /*e7e0*/  FADD.FTZ R6, R102, R5 ;  /* 0x0000000566067221 */ /* 0x008fce0000010000 */
        /* <DEDUP_REMOVED lines=10> */
[-CC-:B------:R-:W-:Y:S01]  /*e890*/  FFMA.FTZ R103, R115, R74.reuse, -R117.reuse ;  /* 0x0000004a73677223 */ /* 0x180fe20000010875 */
[----:B------:R-:W-:Y:S02]  /*e8a0*/  IMAD.U32 R115, RZ, RZ, UR37 ;  /* 0x00000025ff737e24 */ /* 0x000fe4000f8e00ff */
[----:B------:R-:W-:-:S03]  /*e8b0*/  FFMA.FTZ R117, R119, R74, -R117 ;  /* 0x0000004a77757223 */ /* 0x000fc60000010875 */
[----:B------:R-:W1:Y:S01]  /*e8c0*/  MUFU.EX2 R97, R97 ;  /* 0x0000006100617308 */ /* 0x000e620000000800 */
[----:B--2---:R-:W-:-:S01]  /*e8d0*/  FADD.FTZ R6, R76, R5 ;  /* 0x000000054c067221 */ /* 0x004fc20000010000 */
[----:B------:R-:W-:-:S06]  /*e8e0*/  @!P1 LEA R115, R115, UR39, 0x3 ;  /* 0x0000002773739c11 */ /* 0x000fcc000f8e18ff */
        /* <DEDUP_REMOVED lines=8> */
[----:B------:R-:W-:-:S05]  /*e970*/  @!P1 VIADD R5, R115, 0x28840 ;  /* 0x0002884073059836 */ /* 0x000fca0000000000 */
[----:B------:R-:W-:Y:S01]  /*e980*/  @!P1 PRMT R5, RZ, 0x654, R5 ;  /* 0x00000654ff059816 */ /* 0x000fe20000000005 */
[----:B------:R-:W0:Y:S01]  /*e990*/  MUFU.EX2 R95, R95 ;  /* 0x0000005f005f7308 */ /* 0x000e220000000800 */
[----:B-1----:R-:W-:-:S01]  /*e9a0*/  FADD.FTZ R118, R82, R107 ;  /* 0x0000006b52767221 */ /* 0x002fc20000010000 */
[----:B------:R0:W-:Y:S06]  /*e9b0*/  BAR.ARV R111, 0x100 ;  /* 0x0004006f0000751d */ /* 0x0001ec0000002000 */
[----:B------:R-:W1:Y:S01]  /*e9c0*/  MUFU.EX2 R84, R84 ;  /* 0x0000005400547308 */ /* 0x000e620000000800 */
[----:B--2---:R-:W-:-:S01]  /*e9d0*/  FADD.FTZ R107, R101, R6 ;  /* 0x00000006656b7221 */ /* 0x004fc20000010000 */
[----:B------:R2:W-:Y:S06]  /*e9e0*/  @!P1 SYNCS.ARRIVE.TRANS64.RED.A1T0 RZ, [R5+URZ], RZ ;  /* 0x000000ff05ff99a7 */ /* 0x0005ec000810043f */
[----:B------:R-:W3:Y:S01]  /*e9f0*/  MUFU.EX2 R86, R86 ;  /* 0x0000005600567308 */ /* 0x000ee20000000800 */
[----:B0-----:R-:W-:-:S07]  /*ea00*/  FADD.FTZ R111, R95, R118 ;  /* 0x000000765f6f7221 */ /* 0x001fce0000010000 */
[----:B------:R-:W2:Y:S01]  /*ea10*/  MUFU.EX2 R105, R105 ;  /* 0x0000006900697308 */ /* 0x000ea20000000800 */
[----:B-1----:R-:W-:-:S07]  /*ea20*/  FADD.FTZ R6, R84, R107 ;  /* 0x0000006b54067221 */ /* 0x002fce0000010000 */
[----:B------:R-:W0:Y:S01]  /*ea30*/  MUFU.EX2 R99, R99 ;  /* 0x0000006300637308 */ /* 0x000e220000000800 */
[----:B---3--:R-:W-:-:S07]  /*ea40*/  FADD.FTZ R118, R86, R111 ;  /* 0x0000006f56767221 */ /* 0x008fce0000010000 */
[----:B------:R-:W1:Y:S01]  /*ea50*/  MUFU.EX2 R88, R88 ;  /* 0x0000005800587308 */ /* 0x000e620000000800 */
[----:B--2---:R-:W-:-:S07]  /*ea60*/  FADD.FTZ R5, R105, R6 ;  /* 0x0000000669057221 */ /* 0x004fce0000010000 */
[----:B------:R-:W-:Y:S01]  /*ea70*/  MUFU.EX2 R90, R90 ;  /* 0x0000005a005a7308 */ /* 0x000fe20000000800 */
[----:B0-----:R-:W-:-:S07]  /*ea80*/  FADD.FTZ R107, R99, R118 ;  /* 0x00000076636b7221 */ /* 0x001fce0000010000 */
[----:B------:R-:W0:Y:S01]  /*ea90*/  MUFU.EX2 R109, R109 ;  /* 0x0000006d006d7308 */ /* 0x000e220000000800 */
[----:B-1----:R-:W-:-:S07]  /*eaa0*/  FADD.FTZ R6, R88, R5 ;  /* 0x0000000558067221 */ /* 0x002fce0000010000 */
[----:B------:R-:W-:Y:S08]  /*eab0*/  MUFU.EX2 R103, R103 ;  /* 0x0000006700677308 */ /* 0x000ff00000000800 */
[----:B------:R-:W1:Y:S01]  /*eac0*/  MUFU.EX2 R92, R92 ;  /* 0x0000005c005c7308 */ /* 0x000e620000000800 */
[----:B0-----:R-:W-:-:S07]  /*ead0*/  FADD.FTZ R5, R109, R6 ;  /* 0x000000066d057221 */ /* 0x001fce0000010000 */
[----:B------:R0:W2:Y:S08]  /*eae0*/  MUFU.EX2 R115, R94 ;  /* 0x0000005e00737308 */ /* 0x0000b00000000800 */
[----:B------:R-:W3:Y:S01]  /*eaf0*/  MUFU.EX2 R113, R113 ;  /* 0x0000007100717308 */ /* 0x000ee20000000800 */
[----:B0-----:R-:W-:-:S01]  /*eb00*/  FADD.FTZ R94, R90, R107 ;  /* 0x0000006b5a5e7221 */ /* 0x001fc20000010000 */
[----:B-1----:R-:W-:-:S03]  /*eb10*/  FADD.FTZ R6, R92, R5 ;  /* 0x000000055c067221 */ /* 0x002fc60000010000 */
[----:B------:R-:W-:-:S03]  /*eb20*/  FADD.FTZ R94, R103, R94 ;  /* 0x0000005e675e7221 */ /* 0x000fc60000010000 */
[----:B------:R-:W0:Y:S01]  /*eb30*/  MUFU.EX2 R117, R117 ;  /* 0x0000007500757308 */ /* 0x000e220000000800 */
[----:B--2---:R-:W-:-:S01]  /*eb40*/  FADD.FTZ R94, R115, R94 ;  /* 0x0000005e735e7221 */ /* 0x004fc20000010000 */
[----:B---3--:R-:W-:-:S03]  /*eb50*/  FADD.FTZ R6, R113, R6 ;  /* 0x0000000671067221 */ /* 0x008fc60000010000 */
[----:B0-----:R-:W-:Y:S01]  /*eb60*/  FADD.FTZ R5, R117, R94 ;  /* 0x0000005e75057221 */ /* 0x001fe20000010000 */
[----:B------:R-:W-:Y:S06]  /*eb70*/  @!P0 BRA `(.L_x_978) ;  /* 0x0000000000048947 */ /* 0x000fec0003800000 */
[----:B------:R-:W-:Y:S01]  /*eb80*/  BPT.TRAP 0x1 ;  /* 0x000000040000795c */ /* 0x000fe20000300000 */
.L_x_978:
[----:B------:R-:W-:Y:S01]  /*eb90*/  ULEA UR7, UR7, UR39, 0x3 ;  /* 0x0000002707077291 */ /* 0x000fe2000f8e183f */
[----:B------:R-:W-:Y:S01]  /*eba0*/  ISETP.GT.AND P1, PT, R3, R12, PT ;  /* 0x0000000c0300720c */ /* 0x000fe20003f24270 */
[----:B------:R-:W-:Y:S01]  /*ebb0*/  UMOV UR21, UR36 ;  /* 0x0000002400157c82 */ /* 0x000fe20008000000 */
[----:B------:R-:W-:Y:S01]  /*ebc0*/  F2FP.SATFINITE.E4M3.F32.PACK_AB_MERGE_C R14, R21, R14, RZ ;  /* 0x0000000e150e723e */ /* 0x000fe200048070ff */
[----:B------:R-:W-:Y:S01]  /*ebd0*/  UIADD3 UR7, UR7, 0x28860, URZ ;  /* 0x0002886007077890 */ /* 0x000fe2000fffe03f */
[----:B------:R-:W-:Y:S01]  /*ebe0*/  F2FP.SATFINITE.E4M3.F32.PACK_AB_MERGE_C R15, R26, R15, RZ ;  /* 0x0000000f1a0f723e */ /* 0x000fe200048070ff */
[----:B------:R-:W-:Y:S01]  /*ebf0*/  FMUL.FTZ R120, R120, R11 ;  /* 0x0000000b78787220 */ /* 0x000fe20000410000 */
        /* <DEDUP_REMOVED lines=13> */
[----:B------:R-:W-:Y:S01]  /*ecd0*/  UMOV UR7, UR37 ;  /* 0x0000002500077c82 */ /* 0x000fe20008000000 */
        /* <DEDUP_REMOVED lines=102> */
.L_x_969:
[----:B------:R-:W-:-:S13]  /*f340*/  ISETP.GE.AND P1, PT, R3, R208, PT ;  /* 0x000000d00300720c */ /* 0x000fda0003f26270 */
[----:B------:R-:W-:Y:S05]  /*f350*/  @!P1 BRA `(.L_x_980) ;  /* 0x0000005400489947 */ /* 0x000fea0003800000 */
[----:B------:R-:W-:Y:S01]  /*f360*/  IMAD.IADD R13, R18, 0x1, -R19 ;  /* 0x00000001120d7824 */ /* 0x000fe200078e0a13 */
[----:B------:R-:W-:Y:S01]  /*f370*/  UMOV UR21, UR36 ;  /* 0x0000002400157c82 */ /* 0x000fe20008000000 */
[----:B------:R-:W-:Y:S01]  /*f380*/  IMAD.MOV.U32 R12, RZ, RZ, R8 ;  /* 0x000000ffff0c7224 */ /* 0x000fe200078e0008 */
[----:B------:R-:W-:Y:S01]  /*f390*/  ULDC UR23, c[0x0][0x9e4] ;  /* 0x0002790000177ab9 */ /* 0x000fe20000000800 */
[----:B------:R-:W-:Y:S01]  /*f3a0*/  IMAD.MOV.U32 R10, RZ, RZ, R9 ;  /* 0x000000ffff0a7224 */ /* 0x000fe200078e0009 */
[C-C-:B------:R-:W-:Y:S01]  /*f3b0*/  IADD3 R15, R13.reuse, 0x8, R4.reuse ;  /* 0x000000080d0f7810 */ /* 0x140fe20007ffe004 */
[----:B------:R-:W-:Y:S01]  /*f3c0*/  IMAD.IADD R13, R13, 0x1, R4 ;  /* 0x000000010d0d7824 */ /* 0x000fe200078e0204 */
[----:B------:R-:W-:Y:S02]  /*f3d0*/  ULDC UR22, c[0x0][0x9e0] ;  /* 0x0002780000167ab9 */ /* 0x000fe40000000800 */
[----:B------:R-:W-:-:S07]  /*f3e0*/  LOP3.LUT R11, RZ, R15, RZ, 0x33, !PT ;  /* 0x0000000fff0b7212 */ /* 0x000fce00078e33ff */
.L_x_998:
[----:B------:R-:W-:Y:S01]  /*f3f0*/  ISETP.NE.AND P2, PT, RZ, UR40, PT ;  /* 0x00000028ff007c0c */ /* 0x000fe2000bf45270 */
[----:B------:R-:W-:-:S04]  /*f400*/  UISETP.NE.AND UP0, UPT, UR37, 0x1, UPT ;  /* 0x000000012500788c */ /* 0x000fc8000bf05270 */
[----:B------:R-:W-:-:S04]  /*f410*/  USEL UR36, URZ, 0x1, UP0 ;  /* 0x000000013f247887 */ /* 0x000fc80008000000 */
[----:B------:R-:W-:-:S04]  /*f420*/  ULOP3.LUT UR36, UR21, UR36, URZ, 0x3c, !UPT ;  /* 0x0000002415247292 */ /* 0x000fc8000f8e3c3f */
[----:B------:R-:W-:Y:S08]  /*f430*/  @P2 BRA `(.L_x_981) ;  /* 0x0000000000382947 */ /* 0x000ff00003800000 */
[----:B------:R-:W-:Y:S05]  /*f440*/  @!P0 BRA `(.L_x_982) ;  /* 0x0000000000048947 */ /* 0x000fea0003800000 */
[----:B------:R-:W-:Y:S01]  /*f450*/  BPT.TRAP 0x1 ;  /* 0x000000040000795c */ /* 0x000fe20000300000 */
.L_x_982:
[----:B------:R-:W-:Y:S01]  /*f460*/  UIADD3 UR7, UR37, 0x1, URZ ;  /* 0x0000000125077890 */ /* 0x000fe2000fffe03f */
[----:B------:R-:W-:-:S03]  /*f470*/  IMAD.U32 R8, RZ, RZ, UR36 ;  /* 0x00000024ff087e24 */ /* 0x000fc6000f8e00ff */
[----:B------:R-:W-:Y:S02]  /*f480*/  UISETP.NE.AND UP0, UPT, UR7, 0x2, UPT ;  /* 0x000000020700788c */ /* 0x000fe4000bf05270 */
[----:B------:R-:W-:Y:S02]  /*f490*/  SHF.L.U32 R8, R8, 0x1f, RZ ;  /* 0x0000001f08087819 */ /* 0x000fe400000006ff */
[----:B------:R-:W-:-:S04]  /*f4a0*/  USEL UR7, UR7, URZ, UP0 ;  /* 0x0000003f07077287 */ /* 0x000fc80008000000 */
[----:B------:R-:W-:-:S09]  /*f4b0*/  ULEA UR7, UR7, UR39, 0x3 ;  /* 0x0000002707077291 */ /* 0x000fd2000f8e183f */
[----:B------:R0:W1:Y:S01]  /*f4c0*/  SYNCS.PHASECHK.TRANS64.TRYWAIT P1, [UR7+0x28830], R8 ;  /* 0x02883008ff0075a7 */ /* 0x0000620008020147 */
[----:B------:R-:W-:Y:S05]  /*f4d0*/  @!P0 BRA `(.L_x_983) ;  /* 0x0000000000048947 */ /* 0x000fea0003800000 */
[----:B------:R-:W-:Y:S01]  /*f4e0*/  BPT.TRAP 0x1 ;  /* 0x000000040000795c */ /* 0x000fe20000300000 */
.L_x_983:
[----:B-1----:R-:W-:Y:S05]  /*f4f0*/  @P1 BRA `(.L_x_981) ;  /* 0x0000000000081947 */ /* 0x002fea0003800000 */
[----:B------:R-:W1:Y:S02]  /*f500*/  SYNCS.PHASECHK.TRANS64.TRYWAIT P1, [UR7+0x28830], R8 ;  /* 0x02883008ff0075a7 */ /* 0x000e640008020147 */
[----:B-1----:R-:W-:Y:S05]  /*f510*/  @!P1 BRA `(.L_x_984) ;  /* 0x000000d400109947 */ /* 0x002fea0003800000 */
.L_x_981:
[----:B-1----:R-:W1:Y:S01]  /*f520*/  S2R R9, SR_TID.X ;  /* 0x0000000000097919 */ /* 0x002e620000002100 */
[----:B------:R-:W-:Y:S01]  /*f530*/  UIADD3 UR7, UR37, 0x1, URZ ;  /* 0x0000000125077890 */ /* 0x000fe2000fffe03f */
[----:B------:R-:W-:Y:S01]  /*f540*/  UMOV UR11, 0x40000040 ;  /* 0x40000040000b7882 */ /* 0x000fe20000000000 */
[----:B------:R-:W-:Y:S02]  /*f550*/  UMOV UR15, 0x40000040 ;  /* 0x40000040000f7882 */ /* 0x000fe40000000000 */
[----:B------:R-:W-:Y:S01]  /*f560*/  UISETP.NE.AND UP0, UPT, UR7, 0x2, UPT ;  /* 0x000000020700788c */ /* 0x000fe2000bf05270 */
[----:B------:R-:W-:Y:S01]  /*f570*/  UMOV UR19, 0x40000040 ;  /* 0x4000004000137882 */ /* 0x000fe20000000000 */
[----:B------:R-:W-:Y:S02]  /*f580*/  UMOV UR24, UR4 ;  /* 0x0000000400187c82 */ /* 0x000fe40008000000 */
[----:B------:R-:W-:Y:S01]  /*f590*/  USEL UR7, UR7, URZ, UP0 ;  /* 0x0000003f07077287 */ /* 0x000fe20008000000 */
[----:B------:R-:W-:Y:S01]  /*f5a0*/  UMOV UR25, UR5 ;  /* 0x0000000500197c82 */ /* 0x000fe20008000000 */
[----:B------:R-:W-:-:S02]  /*f5b0*/  UMOV UR27, 0x40000040 ;  /* 0x40000040001b7882 */ /* 0x000fc40000000000 */
[----:B------:R-:W-:-:S04]  /*f5c0*/  UIMAD UR10, UR7, 0x600, UR20 ;  /* 0x00000600070a78a4 */ /* 0x000fc8000f8e0214 */
[----:B------:R-:W-:Y:S02]  /*f5d0*/  UIADD3 UR14, UR10, 0x2, URZ ;  /* 0x000000020a0e7890 */ /* 0x000fe4000fffe03f */
[----:B------:R-:W-:Y:S02]  /*f5e0*/  UIADD3 UR18, UR10, 0x4, URZ ;  /* 0x000000040a127890 */ /* 0x000fe4000fffe03f */
[----:B------:R-:W-:Y:S01]  /*f5f0*/  UIADD3 UR26, UR10, 0x6, URZ ;  /* 0x000000060a1a7890 */ /* 0x000fe2000fffe03f */
        /* <DEDUP_REMOVED lines=18> */
.L_x_986:
[----:B------:R-:W-:Y:S01]  /*f720*/  ULEA UR10, UR37, UR39, 0x3 ;  /* 0x00000027250a7291 */ /* 0x000fe2000f8e183f */
[----:B------:R-:W-:-:S05]  /*f730*/  IMAD.U32 R8, RZ, RZ, UR21 ;  /* 0x00000015ff087e24 */ /* 0x000fca000f8e00ff */
[----:B------:R-:W-:-:S04]  /*f740*/  SHF.L.U32 R8, R8, 0x1f, RZ ;  /* 0x0000001f08087819 */ /* 0x000fc800000006ff */
[----:B------:R0:W1:Y:S01]  /*f750*/  SYNCS.PHASECHK.TRANS64.TRYWAIT P1, [UR10+0x28850], R8 ;  /* 0x02885008ff0075a7 */ /* 0x000062000802014a */
[----:B------:R-:W-:Y:S05]  /*f760*/  @!P0 BRA `(.L_x_987) ;  /* 0x0000000000048947 */ /* 0x000fea0003800000 */
[----:B------:R-:W-:Y:S01]  /*f770*/  BPT.TRAP 0x1 ;  /* 0x000000040000795c */ /* 0x000fe20000300000 */
.L_x_987:
[----:B-1----:R-:W-:Y:S05]  /*f780*/  @P1 BRA `(.L_x_985) ;  /* 0x0000000000081947 */ /* 0x002fea0003800000 */
[----:B------:R-:W1:Y:S02]  /*f790*/  SYNCS.PHASECHK.TRANS64.TRYWAIT P1, [UR10+0x28850], R8 ;  /* 0x02885008ff0075a7 */ /* 0x000e64000802014a */
[----:B-1----:R-:W-:Y:S05]  /*f7a0*/  @!P1 BRA `(.L_x_988) ;  /* 0x000000d000849947 */ /* 0x002fea0003800000 */
.L_x_985:
        /* <DEDUP_REMOVED lines=30> */
[C---:B01----:R-:W-:Y:S01]  /*f990*/  FMUL.FTZ R8, R0.reuse, R24 ;  /* 0x0000001800087220 */ /* 0x043fe20000410000 */
        /* <DEDUP_REMOVED lines=70> */
[----:B------:R-:W-:Y:S01]  /*fe00*/  IMAD R117, R3, -0xc0, RZ ;  /* 0xffffff4003757824 */ /* 0x000fe200078e02ff */
[----:B------:R-:W-:Y:S01]  /*fe10*/  IADD3 R45, -R209, 0xb, RZ ;  /* 0x0000000bd12d7810 */ /* 0x000fe20007ffe1ff */
        /* <DEDUP_REMOVED lines=9> */
[C---:B------:R-:W-:Y:S01]  /*feb0*/  FMUL.FTZ R110, R0.reuse, R114 ;  /* 0x00000072006e7220 */ /* 0x040fe20000410000 */
[----:B------:R-:W-:Y:S01]  /*fec0*/  FMUL.FTZ R111, R0, R118 ;  /* 0x00000076006f7220 */ /* 0x000fe20000410000 */
[----:B------:R-:W-:Y:S01]  /*fed0*/  IADD3 R114, R117, 0x1, R18 ;  /* 0x0000000175727810 */ /* 0x000fe20007ffe012 */
[----:B------:R-:W0:Y:S04]  /*fee0*/  MUFU.TANH R8, R8 ;  /* 0x0000000800087308 */ /* 0x000e280000002400 */
[----:B------:R-:W-:-:S04]  /*fef0*/  IMAD.IADD R114, R114, 0x1, -R19 ;  /* 0x0000000172727824 */ /* 0x000fc800078e0a13 */
[----:B------:R-:W1:Y:S01]  /*ff00*/  MUFU.TANH R9, R9 ;  /* 0x0000000900097308 */ /* 0x000e620000002400 */
[----:B------:R-:W-:-:S07]  /*ff10*/  IMAD R114, R17, -0x2, R114 ;  /* 0xfffffffe11727824 */ /* 0x000fce00078e0272 */
[----:B------:R-:W2:Y:S08]  /*ff20*/  MUFU.TANH R14, R14 ;  /* 0x0000000e000e7308 */ /* 0x000eb00000002400 */
[----:B------:R-:W3:Y:S08]  /*ff30*/  MUFU.TANH R20, R20 ;  /* 0x0000001400147308 */ /* 0x000ef00000002400 */
[----:B------:R-:W4:Y:S08]  /*ff40*/  MUFU.TANH R21, R21 ;  /* 0x0000001500157308 */ /* 0x000f300000002400 */
        /* <DEDUP_REMOVED lines=114> */
[----:B------:R0:W-:Y:S06]  /*10670*/  BAR.ARV R45, 0x100 ;  /* 0x0004002d0000751d */ /* 0x0001ec0000002000 */
[----:B------:R0:W-:Y:S01]  /*10680*/  @!P1 SYNCS.ARRIVE.TRANS64.RED.A1T0 RZ, [R44+URZ], RZ ;  /* 0x000000ff2cff99a7 */ /* 0x0001e2000810043f */
[----:B------:R-:W-:Y:S01]  /*10690*/  ISETP.GE.AND P1, PT, R7, 0x1, PT ;  /* 0x000000010700780c */ /* 0x000fe20003f26270 */
[----:B------:R-:W0:Y:S01]  /*106a0*/  MUFU.TANH R184, R184 ;  /* 0x000000b800b87308 */ /* 0x000e220000002400 */
[----:B------:R-:W-:-:S02]  /*106b0*/  VIADD R187, R114, UR22 ;  /* 0x0000001672bb7c36 */ /* 0x000fc40008000000 */
[----:B------:R-:W-:Y:S02]  /*106c0*/  VIADD R185, R114, UR6 ;  /* 0x0000000672b97c36 */ /* 0x000fe40008000000 */
[----:B------:R-:W-:Y:S02]  /*106d0*/  IMAD R114, R17, -0x2, R117 ;  /* 0xfffffffe11727824 */ /* 0x000fe400078e0275 */
[C---:B------:R-:W-:Y:S01]  /*106e0*/  IMAD.IADD R119, R4.reuse, 0x1, R187 ;  /* 0x0000000104777824 */ /* 0x040fe200078e02bb */
[----:B------:R-:W0:Y:S01]  /*106f0*/  MUFU.TANH R113, R113 ;  /* 0x0000007100717308 */ /* 0x000e220000002400 */
[----:B------:R-:W-:-:S03]  /*10700*/  IMAD.IADD R118, R4, 0x1, R185 ;  /* 0x0000000104767824 */ /* 0x000fc600078e02b9 */
[----:B-1234-:R-:W-:Y:S05]  /*10710*/  @!P1 BRA `(.L_x_989) ;  /* 0x0000000000589947 */ /* 0x01efea0003800000 */
[----:B------:R-:W-:Y:S01]  /*10720*/  ISETP.GT.AND P1, PT, R13, -0x1, PT ;  /* 0xffffffff0d00780c */ /* 0x000fe20003f24270 */
[----:B------:R-:W-:-:S12]  /*10730*/  BSSY B0, `(.L_x_990) ;  /* 0x0000011000007945 */ /* 0x000fd80003800000 */
[----:B------:R-:W-:Y:S05]  /*10740*/  @P1 BRA `(.L_x_991) ;  /* 0x0000000000241947 */ /* 0x000fea0003800000 */
[----:B------:R-:W-:Y:S01]  /*10750*/  IMAD.U32 R188, RZ, RZ, UR23 ;  /* 0x00000017ffbc7e24 */ /* 0x000fe2000f8e00ff */
[----:B------:R-:W-:-:S04]  /*10760*/  IADD3 R186, R4, R18, -R19 ;  /* 0x0000001204ba7210 */ /* 0x000fc80007ffe813 */
[----:B------:R-:W-:Y:S02]  /*10770*/  ISETP.NE.AND P1, PT, R188, 0x1, PT ;  /* 0x00000001bc00780c */ /* 0x000fe40003f25270 */
[----:B------:R-:W-:-:S11]  /*10780*/  LOP3.LUT R189, RZ, R186, RZ, 0x33, !PT ;  /* 0x000000baffbd7212 */ /* 0x000fd600078e33ff */
[----:B0-----:R-:W0:Y:S02]  /*10790*/  @P1 LDC.64 R44, c[0x0][0x9e8] ;  /* 0x00027a00ff2c1b82 */ /* 0x001e240000000a00 */
[----:B0-----:R-:W-:-:S05]  /*107a0*/  @P1 IMAD.HI.U32 R44, R189, R44, RZ ;  /* 0x0000002cbd2c1227 */ /* 0x001fca00078e00ff */
[----:B------:R-:W-:-:S04]  /*107b0*/  @P1 SHF.R.U32.HI R189, RZ, R45, R44 ;  /* 0x0000002dffbd1219 */ /* 0x000fc8000001162c */
[----:B------:R-:W-:Y:S01]  /*107c0*/  LOP3.LUT R189, RZ, R189, RZ, 0x33, !PT ;  /* 0x000000bdffbd7212 */ /* 0x000fe200078e33ff */
[----:B------:R-:W-:Y:S06]  /*107d0*/  BRA `(.L_x_992) ;  /* 0x0000000000187947 */ /* 0x000fec0003800000 */
.L_x_991:
[----:B------:R-:W-:Y:S02]  /*107e0*/  IMAD.U32 R188, RZ, RZ, UR23 ;  /* 0x00000017ffbc7e24 */ /* 0x000fe4000f8e00ff */
[----:B------:R-:W-:-:S03]  /*107f0*/  IMAD.MOV.U32 R189, RZ, RZ, R13 ;  /* 0x000000ffffbd7224 */ /* 0x000fc600078e000d */
[----:B------:R-:W-:-:S13]  /*10800*/  ISETP.NE.AND P1, PT, R188, 0x1, PT ;  /* 0x00000001bc00780c */ /* 0x000fda0003f25270 */
[----:B0-----:R-:W0:Y:S02]  /*10810*/  @P1 LDC.64 R44, c[0x0][0x9e8] ;  /* 0x00027a00ff2c1b82 */ /* 0x001e240000000a00 */
[----:B0-----:R-:W-:-:S05]  /*10820*/  @P1 IMAD.HI.U32 R44, R13, R44, RZ ;  /* 0x0000002c0d2c1227 */ /* 0x001fca00078e00ff */
[----:B------:R-:W-:-:S07]  /*10830*/  @P1 SHF.R.U32.HI R189, RZ, R45, R44 ;  /* 0x0000002dffbd1219 */ /* 0x000fce000001162c */
.L_x_992:
[----:B------:R-:W-:Y:S05]  /*10840*/  BSYNC B0 ;  /* 0x0000000000007941 */ /* 0x000fea0003800000 */
.L_x_990:
[----:B------:R-:W-:-:S05]  /*10850*/  IMAD R44, R189, R188, R114 ;  /* 0x000000bcbd2c7224 */ /* 0x000fca00078e0272 */
[----:B------:R-:W-:Y:S02]  /*10860*/  VIADDMNMX R119, R44, R188, R119, PT ;  /* 0x000000bc2c777246 */ /* 0x000fe40003800177 */
[----:B------:R-:W-:-:S07]  /*10870*/  VIMNMX R118, R118, R44, !PT ;  /* 0x0000002c76767248 */ /* 0x000fce0007fe0100 */
.L_x_989:
[C---:B------:R-:W-:Y:S02]  /*10880*/  ISETP.GE.AND P2, PT, R117.reuse, 0x9, PT ;  /* 0x000000097500780c */ /* 0x040fe40003f46270 */
[C---:B------:R-:W-:Y:S02]  /*10890*/  ISETP.GE.AND P1, PT, R117.reuse, 0x2, PT ;  /* 0x000000027500780c */ /* 0x040fe40003f26270 */
        /* <DEDUP_REMOVED lines=280> */
[----:B------:R-:W-:Y:S01]  /*11a20*/  ISETP.GT.AND P6, PT, R15, -0x1, PT ;  /* 0xffffffff0f00780c */ /* 0x000fe20003fc4270 */
[----:B------:R-:W-:-:S12]  /*11a30*/  BSSY B0, `(.L_x_994) ;  /* 0x0000010000007945 */ /* 0x000fd80003800000 */
[----:B------:R-:W-:Y:S05]  /*11a40*/  @P6 BRA `(.L_x_995) ;  /* 0x0000000000206947 */ /* 0x000fea0003800000 */
[----:B------:R-:W-:-:S05]  /*11a50*/  IMAD.U32 R32, RZ, RZ, UR23 ;  /* 0x00000017ff207e24 */ /* 0x000fca000f8e00ff */
[----:B------:R-:W-:-:S13]  /*11a60*/  ISETP.NE.AND P6, PT, R32, 0x1, PT ;  /* 0x000000012000780c */ /* 0x000fda0003fc5270 */
[----:B------:R-:W0:Y:S02]  /*11a70*/  @P6 LDC.64 R8, c[0x0][0x9e8] ;  /* 0x00027a00ff086b82 */ /* 0x000e240000000a00 */
[----:B0-----:R-:W-:-:S04]  /*11a80*/  @P6 IMAD.HI.U32 R28, R11, R8, RZ ;  /* 0x000000080b1c6227 */ /* 0x001fc800078e00ff */
[----:B------:R-:W-:Y:S01]  /*11a90*/  IMAD.MOV.U32 R8, RZ, RZ, R11 ;  /* 0x000000ffff087224 */ /* 0x000fe200078e000b */
[----:B------:R-:W-:-:S04]  /*11aa0*/  @P6 SHF.R.U32.HI R8, RZ, R9, R28 ;  /* 0x00000009ff086219 */ /* 0x000fc8000001161c */
[----:B------:R-:W-:Y:S01]  /*11ab0*/  LOP3.LUT R119, RZ, R8, RZ, 0x33, !PT ;  /* 0x00000008ff777212 */ /* 0x000fe200078e33ff */
[----:B------:R-:W-:Y:S06]  /*11ac0*/  BRA `(.L_x_996) ;  /* 0x0000000000187947 */ /* 0x000fec0003800000 */
.L_x_995:
[----:B------:R-:W-:Y:S02]  /*11ad0*/  IMAD.U32 R32, RZ, RZ, UR23 ;  /* 0x00000017ff207e24 */ /* 0x000fe4000f8e00ff */
[----:B------:R-:W-:-:S03]  /*11ae0*/  IMAD.MOV.U32 R119, RZ, RZ, R15 ;  /* 0x000000ffff777224 */ /* 0x000fc600078e000f */
[----:B------:R-:W-:-:S13]  /*11af0*/  ISETP.NE.AND P6, PT, R32, 0x1, PT ;  /* 0x000000012000780c */ /* 0x000fda0003fc5270 */
[----:B------:R-:W0:Y:S02]  /*11b00*/  @P6 LDC.64 R8, c[0x0][0x9e8] ;  /* 0x00027a00ff086b82 */ /* 0x000e240000000a00 */
[----:B0-----:R-:W-:-:S05]  /*11b10*/  @P6 IMAD.HI.U32 R8, R15, R8, RZ ;  /* 0x000000080f086227 */ /* 0x001fca00078e00ff */
[----:B------:R-:W-:-:S07]  /*11b20*/  @P6 SHF.R.U32.HI R119, RZ, R9, R8 ;  /* 0x00000009ff776219 */ /* 0x000fce0000011608 */
.L_x_996:
[----:B------:R-:W-:Y:S05]  /*11b30*/  BSYNC B0 ;  /* 0x0000000000007941 */ /* 0x000fea0003800000 */
.L_x_994:
[----:B------:R-:W-:-:S05]  /*11b40*/  IMAD R114, R119, R32, R114 ;  /* 0x0000002077727224 */ /* 0x000fca00078e0272 */
[----:B------:R-:W-:Y:S02]  /*11b50*/  VIADDMNMX R187, R114, R32, R187, PT ;  /* 0x0000002072bb7246 */ /* 0x000fe400038001bb */
[----:B------:R-:W-:-:S07]  /*11b60*/  VIMNMX R185, R185, R114, !PT ;  /* 0x00000072b9b97248 */ /* 0x000fce0007fe0100 */
.L_x_993:
        /* <DEDUP_REMOVED lines=119> */
[----:B------:R-:W0:Y:S01]  /*122e0*/  SHFL.BFLY PT, R9, R8, 0x2, 0x1f ;  /* 0x0c401f0008097f89 */ /* 0x000e2200000e0000 */
        /* <DEDUP_REMOVED lines=13> */
[----:B0-----:R-:W-:Y:S02]  /*123c0*/  FMNMX.FTZ R32, R8, R9, !PT ;  /* 0x0000000908207209 */ /* 0x001fe40007810000 */
[----:B------:R-:W-:Y:S02]  /*123d0*/  FSEL R63, R63, -INF , !P1 ;  /* 0xff8000003f3f7808 */ /* 0x000fe40004800000 */
[----:B------:R-:W-:Y:S01]  /*123e0*/  LOP3.LUT P1, RZ, R16, 0x4000000, RZ, 0xc0, !PT ;  /* 0x0400000010ff7812 */ /* 0x000fe2000782c0ff */
[----:B------:R-:W0:Y:S01]  /*123f0*/  SHFL.BFLY PT, R9, R32, 0x1, 0x1f ;  /* 0x0c201f0020097f89 */ /* 0x000e2200000e0000 */
        /* <DEDUP_REMOVED lines=14> */
[----:B0-----:R-:W-:-:S02]  /*124e0*/  FMNMX.FTZ R9, R32, R9, !PT ;  /* 0x0000000920097209 */ /* 0x001fc40007810000 */
        /* <DEDUP_REMOVED lines=19> */
[----:B------:R-:W-:Y:S01]  /*12620*/  LOP3.LUT P1, RZ, R16, 0x80000, RZ, 0xc0, !PT ;  /* 0x0008000010ff7812 */ /* 0x000fe2000782c0ff */
[----:B------:R-:W0:Y:S03]  /*12630*/  LDC R74, c[0x0][0x988] ;  /* 0x00026200ff4a7b82 */ /* 0x000e260000000800 */
        /* <DEDUP_REMOVED lines=64> */
[----:B0-----:R-:W-:-:S01]  /*12a40*/  FFMA.FTZ R14, R9, R74, -8 ;  /* 0xc1000000090e7423 */ /* 0x001fc2000001004a */
        /* <DEDUP_REMOVED lines=110> */
[----:B------:R-:W-:Y:S01]  /*13130*/  MUFU.EX2 R50, R50 ;  /* 0x0000003200327308 */ /* 0x000fe20000000800 */
[----:B------:R-:W-:Y:S02]  /*13140*/  FSEL R189, R9, RZ, P1 ;  /* 0x000000ff09bd7208 */ /* 0x000fe40000800000 */
[----:B------:R-:W-:-:S03]  /*13150*/  FMNMX.FTZ R8, R185, R8, !PT ;  /* 0x00000008b9087209 */ /* 0x000fc60007810000 */
[----:B------:R-:W-:Y:S01]  /*13160*/  FADD.FTZ R189, -R189, R10 ;  /* 0x0000000abdbd7221 */ /* 0x000fe20000010100 */
[----:B------:R-:W-:Y:S01]  /*13170*/  FMNMX.FTZ R8, R111, R8, !PT ;  /* 0x000000086f087209 */ /* 0x000fe20007810000 */
[-C--:B------:R-:W-:Y:S01]  /*13180*/  FFMA.FTZ R10, R117, R74.reuse, -R14 ;  /* 0x0000004a750a7223 */ /* 0x080fe2000001080e */
[----:B------:R-:W-:Y:S01]  /*13190*/  MUFU.EX2 R49, R49 ;  /* 0x0000003100317308 */ /* 0x000fe20000000800 */
[----:B------:R-:W-:Y:S01]  /*131a0*/  FMUL.FTZ R117, R189, R74 ;  /* 0x0000004abd757220 */ /* 0x000fe20000410000 */
[----:B------:R-:W-:-:S05]  /*131b0*/  FMNMX.FTZ R8, R113, R8, !PT ;  /* 0x0000000871087209 */ /* 0x000fca0007810000 */
[----:B------:R-:W0:Y:S01]  /*131c0*/  SHFL.BFLY PT, R187, R8, 0x2, 0x1f ;  /* 0x0c401f0008bb7f89 */ /* 0x000e2200000e0000 */
[----:B------:R-:W1:Y:S08]  /*131d0*/  MUFU.EX2 R117, R117 ;  /* 0x0000007500757308 */ /* 0x000e700000000800 */
[----:B------:R-:W-:Y:S08]  /*131e0*/  MUFU.EX2 R54, R54 ;  /* 0x0000003600367308 */ /* 0x000ff00000000800 */
[----:B------:R-:W-:Y:S01]  /*131f0*/  MUFU.EX2 R53, R53 ;  /* 0x0000003500357308 */ /* 0x000fe20000000800 */
[----:B-1----:R-:W-:-:S04]  /*13200*/  FFMA.FTZ R6, R117, R6, R24 ;  /* 0x0000000675067223 */ /* 0x002fc80000010018 */
[----:B------:R-:W-:Y:S01]  /*13210*/  FADD.FTZ R6, R45, R6 ;  /* 0x000000062d067221 */ /* 0x000fe20000010000 */
[----:B0-----:R-:W-:Y:S02]  /*13220*/  FMNMX.FTZ R187, R8, R187, !PT ;  /* 0x000000bb08bb7209 */ /* 0x001fe40007810000 */
[----:B------:R-:W-:Y:S03]  /*13230*/  MUFU.EX2 R58, R58 ;  /* 0x0000003a003a7308 */ /* 0x000fe60000000800 */
[----:B------:R-:W0:Y:S05]  /*13240*/  SHFL.BFLY PT, R8, R187, 0x1, 0x1f ;  /* 0x0c201f00bb087f89 */ /* 0x000e2a00000e0000 */
[----:B------:R-:W-:Y:S08]  /*13250*/  MUFU.EX2 R57, R57 ;  /* 0x0000003900397308 */ /* 0x000ff00000000800 */
[----:B------:R-:W-:Y:S08]  /*13260*/  MUFU.EX2 R62, R62 ;  /* 0x0000003e003e7308 */ /* 0x000ff00000000800 */
[----:B------:R-:W-:Y:S01]  /*13270*/  MUFU.EX2 R61, R61 ;  /* 0x0000003d003d7308 */ /* 0x000fe20000000800 */
[----:B0-----:R-:W-:-:S04]  /*13280*/  FMNMX.FTZ R8, R187, R8, !PT ;  /* 0x00000008bb087209 */ /* 0x001fc80007810000 */
[C---:B------:R-:W-:Y:S01]  /*13290*/  FSETP.NEU.FTZ.AND P1, PT, R8.reuse, -INF , PT ;  /* 0xff8000000800780b */ /* 0x040fe20003f3d000 */
[----:B------:R-:W-:-:S02]  /*132a0*/  FFMA.FTZ R187, R8, R74, -8 ;  /* 0xc100000008bb7423 */ /* 0x000fc4000001004a */
[----:B------:R-:W-:Y:S01]  /*132b0*/  MUFU.EX2 R68, R68 ;  /* 0x0000004400447308 */ /* 0x000fe20000000800 */
[----:B------:R-:W-:Y:S02]  /*132c0*/  FSEL R189, R8, RZ, P1 ;  /* 0x000000ff08bd7208 */ /* 0x000fe40000800000 */
[----:B------:R-:W-:-:S03]  /*132d0*/  FSEL R187, R187, RZ, P1 ;  /* 0x000000ffbbbb7208 */ /* 0x000fc60000800000 */
[----:B------:R-:W-:Y:S02]  /*132e0*/  FADD.FTZ R189, -R189, R12 ;  /* 0x0000000cbdbd7221 */ /* 0x000fe40000010100 */
[----:B------:R-:W-:Y:S01]  /*132f0*/  MUFU.EX2 R67, R67 ;  /* 0x0000004300437308 */ /* 0x000fe20000000800 */
[----:B------:R-:W-:-:S01]  /*13300*/  FFMA.FTZ R116, R65, R74, -R187 ;  /* 0x0000004a41747223 */ /* 0x000fc200000108bb */
[-CC-:B------:R-:W-:Y:S01]  /*13310*/  FFMA.FTZ R14, R28, R74.reuse, -R187.reuse ;  /* 0x0000004a1c0e7223 */ /* 0x180fe200000108bb */
[-C--:B------:R-:W-:Y:S01]  /*13320*/  FMUL.FTZ R65, R189, R74.reuse ;  /* 0x0000004abd417220 */ /* 0x080fe20000410000 */
        /* <DEDUP_REMOVED lines=29> */
[----:B0-----:R-:W-:-:S01]  /*13500*/  FFMA.FTZ R70, R65, R5, R14 ;  /* 0x0000000541467223 */ /* 0x001fc2000001000e */
[----:B------:R-:W-:Y:S01]  /*13510*/  FADD.FTZ R5, R21, R6 ;  /* 0x0000000615057221 */ /* 0x000fe20000010000 */
[----:B------:R-:W-:-:S01]  /*13520*/  FFMA.FTZ R73, R20, R74, -R187 ;  /* 0x0000004a14497223 */ /* 0x000fc200000108bb */
[-CC-:B------:R-:W-:Y:S01]  /*13530*/  FFMA.FTZ R20, R77, R74.reuse, -R187.reuse ;  /* 0x0000004a4d147223 */ /* 0x180fe200000108bb */
[----:B------:R-:W-:-:S01]  /*13540*/  FFMA.FTZ R77, R78, R74, -R187 ;  /* 0x0000004a4e4d7223 */ /* 0x000fc200000108bb */
[----:B------:R-:W-:Y:S01]  /*13550*/  FADD.FTZ R6, R32, R5 ;  /* 0x0000000520067221 */ /* 0x000fe20000010000 */
[----:B------:R-:W-:-:S01]  /*13560*/  FFMA.FTZ R185, R185, R74, -R187 ;  /* 0x0000004ab9b97223 */ /* 0x000fc200000108bb */
[----:B------:R-:W0:Y:S01]  /*13570*/  MUFU.EX2 R26, R26 ;  /* 0x0000001a001a7308 */ /* 0x000e220000000800 */
[----:B-1----:R-:W-:-:S01]  /*13580*/  FADD.FTZ R70, R119, R70 ;  /* 0x0000004677467221 */ /* 0x002fc20000010000 */
[----:B------:R-:W-:Y:S01]  /*13590*/  FADD.FTZ R5, R27, R6 ;  /* 0x000000061b057221 */ /* 0x000fe20000010000 */
[----:B------:R-:W-:-:S01]  /*135a0*/  FFMA.FTZ R111, R111, R74, -R187 ;  /* 0x0000004a6f6f7223 */ /* 0x000fc200000108bb */
[----:B------:R-:W-:-:S04]  /*135b0*/  FFMA.FTZ R113, R113, R74, -R187 ;  /* 0x0000004a71717223 */ /* 0x000fc800000108bb */
[----:B------:R-:W1:Y:S01]  /*135c0*/  MUFU.EX2 R28, R28 ;  /* 0x0000001c001c7308 */ /* 0x000e620000000800 */
[----:B--2---:R-:W-:-:S01]  /*135d0*/  FADD.FTZ R191, R25, R70 ;  /* 0x0000004619bf7221 */ /* 0x004fc20000010000 */
[----:B------:R-:W-:-:S06]  /*135e0*/  FADD.FTZ R70, R36, R5 ;  /* 0x0000000524467221 */ /* 0x000fcc0000010000 */
[----:B------:R-:W2:Y:S01]  /*135f0*/  MUFU.EX2 R29, R29 ;  /* 0x0000001d001d7308 */ /* 0x000ea20000000800 */
[----:B0-----:R-:W-:-:S07]  /*13600*/  FADD.FTZ R191, R26, R191 ;  /* 0x000000bf1abf7221 */ /* 0x001fce0000010000 */
        /* <DEDUP_REMOVED lines=8> */
[----:B------:R-:W-:Y:S01]  /*13690*/  FADD.FTZ R78, R44, R81 ;  /* 0x000000512c4e7221 */ /* 0x000fe20000010000 */
[----:B------:R-:W-:-:S01]  /*136a0*/  FFMA.FTZ R81, R84, R74, -R187 ;  /* 0x0000004a54517223 */ /* 0x000fc200000108bb */
        /* <DEDUP_REMOVED lines=8> */
[----:B------:R-:W-:Y:S01]  /*13730*/  FADD.FTZ R84, R50, R85 ;  /* 0x0000005532547221 */ /* 0x000fe20000010000 */
[----:B------:R-:W-:-:S01]  /*13740*/  FFMA.FTZ R85, R86, R74, -R187 ;  /* 0x0000004a56557223 */ /* 0x000fc200000108bb */
        /* <DEDUP_REMOVED lines=8> */
[----:B------:R-:W-:Y:S01]  /*137d0*/  FADD.FTZ R86, R58, R89 ;  /* 0x000000593a567221 */ /* 0x000fe20000010000 */
[----:B------:R-:W-:-:S01]  /*137e0*/  FFMA.FTZ R89, R90, R74, -R187 ;  /* 0x0000004a5a597223 */ /* 0x000fc200000108bb */
        /* <DEDUP_REMOVED lines=13> */
[----:B------:R-:W-:-:S05]  /*138c0*/  FFMA.FTZ R90, R97, R74, -R187 ;  /* 0x0000004a615a7223 */ /* 0x000fca00000108bb */
        /* <DEDUP_REMOVED lines=34> */
[----:B--2---:R-:W-:-:S01]  /*13af0*/  FADD.FTZ R191, R75, R94 ;  /* 0x0000005e4bbf7221 */ /* 0x004fc20000010000 */
[----:B------:R-:W-:-:S06]  /*13b00*/  FFMA.FTZ R94, R103, R74, -R187 ;  /* 0x0000004a675e7223 */ /* 0x000fcc00000108bb */
        /* <DEDUP_REMOVED lines=86> */
[----:B--2---:R-:W-:-:S03]  /*14070*/  FADD.FTZ R6, R10, R5 ;  /* 0x000000050a067221 */ /* 0x004fc60000010000 */
[----:B0-----:R-:W-:Y:S01]  /*14080*/  FADD.FTZ R5, R113, R106 ;  /* 0x0000006a71057221 */ /* 0x001fe20000010000 */
[----:B------:R-:W-:Y:S06]  /*14090*/  @!P0 BRA `(.L_x_997) ;  /* 0x0000000000048947 */ /* 0x000fec0003800000 */
[----:B------:R-:W-:Y:S01]  /*140a0*/  BPT.TRAP 0x1 ;  /* 0x000000040000795c */ /* 0x000fe20000300000 */
.L_x_997:
        /* <DEDUP_REMOVED lines=13> */
[----:B------:R-:W-:Y:S01]  /*14180*/  F2FP.SATFINITE.E4M3.F32.PACK_AB_MERGE_C R98, R103, R94, R98 ;  /* 0x0000005e6762723e */ /* 0x000fe20004807062 */
        /* <DEDUP_REMOVED lines=111> */
.L_x_980:
[----:B------:R-:W-:Y:S06]  /*14880*/  BAR.ARV 0x8, 0x120 ;  /* 0x0204800000007b1d */ /* 0x000fec0000002000 */
[----:B------:R-:W-:Y:S05]  /*14890*/  @!P0 BRA `(.L_x_999) ;  /* 0x0000000000048947 */ /* 0x000fea0003800000 */
[----:B------:R-:W-:Y:S01]  /*148a0*/  BPT.TRAP 0x1 ;  /* 0x000000040000795c */ /* 0x000fe20000300000 */
.L_x_999:
[----:B------:R-:W-:Y:S01]  /*148b0*/  ULEA UR5, UR37, UR39, 0x3 ;  /* 0x0000002725057291 */ /* 0x000fe2000f8e183f */
[----:B------:R-:W-:-:S05]  /*148c0*/  IMAD.U32 R0, RZ, RZ, UR36 ;  /* 0x00000024ff007e24 */ /* 0x000fca000f8e00ff */
[----:B------:R-:W-:-:S04]  /*148d0*/  SHF.L.U32 R0, R0, 0x1f, RZ ;  /* 0x0000001f00007819 */ /* 0x000fc800000006ff */
[----:B------:R0:W1:Y:S01]  /*148e0*/  SYNCS.PHASECHK.TRANS64.TRYWAIT P1, [UR5+0x28850], R0 ;  /* 0x02885000ff0075a7 */ /* 0x0000620008020145 */
[----:B------:R-:W-:Y:S05]  /*148f0*/  @!P0 BRA `(.L_x_1000) ;  /* 0x0000000000048947 */ /* 0x000fea0003800000 */
[----:B------:R-:W-:Y:S01]  /*14900*/  BPT.TRAP 0x1 ;  /* 0x000000040000795c */ /* 0x000fe20000300000 */
.L_x_1000:
[----:B-1----:R-:W-:Y:S05]  /*14910*/  @P1 BRA `(.L_x_1001) ;  /* 0x0000000000081947 */ /* 0x002fea0003800000 */
[----:B------:R-:W1:Y:S02]  /*14920*/  SYNCS.PHASECHK.TRANS64.TRYWAIT P1, [UR5+0x28850], R0 ;  /* 0x02885000ff0075a7 */ /* 0x000e640008020145 */
[----:B-1----:R-:W-:Y:S05]  /*14930*/  @!P1 BRA `(.L_x_1002) ;  /* 0x0000008000389947 */ /* 0x002fea0003800000 */
.L_x_1001:
[----:B------:R-:W-:Y:S01]  /*14940*/  UIADD3 UR39, UR39, 0x400, URZ ;  /* 0x0000040027277890 */ /* 0x000fe2000fffe03f */
[----:B------:R-:W-:Y:S01]  /*14950*/  WARPGROUP.ARRIVE ;  /* 0x00000000000079c5 */ /* 0x000fe20000000000 */
[----:B------:R-:W-:Y:S01]  /*14960*/  UMOV UR7, 0x80000020 ;  /* 0x8000002000077882 */ /* 0x000fe20000000000 */
[----:B------:R-:W2:Y:S01]  /*14970*/  LDC.64 R12, c[0x0][0x9a0] ;  /* 0x00026800ff0c7b82 */ /* 0x000ea20000000a00 */
[----:B------:R-:W-:Y:S01]  /*14980*/  USHF.R.U32.HI UR39, URZ, 0x4, UR39 ;  /* 0x000000043f277899 */ /* 0x000fe20008011627 */
[----:B------:R-:W-:-:S03]  /*14990*/  IMAD.MOV.U32 R4, RZ, RZ, 0x3f800000 ;  /* 0x3f800000ff047424 */ /* 0x000fc600078e00ff */
[----:B------:R-:W-:-:S04]  /*149a0*/  ULOP3.LUT UR39, UR39, 0x3fff, URZ, 0xc0, !UPT ;  /* 0x00003fff27277892 */ /* 0x000fc8000f8ec03f */
[----:B------:R-:W-:-:S04]  /*149b0*/  ULOP3.LUT UR4, UR39, 0x10000, URZ, 0xfc, !UPT ;  /* 0x0001000027047892 */ /* 0x000fc8000f8efc3f */
[----:B------:R-:W-:-:S07]  /*149c0*/  UIMAD UR4, UR37, 0x600, UR4 ;  /* 0x00000600250478a4 */ /* 0x000fce000f8e0204 */
[----:B------:R-:W-:Y:S02]  /*149d0*/  UMOV UR6, UR4 ;  /* 0x0000000400067c82 */ /* 0x000fe40008000000 */
[----:B------:R-:W-:Y:S01]  /*149e0*/  QGMMA.64x128x32.F32.E4M3.E4M3 R120, R204, gdesc[UR4], R120, gsb0 ;  /* 0x01e00004cc787df3 */ /* 0x000fe20008000878 */
[----:B------:R-:W-:Y:S01]  /*149f0*/  UIADD3 UR6, UR4, 0x2, URZ ;  /* 0x0000000204067890 */ /* 0x000fe2000fffe03f */
[----:B--2---:R-:W-:Y:S01]  /*14a00*/  ISETP.NE.U32.AND P1, PT, R12, RZ, PT ;  /* 0x000000ff0c00720c */ /* 0x004fe20003f25070 */
[----:B------:R-:W-:-:S03]  /*14a10*/  UMOV UR7, 0x80000020 ;  /* 0x8000002000077882 */ /* 0x000fc60000000000 */
[----:B------:R-:W-:-:S13]  /*14a20*/  ISETP.NE.AND.EX P1, PT, R13, RZ, PT, P1 ;  /* 0x000000ff0d00720c */ /* 0x000fda0003f25310 */
[----:B------:R-:W0:Y:S01]  /*14a30*/  @P1 LDC.64 R10, c[0x0][0x9c8] ;  /* 0x00027200ff0a1b82 */ /* 0x000e220000000a00 */
[----:B-1----:R-:W-:Y:S02]  /*14a40*/  @P1 SHF.R.S32.HI R3, RZ, 0x1f, R211 ;  /* 0x0000001fff031819 */ /* 0x002fe400000114d3 */
[----:B------:R-:W-:-:S05]  /*14a50*/  @P1 SHF.R.S32.HI R7, RZ, 0x1f, R210 ;  /* 0x0000001fff071819 */ /* 0x000fca00000114d2 */
[----:B------:R-:W1:Y:S01]  /*14a60*/  @P1 LDC.64 R14, c[0x0][0x9d0] ;  /* 0x00027400ff0e1b82 */ /* 0x000e620000000a00 */
[----:B0-----:R-:W-:-:S04]  /*14a70*/  @P1 IMAD R0, R3, R10, RZ ;  /* 0x0000000a03001224 */ /* 0x001fc800078e02ff */
[C---:B------:R-:W-:Y:S02]  /*14a80*/  @P1 IMAD R3, R211.reuse, R11, R0 ;  /* 0x0000000bd3031224 */ /* 0x040fe400078e0200 */
[----:B------:R-:W-:-:S04]  /*14a90*/  @P1 IMAD.WIDE.U32 R10, R211, R10, RZ ;  /* 0x0000000ad30a1225 */ /* 0x000fc800078e00ff */
[-C--:B-1----:R-:W-:Y:S02]  /*14aa0*/  @P1 IMAD R0, R7, R14.reuse, RZ ;  /* 0x0000000e07001224 */ /* 0x082fe400078e02ff */
[----:B------:R-:W-:Y:S02]  /*14ab0*/  @P1 IMAD.IADD R11, R11, 0x1, R3 ;  /* 0x000000010b0b1824 */ /* 0x000fe400078e0203 */
[C---:B------:R-:W-:Y:S02]  /*14ac0*/  @P1 IMAD R3, R210.reuse, R15, R0 ;  /* 0x0000000fd2031224 */ /* 0x040fe400078e0200 */
[----:B------:R-:W-:-:S04]  /*14ad0*/  @P1 IMAD.WIDE.U32 R210, R210, R14, R10 ;  /* 0x0000000ed2d21225 */ /* 0x000fc800078e000a */
[----:B------:R-:W-:Y:S01]  /*14ae0*/  @P1 IMAD.IADD R0, R211, 0x1, R3 ;  /* 0x00000001d3001824 */ /* 0x000fe200078e0203 */
[----:B------:R-:W-:-:S04]  /*14af0*/  @P1 LEA R10, P2, R210, R12, 0x2 ;  /* 0x0000000cd20a1211 */ /* 0x000fc800078410ff */
[----:B------:R-:W-:-:S05]  /*14b00*/  @P1 LEA.HI.X R11, R210, R13, R0, 0x2, P2 ;  /* 0x0000000dd20b1211 */ /* 0x000fca00010f1400 */
        /* <DEDUP_REMOVED lines=17> */
[----:B------:R-:W1:Y:S04]  /*14c20*/  SHFL.BFLY PT, R3, R6, 0x2, 0x1f ;  /* 0x0c401f0006037f89 */ /* 0x000e6800000e0000 */
[----:B------:R-:W3:Y:S01]  /*14c30*/  SHFL.BFLY PT, R12, R5, 0x2, 0x1f ;  /* 0x0c401f00050c7f89 */ /* 0x000ee200000e0000 */
[----:B------:R-:W-:Y:S02]  /*14c40*/  WARPGROUP.DEPBAR.LE gsb0, 0x0 ;  /* 0x00008000000079c5 */ /* 0x000fe40000010000 */
[----:B------:R-:W-:-:S06]  /*14c50*/  WARPGROUP.ARRIVE ;  /* 0x00000000000079c5 */ /* 0x000fcc0000000000 */
[----:B------:R-:W-:Y:S01]  /*14c60*/  QGMMA.64x128x32.F32.E4M3.E4M3 R120, R188, gdesc[UR4], R120, gsb0 ;  /* 0x01e00004bc787df3 */ /* 0x000fe20008000878 */
[----:B------:R-:W-:Y:S01]  /*14c70*/  UMOV UR6, UR4 ;  /* 0x0000000400067c82 */ /* 0x000fe20008000000 */
[----:B------:R-:W-:Y:S01]  /*14c80*/  UMOV UR7, 0x80000020 ;  /* 0x8000002000077882 */ /* 0x000fe20000000000 */
[----:B-1----:R-:W-:-:S01]  /*14c90*/  FADD.FTZ R3, R3, R6 ;  /* 0x0000000603037221 */ /* 0x002fc20000010000 */
[----:B---3--:R-:W-:-:S04]  /*14ca0*/  FADD.FTZ R12, R12, R5 ;  /* 0x000000050c0c7221 */ /* 0x008fc80000010000 */
[----:B------:R-:W1:Y:S04]  /*14cb0*/  SHFL.BFLY PT, R0, R3, 0x1, 0x1f ;  /* 0x0c201f0003007f89 */ /* 0x000e6800000e0000 */
[----:B------:R-:W3:Y:S01]  /*14cc0*/  SHFL.BFLY PT, R7, R12, 0x1, 0x1f ;  /* 0x0c201f000c077f89 */ /* 0x000ee200000e0000 */
[----:B------:R-:W-:Y:S02]  /*14cd0*/  IMAD.MOV.U32 R5, RZ, RZ, RZ ;  /* 0x000000ffff057224 */ /* 0x000fe400078e00ff */
[----:B-1----:R-:W-:Y:S01]  /*14ce0*/  FADD.FTZ R13, R3, R0 ;  /* 0x00000000030d7221 */ /* 0x002fe20000010000 */
[----:B---3--:R-:W-:-:S04]  /*14cf0*/  FADD.FTZ R14, R12, R7 ;  /* 0x000000070c0e7221 */ /* 0x008fc80000010000 */
[C---:B------:R-:W-:Y:S01]  /*14d00*/  FSETP.NE.FTZ.AND P1, PT, R13.reuse, RZ, PT ;  /* 0x000000ff0d00720b */ /* 0x040fe20003f35000 */
[----:B------:R-:W-:Y:S01]  /*14d10*/  FMUL.FTZ R15, R13, 0.00390625 ;  /* 0x3b8000000d0f7820 */ /* 0x000fe20000410000 */
[----:B0-----:R-:W-:-:S04]  /*14d20*/  FMUL.FTZ R10, R14, 0.00390625 ;  /* 0x3b8000000e0a7820 */ /* 0x001fc80000410000 */
        /* <DEDUP_REMOVED lines=12> */
[----:B------:R-:W-:Y:S01]  /*14df0*/  @P3 FMUL.FTZ R74, R74, 0.69314718246459960938 ;  /* 0x3f3172184a4a3820 */ /* 0x000fe20000410000 */
[----:B0-----:R-:W-:Y:S01]  /*14e00*/  @P2 FMUL.FTZ R7, R7, 0.69314718246459960938 ;  /* 0x3f31721807072820 */ /* 0x001fe20000410000 */
        /* <DEDUP_REMOVED lines=10> */
.L_x_1003:
        /* <DEDUP_REMOVED lines=70> */
[----:B------:R-:W-:Y:S01]  /*15310*/  FMUL.FTZ R183, R183, R4 ;  /* 0x00000004b7b77220 */ /* 0x000fe20000410000 */
[----:B------:R-:W-:Y:S01]  /*15320*/  VIADD R218, R218, 0x1 ;  /* 0x00000001dada7836 */ /* 0x000fe20000000000 */
[----:B------:R-:W-:-:S02]  /*15330*/  USEL UR37, UR37, URZ, UP0 ;  /* 0x0000003f25257287 */ /* 0x000fc40008000000 */
[----:B------:R-:W-:-:S12]  /*15340*/  ULOP3.LUT UR36, UR36, UR4, URZ, 0x3c, !UPT ;  /* 0x0000000424247292 */ /* 0x000fd8000f8e3c3f */
.L_x_929:
[----:B------:R-:W0:Y:S01]  /*15350*/  S2R R7, SR_CgaCtaId ;  /* 0x0000000000077919 */ /* 0x000e220000008800 */
[----:B------:R-:W-:Y:S01]  /*15360*/  MOV R4, 0x400 ;  /* 0x0000040000047802 */ /* 0x000fe20000000f00 */
[----:B------:R-:W-:Y:S01]  /*15370*/  BSSY B0, `(.L_x_1004) ;  /* 0x000023f000007945 */ /* 0x000fe20003800000 */
[----:B------:R-:W-:Y:S02]  /*15380*/  BAR.SYNC.DEFER_BLOCKING 0x5, 0x180 ;  /* 0x0146000000007b1d */ /* 0x000fe40000010000 */
[----:B0-----:R-:W-:-:S05]  /*15390*/  LEA R4, R7, R4, 0x18 ;  /* 0x0000000407047211 */ /* 0x001fca00078ec0ff */
[----:B------:R0:W1:Y:S01]  /*153a0*/  LDS.128 R208, [R4+0x288d0] ;  /* 0x0288d00004d07984 */ /* 0x0000620000000c00 */
[----:B------:R-:W-:Y:S06]  /*153b0*/  BAR.ARV 0x4, 0x180 ;  /* 0x0106000000007b1d */ /* 0x000fec0000002000 */
[----:B------:R-:W-:Y:S05]  /*153c0*/  @P0 BRA `(.L_x_1005) ;  /* 0x0000001800680947 */ /* 0x000fea0003800000 */
[----:B------:R-:W2:Y:S01]  /*153d0*/  S2R R18, SR_TID.X ;  /* 0x0000000000127919 */ /* 0x000ea20000002100 */
[----:B------:R-:W-:Y:S01]  /*153e0*/  ULDC.64 UR4, c[0x4][0x38] ;  /* 0x01000e0000047ab9 */ /* 0x000fe20000000a00 */
[----:B--2---:R-:W-:-:S05]  /*153f0*/  IMAD.SHL.U32 R6, R18, 0x4, RZ ;  /* 0x0000000412067824 */ /* 0x004fca00078e00ff */
[----:B------:R-:W-:-:S04]  /*15400*/  LOP3.LUT R6, R6, 0xc, RZ, 0xc0, !PT ;  /* 0x0000000c06067812 */ /* 0x000fc800078ec0ff */
[----:B------:R-:W-:-:S05]  /*15410*/  IADD3 R6, P0, R6, UR4, RZ ;  /* 0x0000000406067c10 */ /* 0x000fca000ff1e0ff */
[----:B------:R-:W-:-:S05]  /*15420*/  IMAD.X R7, RZ, RZ, UR5, P0 ;  /* 0x00000005ff077e24 */ /* 0x000fca00080e06ff */
[----:B------:R2:W3:Y:S01]  /*15430*/  LDG.E.CONSTANT R45, desc[UR44][R6.64] ;  /* 0x0000002c062d7981 */ /* 0x0004e2000c1e9900 */
[----:B------:R-:W-:Y:S02]  /*15440*/  F2FP.BF16.F32.PACK_AB R9, R180, R9 ;  /* 0x00000009b409723e */ /* 0x000fe400000010ff */
[----:B------:R-:W-:Y:S01]  /*15450*/  F2FP.BF16.F32.PACK_AB R10, R181, R10 ;  /* 0x0000000ab50a723e */ /* 0x000fe200000010ff */
[----:B------:R-:W4:Y:S01]  /*15460*/  S2R R19, SR_SWINHI ;  /* 0x0000000000137919 */ /* 0x000f220000002f00 */
[----:B------:R-:W-:Y:S02]  /*15470*/  F2FP.BF16.F32.PACK_AB R5, R182, R5 ;  /* 0x00000005b605723e */ /* 0x000fe400000010ff */
[----:B------:R-:W-:Y:S02]  /*15480*/  F2FP.BF16.F32.PACK_AB R11, R174, R11 ;  /* 0x0000000bae0b723e */ /* 0x000fe400000010ff */
[----:B------:R-:W-:Y:S02]  /*15490*/  F2FP.BF16.F32.PACK_AB R12, R175, R12 ;  /* 0x0000000caf0c723e */ /* 0x000fe400000010ff */
[----:B--2---:R-:W-:-:S02]  /*154a0*/  LOP3.LUT P0, R6, R18, 0x3, RZ, 0xc0, !PT ;  /* 0x0000000312067812 */ /* 0x004fc4000780c0ff */
        /* <DEDUP_REMOVED lines=8> */
[----:B------:R-:W-:Y:S02]  /*15530*/  SEL R84, R11, R12, P0 ;  /* 0x0000000c0b547207 */ /* 0x000fe40000000000 */
[----:B------:R-:W-:Y:S02]  /*15540*/  SEL R86, R12, R11, P0 ;  /* 0x0000000b0c567207 */ /* 0x000fe40000000000 */
[----:B------:R-:W-:Y:S02]  /*15550*/  F2FP.BF16.F32.PACK_AB R35, R140, R35 ;  /* 0x000000238c23723e */ /* 0x000fe400000010ff */
[----:B------:R-:W-:-:S02]  /*15560*/  F2FP.BF16.F32.PACK_AB R33, R142, R33 ;  /* 0x000000218e21723e */ /* 0x000fc400000010ff */
[----:B------:R-:W-:Y:S02]  /*15570*/  MOV R6, R4 ;  /* 0x0000000400067202 */ /* 0x000fe40000000f00 */
[----:B----4-:R-:W-:Y:S02]  /*15580*/  MOV R7, R19 ;  /* 0x0000001300077202 */ /* 0x010fe40000000f00 */
[----:B------:R-:W-:Y:S02]  /*15590*/  F2FP.BF16.F32.PACK_AB R36, R141, R36 ;  /* 0x000000248d24723e */ /* 0x000fe400000010ff */
[----:B------:R-:W-:Y:S01]  /*155a0*/  F2FP.BF16.F32.PACK_AB R34, R143, R34 ;  /* 0x000000228f22723e */ /* 0x000fe200000010ff */
[----:B------:R-:W-:Y:S01]  /*155b0*/  IMAD.WIDE R8, R222, 0x2, R6 ;  /* 0x00000002de087825 */ /* 0x000fe200078e0206 */
[----:B------:R-:W-:Y:S02]  /*155c0*/  F2FP.BF16.F32.PACK_AB R31, R148, R31 ;  /* 0x0000001f941f723e */ /* 0x000fe400000010ff */
[----:B------:R-:W-:-:S02]  /*155d0*/  F2FP.BF16.F32.PACK_AB R29, R150, R29 ;  /* 0x0000001d961d723e */ /* 0x000fc400000010ff */
[C---:B------:R-:W-:Y:S02]  /*155e0*/  LOP3.LUT R5, R8.reuse, 0x380, RZ, 0xc0, !PT ;  /* 0x0000038008057812 */ /* 0x040fe400078ec0ff */
[----:B------:R-:W-:Y:S02]  /*155f0*/  F2FP.BF16.F32.PACK_AB R32, R149, R32 ;  /* 0x000000209520723e */ /* 0x000fe400000010ff */
[----:B------:R-:W-:Y:S02]  /*15600*/  F2FP.BF16.F32.PACK_AB R30, R151, R30 ;  /* 0x0000001e971e723e */ /* 0x000fe400000010ff */
[----:B------:R-:W-:Y:S02]  /*15610*/  IADD3 R12, P6, R8, 0x20, RZ ;  /* 0x00000020080c7810 */ /* 0x000fe40007fde0ff */
[----:B------:R-:W-:Y:S02]  /*15620*/  SEL R54, R27, R28, P0 ;  /* 0x0000001c1b367207 */ /* 0x000fe40000000000 */
[----:B------:R-:W-:-:S02]  /*15630*/  SHF.R.U64 R5, R5, 0x3, RZ ;  /* 0x0000000305057819 */ /* 0x000fc400000012ff */
[----:B------:R-:W-:Y:S02]  /*15640*/  SEL R50, R35, R36, P0 ;  /* 0x0000002423327207 */ /* 0x000fe40000000000 */
[----:B------:R-:W-:Y:S02]  /*15650*/  SEL R52, R31, R32, P0 ;  /* 0x000000201f347207 */ /* 0x000fe40000000000 */
[----:B------:R-:W-:Y:S01]  /*15660*/  SEL R28, R28, R27, P0 ;  /* 0x0000001b1c1c7207 */ /* 0x000fe20000000000 */
[----:B------:R-:W-:Y:S01]  /*15670*/  IMAD.X R27, RZ, RZ, R9, P6 ;  /* 0x000000ffff1b7224 */ /* 0x000fe200030e0609 */
[----:B------:R-:W-:Y:S02]  /*15680*/  SEL R72, R33, R34, P0 ;  /* 0x0000002221487207 */ /* 0x000fe40000000000 */
[----:B------:R-:W-:Y:S02]  /*15690*/  SEL R74, R29, R30, P0 ;  /* 0x0000001e1d4a7207 */ /* 0x000fe40000000000 */
[----:B------:R-:W-:-:S02]  /*156a0*/  LOP3.LUT R10, R12, 0x380, RZ, 0xc0, !PT ;  /* 0x000003800c0a7812 */ /* 0x000fc400078ec0ff */
[----:B------:R-:W-:Y:S02]  /*156b0*/  SEL R36, R36, R35, P0 ;  /* 0x0000002324247207 */ /* 0x000fe40000000000 */
[----:B------:R-:W-:Y:S02]  /*156c0*/  SEL R32, R32, R31, P0 ;  /* 0x0000001f20207207 */ /* 0x000fe40000000000 */
[----:B------:R-:W-:Y:S02]  /*156d0*/  SEL R34, R34, R33, P0 ;  /* 0x0000002122227207 */ /* 0x000fe40000000000 */
[----:B------:R-:W-:Y:S02]  /*156e0*/  SEL R30, R30, R29, P0 ;  /* 0x0000001d1e1e7207 */ /* 0x000fe40000000000 */
[C---:B------:R-:W-:Y:S02]  /*156f0*/  IADD3 R29, P1, R8.reuse, 0x40, RZ ;  /* 0x00000040081d7810 */ /* 0x040fe40007f3e0ff */
[----:B------:R-:W-:-:S02]  /*15700*/  IADD3 R31, P2, R8, 0x60, RZ ;  /* 0x00000060081f7810 */ /* 0x000fc40007f5e0ff */
[C---:B------:R-:W-:Y:S02]  /*15710*/  IADD3 R92, P3, R8.reuse, 0x4000, RZ ;  /* 0x00004000085c7810 */ /* 0x040fe40007f7e0ff */
[C---:B------:R-:W-:Y:S02]  /*15720*/  IADD3 R33, P4, R8.reuse, 0x4020, RZ ;  /* 0x0000402008217810 */ /* 0x040fe40007f9e0ff */
[C---:B------:R-:W-:Y:S01]  /*15730*/  IADD3 R35, P5, R8.reuse, 0x4040, RZ ;  /* 0x0000404008237810 */ /* 0x040fe20007fbe0ff */
[--C-:B------:R-:W-:Y:S01]  /*15740*/  IMAD.X R19, RZ, RZ, R9.reuse, P3 ;  /* 0x000000ffff137224 */ /* 0x100fe200018e0609 */
[----:B------:R-:W-:Y:S02]  /*15750*/  IADD3 R94, P6, R8, 0x4060, RZ ;  /* 0x00004060085e7810 */ /* 0x000fe40007fde0ff */
[----:B------:R-:W-:Y:S02]  /*15760*/  F2FP.BF16.F32.PACK_AB R25, R158, R25 ;  /* 0x000000199e19723e */ /* 0x000fe400000010ff */
[----:B------:R-:W-:Y:S01]  /*15770*/  F2FP.BF16.F32.PACK_AB R26, R159, R26 ;  /* 0x0000001a9f1a723e */ /* 0x000fe200000010ff */
[----:B------:R-:W-:Y:S01]  /*15780*/  IMAD.X R11, RZ, RZ, R9, P6 ;  /* 0x000000ffff0b7224 */ /* 0x000fe200030e0609 */
[----:B------:R-:W-:-:S02]  /*15790*/  LOP3.LUT R8, R5, R8, RZ, 0x3c, !PT ;  /* 0x0000000805087212 */ /* 0x000fc400078e3cff */
[----:B------:R-:W-:Y:S02]  /*157a0*/  SHF.R.U64 R5, R10, 0x3, RZ ;  /* 0x000000030a057819 */ /* 0x000fe400000012ff */
[----:B------:R-:W-:Y:S02]  /*157b0*/  F2FP.BF16.F32.PACK_AB R13, R172, R13 ;  /* 0x0000000dac0d723e */ /* 0x000fe400000010ff */
[----:B------:R-:W-:Y:S02]  /*157c0*/  F2FP.BF16.F32.PACK_AB R14, R173, R14 ;  /* 0x0000000ead0e723e */ /* 0x000fe400000010ff */
[----:B------:R-:W-:Y:S02]  /*157d0*/  SEL R76, R25, R26, P0 ;  /* 0x0000001a194c7207 */ /* 0x000fe40000000000 */
[----:B------:R-:W-:Y:S01]  /*157e0*/  SEL R78, R26, R25, P0 ;  /* 0x000000191a4e7207 */ /* 0x000fe20000000000 */
[----:B------:R-:W-:Y:S01]  /*157f0*/  IMAD.X R25, RZ, RZ, R9, P1 ;  /* 0x000000ffff197224 */ /* 0x000fe200008e0609 */
[----:B------:R-:W-:-:S02]  /*15800*/  LOP3.LUT R26, R5, R12, RZ, 0x3c, !PT ;  /* 0x0000000c051a7212 */ /* 0x000fc400078e3cff */
[----:B------:R-:W-:Y:S02]  /*15810*/  LOP3.LUT R5, R92, 0x380, RZ, 0xc0, !PT ;  /* 0x000003805c057812 */ /* 0x000fe400078ec0ff */
[----:B------:R-:W-:Y:S02]  /*15820*/  SEL R60, R13, R14, P0 ;  /* 0x0000000e0d3c7207 */ /* 0x000fe40000000000 */
[----:B------:R-:W-:Y:S01]  /*15830*/  SEL R62, R14, R13, P0 ;  /* 0x0000000d0e3e7207 */ /* 0x000fe20000000000 */
[----:B------:R-:W-:Y:S01]  /*15840*/  IMAD.X R13, RZ, RZ, R9, P5 ;  /* 0x000000ffff0d7224 */ /* 0x000fe200028e0609 */
[----:B------:R-:W-:Y:S02]  /*15850*/  LOP3.LUT R14, R29, 0x380, RZ, 0xc0, !PT ;  /* 0x000003801d0e7812 */ /* 0x000fe400078ec0ff */
[----:B------:R-:W-:Y:S02]  /*15860*/  LOP3.LUT R18, R31, 0x380, RZ, 0xc0, !PT ;  /* 0x000003801f127812 */ /* 0x000fe400078ec0ff */
[----:B------:R-:W-:-:S02]  /*15870*/  F2FP.BF16.F32.PACK_AB R43, R124, R43 ;  /* 0x0000002b7c2b723e */ /* 0x000fc400000010ff */
[----:B------:R-:W-:Y:S02]  /*15880*/  F2FP.BF16.F32.PACK_AB R44, R125, R44 ;  /* 0x0000002c7d2c723e */ /* 0x000fe400000010ff */
[----:B------:R-:W-:Y:S02]  /*15890*/  SHF.R.U64 R5, R5, 0x3, RZ ;  /* 0x0000000305057819 */ /* 0x000fe400000012ff */
[----:B------:R-:W-:Y:S02]  /*158a0*/  F2FP.BF16.F32.PACK_AB R41, R126, R41 ;  /* 0x000000297e29723e */ /* 0x000fe400000010ff */
[----:B------:R-:W-:Y:S02]  /*158b0*/  F2FP.BF16.F32.PACK_AB R42, R127, R42 ;  /* 0x0000002a7f2a723e */ /* 0x000fe400000010ff */
[----:B------:R-:W-:Y:S02]  /*158c0*/  F2FP.BF16.F32.PACK_AB R21, R164, R21 ;  /* 0x00000015a415723e */ /* 0x000fe400000010ff */
[----:B------:R-:W-:-:S02]  /*158d0*/  F2FP.BF16.F32.PACK_AB R24, R165, R24 ;  /* 0x00000018a518723e */ /* 0x000fc400000010ff */
[----:B------:R-:W-:Y:S02]  /*158e0*/  SHF.R.U64 R10, R14, 0x3, RZ ;  /* 0x000000030e0a7819 */ /* 0x000fe400000012ff */
[----:B------:R-:W-:Y:S02]  /*158f0*/  SHF.R.U64 R14, R18, 0x3, RZ ;  /* 0x00000003120e7819 */ /* 0x000fe400000012ff */
[----:B------:R-:W-:Y:S02]  /*15900*/  F2FP.BF16.F32.PACK_AB R15, R166, R15 ;  /* 0x0000000fa60f723e */ /* 0x000fe400000010ff */
[----:B------:R-:W-:Y:S02]  /*15910*/  F2FP.BF16.F32.PACK_AB R20, R167, R20 ;  /* 0x00000014a714723e */ /* 0x000fe400000010ff */
[----:B------:R-:W-:Y:S02]  /*15920*/  SEL R46, R43, R44, P0 ;  /* 0x0000002c2b2e7207 */ /* 0x000fe40000000000 */
[----:B------:R-:W-:-:S02]  /*15930*/  LOP3.LUT R18, R5, R92, RZ, 0x3c, !PT ;  /* 0x0000005c05127212 */ /* 0x000fc400078e3cff */
[----:B------:R-:W-:Y:S02]  /*15940*/  SEL R44, R44, R43, P0 ;  /* 0x0000002b2c2c7207 */ /* 0x000fe40000000000 */
[----:B------:R-:W-:Y:S02]  /*15950*/  SEL R56, R21, R24, P0 ;  /* 0x0000001815387207 */ /* 0x000fe40000000000 */
[----:B------:R-:W-:Y:S01]  /*15960*/  SEL R58, R24, R21, P0 ;  /* 0x00000015183a7207 */ /* 0x000fe20000000000 */
[----:B------:R-:W-:Y:S01]  /*15970*/  IMAD.X R21, RZ, RZ, R9, P2 ;  /* 0x000000ffff157224 */ /* 0x000fe200010e0609 */
[----:B------:R-:W-:Y:S02]  /*15980*/  SEL R68, R41, R42, P0 ;  /* 0x0000002a29447207 */ /* 0x000fe40000000000 */
[----:B------:R-:W-:Y:S02]  /*15990*/  SEL R42, R42, R41, P0 ;  /* 0x000000292a2a7207 */ /* 0x000fe40000000000 */
[----:B------:R-:W-:-:S02]  /*159a0*/  LOP3.LUT R24, R10, R29, RZ, 0x3c, !PT ;  /* 0x0000001d0a187212 */ /* 0x000fc400078e3cff */
[----:B------:R-:W-:Y:S02]  /*159b0*/  SEL R80, R15, R20, P0 ;  /* 0x000000140f507207 */ /* 0x000fe40000000000 */
[----:B------:R-:W-:Y:S01]  /*159c0*/  SEL R82, R20, R15, P0 ;  /* 0x0000000f14527207 */ /* 0x000fe20000000000 */
[----:B------:R-:W-:Y:S01]  /*159d0*/  IMAD.X R15, RZ, RZ, R9, P4 ;  /* 0x000000ffff0f7224 */ /* 0x000fe200020e0609 */
[----:B------:R-:W-:Y:S02]  /*159e0*/  MOV R53, R8 ;  /* 0x0000000800357202 */ /* 0x000fe40000000f00 */
[----:B------:R-:W-:Y:S02]  /*159f0*/  MOV R57, R24 ;  /* 0x0000001800397202 */ /* 0x000fe40000000f00 */
[----:B------:R-:W-:Y:S02]  /*15a00*/  LOP3.LUT R10, R33, 0x380, RZ, 0xc0, !PT ;  /* 0x00000380210a7812 */ /* 0x000fe400078ec0ff */
[----:B------:R-:W-:-:S02]  /*15a10*/  LOP3.LUT R29, R94, 0x380, RZ, 0xc0, !PT ;  /* 0x000003805e1d7812 */ /* 0x000fc400078ec0ff */
[----:B------:R-:W-:Y:S02]  /*15a20*/  SHF.R.U64 R10, R10, 0x3, RZ ;  /* 0x000000030a0a7819 */ /* 0x000fe400000012ff */
[----:B------:R-:W-:Y:S02]  /*15a30*/  SHF.R.U64 R29, R29, 0x3, RZ ;  /* 0x000000031d1d7819 */ /* 0x000fe400000012ff */
[----:B------:R-:W-:Y:S02]  /*15a40*/  LOP3.LUT R20, R14, R31, RZ, 0x3c, !PT ;  /* 0x0000001f0e147212 */ /* 0x000fe400078e3cff */
[----:B------:R-:W-:Y:S02]  /*15a50*/  LOP3.LUT R14, R10, R33, RZ, 0x3c, !PT ;  /* 0x000000210a0e7212 */ /* 0x000fe400078e3cff */
[----:B------:R-:W-:Y:S02]  /*15a60*/  LOP3.LUT R10, R29, R94, RZ, 0x3c, !PT ;  /* 0x0000005e1d0a7212 */ /* 0x000fe400078e3cff */
[----:B------:R-:W-:-:S02]  /*15a70*/  MOV R51, R20 ;  /* 0x0000001400337202 */ /* 0x000fc40000000f00 */
[----:B------:R-:W-:Y:S02]  /*15a80*/  MOV R20, R10 ;  /* 0x0000000a00147202 */ /* 0x000fe40000000f00 */
[----:B------:R-:W-:Y:S02]  /*15a90*/  LOP3.LUT R12, R35, 0x380, RZ, 0xc0, !PT ;  /* 0x00000380230c7812 */ /* 0x000fe400078ec0ff */
[----:B------:R-:W-:Y:S02]  /*15aa0*/  F2FP.BF16.F32.PACK_AB R39, R132, R39 ;  /* 0x000000278427723e */ /* 0x000fe400000010ff */
[----:B------:R-:W-:Y:S02]  /*15ab0*/  F2FP.BF16.F32.PACK_AB R40, R133, R40 ;  /* 0x000000288528723e */ /* 0x000fe400000010ff */
[----:B------:R-:W-:Y:S02]  /*15ac0*/  F2FP.BF16.F32.PACK_AB R37, R134, R37 ;  /* 0x000000258625723e */ /* 0x000fe400000010ff */
[----:B------:R-:W-:-:S02]  /*15ad0*/  F2FP.BF16.F32.PACK_AB R38, R135, R38 ;  /* 0x000000268726723e */ /* 0x000fc400000010ff */
[----:B------:R-:W-:Y:S02]  /*15ae0*/  SHF.R.U64 R12, R12, 0x3, RZ ;  /* 0x000000030c0c7819 */ /* 0x000fe400000012ff */
[----:B------:R-:W-:Y:S02]  /*15af0*/  SEL R48, R39, R40, P0 ;  /* 0x0000002827307207 */ /* 0x000fe40000000000 */
[----:B------:R-:W-:Y:S02]  /*15b00*/  SEL R40, R40, R39, P0 ;  /* 0x0000002728287207 */ /* 0x000fe40000000000 */
[----:B------:R-:W-:Y:S02]  /*15b10*/  SEL R70, R37, R38, P0 ;  /* 0x0000002625467207 */ /* 0x000fe40000000000 */
[----:B------:R-:W-:Y:S02]  /*15b20*/  LOP3.LUT R12, R12, R35, RZ, 0x3c, !PT ;  /* 0x000000230c0c7212 */ /* 0x000fe400078e3cff */
[----:B------:R-:W-:-:S02]  /*15b30*/  SEL R38, R38, R37, P0 ;  /* 0x0000002526267207 */ /* 0x000fc40000000000 */
[----:B------:R-:W-:Y:S02]  /*15b40*/  MOV R49, R14 ;  /* 0x0000000e00317202 */ /* 0x000fe40000000f00 */
[----:B------:R-:W-:Y:S02]  /*15b50*/  MOV R47, R12 ;  /* 0x0000000c002f7202 */ /* 0x000fe40000000f00 */
[----:B------:R-:W-:Y:S02]  /*15b60*/  MOV R59, R26 ;  /* 0x0000001a003b7202 */ /* 0x000fe40000000f00 */
[----:B------:R-:W-:Y:S02]  /*15b70*/  MOV R18, R18 ;  /* 0x0000001200127202 */ /* 0x000fe40000000f00 */
[----:B---3--:R-:W-:Y:S01]  /*15b80*/  LOP3.LUT R5, R45, 0x2, RZ, 0x3c, !PT ;  /* 0x000000022d057812 */ /* 0x008fe200078e3cff */
[----:B------:R-:W-:Y:S04]  /*15b90*/  SHFL.IDX PT, R46, R46, R45, 0x1c1f ;  /* 0x001c1f2d2e2e7589 */ /* 0x000fe800000e0000 */
[----:B------:R-:W2:Y:S04]  /*15ba0*/  SHFL.IDX PT, R9, R44, R5, 0x1c1f ;  /* 0x001c1f052c097589 */ /* 0x000ea800000e0000 */
[----:B------:R-:W-:Y:S04]  /*15bb0*/  SHFL.IDX PT, R68, R68, R45, 0x1c1f ;  /* 0x001c1f2d44447589 */ /* 0x000fe800000e0000 */
[----:B------:R-:W3:Y:S04]  /*15bc0*/  SHFL.IDX PT, R25, R42, R5, 0x1c1f ;  /* 0x001c1f052a197589 */ /* 0x000ee800000e0000 */
[----:B------:R-:W-:Y:S04]  /*15bd0*/  SHFL.IDX PT, R48, R48, R45, 0x1c1f ;  /* 0x001c1f2d30307589 */ /* 0x000fe800000e0000 */
[----:B------:R-:W-:Y:S04]  /*15be0*/  SHFL.IDX PT, R50, R50, R45, 0x1c1f ;  /* 0x001c1f2d32327589 */ /* 0x000fe800000e0000 */
[----:B------:R-:W-:Y:S01]  /*15bf0*/  SHFL.IDX PT, R56, R56, R45, 0x1c1f ;  /* 0x001c1f2d38387589 */ /* 0x000fe200000e0000 */
[----:B--2---:R-:W-:-:S03]  /*15c00*/  SEL R8, R46, R9, P0 ;  /* 0x000000092e087207 */ /* 0x004fc60000000000 */
[----:B------:R-:W-:Y:S01]  /*15c10*/  SHFL.IDX PT, R60, R60, R45, 0x1c1f ;  /* 0x001c1f2d3c3c7589 */ /* 0x000fe200000e0000 */
[----:B------:R-:W-:-:S03]  /*15c20*/  SEL R10, R9, R46, P0 ;  /* 0x0000002e090a7207 */ /* 0x000fc60000000000 */
[----:B------:R-:W2:Y:S01]  /*15c30*/  SHFL.IDX PT, R13, R40, R5, 0x1c1f ;  /* 0x001c1f05280d7589 */ /* 0x000ea200000e0000 */
[----:B---3--:R-:W-:-:S03]  /*15c40*/  SEL R9, R68, R25, P0 ;  /* 0x0000001944097207 */ /* 0x008fc60000000000 */
[----:B------:R-:W3:Y:S01]  /*15c50*/  SHFL.IDX PT, R15, R36, R5, 0x1c1f ;  /* 0x001c1f05240f7589 */ /* 0x000ee200000e0000 */
[----:B------:R-:W-:Y:S02]  /*15c60*/  SEL R11, R25, R68, P0 ;  /* 0x00000044190b7207 */ /* 0x000fe40000000000 */
[----:B------:R-:W4:Y:S08]  /*15c70*/  LDC.64 R68, c[0x0][0xbd8] ;  /* 0x0002f600ff447b82 */ /* 0x000f300000000a00 */
[----:B------:R-:W-:Y:S06]  /*15c80*/  BAR.SYNC.DEFER_BLOCKING 0x1, 0x100 ;  /* 0x0044000000007b1d */ /* 0x000fec0000010000 */
[----:B------:R-:W-:Y:S04]  /*15c90*/  SHFL.IDX PT, R33, R58, R5, 0x1c1f ;  /* 0x001c1f053a217589 */ /* 0x000fe800000e0000 */
[----:B------:R-:W0:Y:S04]  /*15ca0*/  SHFL.IDX PT, R35, R62, R5, 0x1c1f ;  /* 0x001c1f053e237589 */ /* 0x000e2800000e0000 */
[----:B------:R-:W-:Y:S01]  /*15cb0*/  SHFL.IDX PT, R64, R64, R45, 0x1c1f ;  /* 0x001c1f2d40407589 */ /* 0x000fe200000e0000 */
[----:B--2---:R-:W-:-:S02]  /*15cc0*/  SEL R12, R48, R13, P0 ;  /* 0x0000000d300c7207 */ /* 0x004fc40000000000 */
[----:B------:R-:W-:Y:S01]  /*15cd0*/  SEL R14, R13, R48, P0 ;  /* 0x000000300d0e7207 */ /* 0x000fe20000000000 */
[----:B------:R-:W-:Y:S01]  /*15ce0*/  SHFL.IDX PT, R70, R70, R45, 0x1c1f ;  /* 0x001c1f2d46467589 */ /* 0x000fe200000e0000 */
[----:B---3--:R-:W-:Y:S02]  /*15cf0*/  SEL R24, R50, R15, P0 ;  /* 0x0000000f32187207 */ /* 0x008fe40000000000 */
[----:B------:R-:W-:Y:S01]  /*15d00*/  SEL R26, R15, R50, P0 ;  /* 0x000000320f1a7207 */ /* 0x000fe20000000000 */
[----:B------:R2:W-:Y:S01]  /*15d10*/  STSM.16.M88.4 [R53], R8 ;  /* 0x0000000835007844 */ /* 0x0005e20000000200 */
[----:B----4-:R-:W-:-:S03]  /*15d20*/  ISETP.NE.U32.AND P3, PT, R68, RZ, PT ;  /* 0x000000ff4400720c */ /* 0x010fc60003f65070 */
[----:B------:R-:W-:Y:S04]  /*15d30*/  SHFL.IDX PT, R80, R80, R45, 0x1c1f ;  /* 0x001c1f2d50507589 */ /* 0x000fe800000e0000 */
[----:B------:R3:W4:Y:S04]  /*15d40*/  SHFL.IDX PT, R27, R38, R5, 0x1c1f ;  /* 0x001c1f05261b7589 */ /* 0x00072800000e0000 */
[----:B------:R-:W1:Y:S01]  /*15d50*/  SHFL.IDX PT, R37, R66, R5, 0x1c1f ;  /* 0x001c1f0542257589 */ /* 0x000e6200000e0000 */
[----:B0-----:R-:W-:-:S03]  /*15d60*/  SEL R36, R60, R35, P0 ;  /* 0x000000233c247207 */ /* 0x001fc60000000000 */
[----:B------:R-:W0:Y:S01]  /*15d70*/  SHFL.IDX PT, R39, R82, R5, 0x1c1f ;  /* 0x001c1f0552277589 */ /* 0x000e2200000e0000 */
[----:B--2---:R-:W2:Y:S01]  /*15d80*/  LDC.64 R8, c[0x0][0xbd8] ;  /* 0x0002f600ff087b82 */ /* 0x004ea20000000a00 */
[----:B---3--:R-:W-:Y:S02]  /*15d90*/  SEL R38, R35, R60, P0 ;  /* 0x0000003c23267207 */ /* 0x008fe40000000000 */
[----:B------:R-:W-:Y:S01]  /*15da0*/  SHFL.IDX PT, R52, R52, R45, 0x1c1f ;  /* 0x001c1f2d34347589 */ /* 0x000fe200000e0000 */
[----:B------:R-:W-:-:S03]  /*15db0*/  ISETP.NE.AND.EX P3, PT, R69, RZ, PT, P3 ;  /* 0x000000ff4500720c */ /* 0x000fc60003f65330 */
[----:B------:R-:W-:Y:S04]  /*15dc0*/  SHFL.IDX PT, R72, R72, R45, 0x1c1f ;  /* 0x001c1f2d48487589 */ /* 0x000fe800000e0000 */
[----:B------:R-:W-:Y:S04]  /*15dd0*/  SHFL.IDX PT, R84, R84, R45, 0x1c1f ;  /* 0x001c1f2d54547589 */ /* 0x000fe800000e0000 */
[----:B------:R3:W-:Y:S01]  /*15de0*/  SHFL.IDX PT, R19, R32, R5, 0x1c1f ;  /* 0x001c1f0520137589 */ /* 0x0007e200000e0000 */
[----:B----4-:R-:W-:Y:S02]  /*15df0*/  SEL R13, R70, R27, P0 ;  /* 0x0000001b460d7207 */ /* 0x010fe40000000000 */
[----:B------:R-:W-:Y:S01]  /*15e00*/  SEL R15, R27, R70, P0 ;  /* 0x000000461b0f7207 */ /* 0x000fe20000000000 */
[----:B------:R4:W4:Y:S01]  /*15e10*/  SHFL.IDX PT, R29, R34, R5, 0x1c1f ;  /* 0x001c1f05221d7589 */ /* 0x00092200000e0000 */
[----:B-1----:R-:W-:-:S02]  /*15e20*/  SEL R40, R64, R37, P0 ;  /* 0x0000002540287207 */ /* 0x002fc40000000000 */
[----:B------:R-:W-:Y:S01]  /*15e30*/  SEL R42, R37, R64, P0 ;  /* 0x00000040252a7207 */ /* 0x000fe20000000000 */
[----:B------:R-:W1:Y:S01]  /*15e40*/  SHFL.IDX PT, R41, R86, R5, 0x1c1f ;  /* 0x001c1f0556297589 */ /* 0x000e6200000e0000 */
[----:B--2---:R-:W-:Y:S01]  /*15e50*/  IMAD.WIDE R10, R216, 0x4, R8 ;  /* 0x00000004d80a7825 */ /* 0x004fe200078e0208 */
[----:B---3--:R-:W-:Y:S01]  /*15e60*/  SEL R32, R56, R33, P0 ;  /* 0x0000002138207207 */ /* 0x008fe20000000000 */
[----:B------:R-:W2:Y:S01]  /*15e70*/  LDC.64 R8, c[0x0][0xbe0] ;  /* 0x0002f800ff087b82 */ /* 0x000ea20000000a00 */
[----:B------:R-:W-:Y:S01]  /*15e80*/  SHFL.IDX PT, R54, R54, R45, 0x1c1f ;  /* 0x001c1f2d36367589 */ /* 0x000fe200000e0000 */
[----:B0-----:R-:W-:Y:S02]  /*15e90*/  SEL R35, R39, R80, P0 ;  /* 0x0000005027237207 */ /* 0x001fe40000000000 */
[----:B----4-:R-:W-:Y:S01]  /*15ea0*/  SEL R34, R33, R56, P0 ;  /* 0x0000003821227207 */ /* 0x010fe20000000000 */
[----:B------:R-:W-:Y:S01]  /*15eb0*/  SHFL.IDX PT, R74, R74, R45, 0x1c1f ;  /* 0x001c1f2d4a4a7589 */ /* 0x000fe200000e0000 */
[----:B------:R-:W-:-:S03]  /*15ec0*/  SEL R33, R80, R39, P0 ;  /* 0x0000002750217207 */ /* 0x000fc60000000000 */
[----:B------:R-:W-:Y:S04]  /*15ed0*/  SHFL.IDX PT, R76, R76, R45, 0x1c1f ;  /* 0x001c1f2d4c4c7589 */ /* 0x000fe800000e0000 */
[----:B------:R-:W-:Y:S04]  /*15ee0*/  SHFL.IDX PT, R88, R88, R45, 0x1c1f ;  /* 0x001c1f2d58587589 */ /* 0x000fe800000e0000 */
[----:B------:R0:W3:Y:S01]  /*15ef0*/  SHFL.IDX PT, R21, R28, R5, 0x1c1f ;  /* 0x001c1f051c157589 */ /* 0x0000e200000e0000 */
[----:B------:R-:W-:Y:S02]  /*15f00*/  SEL R25, R72, R29, P0 ;  /* 0x0000001d48197207 */ /* 0x000fe40000000000 */
[----:B------:R-:W-:Y:S01]  /*15f10*/  SEL R27, R29, R72, P0 ;  /* 0x000000481d1b7207 */ /* 0x000fe20000000000 */
[----:B------:R4:W2:Y:S01]  /*15f20*/  SHFL.IDX PT, R31, R30, R5, 0x1c1f ;  /* 0x001c1f051e1f7589 */ /* 0x0008a200000e0000 */
[----:B-1----:R-:W-:-:S02]  /*15f30*/  SEL R37, R84, R41, P0 ;  /* 0x0000002954257207 */ /* 0x002fc40000000000 */
[----:B------:R-:W-:Y:S01]  /*15f40*/  SEL R39, R41, R84, P0 ;  /* 0x0000005429277207 */ /* 0x000fe20000000000 */
[----:B------:R-:W1:Y:S01]  /*15f50*/  SHFL.IDX PT, R55, R78, R5, 0x1c1f ;  /* 0x001c1f054e377589 */ /* 0x000e6200000e0000 */
[----:B0-----:R-:W-:-:S03]  /*15f60*/  SEL R28, R52, R19, P0 ;  /* 0x00000013341c7207 */ /* 0x001fc60000000000 */
[----:B------:R-:W0:Y:S01]  /*15f70*/  SHFL.IDX PT, R43, R90, R5, 0x1c1f ;  /* 0x001c1f055a2b7589 */ /* 0x000e2200000e0000 */
[----:B----4-:R-:W-:-:S03]  /*15f80*/  SEL R30, R19, R52, P0 ;  /* 0x00000034131e7207 */ /* 0x010fc60000000000 */
[----:B------:R-:W-:Y:S04]  /*15f90*/  STSM.16.M88.4 [R59], R12 ;  /* 0x0000000c3b007844 */ /* 0x000fe80000000200 */
[----:B------:R-:W-:Y:S01]  /*15fa0*/  STSM.16.M88.4 [R57], R24 ;  /* 0x0000001839007844 */ /* 0x000fe20000000200 */
[----:B---3--:R-:W-:Y:S02]  /*15fb0*/  SEL R52, R54, R21, P0 ;  /* 0x0000001536347207 */ /* 0x008fe40000000000 */
[----:B------:R-:W-:Y:S02]  /*15fc0*/  SEL R54, R21, R54, P0 ;  /* 0x0000003615367207 */ /* 0x000fe40000000000 */
[----:B--2---:R-:W-:Y:S02]  /*15fd0*/  SEL R29, R74, R31, P0 ;  /* 0x0000001f4a1d7207 */ /* 0x004fe40000000000 */
[----:B------:R-:W-:-:S02]  /*15fe0*/  SEL R31, R31, R74, P0 ;  /* 0x0000004a1f1f7207 */ /* 0x000fc40000000000 */
[----:B-1----:R-:W-:Y:S02]  /*15ff0*/  SEL R53, R76, R55, P0 ;  /* 0x000000374c357207 */ /* 0x002fe40000000000 */
[----:B------:R-:W-:Y:S01]  /*16000*/  SEL R55, R55, R76, P0 ;  /* 0x0000004c37377207 */ /* 0x000fe20000000000 */
[----:B------:R-:W-:Y:S01]  /*16010*/  STSM.16.M88.4 [R51], R28 ;  /* 0x0000001c33007844 */ /* 0x000fe20000000200 */
[----:B0-----:R-:W-:Y:S02]  /*16020*/  SEL R41, R88, R43, P0 ;  /* 0x0000002b58297207 */ /* 0x001fe40000000000 */
[----:B------:R-:W-:Y:S01]  /*16030*/  SEL R43, R43, R88, P0 ;  /* 0x000000582b2b7207 */ /* 0x000fe20000000000 */
[----:B------:R0:W-:Y:S01]  /*16040*/  STSM.16.M88.4 [R18], R52 ;  /* 0x0000003412007844 */ /* 0x0001e20000000200 */
[----:B------:R-:W-:-:S03]  /*16050*/  ISETP.NE.U32.AND P0, PT, R8, RZ, PT ;  /* 0x000000ff0800720c */ /* 0x000fc60003f05070 */
[----:B------:R1:W-:Y:S01]  /*16060*/  STSM.16.M88.4 [R49], R32 ;  /* 0x0000002031007844 */ /* 0x0003e20000000200 */
[----:B------:R-:W-:Y:S01]  /*16070*/  ISETP.NE.AND.EX P0, PT, R9, RZ, PT, P0 ;  /* 0x000000ff0900720c */ /* 0x000fe20003f05300 */
[----:B------:R-:W2:Y:S02]  /*16080*/  LDC R50, c[0x0][0xa88] ;  /* 0x0002a200ff327b82 */ /* 0x000ea40000000800 */
[----:B------:R1:W-:Y:S04]  /*16090*/  STSM.16.M88.4 [R47], R36 ;  /* 0x000000242f007844 */ /* 0x0003e80000000200 */
[----:B------:R1:W-:Y:S01]  /*160a0*/  STSM.16.M88.4 [R20], R40 ;  /* 0x0000002814007844 */ /* 0x0003e20000000200 */
[----:B0-----:R-:W-:Y:S01]  /*160b0*/  IMAD.MOV.U32 R18, RZ, RZ, RZ ;  /* 0x000000ffff127224 */ /* 0x001fe200078e00ff */
[----:B------:R-:W-:Y:S08]  /*160c0*/  BAR.SYNC.DEFER_BLOCKING 0x1, 0x100 ;  /* 0x0044000000007b1d */ /* 0x000ff00000010000 */
[----:B------:R-:W0:Y:S01]  /*160d0*/  @P0 LDC.64 R8, c[0x0][0xbe0] ;  /* 0x0002f800ff080b82 */ /* 0x000e220000000a00 */
[----:B------:R1:W5:Y:S01]  /*160e0*/  @P3 LDG.E R18, desc[UR44][R10.64] ;  /* 0x0000002c0a123981 */ /* 0x000362000c1e1900 */
[----:B------:R-:W-:-:S04]  /*160f0*/  IMAD R5, R212, 0x40, R23 ;  /* 0x00000040d4057824 */ /* 0x000fc800078e0217 */
[----:B------:R-:W-:-:S04]  /*16100*/  IMAD.WIDE R6, R5, 0x2, R6 ;  /* 0x0000000205067825 */ /* 0x000fc800078e0206 */
[----:B0-----:R-:W-:-:S05]  /*16110*/  @P0 IMAD.WIDE R8, R216, 0x4, R8 ;  /* 0x00000004d8080825 */ /* 0x001fca00078e0208 */
[----:B--2---:R1:W5:Y:S01]  /*16120*/  @P0 LDG.E R50, desc[UR44][R8.64] ;  /* 0x0000002c08320981 */ /* 0x004362000c1e1900 */
[----:B------:R-:W-:Y:S05]  /*16130*/  @P0 BRA `(.L_x_1006) ;  /* 0x0000000000100947 */ /* 0x000fea0003800000 */
[----:B------:R-:W-:Y:S05]  /*16140*/  @!P3 BRA `(.L_x_1006) ;  /* 0x00000000000cb947 */ /* 0x000fea0003800000 */
[----:B------:R-:W2:Y:S04]  /*16150*/  LDG.E R5, desc[UR44][R10.64] ;  /* 0x0000002c0a057981 */ /* 0x000ea8000c1e1900 */
[----:B-----5:R-:W2:Y:S02]  /*16160*/  LDG.E R50, desc[UR44][R10.64+0x4] ;  /* 0x0000042c0a327981 */ /* 0x020ea4000c1e1900 */
[----:B--2---:R-:W-:-:S07]  /*16170*/  IMAD.IADD R50, R50, 0x1, -R5 ;  /* 0x0000000132327824 */ /* 0x004fce00078e0a05 */
.L_x_1006:
[----:B------:R-:W-:Y:S01]  /*16180*/  SHF.R.S32.HI R51, RZ, 0x1f, R215 ;  /* 0x0000001fff337819 */ /* 0x000fe200000114d7 */
[----:B------:R-:W-:Y:S01]  /*16190*/  ULDC.64 UR4, c[0x0][0xb70] ;  /* 0x0002dc0000047ab9 */ /* 0x000fe20000000a00 */
[----:B-----5:R-:W-:Y:S01]  /*161a0*/  SHF.R.S32.HI R19, RZ, 0x1f, R18 ;  /* 0x0000001fff137819 */ /* 0x020fe20000011412 */
[----:B------:R-:W-:Y:S01]  /*161b0*/  IMAD R15, R217, 0x80, R220 ;  /* 0x00000080d90f7824 */ /* 0x000fe200078e02dc */
[----:B------:R-:W-:Y:S01]  /*161c0*/  SHF.R.S32.HI R52, RZ, 0x1f, R216 ;  /* 0x0000001fff347819 */ /* 0x000fe200000114d8 */
[----:B-1----:R-:W-:Y:S01]  /*161d0*/  IMAD R8, R51, UR4, RZ ;  /* 0x0000000433087c24 */ /* 0x002fe2000f8e02ff */
[----:B------:R-:W-:Y:S02]  /*161e0*/  SEL R53, R216, RZ, !P3 ;  /* 0x000000ffd8357207 */ /* 0x000fe40005800000 */
[----:B------:R-:W-:Y:S01]  /*161f0*/  SEL R52, R52, RZ, !P3 ;  /* 0x000000ff34347207 */ /* 0x000fe20005800000 */
[C---:B------:R-:W-:Y:S01]  /*16200*/  IMAD R5, R215.reuse, UR5, R8 ;  /* 0x00000005d7057c24 */ /* 0x040fe2000f8e0208 */
[C---:B------:R-:W-:Y:S01]  /*16210*/  IADD3 R25, P2, R6.reuse, 0x2000, RZ ;  /* 0x0000200006197810 */ /* 0x040fe20007f5e0ff */
[----:B------:R-:W-:Y:S01]  /*16220*/  IMAD.WIDE.U32 R8, R215, UR4, R18 ;  /* 0x00000004d7087c25 */ /* 0x000fe2000f8e0012 */
[----:B------:R-:W-:Y:S01]  /*16230*/  ULDC.64 UR4, c[0x0][0xb78] ;  /* 0x0002de0000047ab9 */ /* 0x000fe20000000a00 */
[----:B------:R-:W-:-:S02]  /*16240*/  IADD3 R11, P6, R6, 0x3000, RZ ;  /* 0x00003000060b7810 */ /* 0x000fc40007fde0ff */
[----:B------:R-:W-:Y:S01]  /*16250*/  IMAD.IADD R9, R9, 0x1, R5 ;  /* 0x0000000109097824 */ /* 0x000fe200078e0205 */
[----:B------:R-:W-:Y:S01]  /*16260*/  IADD3 R33, P1, R6, 0x1000, RZ ;  /* 0x0000100006217810 */ /* 0x000fe20007f3e0ff */
[----:B------:R-:W-:Y:S01]  /*16270*/  IMAD R5, R52, UR4, RZ ;  /* 0x0000000434057c24 */ /* 0x000fe2000f8e02ff */
[----:B------:R-:W-:Y:S01]  /*16280*/  LOP3.LUT R24, R25, 0x380, RZ, 0xc0, !PT ;  /* 0x0000038019187812 */ /* 0x000fe200078ec0ff */
[----:B------:R-:W-:Y:S01]  /*16290*/  IMAD.WIDE.U32 R8, R53, UR4, R8 ;  /* 0x0000000435087c25 */ /* 0x000fe2000f8e0008 */
[----:B------:R-:W-:Y:S02]  /*162a0*/  LOP3.LUT R10, R11, 0x380, RZ, 0xc0, !PT ;  /* 0x000003800b0a7812 */ /* 0x000fe400078ec0ff */
[----:B------:R-:W-:Y:S01]  /*162b0*/  LOP3.LUT R32, R33, 0x380, RZ, 0xc0, !PT ;  /* 0x0000038021207812 */ /* 0x000fe200078ec0ff */
[----:B------:R-:W-:Y:S01]  /*162c0*/  IMAD R13, R53, UR5, R5 ;  /* 0x00000005350d7c24 */ /* 0x000fe2000f8e0205 */
[----:B------:R-:W-:Y:S01]  /*162d0*/  SHF.R.S32.HI R5, RZ, 0x1f, R15 ;  /* 0x0000001fff057819 */ /* 0x000fe2000001140f */
[----:B------:R-:W-:Y:S01]  /*162e0*/  ULDC.64 UR4, c[0x0][0xb40] ;  /* 0x0002d00000047ab9 */ /* 0x000fe20000000a00 */
[----:B------:R-:W-:-:S02]  /*162f0*/  IADD3 R12, P0, R15, R8, RZ ;  /* 0x000000080f0c7210 */ /* 0x000fc40007f1e0ff */
[----:B------:R-:W-:Y:S02]  /*16300*/  SHF.R.U64 R24, R24, 0x3, RZ ;  /* 0x0000000318187819 */ /* 0x000fe400000012ff */
[----:B------:R-:W-:Y:S01]  /*16310*/  IADD3.X R5, R5, R9, R13, P0, !PT ;  /* 0x0000000905057210 */ /* 0x000fe200007fe40d */
[----:B------:R-:W-:Y:S01]  /*16320*/  IMAD.X R9, RZ, RZ, R7, P6 ;  /* 0x000000ffff097224 */ /* 0x000fe200030e0607 */
[----:B------:R-:W-:Y:S02]  /*16330*/  LEA R48, P0, R12, UR4, 0x2 ;  /* 0x000000040c307c11 */ /* 0x000fe4000f8010ff */
[----:B------:R-:W-:Y:S02]  /*16340*/  SHF.R.U64 R10, R10, 0x3, RZ ;  /* 0x000000030a0a7819 */ /* 0x000fe400000012ff */
[----:B------:R-:W-:Y:S02]  /*16350*/  SHF.R.U64 R32, R32, 0x3, RZ ;  /* 0x0000000320207819 */ /* 0x000fe400000012ff */
[----:B------:R-:W-:Y:S01]  /*16360*/  LEA.HI.X R49, R12, UR5, R5, 0x2, P0 ;  /* 0x000000050c317c11 */ /* 0x000fe200080f1405 */
[----:B------:R-:W-:Y:S01]  /*16370*/  VIADD R5, R15, 0x8 ;  /* 0x000000080f057836 */ /* 0x000fe20000000000 */
[----:B------:R-:W-:Y:S01]  /*16380*/  LOP3.LUT R24, R24, R25, RZ, 0x3c, !PT ;  /* 0x0000001918187212 */ /* 0x000fe200078e3cff */
[----:B------:R-:W-:Y:S01]  /*16390*/  IMAD.X R25, RZ, RZ, R7, P2 ;  /* 0x000000ffff197224 */ /* 0x000fe200010e0607 */
[----:B------:R-:W-:Y:S01]  /*163a0*/  LOP3.LUT P0, RZ, R219, 0x3, RZ, 0xc0, !PT ;  /* 0x00000003dbff7812 */ /* 0x000fe2000780c0ff */
[----:B------:R-:W-:Y:S01]  /*163b0*/  ULDC.64 UR4, c[0x0][0xaa0] ;  /* 0x0002a80000047ab9 */ /* 0x000fe20000000a00 */
[----:B------:R-:W-:-:S02]  /*163c0*/  IADD3 R45, P5, R6, 0x4000, RZ ;  /* 0x00004000062d7810 */ /* 0x000fc40007fbe0ff */
[----:B------:R-:W-:Y:S02]  /*163d0*/  LOP3.LUT R8, R10, R11, RZ, 0x3c, !PT ;  /* 0x0000000b0a087212 */ /* 0x000fe400078e3cff */
[C---:B------:R-:W-:Y:S02]  /*163e0*/  IADD3 R37, P4, R6.reuse, 0x5000, RZ ;  /* 0x0000500006257810 */ /* 0x040fe40007f9e0ff */
[----:B------:R-:W-:Y:S02]  /*163f0*/  IADD3 R29, P3, R6, 0x6000, RZ ;  /* 0x00006000061d7810 */ /* 0x000fe40007f7e0ff */
[----:B------:R-:W-:Y:S01]  /*16400*/  LOP3.LUT R32, R32, R33, RZ, 0x3c, !PT ;  /* 0x0000002120207212 */ /* 0x000fe200078e3cff */
[----:B------:R-:W-:Y:S01]  /*16410*/  IMAD.X R33, RZ, RZ, R7, P1 ;  /* 0x000000ffff217224 */ /* 0x000fe200008e0607 */
[----:B------:R-:W-:Y:S02]  /*16420*/  IADD3 R10, P2, R6, 0x7000, RZ ;  /* 0x00007000060a7810 */ /* 0x000fe40007f5e0ff */
[----:B------:R-:W-:-:S02]  /*16430*/  ISETP.GE.OR P1, PT, R15, R50, P0 ;  /* 0x000000320f00720c */ /* 0x000fc40000726670 */
[----:B------:R-:W-:Y:S01]  /*16440*/  LOP3.LUT R44, R45, 0x380, RZ, 0xc0, !PT ;  /* 0x000003802d2c7812 */ /* 0x000fe200078ec0ff */
[----:B------:R-:W-:Y:S01]  /*16450*/  IMAD.X R13, RZ, RZ, R7, P2 ;  /* 0x000000ffff0d7224 */ /* 0x000fe200010e0607 */
[----:B------:R-:W-:Y:S02]  /*16460*/  LOP3.LUT R36, R37, 0x380, RZ, 0xc0, !PT ;  /* 0x0000038025247812 */ /* 0x000fe400078ec0ff */
[----:B------:R-:W-:Y:S02]  /*16470*/  LOP3.LUT R28, R29, 0x380, RZ, 0xc0, !PT ;  /* 0x000003801d1c7812 */ /* 0x000fe400078ec0ff */
[----:B------:R-:W-:Y:S02]  /*16480*/  ISETP.GE.OR P0, PT, R5, R50, P0 ;  /* 0x000000320500720c */ /* 0x000fe40000706670 */
[----:B------:R-:W-:Y:S02]  /*16490*/  LOP3.LUT R5, R10, 0x380, RZ, 0xc0, !PT ;  /* 0x000003800a057812 */ /* 0x000fe400078ec0ff */
[----:B------:R-:W-:Y:S01]  /*164a0*/  LOP3.LUT R11, R6, 0x380, RZ, 0xc0, !PT ;  /* 0x00000380060b7812 */ /* 0x000fe200078ec0ff */
[----:B------:R0:W-:Y:S01]  /*164b0*/  @!P1 STG.E desc[UR44][R48.64], R3 ;  /* 0x0000000330009986 */ /* 0x0001e2000c10192c */
[----:B------:R-:W-:-:S02]  /*164c0*/  SHF.R.U64 R44, R44, 0x3, RZ ;  /* 0x000000032c2c7819 */ /* 0x000fc400000012ff */
[----:B------:R-:W-:Y:S02]  /*164d0*/  SHF.R.U64 R36, R36, 0x3, RZ ;  /* 0x0000000324247819 */ /* 0x000fe400000012ff */
[----:B------:R-:W-:Y:S02]  /*164e0*/  SHF.R.U64 R28, R28, 0x3, RZ ;  /* 0x000000031c1c7819 */ /* 0x000fe400000012ff */
[----:B------:R-:W-:Y:S01]  /*164f0*/  SHF.R.U64 R5, R5, 0x3, RZ ;  /* 0x0000000305057819 */ /* 0x000fe200000012ff */
[----:B------:R1:W-:Y:S01]  /*16500*/  @!P0 STG.E desc[UR44][R48.64+0x20], R0 ;  /* 0x0000200030008986 */ /* 0x0003e2000c10192c */
[----:B------:R-:W-:Y:S02]  /*16510*/  SHF.R.U64 R11, R11, 0x3, RZ ;  /* 0x000000030b0b7819 */ /* 0x000fe400000012ff */
[----:B------:R-:W-:Y:S01]  /*16520*/  LOP3.LUT R44, R44, R45, RZ, 0x3c, !PT ;  /* 0x0000002d2c2c7212 */ /* 0x000fe200078e3cff */
[--C-:B------:R-:W-:Y:S01]  /*16530*/  IMAD.X R45, RZ, RZ, R7.reuse, P5 ;  /* 0x000000ffff2d7224 */ /* 0x100fe200028e0607 */
[----:B------:R-:W-:Y:S01]  /*16540*/  LOP3.LUT R36, R36, R37, RZ, 0x3c, !PT ;  /* 0x0000002524247212 */ /* 0x000fe200078e3cff */
[--C-:B------:R-:W-:Y:S01]  /*16550*/  IMAD.X R37, RZ, RZ, R7.reuse, P4 ;  /* 0x000000ffff257224 */ /* 0x100fe200020e0607 */
[----:B------:R-:W-:Y:S01]  /*16560*/  LOP3.LUT R28, R28, R29, RZ, 0x3c, !PT ;  /* 0x0000001d1c1c7212 */ /* 0x000fe200078e3cff */
[----:B------:R-:W-:Y:S01]  /*16570*/  IMAD.X R29, RZ, RZ, R7, P3 ;  /* 0x000000ffff1d7224 */ /* 0x000fe200018e0607 */
[----:B------:R-:W-:Y:S01]  /*16580*/  LOP3.LUT R12, R5, R10, RZ, 0x3c, !PT ;  /* 0x0000000a050c7212 */ /* 0x000fe200078e3cff */
[----:B------:R-:W5:Y:S01]  /*16590*/  LD.E.128 R32, desc[UR44][R32.64] ;  /* 0x0000002c20207980 */ /* 0x000f62000c101d00 */
[----:B------:R-:W-:-:S03]  /*165a0*/  LOP3.LUT R6, R11, R6, RZ, 0x3c, !PT ;  /* 0x000000060b067212 */ /* 0x000fc600078e3cff */
[----:B------:R-:W5:Y:S01]  /*165b0*/  LD.E.128 R24, desc[UR44][R24.64] ;  /* 0x0000002c18187980 */ /* 0x000f62000c101d00 */
[----:B------:R-:W-:-:S03]  /*165c0*/  SHF.R.S32.HI R21, RZ, 0x1f, R23 ;  /* 0x0000001fff157819 */ /* 0x000fc60000011417 */
[----:B------:R2:W5:Y:S04]  /*165d0*/  LD.E.128 R40, desc[UR44][R6.64] ;  /* 0x0000002c06287980 */ /* 0x000568000c101d00 */
[----:B------:R-:W5:Y:S04]  /*165e0*/  LD.E.128 R8, desc[UR44][R8.64] ;  /* 0x0000002c08087980 */ /* 0x000f68000c101d00 */
[----:B------:R-:W5:Y:S04]  /*165f0*/  LD.E.128 R44, desc[UR44][R44.64] ;  /* 0x0000002c2c2c7980 */ /* 0x000f68000c101d00 */
[----:B------:R-:W5:Y:S04]  /*16600*/  LD.E.128 R36, desc[UR44][R36.64] ;  /* 0x0000002c24247980 */ /* 0x000f68000c101d00 */
[----:B------:R-:W5:Y:S04]  /*16610*/  LD.E.128 R28, desc[UR44][R28.64] ;  /* 0x0000002c1c1c7980 */ /* 0x000f68000c101d00 */
[----:B------:R-:W5:Y:S01]  /*16620*/  LD.E.128 R12, desc[UR44][R12.64] ;  /* 0x0000002c0c0c7980 */ /* 0x000f62000c101d00 */
[----:B0-----:R-:W-:Y:S01]  /*16630*/  IMAD R3, R19, UR4, RZ ;  /* 0x0000000413037c24 */ /* 0x001fe2000f8e02ff */
[----:B------:R-:W-:Y:S01]  /*16640*/  @!PT LDS RZ, [RZ] ;  /* 0x00000000fffff984 */ /* 0x000fe20000000800 */
[----:B------:R-:W-:Y:S01]  /*16650*/  @!PT LDS RZ, [RZ] ;  /* 0x00000000fffff984 */ /* 0x000fe20000000800 */
[----:B------:R-:W-:Y:S01]  /*16660*/  @!PT LDS RZ, [RZ] ;  /* 0x00000000fffff984 */ /* 0x000fe20000000800 */
[----:B------:R-:W-:Y:S01]  /*16670*/  @!PT LDS RZ, [RZ] ;  /* 0x00000000fffff984 */ /* 0x000fe20000000800 */
[----:B------:R0:W-:Y:S06]  /*16680*/  MEMBAR.ALL.CTA ;  /* 0x0000000000007992 */ /* 0x0001ec0000008000 */
[----:B0-----:R-:W0:Y:S01]  /*16690*/  FENCE.VIEW.ASYNC.S ;  /* 0x00000000000073c6 */ /* 0x001e220000000000 */
[----:B------:R-:W-:-:S02]  /*166a0*/  IMAD.MOV.U32 R20, RZ, RZ, R23 ;  /* 0x000000ffff147224 */ /* 0x000fc400078e0017 */
[C---:B------:R-:W-:Y:S02]  /*166b0*/  IMAD R3, R18.reuse, UR5, R3 ;  /* 0x0000000512037c24 */ /* 0x040fe4000f8e0203 */
[----:B--2---:R-:W-:Y:S01]  /*166c0*/  IMAD.WIDE.U32 R6, R18, UR4, R20 ;  /* 0x0000000412067c25 */ /* 0x004fe2000f8e0014 */
[----:B------:R-:W-:-:S03]  /*166d0*/  ULDC.64 UR4, c[0x0][0xae0] ;  /* 0x0002b80000047ab9 */ /* 0x000fc60000000a00 */
[----:B------:R-:W-:Y:S02]  /*166e0*/  IMAD R50, R217, -0x80, R50 ;  /* 0xffffff80d9327824 */ /* 0x000fe400078e0232 */
[----:B------:R-:W-:Y:S02]  /*166f0*/  IMAD.IADD R7, R7, 0x1, R3 ;  /* 0x0000000107077824 */ /* 0x000fe400078e0203 */
[----:B------:R-:W-:Y:S01]  /*16700*/  IMAD R18, R51, UR4, RZ ;  /* 0x0000000433127c24 */ /* 0x000fe2000f8e02ff */
[C---:B------:R-:W-:Y:S01]  /*16710*/  ISETP.GE.AND P2, PT, R212.reuse, R50, PT ;  /* 0x00000032d400720c */ /* 0x040fe20003f46270 */
[----:B-1----:R-:W-:Y:S02]  /*16720*/  VIADD R0, R212, 0x20 ;  /* 0x00000020d4007836 */ /* 0x002fe40000000000 */
[C---:B------:R-:W-:Y:S02]  /*16730*/  IMAD R19, R215.reuse, UR5, R18 ;  /* 0x00000005d7137c24 */ /* 0x040fe4000f8e0212 */
[----:B------:R-:W-:Y:S01]  /*16740*/  IMAD.WIDE.U32 R6, R215, UR4, R6 ;  /* 0x00000004d7067c25 */ /* 0x000fe2000f8e0006 */
[----:B------:R-:W-:-:S03]  /*16750*/  ULDC.64 UR4, c[0x0][0xae8] ;  /* 0x0002ba0000047ab9 */ /* 0x000fc60000000a00 */
[----:B------:R-:W-:Y:S01]  /*16760*/  VIADD R4, R4, 0x28820 ;  /* 0x0002882004047836 */ /* 0x000fe20000000000 */
[-C--:B------:R-:W-:Y:S01]  /*16770*/  ISETP.GE.AND P4, PT, R0, R50.reuse, PT ;  /* 0x000000320000720c */ /* 0x080fe20003f86270 */
[----:B------:R-:W-:Y:S02]  /*16780*/  VIADD R3, R212, 0x40 ;  /* 0x00000040d4037836 */ /* 0x000fe40000000000 */
[----:B------:R-:W-:Y:S01]  /*16790*/  IMAD.IADD R7, R7, 0x1, R19 ;  /* 0x0000000107077824 */ /* 0x000fe200078e0213 */
[----:B------:R-:W-:Y:S01]  /*167a0*/  PRMT R4, RZ, 0x654, R4 ;  /* 0x00000654ff047816 */ /* 0x000fe20000000004 */
[----:B------:R-:W-:Y:S01]  /*167b0*/  IMAD R0, R52, UR4, RZ ;  /* 0x0000000434007c24 */ /* 0x000fe2000f8e02ff */
[-C--:B------:R-:W-:Y:S01]  /*167c0*/  ISETP.GE.AND P0, PT, R3, R50.reuse, PT ;  /* 0x000000320300720c */ /* 0x080fe20003f06270 */
[----:B------:R-:W-:Y:S01]  /*167d0*/  VIADD R5, R212, 0x60 ;  /* 0x00000060d4057836 */ /* 0x000fe20000000000 */
[----:B------:R-:W-:Y:S01]  /*167e0*/  SHF.R.S32.HI R213, RZ, 0x1f, R212 ;  /* 0x0000001fffd57819 */ /* 0x000fe200000114d4 */
[C---:B------:R-:W-:Y:S01]  /*167f0*/  IMAD R3, R53.reuse, UR5, R0 ;  /* 0x0000000535037c24 */ /* 0x040fe2000f8e0200 */
[----:B0-----:R0:W-:Y:S01]  /*16800*/  SYNCS.ARRIVE.TRANS64.RED.A1T0 RZ, [R4+URZ], RZ ;  /* 0x000000ff04ff79a7 */ /* 0x0011e2000810043f */
[----:B------:R-:W-:Y:S01]  /*16810*/  IMAD.WIDE.U32 R18, R53, UR4, R6 ;  /* 0x0000000435127c25 */ /* 0x000fe2000f8e0006 */
[----:B------:R-:W-:Y:S01]  /*16820*/  BSSY B1, `(.L_x_1007) ;  /* 0x0000015000017945 */ /* 0x000fe20003800000 */
[----:B------:R-:W-:-:S02]  /*16830*/  ISETP.GE.AND P1, PT, R5, R50, PT ;  /* 0x000000320500720c */ /* 0x000fc40003f26270 */
[----:B------:R-:W-:-:S04]  /*16840*/  IMAD.WIDE R6, R217, 0x80, R212 ;  /* 0x00000080d9067825 */ /* 0x000fc800078e02d4 */
[----:B------:R-:W-:Y:S01]  /*16850*/  IMAD.IADD R49, R19, 0x1, R3 ;  /* 0x0000000113317824 */ /* 0x000fe200078e0203 */
[----:B0-----:R-:W-:Y:S06]  /*16860*/  @P2 BRA `(.L_x_1008) ;  /* 0x0000000000402947 */ /* 0x001fec0003800000 */
[----:B------:R-:W-:Y:S01]  /*16870*/  ULDC.64 UR4, c[0x0][0xad8] ;  /* 0x0002b60000047ab9 */ /* 0x000fe20000000a00 */
[----:B------:R-:W-:Y:S01]  /*16880*/  IMAD.MOV.U32 R4, RZ, RZ, R18 ;  /* 0x000000ffff047224 */ /* 0x000fe200078e0012 */
[----:B------:R-:W-:Y:S01]  /*16890*/  ULDC.64 UR6, c[0x0][0xa80] ;  /* 0x0002a00000067ab9 */ /* 0x000fe20000000a00 */
[----:B------:R-:W-:Y:S02]  /*168a0*/  IMAD.MOV.U32 R5, RZ, RZ, R49 ;  /* 0x000000ffff057224 */ /* 0x000fe400078e0031 */
        /* <DEDUP_REMOVED lines=12> */
.L_x_1008:
[----:B------:R-:W-:Y:S05]  /*16970*/  BSYNC B1 ;  /* 0x0000000000017941 */ /* 0x000fea0003800000 */
.L_x_1007:
[----:B------:R-:W-:Y:S04]  /*16980*/  BSSY B1, `(.L_x_1009) ;  /* 0x0000014000017945 */ /* 0x000fe80003800000 */
[----:B------:R-:W-:Y:S05]  /*16990*/  @P4 BRA `(.L_x_1010) ;  /* 0x0000000000484947 */ /* 0x000fea0003800000 */
[----:B------:R-:W-:Y:S01]  /*169a0*/  IADD3 R3, P2, R6, 0x20, RZ ;  /* 0x0000002006037810 */ /* 0x000fe20007f5e0ff */
[----:B------:R-:W-:Y:S01]  /*169b0*/  ULDC.64 UR4, c[0x0][0xad8] ;  /* 0x0002b60000047ab9 */ /* 0x000fe20000000a00 */
[----:B------:R-:W-:Y:S01]  /*169c0*/  IMAD.MOV.U32 R4, RZ, RZ, R18 ;  /* 0x000000ffff047224 */ /* 0x000fe200078e0012 */
[----:B------:R-:W-:Y:S01]  /*169d0*/  ULDC.64 UR6, c[0x0][0xa80] ;  /* 0x0002a00000067ab9 */ /* 0x000fe20000000a00 */
[----:B------:R-:W-:Y:S02]  /*169e0*/  IMAD.MOV.U32 R5, RZ, RZ, R49 ;  /* 0x000000ffff057224 */ /* 0x000fe400078e0031 */
[----:B------:R-:W-:Y:S02]  /*169f0*/  IMAD.X R0, RZ, RZ, R7, P2 ;  /* 0x000000ffff007224 */ /* 0x000fe400010e0607 */
[----:B0-----:R-:W-:Y:S02]  /*16a00*/  VIADD R20, R23, 0x40 ;  /* 0x0000004017147836 */ /* 0x001fe40000000000 */
[----:B------:R-:W-:-:S02]  /*16a10*/  IMAD R0, R0, UR4, RZ ;  /* 0x0000000400007c24 */ /* 0x000fc4000f8e02ff */
[----:B------:R-:W-:Y:S01]  /*16a20*/  IMAD.WIDE.U32 R4, R3, UR4, R4 ;  /* 0x0000000403047c25 */ /* 0x000fe2000f8e0004 */
[----:B------:R-:W-:Y:S02]  /*16a30*/  ULDC UR4, c[0x0][0xa8c] ;  /* 0x0002a30000047ab9 */ /* 0x000fe40000000800 */
        /* <DEDUP_REMOVED lines=8> */
.L_x_1010:
[----:B------:R-:W-:Y:S05]  /*16ac0*/  BSYNC B1 ;  /* 0x0000000000017941 */ /* 0x000fea0003800000 */
.L_x_1009:
        /* <DEDUP_REMOVED lines=8> */
[----:B01----:R-:W-:Y:S02]  /*16b50*/  VIADD R20, R23, 0x40 ;  /* 0x0000004017147836 */ /* 0x003fe40000000000 */
        /* <DEDUP_REMOVED lines=11> */
.L_x_1012:
[----:B------:R-:W-:Y:S05]  /*16c10*/  BSYNC B1 ;  /* 0x0000000000017941 */ /* 0x000fea0003800000 */
.L_x_1011:
[----:B------:R-:W-:Y:S05]  /*16c20*/  @P1 BRA `(.L_x_1013) ;  /* 0x0000000800cc1947 */ /* 0x000fea0003800000 */
[----:B------:R-:W-:Y:S01]  /*16c30*/  IADD3 R3, P0, R6, 0x60, RZ ;  /* 0x0000006006037810 */ /* 0x000fe20007f1e0ff */
[----:B------:R-:W-:Y:S01]  /*16c40*/  ULDC.64 UR6, c[0x0][0xad8] ;  /* 0x0002b60000067ab9 */ /* 0x000fe20000000a00 */
[----:B------:R-:W-:Y:S01]  /*16c50*/  IMAD.MOV.U32 R4, RZ, RZ, R18 ;  /* 0x000000ffff047224 */ /* 0x000fe200078e0012 */
[----:B------:R-:W-:Y:S01]  /*16c60*/  ULDC UR4, c[0x0][0xa8c] ;  /* 0x0002a30000047ab9 */ /* 0x000fe20000000800 */
[----:B------:R-:W-:Y:S01]  /*16c70*/  IMAD.MOV.U32 R5, RZ, RZ, R49 ;  /* 0x000000ffff057224 */ /* 0x000fe200078e0031 */
        /* <DEDUP_REMOVED lines=11> */
[----:B-----5:R3:W-:Y:S10]  /*16d30*/  @!P1 STG.E.128 desc[UR44][R6.64], R8 ;  /* 0x0000000806009986 */ /* 0x0207f4000c101d2c */
[----:B------:R-:W-:Y:S05]  /*16d40*/  @P0 BRA `(.L_x_1013) ;  /* 0x0000000800840947 */ /* 0x000fea0003800000 */
[----:B------:R4:W-:Y:S01]  /*16d50*/  STG.E.128 desc[UR44][R6.64+0x80], R12 ;  /* 0x0000800c06007986 */ /* 0x0009e2000c101d2c */
[----:B------:R-:W-:Y:S05]  /*16d60*/  BRA `(.L_x_1013) ;  /* 0x00000008007c7947 */ /* 0x000fea0003800000 */
.L_x_1005:
[----:B------:R-:W2:Y:S01]  /*16d70*/  LDC.64 R6, c[0x0][0xbd8] ;  /* 0x0002f600ff067b82 */ /* 0x000ea20000000a00 */
[----:B------:R-:W-:-:S07]  /*16d80*/  IMAD.MOV.U32 R3, RZ, RZ, RZ ;  /* 0x000000ffff037224 */ /* 0x000fce00078e00ff */
[----:B0-----:R-:W0:Y:S01]  /*16d90*/  LDC.64 R4, c[0x0][0xbd8] ;  /* 0x0002f600ff047b82 */ /* 0x001e220000000a00 */
[----:B--2---:R-:W-:-:S04]  /*16da0*/  ISETP.NE.U32.AND P0, PT, R6, RZ, PT ;  /* 0x000000ff0600720c */ /* 0x004fc80003f05070 */
[----:B------:R-:W-:-:S03]  /*16db0*/  ISETP.NE.AND.EX P0, PT, R7, RZ, PT, P0 ;  /* 0x000000ff0700720c */ /* 0x000fc60003f05300 */
[----:B------:R-:W2:Y:S01]  /*16dc0*/  LDC.64 R6, c[0x0][0xbe0] ;  /* 0x0002f800ff067b82 */ /* 0x000ea20000000a00 */
[----:B0-----:R-:W-:-:S07]  /*16dd0*/  IMAD.WIDE R4, R216, 0x4, R4 ;  /* 0x00000004d8047825 */ /* 0x001fce00078e0204 */
[----:B------:R-:W0:Y:S02]  /*16de0*/  LDC R0, c[0x0][0xa88] ;  /* 0x0002a200ff007b82 */ /* 0x000e240000000800 */
[----:B------:R3:W5:Y:S01]  /*16df0*/  @P0 LDG.E R3, desc[UR44][R4.64] ;  /* 0x0000002c04030981 */ /* 0x000762000c1e1900 */
[----:B--2---:R-:W-:-:S04]  /*16e00*/  ISETP.NE.U32.AND P1, PT, R6, RZ, PT ;  /* 0x000000ff0600720c */ /* 0x004fc80003f25070 */
[----:B------:R-:W-:-:S13]  /*16e10*/  ISETP.NE.AND.EX P1, PT, R7, RZ, PT, P1 ;  /* 0x000000ff0700720c */ /* 0x000fda0003f25310 */
[----:B------:R-:W2:Y:S02]  /*16e20*/  @P1 LDC.64 R6, c[0x0][0xbe0] ;  /* 0x0002f800ff061b82 */ /* 0x000ea40000000a00 */
[----:B--2---:R-:W-:-:S05]  /*16e30*/  @P1 IMAD.WIDE R6, R216, 0x4, R6 ;  /* 0x00000004d8061825 */ /* 0x004fca00078e0206 */
[----:B0-----:R3:W5:Y:S01]  /*16e40*/  @P1 LDG.E R0, desc[UR44][R6.64] ;  /* 0x0000002c06001981 */ /* 0x001762000c1e1900 */
[----:B------:R-:W-:Y:S01]  /*16e50*/  ISETP.GT.AND P2, PT, R223, 0x7f, PT ;  /* 0x0000007fdf00780c */ /* 0x000fe20003f44270 */
[----:B------:R-:W-:-:S12]  /*16e60*/  @P1 BRA `(.L_x_1014) ;  /* 0x0000000000101947 */ /* 0x000fd80003800000 */
[----:B------:R-:W-:Y:S05]  /*16e70*/  @!P0 BRA `(.L_x_1014) ;  /* 0x00000000000c8947 */ /* 0x000fea0003800000 */
[----:B---3--:R-:W2:Y:S04]  /*16e80*/  LDG.E R7, desc[UR44][R4.64] ;  /* 0x0000002c04077981 */ /* 0x008ea8000c1e1900 */
[----:B-----5:R-:W2:Y:S02]  /*16e90*/  LDG.E R0, desc[UR44][R4.64+0x4] ;  /* 0x0000042c04007981 */ /* 0x020ea4000c1e1900 */
[----:B--2---:R-:W-:-:S07]  /*16ea0*/  IMAD.IADD R0, R0, 0x1, -R7 ;  /* 0x0000000100007824 */ /* 0x004fce00078e0a07 */
.L_x_1014:
[----:B---3--:R-:W-:Y:S01]  /*16eb0*/  SHF.R.S32.HI R4, RZ, 0x1f, R216 ;  /* 0x0000001fff047819 */ /* 0x008fe200000114d8 */
[----:B------:R-:W-:Y:S01]  /*16ec0*/  BSSY B1, `(.L_x_1015) ;  /* 0x000001d000017945 */ /* 0x000fe20003800000 */
[----:B------:R-:W-:Y:S02]  /*16ed0*/  SHF.R.S32.HI R9, RZ, 0x1f, R215 ;  /* 0x0000001fff097819 */ /* 0x000fe400000114d7 */
[----:B------:R-:W-:Y:S02]  /*16ee0*/  SHF.R.S32.HI R12, RZ, 0x1f, R23 ;  /* 0x0000001fff0c7819 */ /* 0x000fe40000011417 */
[----:B------:R-:W-:Y:S02]  /*16ef0*/  SEL R11, R216, RZ, !P0 ;  /* 0x000000ffd80b7207 */ /* 0x000fe40004000000 */
[----:B------:R-:W-:Y:S02]  /*16f00*/  SEL R10, R4, RZ, !P0 ;  /* 0x000000ff040a7207 */ /* 0x000fe40004000000 */
[----:B-----5:R-:W-:Y:S01]  /*16f10*/  SHF.R.S32.HI R8, RZ, 0x1f, R3 ;  /* 0x0000001fff087819 */ /* 0x020fe20000011403 */
[----:B------:R-:W-:Y:S06]  /*16f20*/  @P2 BRA `(.L_x_1016) ;  /* 0x0000000000582947 */ /* 0x000fec0003800000 */
[----:B------:R-:W0:Y:S02]  /*16f30*/  S2R R5, SR_TID.X ;  /* 0x0000000000057919 */ /* 0x000e240000002100 */
[----:B0-----:R-:W-:-:S04]  /*16f40*/  IMAD R4, R217, 0x80, R5 ;  /* 0x00000080d9047824 */ /* 0x001fc800078e0205 */
[----:B------:R-:W-:-:S05]  /*16f50*/  VIADD R5, R4, 0xffffff80 ;  /* 0xffffff8004057836 */ /* 0x000fca0000000000 */
[----:B------:R-:W-:-:S13]  /*16f60*/  ISETP.GE.AND P0, PT, R5, R0, PT ;  /* 0x000000000500720c */ /* 0x000fda0003f06270 */
[----:B------:R-:W-:Y:S05]  /*16f70*/  @P0 BRA `(.L_x_1016) ;  /* 0x0000000000440947 */ /* 0x000fea0003800000 */
[----:B------:R-:W-:Y:S01]  /*16f80*/  IADD3 R4, P0, R5, R3, RZ ;  /* 0x0000000305047210 */ /* 0x000fe20007f1e0ff */
        /* <DEDUP_REMOVED lines=13> */
[----:B------:R-:W-:Y:S01]  /*17060*/  LEA.HI.X R7, R4, UR5, R5, 0x2, P0 ;  /* 0x0000000504077c11 */ /* 0x000fe200080f1405 */
[----:B------:R-:W-:-:S05]  /*17070*/  IMAD.MOV.U32 R5, RZ, RZ, -0x800000 ;  /* 0xff800000ff057424 */ /* 0x000fca00078e00ff */
[----:B------:R0:W-:Y:S03]  /*17080*/  STG.E desc[UR44][R6.64], R5 ;  /* 0x0000000506007986 */ /* 0x0001e6000c10192c */
.L_x_1016:
[----:B------:R-:W-:Y:S05]  /*17090*/  BSYNC B1 ;  /* 0x0000000000017941 */ /* 0x000fea0003800000 */
.L_x_1015:
[----:B------:R-:W-:Y:S01]  /*170a0*/  ULDC.64 UR4, c[0x0][0xaa0] ;  /* 0x0002a80000047ab9 */ /* 0x000fe20000000a00 */
[----:B------:R-:W-:Y:S01]  /*170b0*/  IMAD.MOV.U32 R4, RZ, RZ, R23 ;  /* 0x000000ffff047224 */ /* 0x000fe200078e0017 */
[----:B------:R-:W-:Y:S01]  /*170c0*/  BSSY B1, `(.L_x_1017) ;  /* 0x000002c000017945 */ /* 0x000fe20003800000 */
[----:B0-----:R-:W-:Y:S02]  /*170d0*/  IMAD.MOV.U32 R5, RZ, RZ, R12 ;  /* 0x000000ffff057224 */ /* 0x001fe400078e000c */
[----:B------:R-:W-:Y:S02]  /*170e0*/  IMAD R6, R8, UR4, RZ ;  /* 0x0000000408067c24 */ /* 0x000fe4000f8e02ff */
[----:B------:R-:W-:-:S04]  /*170f0*/  IMAD.WIDE.U32 R4, R3, UR4, R4 ;  /* 0x0000000403047c25 */ /* 0x000fc8000f8e0004 */
[----:B------:R-:W-:Y:S01]  /*17100*/  IMAD R3, R3, UR5, R6 ;  /* 0x0000000503037c24 */ /* 0x000fe2000f8e0206 */
[----:B------:R-:W-:Y:S01]  /*17110*/  ULDC.64 UR4, c[0x0][0xae0] ;  /* 0x0002b80000047ab9 */ /* 0x000fe20000000a00 */
[----:B------:R-:W-:Y:S02]  /*17120*/  IMAD R7, R217, -0x80, R0 ;  /* 0xffffff80d9077824 */ /* 0x000fe400078e0200 */
[----:B------:R-:W-:Y:S02]  /*17130*/  IMAD.IADD R5, R5, 0x1, R3 ;  /* 0x0000000105057824 */ /* 0x000fe400078e0203 */
[----:B------:R-:W-:Y:S01]  /*17140*/  IMAD R6, R9, UR4, RZ ;  /* 0x0000000409067c24 */ /* 0x000fe2000f8e02ff */
[C---:B------:R-:W-:Y:S01]  /*17150*/  ISETP.GE.AND P2, PT, R212.reuse, R7, PT ;  /* 0x00000007d400720c */ /* 0x040fe20003f46270 */
[----:B------:R-:W-:Y:S01]  /*17160*/  VIADD R0, R212, 0x40 ;  /* 0x00000040d4007836 */ /* 0x000fe20000000000 */
[----:B------:R-:W-:Y:S01]  /*17170*/  SHF.R.S32.HI R9, RZ, 0x1f, R212 ;  /* 0x0000001fff097819 */ /* 0x000fe200000114d4 */
[----:B------:R-:W-:-:S02]  /*17180*/  IMAD R3, R215, UR5, R6 ;  /* 0x00000005d7037c24 */ /* 0x000fc4000f8e0206 */
[----:B------:R-:W-:Y:S01]  /*17190*/  IMAD.WIDE.U32 R4, R215, UR4, R4 ;  /* 0x00000004d7047c25 */ /* 0x000fe2000f8e0004 */
[----:B------:R-:W-:Y:S01]  /*171a0*/  ULDC.64 UR4, c[0x0][0xae8] ;  /* 0x0002ba0000047ab9 */ /* 0x000fe20000000a00 */
[-C--:B------:R-:W-:Y:S02]  /*171b0*/  ISETP.GE.AND P1, PT, R0, R7.reuse, PT ;  /* 0x000000070000720c */ /* 0x080fe40003f26270 */
[C---:B------:R-:W-:Y:S02]  /*171c0*/  VIADD R8, R212.reuse, 0x20 ;  /* 0x00000020d4087836 */ /* 0x040fe40000000000 */
[----:B------:R-:W-:Y:S02]  /*171d0*/  VIADD R6, R212, 0x60 ;  /* 0x00000060d4067836 */ /* 0x000fe40000000000 */
[----:B------:R-:W-:Y:S01]  /*171e0*/  IMAD.IADD R5, R5, 0x1, R3 ;  /* 0x0000000105057824 */ /* 0x000fe200078e0203 */
[-C--:B------:R-:W-:Y:S01]  /*171f0*/  ISETP.GE.AND P3, PT, R8, R7.reuse, PT ;  /* 0x000000070800720c */ /* 0x080fe20003f66270 */
[----:B------:R-:W-:Y:S01]  /*17200*/  IMAD R0, R10, UR4, RZ ;  /* 0x000000040a007c24 */ /* 0x000fe2000f8e02ff */
[----:B------:R-:W-:Y:S01]  /*17210*/  ISETP.GE.AND P0, PT, R6, R7, PT ;  /* 0x000000070600720c */ /* 0x000fe20003f06270 */
[----:B------:R-:W-:-:S04]  /*17220*/  IMAD.WIDE.U32 R6, R11, UR4, R4 ;  /* 0x000000040b067c25 */ /* 0x000fc8000f8e0004 */
[----:B------:R-:W-:Y:S02]  /*17230*/  IMAD R3, R11, UR5, R0 ;  /* 0x000000050b037c24 */ /* 0x000fe4000f8e0200 */
[----:B------:R-:W-:Y:S02]  /*17240*/  IMAD.MOV.U32 R8, RZ, RZ, R212 ;  /* 0x000000ffff087224 */ /* 0x000fe400078e00d4 */
[----:B------:R-:W-:Y:S02]  /*17250*/  IMAD.IADD R11, R7, 0x1, R3 ;  /* 0x00000001070b7824 */ /* 0x000fe400078e0203 */
[----:B------:R-:W-:Y:S01]  /*17260*/  IMAD.WIDE R8, R217, 0x80, R8 ;  /* 0x00000080d9087825 */ /* 0x000fe200078e0208 */
[----:B------:R-:W-:Y:S06]  /*17270*/  @P2 BRA `(.L_x_1018) ;  /* 0x0000000000402947 */ /* 0x000fec0003800000 */
        /* <DEDUP_REMOVED lines=16> */
.L_x_1018:
[----:B------:R-:W-:Y:S05]  /*17380*/  BSYNC B1 ;  /* 0x0000000000017941 */ /* 0x000fea0003800000 */
.L_x_1017:
        /* <DEDUP_REMOVED lines=10> */
[----:B------:R-:W-:Y:S01]  /*17430*/  IMAD.WIDE.U32 R4, R3, UR4, R4 ;  /* 0x0000000403047c25 */ /* 0x000fe2000f8e0004 */
[----:B------:R-:W-:Y:S02]  /*17440*/  ULDC UR4, c[0x0][0xa8c] ;  /* 0x0002a30000047ab9 */ /* 0x000fe40000000800 */
[----:B------:R-:W-:Y:S01]  /*17450*/  ISETP.GE.AND P3, PT, R23, UR4, PT ;  /* 0x0000000417007c0c */ /* 0x000fe2000bf66270 */
[----:B------:R-:W-:Y:S01]  /*17460*/  IMAD R3, R3, UR5, R0 ;  /* 0x0000000503037c24 */ /* 0x000fe2000f8e0200 */
[----:B------:R-:W-:Y:S02]  /*17470*/  ISETP.GE.AND P4, PT, R10, UR4, PT ;  /* 0x000000040a007c0c */ /* 0x000fe4000bf86270 */
[----:B0-----:R-:W-:Y:S01]  /*17480*/  LEA R12, P2, R4, UR6, 0x1 ;  /* 0x00000006040c7c11 */ /* 0x001fe2000f8408ff */
[----:B------:R-:W-:-:S05]  /*17490*/  IMAD.IADD R3, R5, 0x1, R3 ;  /* 0x0000000105037824 */ /* 0x000fca00078e0203 */
[----:B------:R-:W-:-:S05]  /*174a0*/  LEA.HI.X R13, R4, UR7, R3, 0x1, P2 ;  /* 0x00000007040d7c11 */ /* 0x000fca00090f0c03 */
[----:B------:R2:W-:Y:S04]  /*174b0*/  @!P3 STG.E.128 desc[UR44][R12.64], RZ ;  /* 0x000000ff0c00b986 */ /* 0x0005e8000c101d2c */
[----:B------:R2:W-:Y:S02]  /*174c0*/  @!P4 STG.E.128 desc[UR44][R12.64+0x80], RZ ;  /* 0x000080ff0c00c986 */ /* 0x0005e4000c101d2c */
.L_x_1020:
[----:B------:R-:W-:Y:S05]  /*174d0*/  BSYNC B1 ;  /* 0x0000000000017941 */ /* 0x000fea0003800000 */
.L_x_1019:
        /* <DEDUP_REMOVED lines=15> */
[----:B0-2---:R-:W-:Y:S01]  /*175d0*/  LEA R12, P1, R4, UR6, 0x1 ;  /* 0x00000006040c7c11 */ /* 0x005fe2000f8208ff */
[----:B------:R-:W-:-:S05]  /*175e0*/  IMAD.IADD R3, R5, 0x1, R3 ;  /* 0x0000000105037824 */ /* 0x000fca00078e0203 */
[----:B------:R-:W-:-:S05]  /*175f0*/  LEA.HI.X R13, R4, UR7, R3, 0x1, P1 ;  /* 0x00000007040d7c11 */ /* 0x000fca00088f0c03 */
[----:B------:R3:W-:Y:S04]  /*17600*/  @!P2 STG.E.128 desc[UR44][R12.64], RZ ;  /* 0x000000ff0c00a986 */ /* 0x0007e8000c101d2c */
[----:B------:R3:W-:Y:S02]  /*17610*/  @!P3 STG.E.128 desc[UR44][R12.64+0x80], RZ ;  /* 0x000080ff0c00b986 */ /* 0x0007e4000c101d2c */
.L_x_1022:
[----:B------:R-:W-:Y:S05]  /*17620*/  BSYNC B1 ;  /* 0x0000000000017941 */ /* 0x000fea0003800000 */
.L_x_1021:
        /* <DEDUP_REMOVED lines=19> */
.L_x_1013:
[----:B------:R-:W-:Y:S05]  /*17760*/  BSYNC B0 ;  /* 0x0000000000007941 */ /* 0x000fea0003800000 */
.L_x_1004:
[----:B------:R-:W-:Y:S02]  /*17770*/  ULDC UR4, c[0x0][0xc14] ;  /* 0x0003050000047ab9 */ /* 0x000fe40000000800 */
[----:B-1----:R-:W-:-:S13]  /*17780*/  ISETP.GE.AND P0, PT, R211, UR4, PT ;  /* 0x00000004d3007c0c */ /* 0x002fda000bf06270 */
[----:B------:R-:W-:Y:S05]  /*17790*/  @!P0 BRA `(.L_x_1023) ;  /* 0xfffffe9400748947 */ /* 0x000fea000383ffff */
[----:B------:R-:W-:Y:S05]  /*177a0*/  EXIT ;  /* 0x000000000000794d */ /* 0x000fea0003800000 */
.L_x_918:
[----:B------:R-:W-:-:S08]  /*177b0*/  NOP ;  /* 0x0000000000007918 */ /* 0x000fd00000000000 */
[----:B--2---:R-:W0:-:S00]  /*177c0*/  USETMAXREG.DEALLOC.CTAPOOL 0x18 ;  /* 0x00000018000079c8 */ /* 0x004e0000080e0500 */
[----:B0-----:R-:W-:Y:S01]  /*177d0*/  LOP3.LUT R0, R0, 0x3, RZ, 0xc0, !PT ;  /* 0x0000000300007812 */ /* 0x001fe200078ec0ff */
[----:B------:R-:W-:Y:S01]  /*177e0*/  IMAD.MOV.U32 R6, RZ, RZ, RZ ;  /* 0x000000ffff067224 */ /* 0x000fe200078e00ff */
[----:B------:R-:W-:-:S04]  /*177f0*/  LOP3.LUT R16, R16, 0xfffffffd, RZ, 0xc0, !PT ;  /* 0xfffffffd10107812 */ /* 0x000fc800078ec0ff */
[----:B------:R-:W0:Y:S02]  /*17800*/  SHFL.IDX PT, R0, R0, RZ, 0x1f ;  /* 0x00001fff00007589 */ /* 0x000e2400000e0000 */
[----:B0-----:R-:W-:-:S13]  /*17810*/  ISETP.NE.AND P0, PT, R0, RZ, PT ;  /* 0x000000ff0000720c */ /* 0x001fda0003f05270 */
[----:B------:R-:W-:Y:S01]  /*17820*/  @P0 LOP3.LUT R16, R16, 0x2, RZ, 0xfc, !PT ;  /* 0x0000000210100812 */ /* 0x000fe200078efcff */
[----:B------:R-:W-:Y:S06]  /*17830*/  @!P0 BRA `(.L_x_1024) ;  /* 0x00000000002c8947 */ /* 0x000fec0003800000 */
[----:B------:R-:W0:Y:S08]  /*17840*/  S2UR UR5, SR_CgaCtaId ;  /* 0x00000000000579c3 */ /* 0x000e300000008800 */
[----:B------:R-:W-:Y:S06]  /*17850*/  BAR.SYNC.DEFER_BLOCKING 0x5, 0x180 ;  /* 0x0146000000007b1d */ /* 0x000fec0000010000 */
[----:B------:R-:W-:-:S02]  /*17860*/  UMOV UR4, 0x400 ;  /* 0x0000040000047882 */ /* 0x000fc40000000000 */
[----:B0-----:R-:W-:-:S09]  /*17870*/  ULEA UR4, UR5, UR4, 0x18 ;  /* 0x0000000405047291 */ /* 0x001fd2000f8ec03f */
[----:B------:R-:W0:Y:S04]  /*17880*/  LDS.128 R4, [UR4+0x288d0] ;  /* 0x0288d004ff047984 */ /* 0x000e280008000c00 */
[----:B0-----:R0:W-:Y:S01]  /*17890*/  STL.64 [R1], R4 ;  /* 0x0000000401007387 */ /* 0x0011e20000100a00 */
[----:B------:R-:W-:-:S03]  /*178a0*/  IMAD.MOV.U32 R0, RZ, RZ, R6 ;  /* 0x000000ffff007224 */ /* 0x000fc600078e0006 */
[----:B------:R0:W-:Y:S02]  /*178b0*/  STL [R1+0xc], R7 ;  /* 0x00000c0701007387 */ /* 0x0001e40000100800 */
[----:B------:R-:W-:Y:S01]  /*178c0*/  R2UR UR38, R0 ;  /* 0x00000000002672ca */ /* 0x000fe200000e0000 */
[----:B------:R-:W-:Y:S06]  /*178d0*/  BAR.ARV 0x4, 0x180 ;  /* 0x0106000000007b1d */ /* 0x000fec0000002000 */
[----:B------:R-:W-:Y:S08]  /*178e0*/  BRA `(.L_x_1025) ;  /* 0x0000000800a47947 */ /* 0x000ff00003800000 */
.L_x_1024:
[----:B------:R-:W0:Y:S01]  /*178f0*/  S2R R0, SR_TID.X ;  /* 0x0000000000007919 */ /* 0x000e220000002100 */
        /* <DEDUP_REMOVED lines=9> */
[----:B------:R-:W-:Y:S01]  /*17990*/  IMAD.MOV.U32 R11, RZ, RZ, RZ ;  /* 0x000000ffff0b7224 */ /* 0x000fe200078e00ff */
        /* <DEDUP_REMOVED lines=9> */
[----:B------:R-:W-:Y:S02]  /*17a30*/  IMAD.IADD R4, R5, 0x1, R4 ;  /* 0x0000000105047824 */ /* 0x000fe400078e0204 */
[----:B------:R-:W-:-:S03]  /*17a40*/  IMAD.MOV.U32 R5, RZ, RZ, RZ ;  /* 0x000000ffff057224 */ /* 0x000fc600078e00ff */
        /* <DEDUP_REMOVED lines=11> */
[----:B-1----:R-:W-:-:S04]  /*17b00*/  IMAD R7, R3, R8, RZ ;  /* 0x0000000803077224 */ /* 0x002fc800078e02ff */
[----:B------:R-:W-:Y:S01]  /*17b10*/  IMAD.MOV.U32 R12, RZ, RZ, R7 ;  /* 0x000000ffff0c7224 */ /* 0x000fe200078e0007 */
[----:B0-----:R-:W-:-:S13]  /*17b20*/  ISETP.GT.AND P6, PT, R7, R4, PT ;  /* 0x000000040700720c */ /* 0x001fda0003fc4270 */
[----:B------:R-:W-:Y:S05]  /*17b30*/  @P6 BRA `(.L_x_1026) ;  /* 0x0000000000986947 */ /* 0x000fea0003800000 */
[----:B------:R-:W0:Y:S01]  /*17b40*/  LDC R9, c[0x0][0xc14] ;  /* 0x00030500ff097b82 */ /* 0x000e220000000800 */
[----:B------:R-:W-:Y:S01]  /*17b50*/  IMAD.MOV.U32 R7, RZ, RZ, R12 ;  /* 0x000000ffff077224 */ /* 0x000fe200078e000c */
[----:B------:R-:W-:Y:S01]  /*17b60*/  ULDC UR4, c[0x0][0xc14] ;  /* 0x0003050000047ab9 */ /* 0x000fe20000000800 */
[----:B------:R-:W-:-:S07]  /*17b70*/  IMAD.MOV.U32 R11, RZ, RZ, RZ ;  /* 0x000000ffff0b7224 */ /* 0x000fce00078e00ff */
.L_x_1030:
[----:B------:R-:W-:Y:S01]  /*17b80*/  VIADD R11, R11, 0x1f ;  /* 0x0000001f0b0b7836 */ /* 0x000fe20000000000 */
[----:B0-----:R0:W-:Y:S04]  /*17b90*/  STL [R1+0xc], R9 ;  /* 0x00000c0901007387 */ /* 0x0011e80000100800 */
[----:B------:R-:W-:-:S13]  /*17ba0*/  ISETP.GE.AND P6, PT, R11, UR4, PT ;  /* 0x000000040b007c0c */ /* 0x000fda000bfc6270 */
[----:B------:R-:W-:Y:S05]  /*17bb0*/  @P6 BRA `(.L_x_1027) ;  /* 0x0000000400b86947 */ /* 0x000fea0003800000 */
[----:B------:R-:W-:Y:S01]  /*17bc0*/  IMAD.IADD R13, R0, 0x1, R11 ;  /* 0x00000001000d7824 */ /* 0x000fe200078e020b */
[----:B------:R-:W-:Y:S01]  /*17bd0*/  BSSY B0, `(.L_x_1028) ;  /* 0x0000007000007945 */ /* 0x000fe20003800000 */
[----:B------:R-:W-:-:S03]  /*17be0*/  IMAD.MOV.U32 R6, RZ, RZ, RZ ;  /* 0x000000ffff067224 */ /* 0x000fc600078e00ff */
[----:B------:R-:W-:-:S13]  /*17bf0*/  ISETP.GE.OR P6, PT, R13, UR4, !P0 ;  /* 0x000000040d007c0c */ /* 0x000fda000c7c6670 */
[----:B------:R-:W-:Y:S05]  /*17c00*/  @P6 BRA `(.L_x_1029) ;  /* 0x00000000000c6947 */ /* 0x000fea0003800000 */
[----:B------:R-:W1:Y:S02]  /*17c10*/  LDC.64 R2, c[0x0][0xc58] ;  /* 0x00031600ff027b82 */ /* 0x000e640000000a00 */
[----:B-1----:R-:W-:-:S05]  /*17c20*/  IMAD.WIDE R2, R13, 0x4, R2 ;  /* 0x000000040d027825 */ /* 0x002fca00078e0202 */
[----:B------:R1:W5:Y:S02]  /*17c30*/  LDG.E R6, desc[UR44][R2.64] ;  /* 0x0000002c02067981 */ /* 0x000364000c1e1900 */
.L_x_1029:
[----:B------:R-:W-:Y:S05]  /*17c40*/  BSYNC B0 ;  /* 0x0000000000007941 */ /* 0x000fea0003800000 */
.L_x_1028:
[----:B-1---5:R-:W1:Y:S02]  /*17c50*/  SHFL.UP PT, R2, R6, 0x1, RZ ;  /* 0x0420000006027989 */ /* 0x022e6400000e00ff */
[----:B-1----:R-:W-:-:S05]  /*17c60*/  SEL R3, R2, RZ, P1 ;  /* 0x000000ff02037207 */ /* 0x002fca0000800000 */
[----:B------:R-:W-:-:S05]  /*17c70*/  IMAD.IADD R3, R6, 0x1, R3 ;  /* 0x0000000106037824 */ /* 0x000fca00078e0203 */
[----:B------:R-:W1:Y:S02]  /*17c80*/  SHFL.UP PT, R2, R3, 0x2, RZ ;  /* 0x0440000003027989 */ /* 0x000e6400000e00ff */
        /* <DEDUP_REMOVED lines=9> */
[----:B-1----:R-:W-:Y:S02]  /*17d20*/  SEL R15, R8, RZ, P5 ;  /* 0x000000ff080f7207 */ /* 0x002fe40002800000 */
[----:B------:R-:W1:Y:S03]  /*17d30*/  LDC R8, c[0x0][0xc10] ;  /* 0x00030400ff087b82 */ /* 0x000e660000000800 */
[----:B------:R-:W-:-:S05]  /*17d40*/  IMAD.IADD R10, R10, 0x1, R15 ;  /* 0x000000010a0a7824 */ /* 0x000fca00078e020f */
[----:B------:R-:W1:Y:S02]  /*17d50*/  SHFL.IDX PT, R3, R10, 0x1f, 0x1f ;  /* 0x03e01f000a037f89 */ /* 0x000e6400000e0000 */
[----:B-1----:R-:W-:-:S04]  /*17d60*/  IMAD R12, R3, R8, RZ ;  /* 0x00000008030c7224 */ /* 0x002fc800078e02ff */
[----:B------:R-:W-:-:S05]  /*17d70*/  IMAD.IADD R7, R12, 0x1, R7 ;  /* 0x000000010c077824 */ /* 0x000fca00078e0207 */
[----:B------:R-:W-:-:S13]  /*17d80*/  ISETP.GT.AND P6, PT, R7, R4, PT ;  /* 0x000000040700720c */ /* 0x000fda0003fc4270 */
[----:B------:R-:W-:Y:S05]  /*17d90*/  @!P6 BRA `(.L_x_1030) ;  /* 0xfffffffc0078e947 */ /* 0x000fea000383ffff */
.L_x_1026:
[----:B0-----:R-:W-:-:S04]  /*17da0*/  IMAD.IADD R9, R7, 0x1, -R12 ;  /* 0x0000000107097824 */ /* 0x001fc800078e0a0c */
[----:B------:R-:W-:-:S05]  /*17db0*/  IMAD R3, R10, R8, R9 ;  /* 0x000000080a037224 */ /* 0x000fca00078e0209 */
[----:B------:R-:W-:Y:S02]  /*17dc0*/  ISETP.GT.AND P0, PT, R3, R4, PT ;  /* 0x000000040300720c */ /* 0x000fe40003f04270 */
[----:B------:R-:W0:Y:S11]  /*17dd0*/  LDC.64 R2, c[0x0][0xc68] ;  /* 0x00031a00ff027b82 */ /* 0x000e360000000a00 */
[----:B------:R-:W-:-:S04]  /*17de0*/  VOTE.ANY R12, PT, !P0 ;  /* 0x00000000000c7806 */ /* 0x000fc800040e0100 */
[----:B------:R-:W1:Y:S02]  /*17df0*/  POPC R7, R12 ;  /* 0x0000000c00077309 */ /* 0x000e640000000000 */
[----:B-1----:R-:W-:-:S04]  /*17e00*/  IMAD.IADD R11, R7, 0x1, R11 ;  /* 0x00000001070b7824 */ /* 0x002fc800078e020b */
[----:B0-----:R-:W-:Y:S01]  /*17e10*/  IMAD.WIDE R2, R11, 0x4, R2 ;  /* 0x000000040b027825 */ /* 0x001fe200078e0202 */
[----:B------:R-:W0:Y:S04]  /*17e20*/  SHFL.IDX PT, R6, R6, R7, 0x1f ;  /* 0x00001f0706067589 */ /* 0x000e2800000e0000 */
[----:B------:R-:W0:Y:S04]  /*17e30*/  LDG.E R13, desc[UR44][R2.64] ;  /* 0x0000002c020d7981 */ /* 0x000e28000c1e1900 */
[----:B------:R0:W-:Y:S01]  /*17e40*/  STL [R1+0xc], R11 ;  /* 0x00000c0b01007387 */ /* 0x0001e20000100800 */
[----:B------:R-:W-:Y:S01]  /*17e50*/  ISETP.NE.AND P0, PT, R12, RZ, PT ;  /* 0x000000ff0c00720c */ /* 0x000fe20003f05270 */
[----:B0-----:R-:W-:-:S05]  /*17e60*/  IMAD R11, R6, R13, RZ ;  /* 0x0000000d060b7224 */ /* 0x001fca00078e02ff */
[----:B------:R-:W-:-:S04]  /*17e70*/  IABS R14, R11 ;  /* 0x0000000b000e7213 */ /* 0x000fc80000000000 */
[----:B------:R-:W0:Y:S08]  /*17e80*/  I2F.RP R15, R14 ;  /* 0x0000000e000f7306 */ /* 0x000e300000209400 */
[----:B0-----:R-:W0:Y:S02]  /*17e90*/  MUFU.RCP R15, R15 ;  /* 0x0000000f000f7308 */ /* 0x001e240000001000 */
[----:B0-----:R-:W-:-:S06]  /*17ea0*/  VIADD R17, R15, 0xffffffe ;  /* 0x0ffffffe0f117836 */ /* 0x001fcc0000000000 */
[----:B------:R0:W1:Y:S01]  /*17eb0*/  F2I.FTZ.U32.TRUNC.NTZ R3, R17 ;  /* 0x0000001100037305 */ /* 0x000062000021f000 */
[----:B------:R-:W-:Y:S05]  /*17ec0*/  @!P0 BRA `(.L_x_1031) ;  /* 0x0000000000088947 */ /* 0x000fea0003800000 */
[----:B------:R-:W-:-:S06]  /*17ed0*/  VIADD R5, R7, 0xffffffff ;  /* 0xffffffff07057836 */ /* 0x000fcc0000000000 */
[----:B------:R2:W3:Y:S02]  /*17ee0*/  SHFL.IDX PT, R5, R10, R5, 0x1f ;  /* 0x00001f050a057589 */ /* 0x0004e400000e0000 */
.L_x_1031:
[----:B-1----:R-:W-:Y:S02]  /*17ef0*/  IMAD.MOV R7, RZ, RZ, -R3 ;  /* 0x000000ffff077224 */ /* 0x002fe400078e0a03 */
[----:B---3--:R-:W-:Y:S02]  /*17f00*/  IMAD R9, R5, R8, R9 ;  /* 0x0000000805097224 */ /* 0x008fe400078e0209 */
[----:B------:R-:W-:Y:S02]  /*17f10*/  IMAD R5, R7, R14, RZ ;  /* 0x0000000e07057224 */ /* 0x000fe400078e02ff */
[----:B------:R-:W-:Y:S01]  /*17f20*/  IMAD.MOV.U32 R2, RZ, RZ, RZ ;  /* 0x000000ffff027224 */ /* 0x000fe200078e00ff */
[----:B------:R1:W-:Y:S03]  /*17f30*/  STL [R1], R9 ;  /* 0x0000000901007387 */ /* 0x0003e60000100800 */
[----:B------:R-:W-:Y:S01]  /*17f40*/  IMAD.HI.U32 R3, R3, R5, R2 ;  /* 0x0000000503037227 */ /* 0x000fe200078e0002 */
[----:B------:R-:W-:-:S03]  /*17f50*/  IABS R5, R11 ;  /* 0x0000000b00057213 */ /* 0x000fc60000000000 */
[----:B------:R-:W-:Y:S02]  /*17f60*/  IMAD.IADD R2, R4, 0x1, -R9 ;  /* 0x0000000104027824 */ /* 0x000fe400078e0a09 */
[----:B------:R-:W-:-:S03]  /*17f70*/  IMAD.MOV R5, RZ, RZ, -R5 ;  /* 0x000000ffff057224 */ /* 0x000fc600078e0a05 */
[----:B------:R-:W-:-:S05]  /*17f80*/  IABS R4, R2 ;  /* 0x0000000200047213 */ /* 0x000fca0000000000 */
[----:B--2---:R-:W-:-:S04]  /*17f90*/  IMAD.HI.U32 R10, R3, R4, RZ ;  /* 0x00000004030a7227 */ /* 0x004fc800078e00ff */
        /* <DEDUP_REMOVED lines=10> */
[----:B------:R-:W-:-:S05]  /*18040*/  @!P1 LOP3.LUT R10, RZ, R11, RZ, 0x33, !PT ;  /* 0x0000000bff0a9212 */ /* 0x000fca00078e33ff */
[----:B------:R-:W-:Y:S02]  /*18050*/  IMAD R4, R13, R10, RZ ;  /* 0x0000000a0d047224 */ /* 0x000fe400078e02ff */
[----:B------:R-:W-:Y:S02]  /*18060*/  IMAD.MOV R10, RZ, RZ, -R10 ;  /* 0x000000ffff0a7224 */ /* 0x000fe400078e0a0a */
[----:B------:R-:W-:Y:S02]  /*18070*/  IMAD.MOV R3, RZ, RZ, -R4 ;  /* 0x000000ffff037224 */ /* 0x000fe400078e0a04 */
[----:B------:R-:W-:-:S03]  /*18080*/  IMAD R11, R11, R10, R2 ;  /* 0x0000000a0b0b7224 */ /* 0x000fc600078e0202 */
[----:B------:R-:W-:-:S04]  /*18090*/  VIADDMNMX R8, R3, R8, R13, PT ;  /* 0x0000000803087246 */ /* 0x000fc8000380010d */
[----:B------:R-:W-:-:S04]  /*180a0*/  IABS R5, R8 ;  /* 0x0000000800057213 */ /* 0x000fc80000000000 */
[----:B------:R-:W2:Y:S08]  /*180b0*/  I2F.RP R7, R5 ;  /* 0x0000000500077306 */ /* 0x000eb00000209400 */
[----:B--2---:R-:W2:Y:S02]  /*180c0*/  MUFU.RCP R7, R7 ;  /* 0x0000000700077308 */ /* 0x004ea40000001000 */
[----:B--2---:R-:W-:Y:S01]  /*180d0*/  VIADD R3, R7, 0xffffffe ;  /* 0x0ffffffe07037836 */ /* 0x004fe20000000000 */
[----:B------:R-:W-:-:S05]  /*180e0*/  IABS R7, R11 ;  /* 0x0000000b00077213 */ /* 0x000fca0000000000 */
[----:B------:R-:W2:Y:S02]  /*180f0*/  F2I.FTZ.U32.TRUNC.NTZ R3, R3 ;  /* 0x0000000300037305 */ /* 0x000ea4000021f000 */
[----:B--2---:R-:W-:-:S04]  /*18100*/  IMAD.MOV R2, RZ, RZ, -R3 ;  /* 0x000000ffff027224 */ /* 0x004fc800078e0a03 */
[----:B-1----:R-:W-:Y:S02]  /*18110*/  IMAD R9, R2, R5, RZ ;  /* 0x0000000502097224 */ /* 0x002fe400078e02ff */
[----:B------:R-:W-:-:S04]  /*18120*/  IMAD.MOV.U32 R2, RZ, RZ, RZ ;  /* 0x000000ffff027224 */ /* 0x000fc800078e00ff */
[----:B------:R-:W-:Y:S01]  /*18130*/  IMAD.HI.U32 R2, R3, R9, R2 ;  /* 0x0000000903027227 */ /* 0x000fe200078e0002 */
[-C--:B------:R-:W-:Y:S02]  /*18140*/  IABS R9, R8.reuse ;  /* 0x0000000800097213 */ /* 0x080fe40000000000 */
[C---:B------:R-:W-:Y:S01]  /*18150*/  LOP3.LUT R3, R11.reuse, R8, RZ, 0x3c, !PT ;  /* 0x000000080b037212 */ /* 0x040fe200078e3cff */
[----:B------:R-:W-:Y:S02]  /*18160*/  IMAD.IADD R11, R11, 0x1, R4 ;  /* 0x000000010b0b7824 */ /* 0x000fe400078e0204 */
[----:B------:R-:W-:Y:S01]  /*18170*/  IMAD.MOV R10, RZ, RZ, -R9 ;  /* 0x000000ffff0a7224 */ /* 0x000fe200078e0a09 */
[----:B------:R-:W-:Y:S01]  /*18180*/  ISETP.GE.AND P2, PT, R3, RZ, PT ;  /* 0x000000ff0300720c */ /* 0x000fe20003f46270 */
[----:B------:R-:W-:-:S04]  /*18190*/  IMAD.HI.U32 R2, R2, R7, RZ ;  /* 0x0000000702027227 */ /* 0x000fc800078e00ff */
[----:B------:R-:W-:-:S05]  /*181a0*/  IMAD R10, R2, R10, R7 ;  /* 0x0000000a020a7224 */ /* 0x000fca00078e0207 */
[----:B------:R-:W-:-:S13]  /*181b0*/  ISETP.GT.U32.AND P1, PT, R5, R10, PT ;  /* 0x0000000a0500720c */ /* 0x000fda0003f24070 */
[----:B------:R-:W-:Y:S02]  /*181c0*/  @!P1 IMAD.IADD R10, R10, 0x1, -R5 ;  /* 0x000000010a0a9824 */ /* 0x000fe400078e0a05 */
[----:B------:R-:W-:Y:S01]  /*181d0*/  @!P1 VIADD R2, R2, 0x1 ;  /* 0x0000000102029836 */ /* 0x000fe20000000000 */
[----:B------:R-:W-:Y:S02]  /*181e0*/  ISETP.NE.AND P1, PT, R8, RZ, PT ;  /* 0x000000ff0800720c */ /* 0x000fe40003f25270 */
[----:B------:R-:W-:-:S13]  /*181f0*/  ISETP.GE.U32.AND P0, PT, R10, R5, PT ;  /* 0x000000050a00720c */ /* 0x000fda0003f06070 */
[----:B------:R-:W-:-:S04]  /*18200*/  @P0 VIADD R2, R2, 0x1 ;  /* 0x0000000102020836 */ /* 0x000fc80000000000 */
[----:B------:R-:W-:Y:S01]  /*18210*/  @!P2 IMAD.MOV R2, RZ, RZ, -R2 ;  /* 0x000000ffff02a224 */ /* 0x000fe200078e0a02 */
[----:B------:R-:W-:Y:S01]  /*18220*/  @!P1 LOP3.LUT R2, RZ, R8, RZ, 0x33, !PT ;  /* 0x00000008ff029212 */ /* 0x000fe200078e33ff */
[----:B------:R-:W-:-:S03]  /*18230*/  IMAD.MOV R8, RZ, RZ, -R8 ;  /* 0x000000ffff087224 */ /* 0x000fc600078e0a08 */
[----:B------:R-:W-:Y:S01]  /*18240*/  LOP3.LUT R3, RZ, R2, RZ, 0x33, !PT ;  /* 0x00000002ff037212 */ /* 0x000fe200078e33ff */
[----:B------:R-:W-:-:S04]  /*18250*/  IMAD R11, R2, R8, R11 ;  /* 0x00000008020b7224 */ /* 0x000fc800078e020b */
[----:B------:R-:W-:Y:S01]  /*18260*/  IMAD.IADD R2, R6, 0x1, R3 ;  /* 0x0000000106027824 */ /* 0x000fe200078e0203 */
[----:B------:R-:W-:-:S04]  /*18270*/  R2UR UR38, R11 ;  /* 0x000000000b2672ca */ /* 0x000fc800000e0000 */
[----:B------:R2:W-:Y:S01]  /*18280*/  STL [R1+0x4], R2 ;  /* 0x0000040201007387 */ /* 0x0005e20000100800 */
[----:B------:R-:W-:Y:S10]  /*18290*/  BRA `(.L_x_1032) ;  /* 0x00000000000c7947 */ /* 0x000ff40003800000 */
.L_x_1027:
[----:B------:R1:W-:Y:S01]  /*182a0*/  STL [R1], R4 ;  /* 0x0000000401007387 */ /* 0x0003e20000100800 */
[----:B------:R-:W-:-:S03]  /*182b0*/  UMOV UR38, URZ ;  /* 0x0000003f00267c82 */ /* 0x000fc60008000000 */
[----:B------:R1:W-:Y:S02]  /*182c0*/  STL [R1+0x4], RZ ;  /* 0x000004ff01007387 */ /* 0x0003e40000100800 */
.L_x_1032:
[----:B-1----:R-:W3:Y:S04]  /*182d0*/  LDL R4, [R1] ;  /* 0x0000000001047983 */ /* 0x002ee80000100800 */
[----:B------:R-:W3:Y:S04]  /*182e0*/  LDL R5, [R1+0x4] ;  /* 0x0000040001057983 */ /* 0x000ee80000100800 */
[----:B------:R-:W3:Y:S01]  /*182f0*/  LDL R7, [R1+0xc] ;  /* 0x00000c0001077983 */ /* 0x000ee20000100800 */
[----:B------:R-:W-:Y:S01]  /*18300*/  ISETP.NE.AND P0, PT, R0, RZ, PT ;  /* 0x000000ff0000720c */ /* 0x000fe20003f05270 */
[----:B--2---:R-:W-:-:S12]  /*18310*/  IMAD.U32 R2, RZ, RZ, UR38 ;  /* 0x00000026ff027e24 */ /* 0x004fd8000f8e00ff */
[----:B------:R-:W1:Y:S01]  /*18320*/  @!P0 S2R R3, SR_CgaCtaId ;  /* 0x0000000000038919 */ /* 0x000e620000008800 */
[----:B------:R-:W-:Y:S01]  /*18330*/  @!P0 MOV R0, 0x400 ;  /* 0x0000040000008802 */ /* 0x000fe20000000f00 */
[----:B------:R-:W-:-:S03]  /*18340*/  @!P0 IMAD.MOV.U32 R6, RZ, RZ, R2 ;  /* 0x000000ffff068224 */ /* 0x000fc600078e0002 */
[----:B-1----:R-:W-:-:S05]  /*18350*/  @!P0 LEA R0, R3, R0, 0x18 ;  /* 0x0000000003008211 */ /* 0x002fca00078ec0ff */
[----:B---3--:R1:W-:Y:S01]  /*18360*/  @!P0 STS.128 [R0+0x288d0], R4 ;  /* 0x0288d00400008388 */ /* 0x0083e20000000c00 */
[----:B------:R-:W-:Y:S06]  /*18370*/  BAR.ARV 0x5, 0x180 ;  /* 0x0146000000007b1d */ /* 0x000fec0000002000 */
.L_x_1025:
[----:B-1----:R-:W2:Y:S01]  /*18380*/  LDL R0, [R1+0xc] ;  /* 0x00000c0001007983 */ /* 0x002ea20000100800 */
        /* <DEDUP_REMOVED lines=8> */
[----:B-1----:R-:W0:Y:S01]  /*18410*/  S2R R0, SR_TID.X ;  /* 0x0000000000007919 */ /* 0x002e220000002100 */
[----:B------:R-:W1:Y:S01]  /*18420*/  S2R R8, SR_TID.X ;  /* 0x0000000000087919 */ /* 0x000e620000002100 */
[----:B0-----:R-:W-:Y:S01]  /*18430*/  LOP3.LUT R2, R0, 0x7f, RZ, 0xc0, !PT ;  /* 0x0000007f00027812 */ /* 0x001fe200078ec0ff */
[C---:B-1----:R-:W-:Y:S02]  /*18440*/  IMAD.SHL.U32 R0, R8.reuse, 0x80, RZ ;  /* 0x0000008008007824 */ /* 0x042fe400078e00ff */
        /* <DEDUP_REMOVED lines=18> */
[----:B0-----:R-:W-:Y:S02]  /*18570*/  IMAD.MOV.U32 R2, RZ, RZ, 0x20 ;  /* 0x00000020ff027424 */ /* 0x001fe400078e00ff */
[----:B-1----:R-:W-:-:S05]  /*18580*/  IMAD.MOV.U32 R0, RZ, RZ, 0x40 ;  /* 0x00000040ff007424 */ /* 0x002fca00078e00ff */
[----:B------:R-:W-:Y:S02]  /*18590*/  SEL R4, R0, 0xffffffc0, !P0 ;  /* 0xffffffc000047807 */ /* 0x000fe40004000000 */
[----:B------:R-:W-:Y:S01]  /*185a0*/  SEL R0, R2, 0xffffffe0, !P0 ;  /* 0xffffffe002007807 */ /* 0x000fe20004000000 */
[----:B------:R-:W-:Y:S01]  /*185b0*/  IMAD.MOV.U32 R0, RZ, RZ, 0x1 ;  /* 0x00000001ff007424 */ /* 0x000fe200078e00ff */
[----:B------:R-:W-:Y:S01]  /*185c0*/  ULDC UR41, c[0x0][0xc] ;  /* 0x0000030000297ab9 */ /* 0x000fe20000000800 */
[----:B------:R-:W-:Y:S01]  /*185d0*/  ULDC.64 UR42, c[0x0][0x198] ;  /* 0x00006600002a7ab9 */ /* 0x000fe20000000a00 */
[C---:B--2---:R-:W-:Y:S02]  /*185e0*/  LOP3.LUT R3, R7.reuse, 0x1, RZ, 0xfc, !PT ;  /* 0x0000000107037812 */ /* 0x044fe400078efcff */
[----:B------:R-:W-:-:S03]  /*185f0*/  LOP3.LUT R2, R7, 0x2, RZ, 0xfc, !PT ;  /* 0x0000000207027812 */ /* 0x000fc600078efcff */
[----:B------:R0:W-:Y:S04]  /*18600*/  STL [R1+0x34], R3 ;  /* 0x0000340301007387 */ /* 0x0001e80000100800 */
[----:B------:R0:W-:Y:S04]  /*18610*/  STL [R1+0x28], R2 ;  /* 0x0000280201007387 */ /* 0x0001e80000100800 */
[----:B------:R0:W-:Y:S04]  /*18620*/  STL [R1+0x30], RZ ;  /* 0x000030ff01007387 */ /* 0x0001e80000100800 */
[----:B------:R0:W-:Y:S04]  /*18630*/  STL [R1+0x14], R0 ;  /* 0x0000140001007387 */ /* 0x0001e80000100800 */
[----:B------:R0:W-:Y:S02]  /*18640*/  STL [R1+0x10], RZ ;  /* 0x000010ff01007387 */ /* 0x0001e40000100800 */
.L_x_1099:
[----:B------:R-:W2:Y:S01]  /*18650*/  LDL R12, [R1+0xc] ;  /* 0x00000c00010c7983 */ /* 0x000ea20000100800 */
[----:B0-----:R-:W0:Y:S01]  /*18660*/  LDC.64 R2, c[0x0][0xa28] ;  /* 0x00028a00ff027b82 */ /* 0x001e220000000a00 */
[----:B------:R-:W-:Y:S01]  /*18670*/  CS2R R8, SRZ ;  /* 0x0000000000087805 */ /* 0x000fe2000001ff00 */
[----:B------:R-:W-:Y:S01]  /*18680*/  ULDC.64 UR4, c[0x0][0xa00] ;  /* 0x0002800000047ab9 */ /* 0x000fe20000000a00 */
[----:B------:R-:W-:-:S05]  /*18690*/  ULDC.64 UR6, c[0x0][0xa08] ;  /* 0x0002820000067ab9 */ /* 0x000fca0000000a00 */
[----:B-1-3--:R-:W1:Y:S08]  /*186a0*/  LDC.64 R6, c[0x0][0xa00] ;  /* 0x00028000ff067b82 */ /* 0x00ae700000000a00 */
[----:B------:R-:W3:Y:S01]  /*186b0*/  LDC.64 R10, c[0x0][0xa08] ;  /* 0x00028200ff0a7b82 */ /* 0x000ee20000000a00 */
[----:B0-----:R-:W-:-:S04]  /*186c0*/  ISETP.NE.U32.AND P0, PT, R2, RZ, PT ;  /* 0x000000ff0200720c */ /* 0x001fc80003f05070 */
[----:B------:R-:W-:-:S03]  /*186d0*/  ISETP.NE.AND.EX P0, PT, R3, RZ, PT, P0 ;  /* 0x000000ff0300720c */ /* 0x000fc60003f05300 */
[----:B------:R-:W0:Y:S10]  /*186e0*/  LDC.64 R2, c[0x0][0xa18] ;  /* 0x00028600ff027b82 */ /* 0x000e340000000a00 */
[----:B------:R-:W2:Y:S01]  /*186f0*/  @P0 LDC.64 R4, c[0x0][0xa28] ;  /* 0x00028a00ff040b82 */ /* 0x000ea20000000a00 */
[----:B------:R-:W-:-:S02]  /*18700*/  ISETP.NE.U32.AND P2, PT, RZ, UR6, PT ;  /* 0x00000006ff007c0c */ /* 0x000fc4000bf45070 */
[----:B0-----:R-:W-:Y:S01]  /*18710*/  ISETP.NE.U32.AND P1, PT, R2, RZ, PT ;  /* 0x000000ff0200720c */ /* 0x001fe20003f25070 */
[----:B------:R-:W-:Y:S02]  /*18720*/  IMAD.MOV.U32 R19, RZ, RZ, RZ ;  /* 0x000000ffff137224 */ /* 0x000fe400078e00ff */
[----:B--2---:R-:W-:-:S05]  /*18730*/  @P0 IMAD.WIDE R4, R12, 0x4, R4 ;  /* 0x000000040c040825 */ /* 0x004fca00078e0204 */
[----:B------:R3:W5:Y:S01]  /*18740*/  @P0 LDG.E R8, desc[UR44][R4.64] ;  /* 0x0000002c04080981 */ /* 0x000762000c1e1900 */
[----:B------:R-:W-:Y:S01]  /*18750*/  ISETP.NE.AND.EX P0, PT, R3, RZ, PT, P1 ;  /* 0x000000ff0300720c */ /* 0x000fe20003f05310 */
[C---:B-1----:R-:W-:Y:S01]  /*18760*/  IMAD.WIDE R6, R12.reuse, 0x4, R6 ;  /* 0x000000040c067825 */ /* 0x042fe200078e0206 */
[----:B------:R-:W-:Y:S01]  /*18770*/  ISETP.NE.U32.AND P1, PT, RZ, UR4, PT ;  /* 0x00000004ff007c0c */ /* 0x000fe2000bf25070 */
[----:B------:R-:W0:Y:S03]  /*18780*/  LDC R0, c[0x0][0x288] ;  /* 0x0000a200ff007b82 */ /* 0x000e260000000800 */
[----:B------:R-:W-:Y:S02]  /*18790*/  ISETP.NE.AND.EX P3, PT, RZ, UR5, PT, P1 ;  /* 0x00000005ff007c0c */ /* 0x000fe4000bf65310 */
[----:B------:R-:W-:Y:S01]  /*187a0*/  ISETP.NE.AND.EX P1, PT, RZ, UR7, PT, P2 ;  /* 0x00000007ff007c0c */ /* 0x000fe2000bf25320 */
[----:B---3--:R-:W-:-:S04]  /*187b0*/  IMAD.WIDE R4, R12, 0x4, R10 ;  /* 0x000000040c047825 */ /* 0x008fc800078e020a */
[----:B------:R-:W1:Y:S06]  /*187c0*/  @P0 LDC.64 R2, c[0x0][0xa18] ;  /* 0x00028600ff020b82 */ /* 0x000e6c0000000a00 */
[----:B------:R-:W5:Y:S04]  /*187d0*/  @P3 LDG.E R19, desc[UR44][R6.64] ;  /* 0x0000002c06133981 */ /* 0x000f68000c1e1900 */
[----:B------:R-:W5:Y:S01]  /*187e0*/  @P1 LDG.E R9, desc[UR44][R4.64] ;  /* 0x0000002c04091981 */ /* 0x000f62000c1e1900 */
[----:B-1----:R-:W-:-:S05]  /*187f0*/  @P0 IMAD.WIDE R2, R12, 0x4, R2 ;  /* 0x000000040c020825 */ /* 0x002fca00078e0202 */
[----:B0-----:R0:W5:Y:S02]  /*18800*/  @P0 LDG.E R0, desc[UR44][R2.64] ;  /* 0x0000002c02000981 */ /* 0x001164000c1e1900 */
[----:B0-----:R-:W0:Y:S02]  /*18810*/  LDC.64 R2, c[0x0][0x3f8] ;  /* 0x0000fe00ff027b82 */ /* 0x001e240000000a00 */
[----:B0-----:R-:W-:-:S06]  /*18820*/  ISETP.NE.U32.AND P2, PT, R2, RZ, PT ;  /* 0x000000ff0200720c */ /* 0x001fcc0003f45070 */
[----:B------:R-:W0:Y:S01]  /*18830*/  LDC R2, c[0x0][0x404] ;  /* 0x00010100ff027b82 */ /* 0x000e220000000800 */
[----:B------:R-:W-:-:S07]  /*18840*/  ISETP.NE.AND.EX P2, PT, R3, RZ, PT, P2 ;  /* 0x000000ff0300720c */ /* 0x000fce0003f45320 */
[----:B------:R-:W1:Y:S01]  /*18850*/  LDC R3, c[0x0][0x2e0] ;  /* 0x0000b800ff037b82 */ /* 0x000e620000000800 */
[----:B------:R-:W-:Y:S05]  /*18860*/  @P0 BRA `(.L_x_1034) ;  /* 0x0000000000100947 */ /* 0x000fea0003800000 */
[----:B------:R-:W-:Y:S05]  /*18870*/  @!P3 BRA `(.L_x_1034) ;  /* 0x00000000000cb947 */ /* 0x000fea0003800000 */
[----:B-----5:R-:W2:Y:S04]  /*18880*/  LDG.E R0, desc[UR44][R6.64] ;  /* 0x0000002c06007981 */ /* 0x020ea8000c1e1900 */
[----:B------:R-:W2:Y:S02]  /*18890*/  LDG.E R6, desc[UR44][R6.64+0x4] ;  /* 0x0000042c06067981 */ /* 0x000ea4000c1e1900 */
[----:B--2---:R-:W-:-:S07]  /*188a0*/  IMAD.IADD R0, R6, 0x1, -R0 ;  /* 0x0000000106007824 */ /* 0x004fce00078e0a00 */
.L_x_1034:
[----:B0-----:R-:W-:Y:S01]  /*188b0*/  SEL R2, R2, 0x1, P2 ;  /* 0x0000000102027807 */ /* 0x001fe20001000000 */
[----:B------:R-:W-:Y:S02]  /*188c0*/  ULDC.64 UR4, c[0x0][0xa20] ;  /* 0x0002880000047ab9 */ /* 0x000fe40000000a00 */
[----:B------:R-:W-:Y:S02]  /*188d0*/  ISETP.NE.U32.AND P0, PT, RZ, UR4, PT ;  /* 0x00000004ff007c0c */ /* 0x000fe4000bf05070 */
[----:B-1----:R-:W-:Y:S02]  /*188e0*/  IMAD R2, R2, R3, RZ ;  /* 0x0000000302027224 */ /* 0x002fe400078e02ff */
[----:B-----5:R-:W-:Y:S01]  /*188f0*/  IMAD.IADD R3, R9, 0x1, R8 ;  /* 0x0000000109037824 */ /* 0x020fe200078e0208 */
[----:B------:R-:W-:-:S04]  /*18900*/  ISETP.NE.AND.EX P0, PT, RZ, UR5, PT, P0 ;  /* 0x00000005ff007c0c */ /* 0x000fc8000bf05300 */
[----:B------:R0:W-:Y:S09]  /*18910*/  STL [R1+0x1c], R3 ;  /* 0x00001c0301007387 */ /* 0x0001f20000100800 */
[----:B------:R-:W-:Y:S05]  /*18920*/  @!P0 BRA `(.L_x_1035) ;  /* 0x0000000000108947 */ /* 0x000fea0003800000 */
[----:B0-----:R-:W0:Y:S02]  /*18930*/  LDC.64 R2, c[0x0][0xa20] ;  /* 0x00028800ff027b82 */ /* 0x001e240000000a00 */
[----:B0-----:R-:W-:-:S06]  /*18940*/  IMAD.WIDE R2, R12, 0x4, R2 ;  /* 0x000000040c027825 */ /* 0x001fcc00078e0202 */
[----:B------:R1:W5:Y:S01]  /*18950*/  LDG.E R2, desc[UR44][R2.64] ;  /* 0x0000002c02027981 */ /* 0x000362000c1e1900 */
[----:B------:R-:W-:Y:S05]  /*18960*/  BRA `(.L_x_1036) ;  /* 0x0000000000107947 */ /* 0x000fea0003800000 */
.L_x_1035:
[----:B------:R-:W-:Y:S05]  /*18970*/  @!P1 BRA `(.L_x_1036) ;  /* 0x00000000000c9947 */ /* 0x000fea0003800000 */
[----:B------:R-:W2:Y:S04]  /*18980*/  LDG.E R2, desc[UR44][R4.64] ;  /* 0x0000002c04027981 */ /* 0x000ea8000c1e1900 */
[----:B------:R-:W2:Y:S02]  /*18990*/  LDG.E R4, desc[UR44][R4.64+0x4] ;  /* 0x0000042c04047981 */ /* 0x000ea4000c1e1900 */
[----:B--2---:R-:W-:-:S07]  /*189a0*/  IMAD.IADD R2, R4, 0x1, -R2 ;  /* 0x0000000104027824 */ /* 0x004fce00078e0a02 */
.L_x_1036:
[----:B------:R-:W2:Y:S01]  /*189b0*/  LDL R9, [R1+0x4] ;  /* 0x0000040001097983 */ /* 0x000ea20000100800 */
[----:B-----5:R-:W-:Y:S02]  /*189c0*/  IMAD.IADD R8, R2, 0x1, -R8 ;  /* 0x0000000102087824 */ /* 0x020fe400078e0a08 */
[----:B01----:R-:W0:Y:S02]  /*189d0*/  LDC.64 R2, c[0x0][0x9e0] ;  /* 0x00027800ff027b82 */ /* 0x003e240000000a00 */
[----:B0-----:R-:W-:Y:S02]  /*189e0*/  ISETP.GE.AND P1, PT, R3, 0x1, PT ;  /* 0x000000010300780c */ /* 0x001fe40003f26270 */
[----:B--2---:R-:W-:-:S04]  /*189f0*/  LEA R6, R9, 0x80, 0x7 ;  /* 0x0000008009067811 */ /* 0x004fc800078e38ff */
[----:B------:R-:W-:-:S05]  /*18a00*/  IADD3 R6, R8, R6, -R0 ;  /* 0x0000000608067210 */ /* 0x000fca0007ffe800 */
[----:B------:R-:W-:Y:S02]  /*18a10*/  IMAD.IADD R2, R6, 0x1, R2 ;  /* 0x0000000106027824 */ /* 0x000fe400078e0202 */
[----:B------:R-:W-:Y:S05]  /*18a20*/  @!P1 BRA `(.L_x_1037) ;  /* 0x0000000000409947 */ /* 0x000fea0003800000 */
        /* <DEDUP_REMOVED lines=10> */
.L_x_1038:
[----:B------:R-:W-:-:S13]  /*18ad0*/  ISETP.NE.AND P0, PT, R3, 0x1, PT ;  /* 0x000000010300780c */ /* 0x000fda0003f05270 */
[----:B------:R-:W0:Y:S02]  /*18ae0*/  @P0 LDC.64 R4, c[0x0][0x9e8] ;  /* 0x00027a00ff040b82 */ /* 0x000e240000000a00 */
[----:B0-----:R-:W-:-:S05]  /*18af0*/  @P0 IMAD.HI.U32 R4, R7, R4, RZ ;  /* 0x0000000407040227 */ /* 0x001fca00078e00ff */
[----:B------:R-:W-:-:S07]  /*18b00*/  @P0 SHF.R.U32.HI R7, RZ, R5, R4 ;  /* 0x00000005ff070219 */ /* 0x000fce0000011604 */
.L_x_1039:
[----:B------:R-:W-:-:S05]  /*18b10*/  IMAD R7, R7, R3, R3 ;  /* 0x0000000307077224 */ /* 0x000fca00078e0203 */
[----:B------:R-:W-:-:S07]  /*18b20*/  VIMNMX R2, R2, R7, PT ;  /* 0x0000000702027248 */ /* 0x000fce0003fe0100 */
.L_x_1037:
[----:B------:R-:W-:Y:S01]  /*18b30*/  VIADD R2, R2, 0xbf ;  /* 0x000000bf02027836 */ /* 0x000fe20000000000 */
[----:B------:R-:W-:Y:S01]  /*18b40*/  ULDC UR4, c[0x0][0x9dc] ;  /* 0x0002770000047ab9 */ /* 0x000fe20000000800 */
[----:B------:R-:W-:Y:S02]  /*18b50*/  IMAD R0, R9, 0x80, -R0 ;  /* 0x0000008009007824 */ /* 0x000fe400078e0a00 */
[----:B------:R-:W-:-:S04]  /*18b60*/  IMAD.HI R5, R2, 0x2aaaaaab, RZ ;  /* 0x2aaaaaab02057827 */ /* 0x000fc800078e02ff */
[C---:B------:R-:W-:Y:S02]  /*18b70*/  VIADD R4, R8.reuse, 0xbf ;  /* 0x000000bf08047836 */ /* 0x040fe40000000000 */
[----:B------:R-:W-:Y:S01]  /*18b80*/  IMAD.IADD R2, R8, 0x1, R0 ;  /* 0x0000000108027824 */ /* 0x000fe200078e0200 */
[----:B------:R-:W-:Y:S01]  /*18b90*/  SHF.R.U32.HI R0, RZ, 0x1f, R5 ;  /* 0x0000001fff007819 */ /* 0x000fe20000011605 */
[----:B------:R-:W-:-:S03]  /*18ba0*/  IMAD.HI R4, R4, 0x2aaaaaab, RZ ;  /* 0x2aaaaaab04047827 */ /* 0x000fc600078e02ff */
[----:B------:R-:W-:Y:S02]  /*18bb0*/  LEA.HI.SX32 R0, R5, R0, 0x1b ;  /* 0x0000000005007211 */ /* 0x000fe400078fdaff */
[----:B------:R-:W-:-:S04]  /*18bc0*/  SHF.R.U32.HI R5, RZ, 0x1f, R4 ;  /* 0x0000001fff057819 */ /* 0x000fc80000011604 */
[----:B------:R-:W-:-:S04]  /*18bd0*/  LEA.HI.SX32 R5, R4, R5, 0x1b ;  /* 0x0000000504057211 */ /* 0x000fc800078fdaff */
[----:B------:R-:W-:Y:S01]  /*18be0*/  VIMNMX R17, R5, R0, PT ;  /* 0x0000000005117248 */ /* 0x000fe20003fe0100 */
[----:B------:R-:W-:Y:S01]  /*18bf0*/  VIADD R0, R2, -UR4 ;  /* 0x8000000402007c36 */ /* 0x000fe20008000000 */
        /* <DEDUP_REMOVED lines=10> */
.L_x_1041:
[----:B------:R-:W-:-:S13]  /*18ca0*/  ISETP.NE.AND P0, PT, R3, 0x1, PT ;  /* 0x000000010300780c */ /* 0x000fda0003f05270 */
[----:B------:R-:W0:Y:S02]  /*18cb0*/  @P0 LDC.64 R4, c[0x0][0x9e8] ;  /* 0x00027a00ff040b82 */ /* 0x000e240000000a00 */
[----:B0-----:R-:W-:-:S05]  /*18cc0*/  @P0 IMAD.HI.U32 R4, R2, R4, RZ ;  /* 0x0000000402040227 */ /* 0x001fca00078e00ff */
[----:B------:R-:W-:-:S07]  /*18cd0*/  @P0 SHF.R.U32.HI R2, RZ, R5, R4 ;  /* 0x00000005ff020219 */ /* 0x000fce0000011604 */
.L_x_1042:
[----:B------:R-:W-:-:S05]  /*18ce0*/  IMAD R2, R2, R3, RZ ;  /* 0x0000000302027224 */ /* 0x000fca00078e02ff */
[----:B------:R-:W-:-:S07]  /*18cf0*/  VIMNMX R0, R0, R2, !PT ;  /* 0x0000000200007248 */ /* 0x000fce0007fe0100 */
.L_x_1040:
[----:B------:R-:W-:Y:S01]  /*18d00*/  IMAD.HI R0, R0, 0x2aaaaaab, RZ ;  /* 0x2aaaaaab00007827 */ /* 0x000fe200078e02ff */
[----:B------:R-:W-:Y:S04]  /*18d10*/  BSSY B6, `(.L_x_1043) ;  /* 0x0000296000067945 */ /* 0x000fe80003800000 */
[----:B------:R-:W-:-:S04]  /*18d20*/  SHF.R.U32.HI R2, RZ, 0x1f, R0 ;  /* 0x0000001fff027819 */ /* 0x000fc80000011600 */
[----:B------:R-:W-:-:S04]  /*18d30*/  LEA.HI.SX32 R2, R0, R2, 0x1b ;  /* 0x0000000200027211 */ /* 0x000fc800078fdaff */
[----:B------:R-:W-:-:S04]  /*18d40*/  VIMNMX R3, RZ, R2, !PT ;  /* 0x00000002ff037248 */ /* 0x000fc80007fe0100 */
[----:B------:R-:W-:Y:S01]  /*18d50*/  ISETP.GT.AND P0, PT, R17, R3, PT ;  /* 0x000000031100720c */ /* 0x000fe20003f04270 */
[----:B------:R0:W-:-:S12]  /*18d60*/  STL [R1+0x18], R3 ;  /* 0x0000180301007387 */ /* 0x0001d80000100800 */
[----:B0-----:R-:W-:Y:S05]  /*18d70*/  @P0 BRA `(.L_x_1044) ;  /* 0x0000000000480947 */ /* 0x001fea0003800000 */
        /* <DEDUP_REMOVED lines=18> */
.L_x_1044:
        /* <DEDUP_REMOVED lines=23> */
.L_x_1046:
        /* <DEDUP_REMOVED lines=22> */
.L_x_1047:
        /* <DEDUP_REMOVED lines=20> */
.L_x_1048:
[----:B------:R-:W-:-:S13]  /*192b0*/  LOP3.LUT P6, RZ, R18, 0x3ff, RZ, 0xc0, !PT ;  /* 0x000003ff12ff7812 */ /* 0x000fda00078cc0ff */
        /* <DEDUP_REMOVED lines=17> */
.L_x_1049:
[----:B------:R-:W2:Y:S01]  /*193d0*/  LDL.LU R6, [R1+0x4] ;  /* 0x0000040001067983 */ /* 0x000ea20000300800 */
[----:B------:R-:W0:Y:S08]  /*193e0*/  LDC.64 R2, c[0x0][0x9f8] ;  /* 0x00027e00ff027b82 */ /* 0x000e300000000a00 */
[----:B------:R-:W1:Y:S01]  /*193f0*/  LDC R0, c[0x0][0x428] ;  /* 0x00010a00ff007b82 */ /* 0x000e620000000800 */
[----:B------:R-:W3:Y:S01]  /*19400*/  LDL R5, [R1+0xc] ;  /* 0x00000c0001057983 */ /* 0x000ee20000100800 */
[----:B------:R-:W4:Y:S01]  /*19410*/  S2R R4, SR_TID.X ;  /* 0x0000000000047919 */ /* 0x000f220000002100 */
[----:B------:R-:W-:Y:S01]  /*19420*/  IMAD.U32 R7, RZ, RZ, UR38 ;  /* 0x00000026ff077e24 */ /* 0x000fe2000f8e00ff */
[----:B------:R-:W-:Y:S01]  /*19430*/  ULDC.64 UR4, c[0x0][0xa00] ;  /* 0x0002800000047ab9 */ /* 0x000fe20000000a00 */
[----:B------:R-:W-:Y:S01]  /*19440*/  ULDC.64 UR6, c[0x0][0xa08] ;  /* 0x0002820000067ab9 */ /* 0x000fe20000000a00 */
[----:B0-----:R-:W-:-:S04]  /*19450*/  ISETP.NE.U32.AND P0, PT, R2, RZ, PT ;  /* 0x000000ff0200720c */ /* 0x001fc80003f05070 */
[----:B------:R-:W-:-:S13]  /*19460*/  ISETP.NE.AND.EX P0, PT, R3, RZ, PT, P0 ;  /* 0x000000ff0300720c */ /* 0x000fda0003f05300 */
[----:B------:R-:W0:Y:S01]  /*19470*/  @P0 LDC.64 R2, c[0x0][0x9f8] ;  /* 0x00027e00ff020b82 */ /* 0x000e220000000a00 */
[----:B---3--:R-:W-:Y:S02]  /*19480*/  IMAD.MOV.U32 R21, RZ, RZ, R5 ;  /* 0x000000ffff157224 */ /* 0x008fe400078e0005 */
[----:B0-----:R-:W-:-:S05]  /*19490*/  @P0 IMAD.WIDE R2, R5, 0x4, R2 ;  /* 0x0000000405020825 */ /* 0x001fca00078e0202 */
[----:B------:R0:W3:Y:S01]  /*194a0*/  @P0 LDG.E R21, desc[UR44][R2.64] ;  /* 0x0000002c02150981 */ /* 0x0000e2000c1e1900 */
[----:B-1----:R-:W-:Y:S01]  /*194b0*/  ISETP.NE.AND P0, PT, R0, 0x1, PT ;  /* 0x000000010000780c */ /* 0x002fe20003f05270 */
[----:B--2---:R-:W-:Y:S01]  /*194c0*/  IMAD R8, R6, 0x80, R19 ;  /* 0x0000008006087824 */ /* 0x004fe200078e0213 */
[----:B----4-:R-:W-:Y:S01]  /*194d0*/  LOP3.LUT R18, R4, 0x7f, RZ, 0xc0, !PT ;  /* 0x0000007f04127812 */ /* 0x010fe200078ec0ff */
[----:B------:R-:W-:Y:S01]  /*194e0*/  UMOV UR36, URZ ;  /* 0x0000003f00247c82 */ /* 0x000fe20008000000 */
[----:B------:R-:W-:Y:S02]  /*194f0*/  SHF.R.U32.HI R4, RZ, 0x5, R4 ;  /* 0x00000005ff047819 */ /* 0x000fe40000011604 */
[----:B------:R-:W-:Y:S02]  /*19500*/  ISETP.NE.AND P1, PT, R18, RZ, PT ;  /* 0x000000ff1200720c */ /* 0x000fe40003f25270 */
[----:B------:R-:W-:Y:S02]  /*19510*/  R2UR UR37, R8 ;  /* 0x00000000082572ca */ /* 0x000fe400000e0000 */
[----:B------:R-:W-:-:S03]  /*19520*/  LOP3.LUT R4, R4, 0x3, RZ, 0xc0, !PT ;  /* 0x0000000304047812 */ /* 0x000fc600078ec0ff */
[----:B------:R-:W1:Y:S06]  /*19530*/  @P0 LDC R0, c[0x0][0x42c] ;  /* 0x00010b00ff000b82 */ /* 0x000e6c0000000800 */
[----:B------:R-:W-:Y:S02]  /*19540*/  VOTEU.ALL UP1, P1 ;  /* 0x00000000003f7886 */ /* 0x000fe40000820000 */
[----:B0-----:R-:W0:Y:S01]  /*19550*/  @P0 LDC R2, c[0x0][0x430] ;  /* 0x00010c00ff020b82 */ /* 0x001e220000000800 */
[----:B-1----:R-:W-:-:S05]  /*19560*/  @P0 IMAD.HI.U32 R0, R0, UR38, RZ ;  /* 0x0000002600000c27 */ /* 0x002fca000f8e00ff */
[----:B0-----:R-:W-:Y:S02]  /*19570*/  @P0 SHF.R.U32.HI R7, RZ, R2, R0 ;  /* 0x00000002ff070219 */ /* 0x001fe40000011600 */
[----:B------:R-:W0:Y:S01]  /*19580*/  LDC.64 R2, c[0x0][0x3f8] ;  /* 0x0000fe00ff027b82 */ /* 0x000e220000000a00 */
[----:B------:R-:W-:Y:S01]  /*19590*/  ISETP.NE.U32.AND P0, PT, RZ, UR4, PT ;  /* 0x00000004ff007c0c */ /* 0x000fe2000bf05070 */
[----:B------:R-:W-:Y:S01]  /*195a0*/  @!UP1 UIADD3 UR4, UP0, UR42, 0x270, URZ ;  /* 0x000002702a049890 */ /* 0x000fe2000ff1e03f */
[----:B------:R1:W-:Y:S02]  /*195b0*/  STL [R1+0x8], R7 ;  /* 0x0000080701007387 */ /* 0x0003e40000100800 */
[----:B------:R-:W-:Y:S01]  /*195c0*/  ISETP.NE.AND.EX P0, PT, RZ, UR5, PT, P0 ;  /* 0x00000005ff007c0c */ /* 0x000fe2000bf05300 */
[----:B------:R-:W-:-:S03]  /*195d0*/  @!UP1 UIADD3.X UR5, URZ, UR43, URZ, UP0, !UPT ;  /* 0x0000002b3f059290 */ /* 0x000fc600087fe43f */
[----:B------:R-:W-:-:S04]  /*195e0*/  SEL R9, R5, RZ, !P0 ;  /* 0x000000ff05097207 */ /* 0x000fc80004000000 */
[----:B------:R-:W-:Y:S02]  /*195f0*/  R2UR UR39, R9 ;  /* 0x00000000092772ca */ /* 0x000fe400000e0000 */
[----:B0-----:R-:W-:Y:S01]  /*19600*/  LOP3.LUT P0, RZ, R2, UR6, RZ, 0xfc, !PT ;  /* 0x0000000602ff7c12 */ /* 0x001fe2000f80fcff */
[----:B------:R-:W-:-:S10]  /*19610*/  UMOV UR6, 0xffffffff ;  /* 0xffffffff00067882 */ /* 0x000fd40000000000 */
[----:B------:R1:W-:Y:S01]  /*19620*/  @!UP1 UTMAPF.L2.4D [UR36], [UR4] ;  /* 0x00000024040095b8 */ /* 0x0003e20008018000 */
[----:B------:R-:W-:Y:S02]  /*19630*/  LOP3.LUT P0, RZ, R3, UR7, RZ, 0xfc, P0 ;  /* 0x0000000703ff7c12 */ /* 0x000fe4000800fcff */
[----:B---3--:R-:W-:Y:S02]  /*19640*/  SHF.R.S32.HI R19, RZ, 0x1f, R21 ;  /* 0x0000001fff137819 */ /* 0x008fe40000011415 */
[----:B------:R-:W-:-:S03]  /*19650*/  SEL R0, R21, RZ, !P0 ;  /* 0x000000ff15007207 */ /* 0x000fc60004000000 */
[----:B------:R1:W-:Y:S01]  /*19660*/  STL [R1+0x4], R19 ;  /* 0x0000041301007387 */ /* 0x0003e20000100800 */
[----:B------:R-:W-:Y:S05]  /*19670*/  BRA.DIV UR6, `(.L_x_1050) ;  /* 0x0000003606007947 */ /* 0x000fea000b800000 */
[----:B------:R0:W2:Y:S02]  /*19680*/  SHFL.IDX PT, R14, R4, RZ, 0x1f ;  /* 0x00001fff040e7589 */ /* 0x0000a400000e0000 */
.L_x_1118:
[----:B--2---:R-:W-:Y:S02]  /*19690*/  ISETP.NE.AND P0, PT, R14, RZ, PT ;  /* 0x000000ff0e00720c */ /* 0x004fe40003f05270 */
[----:B------:R-:W-:-:S11]  /*196a0*/  PLOP3.LUT P6, PT, PT, PT, PT, 0x8, 0x0 ;  /* 0x000000000000781c */ /* 0x000fd60003fce170 */
[----:B------:R-:W-:Y:S05]  /*196b0*/  @P0 BRA `(.L_x_1051) ;  /* 0x0000000400980947 */ /* 0x000fea0003800000 */
[----:B-1----:R-:W-:Y:S01]  /*196c0*/  UMOV UR4, 0xffffffff ;  /* 0xffffffff00047882 */ /* 0x002fe20000000000 */
[----:B0-----:R-:W-:Y:S02]  /*196d0*/  VIADD R4, R17, 0xffffffff ;  /* 0xffffffff11047836 */ /* 0x001fe40000000000 */
[----:B------:R-:W-:Y:S05]  /*196e0*/  BRA.DIV UR4, `(.L_x_1052) ;  /* 0x0000003604047947 */ /* 0x000fea000b800000 */
[----:B------:R-:W-:-:S13]  /*196f0*/  ELECT P6, URZ, PT ;  /* 0x00000000003f782f */ /* 0x000fda00038c0000 */
.L_x_1121:
[----:B------:R-:W-:Y:S05]  /*19700*/  @!P6 BRA `(.L_x_1053) ;  /* 0x000000040040e947 */ /* 0x000fea0003800000 */
[----:B------:R-:W-:-:S04]  /*19710*/  ISETP.NE.U32.AND P0, PT, R2, RZ, PT ;  /* 0x000000ff0200720c */ /* 0x000fc80003f05070 */
[----:B------:R-:W-:-:S13]  /*19720*/  ISETP.NE.AND.EX P0, PT, R3, RZ, PT, P0 ;  /* 0x000000ff0300720c */ /* 0x000fda0003f05300 */
[----:B------:R-:W-:Y:S05]  /*19730*/  @!P0 BRA `(.L_x_1054) ;  /* 0x0000000000488947 */ /* 0x000fea0003800000 */
[----:B------:R-:W0:Y:S01]  /*19740*/  LDC R10, c[0x0][0x41c] ;  /* 0x00010700ff0a7b82 */ /* 0x000e220000000800 */
[----:B------:R-:W-:Y:S01]  /*19750*/  IMAD.MOV.U32 R0, RZ, RZ, R4 ;  /* 0x000000ffff007224 */ /* 0x000fe200078e0004 */
[----:B------:R-:W-:Y:S01]  /*19760*/  ULDC.64 UR4, c[0x0][0x408] ;  /* 0x0001020000047ab9 */ /* 0x000fe20000000a00 */
[----:B0-----:R-:W-:-:S13]  /*19770*/  ISETP.NE.AND P0, PT, R10, 0x1, PT ;  /* 0x000000010a00780c */ /* 0x001fda0003f05270 */
[----:B------:R-:W0:Y:S02]  /*19780*/  @P0 LDC.64 R6, c[0x0][0x420] ;  /* 0x00010800ff060b82 */ /* 0x000e240000000a00 */
[----:B0-----:R-:W-:-:S05]  /*19790*/  @P0 IMAD.HI.U32 R6, R4, R6, RZ ;  /* 0x0000000604060227 */ /* 0x001fca00078e00ff */
[----:B------:R-:W-:-:S04]  /*197a0*/  @P0 SHF.R.U32.HI R0, RZ, R7, R6 ;  /* 0x00000007ff000219 */ /* 0x000fc80000011606 */
[--C-:B------:R-:W-:Y:S01]  /*197b0*/  SHF.R.S32.HI R7, RZ, 0x1f, R0.reuse ;  /* 0x0000001fff077819 */ /* 0x100fe20000011400 */
[--C-:B------:R-:W-:Y:S02]  /*197c0*/  IMAD.MOV R5, RZ, RZ, -R0.reuse ;  /* 0x000000ffff057224 */ /* 0x100fe400078e0a00 */
[----:B------:R-:W-:Y:S02]  /*197d0*/  IMAD.MOV.U32 R6, RZ, RZ, R0 ;  /* 0x000000ffff067224 */ /* 0x000fe400078e0000 */
        /* <DEDUP_REMOVED lines=8> */
.L_x_1054:
[----:B0-----:R-:W2:Y:S04]  /*19860*/  LDL R3, [R1+0x10] ;  /* 0x0000100001037983 */ /* 0x001ea80000100800 */
[----:B------:R-:W3:Y:S01]  /*19870*/  LDL R2, [R1+0x14] ;  /* 0x0000140001027983 */ /* 0x000ee20000100800 */
[----:B------:R-:W-:Y:S02]  /*19880*/  ISETP.NE.AND P0, PT, R18, RZ, PT ;  /* 0x000000ff1200720c */ /* 0x000fe40003f05270 */
[----:B--2---:R-:W-:Y:S02]  /*19890*/  LEA R5, R3, UR40, 0x3 ;  /* 0x0000002803057c11 */ /* 0x004fe4000f8e18ff */
[----:B---3--:R-:W-:-:S04]  /*198a0*/  SHF.L.U32 R3, R2, 0x1f, RZ ;  /* 0x0000001f02037819 */ /* 0x008fc800000006ff */
[----:B------:R-:W0:Y:S02]  /*198b0*/  SYNCS.PHASECHK.TRANS64.TRYWAIT P2, [R5+URZ+0x28880], R3 ;  /* 0x02888003050075a7 */ /* 0x000e24000804017f */
[----:B0-----:R-:W-:Y:S05]  /*198c0*/  @!P2 BRA `(.L_x_1055) ;  /* 0x0000003000aca947 */ /* 0x001fea0003800000 */
.L_x_1122:
        /* <DEDUP_REMOVED lines=8> */
.L_x_1056:
        /* <DEDUP_REMOVED lines=21> */
.L_x_1123:
        /* <DEDUP_REMOVED lines=8> */
.L_x_1058:
        /* <DEDUP_REMOVED lines=15> */
.L_x_1053:
        /* <DEDUP_REMOVED lines=17> */
.L_x_1051:
[----:B------:R-:W2:Y:S01]  /*19d20*/  LDL.LU R3, [R1+0x30] ;  /* 0x0000300001037983 */ /* 0x000ea20000300800 */
[----:B------:R-:W-:Y:S01]  /*19d30*/  BSSY B0, `(.L_x_1059) ;  /* 0x0000009000007945 */ /* 0x000fe20003800000 */
[----:B--2---:R-:W-:-:S05]  /*19d40*/  VIADD R3, R3, 0x1 ;  /* 0x0000000103037836 */ /* 0x004fca0000000000 */
[----:B------:R-:W-:Y:S01]  /*19d50*/  LEA.HI R2, R3, R3, RZ, 0x1 ;  /* 0x0000000303027211 */ /* 0x000fe200078f08ff */
[----:B------:R2:W-:Y:S03]  /*19d60*/  STL [R1+0x30], R3 ;  /* 0x0000300301007387 */ /* 0x0005e60000100800 */
[----:B------:R-:W-:-:S05]  /*19d70*/  LOP3.LUT R2, R2, 0xfffffffe, RZ, 0xc0, !PT ;  /* 0xfffffffe02027812 */ /* 0x000fca00078ec0ff */
[----:B------:R-:W-:-:S05]  /*19d80*/  IMAD.IADD R2, R3, 0x1, -R2 ;  /* 0x0000000103027824 */ /* 0x000fca00078e0a02 */
[----:B------:R-:W-:-:S04]  /*19d90*/  SHF.L.U32 R2, R2, 0x1f, RZ ;  /* 0x0000001f02027819 */ /* 0x000fc800000006ff */
[----:B------:R-:W3:Y:S02]  /*19da0*/  SYNCS.PHASECHK.TRANS64.TRYWAIT P0, [UR40+0x28820], R2 ;  /* 0x02882002ff0075a7 */ /* 0x000ee40008000168 */
[----:B--23--:R-:W-:Y:S05]  /*19db0*/  @!P0 BRA `(.L_x_1060) ;  /* 0x0000002c00988947 */ /* 0x00cfea0003800000 */
.L_x_1124:
[----:B-1----:R-:W-:Y:S05]  /*19dc0*/  BSYNC B0 ;  /* 0x0000000000007941 */ /* 0x002fea0003800000 */
.L_x_1059:
[----:B--2---:R-:W2:Y:S01]  /*19dd0*/  LDL R3, [R1+0x18] ;  /* 0x0000180001037983 */ /* 0x004ea20000100800 */
[----:B------:R-:W-:-:S05]  /*19de0*/  VIADD R17, R17, 0xfffffffe ;  /* 0xfffffffe11117836 */ /* 0x000fca0000000000 */
[----:B--2---:R-:W-:-:S13]  /*19df0*/  ISETP.GE.AND P0, PT, R17, R3, PT ;  /* 0x000000031100720c */ /* 0x004fda0003f06270 */
[----:B------:R-:W-:Y:S05]  /*19e00*/  @!P0 BRA `(.L_x_1061) ;  /* 0x0000000c00c88947 */ /* 0x000fea0003800000 */
[----:B------:R1:W5:Y:S01]  /*19e10*/  LDL.LU R6, [R1+0x10] ;  /* 0x0000100001067983 */ /* 0x0003620000300800 */
[----:B------:R-:W-:-:S03]  /*19e20*/  IMAD.MOV.U32 R19, RZ, RZ, R17 ;  /* 0x000000ffff137224 */ /* 0x000fc600078e0011 */
[----:B------:R1:W5:Y:S04]  /*19e30*/  LDL.LU R7, [R1+0x14] ;  /* 0x0000140001077983 */ /* 0x0003680000300800 */
.L_x_1081:
[----:B-----5:R-:W-:Y:S01]  /*19e40*/  VIADD R3, R6, 0x1 ;  /* 0x0000000106037836 */ /* 0x020fe20000000000 */
[----:B------:R-:W-:Y:S05]  /*19e50*/  YIELD ;  /* 0x0000000000007946 */ /* 0x000fea0003800000 */
[----:B------:R-:W-:Y:S01]  /*19e60*/  ISETP.NE.AND P0, PT, R3, 0x2, PT ;  /* 0x000000020300780c */ /* 0x000fe20003f05270 */
[----:B------:R-:W-:Y:S03]  /*19e70*/  BSSY B0, `(.L_x_1062) ;  /* 0x000006d000007945 */ /* 0x000fe60003800000 */
[----:B------:R-:W-:-:S02]  /*19e80*/  SEL R2, RZ, 0x1, P0 ;  /* 0x00000001ff027807 */ /* 0x000fc40000000000 */
[----:B--2---:R-:W-:Y:S02]  /*19e90*/  SEL R10, R3, RZ, P0 ;  /* 0x000000ff030a7207 */ /* 0x004fe40000000000 */
        /* <DEDUP_REMOVED lines=10> */
[----:B0-----:R-:W0:Y:S01]  /*19f40*/  LDC R4, c[0x0][0x41c] ;  /* 0x00010700ff047b82 */ /* 0x001e220000000800 */
[----:B------:R-:W-:Y:S01]  /*19f50*/  ULDC.64 UR6, c[0x0][0x408] ;  /* 0x0001020000067ab9 */ /* 0x000fe20000000a00 */
[----:B0-----:R-:W-:-:S13]  /*19f60*/  ISETP.NE.AND P0, PT, R4, 0x1, PT ;  /* 0x000000010400780c */ /* 0x001fda0003f05270 */
[----:B------:R-:W0:Y:S02]  /*19f70*/  @P0 LDC.64 R2, c[0x0][0x420] ;  /* 0x00010800ff020b82 */ /* 0x000e240000000a00 */
[----:B0-----:R-:W-:-:S04]  /*19f80*/  @P0 IMAD.HI.U32 R0, R19, R2, RZ ;  /* 0x0000000213000227 */ /* 0x001fc800078e00ff */
[----:B------:R-:W-:Y:S01]  /*19f90*/  IMAD.MOV.U32 R2, RZ, RZ, R19 ;  /* 0x000000ffff027224 */ /* 0x000fe200078e0013 */
[----:B------:R-:W-:-:S04]  /*19fa0*/  @P0 SHF.R.U32.HI R2, RZ, R3, R0 ;  /* 0x00000003ff020219 */ /* 0x000fc80000011600 */
[--C-:B------:R-:W-:Y:S01]  /*19fb0*/  SHF.R.S32.HI R3, RZ, 0x1f, R2.reuse ;  /* 0x0000001fff037819 */ /* 0x100fe20000011402 */
[--C-:B------:R-:W-:Y:S02]  /*19fc0*/  IMAD.MOV R8, RZ, RZ, -R2.reuse ;  /* 0x000000ffff087224 */ /* 0x100fe400078e0a02 */
[----:B------:R-:W-:-:S04]  /*19fd0*/  IMAD.WIDE.U32 R2, R21, UR6, R2 ;  /* 0x0000000615027c25 */ /* 0x000fc8000f8e0002 */
[----:B------:R-:W-:Y:S01]  /*19fe0*/  IMAD R8, R4, R8, R19 ;  /* 0x0000000804087224 */ /* 0x000fe200078e0213 */
[----:B------:R-:W-:Y:S01]  /*19ff0*/  LEA R4, P0, R2, UR4, 0x2 ;  /* 0x0000000402047c11 */ /* 0x000fe2000f8010ff */
[----:B---3--:R-:W-:-:S04]  /*1a000*/  IMAD R0, R5, UR6, RZ ;  /* 0x0000000605007c24 */ /* 0x008fc8000f8e02ff */
[----:B------:R-:W-:-:S04]  /*1a010*/  IMAD R0, R21, UR7, R0 ;  /* 0x0000000715007c24 */ /* 0x000fc8000f8e0200 */
[----:B------:R-:W-:-:S05]  /*1a020*/  IMAD.IADD R0, R0, 0x1, R3 ;  /* 0x0000000100007824 */ /* 0x000fca00078e0203 */
[----:B------:R-:W-:-:S05]  /*1a030*/  LEA.HI.X R5, R2, UR5, R0, 0x2, P0 ;  /* 0x0000000502057c11 */ /* 0x000fca00080f1400 */
[----:B------:R3:W5:Y:S02]  /*1a040*/  LDG.E R0, desc[UR44][R4.64] ;  /* 0x0000002c04007981 */ /* 0x000764000c1e1900 */
.L_x_1064:
[----:B0--3--:R-:W-:Y:S01]  /*1a050*/  LEA R4, R10, UR40, 0x3 ;  /* 0x000000280a047c11 */ /* 0x009fe2000f8e18ff */
[----:B------:R-:W0:Y:S01]  /*1a060*/  S2R R2, SR_TID.X ;  /* 0x0000000000027919 */ /* 0x000e220000002100 */
[----:B------:R-:W-:Y:S01]  /*1a070*/  SHF.L.U32 R3, R9, 0x1f, RZ ;  /* 0x0000001f09037819 */ /* 0x000fe200000006ff */
[----:B------:R-:W-:Y:S03]  /*1a080*/  BSSY B1, `(.L_x_1065) ;  /* 0x0000005000017945 */ /* 0x000fe60003800000 */
[----:B------:R-:W3:Y:S01]  /*1a090*/  SYNCS.PHASECHK.TRANS64.TRYWAIT P0, [R4+URZ+0x28880], R3 ;  /* 0x02888003040075a7 */ /* 0x000ee2000800017f */
[----:B0-----:R-:W-:-:S04]  /*1a0a0*/  LOP3.LUT R2, R2, 0x7f, RZ, 0xc0, !PT ;  /* 0x0000007f02027812 */ /* 0x001fc800078ec0ff */
[----:B------:R-:W-:Y:S01]  /*1a0b0*/  ISETP.NE.AND P2, PT, R2, RZ, PT ;  /* 0x000000ff0200720c */ /* 0x000fe20003f45270 */
[----:B---3--:R-:W-:-:S12]  /*1a0c0*/  @!P0 BRA `(.L_x_1066) ;  /* 0x0000002800ec8947 */ /* 0x008fd80003800000 */
.L_x_1125:
[----:B------:R-:W-:Y:S05]  /*1a0d0*/  BSYNC B1 ;  /* 0x0000000000017941 */ /* 0x000fea0003800000 */
.L_x_1065:
        /* <DEDUP_REMOVED lines=9> */
.L_x_1068:
[----:B------:R-:W-:Y:S05]  /*1a170*/  BSYNC B1 ;  /* 0x0000000000017941 */ /* 0x000fea0003800000 */
.L_x_1067:
        /* <DEDUP_REMOVED lines=16> */
.L_x_1069:
        /* <DEDUP_REMOVED lines=12> */
.L_x_1126:
[----:B------:R-:W-:Y:S05]  /*1a340*/  BSYNC B1 ;  /* 0x0000000000017941 */ /* 0x000fea0003800000 */
.L_x_1070:
[----:B------:R-:W-:Y:S01]  /*1a350*/  BSSY B1, `(.L_x_1072) ;  /* 0x000000b000017945 */ /* 0x000fe20003800000 */
[----:B------:R-:W-:Y:S02]  /*1a360*/  IMAD.MOV.U32 R8, RZ, RZ, 0x0 ;  /* 0x00000000ff087424 */ /* 0x000fe400078e00ff */
[----:B------:R-:W-:Y:S01]  /*1a370*/  IMAD.MOV.U32 R9, RZ, RZ, 0x14f00000 ;  /* 0x14f00000ff097424 */ /* 0x000fe200078e00ff */
[----:B------:R-:W-:Y:S06]  /*1a380*/  @P2 BRA `(.L_x_1073) ;  /* 0x00000000001c2947 */ /* 0x000fec0003800000 */
[----:B------:R-:W3:Y:S01]  /*1a390*/  S2R R11, SR_TID.X ;  /* 0x00000000000b7919 */ /* 0x000ee20000002100 */
[----:B0-2---:R-:W-:-:S04]  /*1a3a0*/  IMAD.MOV.U32 R3, RZ, RZ, 0x6000 ;  /* 0x00006000ff037424 */ /* 0x005fc800078e00ff */
[----:B------:R4:W-:Y:S01]  /*1a3b0*/  SYNCS.ARRIVE.TRANS64 RZ, [R4+URZ+0x28830], R3 ;  /* 0x0288300304ff79a7 */ /* 0x0009e2000800003f */
[----:B---3--:R-:W-:-:S04]  /*1a3c0*/  LOP3.LUT R11, R11, 0x1f, RZ, 0xc0, !PT ;  /* 0x0000001f0b0b7812 */ /* 0x008fc800078ec0ff */
[----:B------:R-:W-:-:S13]  /*1a3d0*/  ISETP.NE.AND P0, PT, R11, RZ, PT ;  /* 0x000000ff0b00720c */ /* 0x000fda0003f05270 */
[----:B----4-:R-:W-:Y:S05]  /*1a3e0*/  @!P0 BRA `(.L_x_1073) ;  /* 0x0000000000048947 */ /* 0x010fea0003800000 */
[----:B------:R-:W-:Y:S01]  /*1a3f0*/  BPT.TRAP 0x1 ;  /* 0x000000040000795c */ /* 0x000fe20000300000 */
.L_x_1073:
[----:B------:R-:W-:Y:S05]  /*1a400*/  BSYNC B1 ;  /* 0x0000000000017941 */ /* 0x000fea0003800000 */
.L_x_1072:
[----:B0-2---:R-:W2:Y:S01]  /*1a410*/  LDL R3, [R1+0x8] ;  /* 0x0000080001037983 */ /* 0x005ea20000100800 */
        /* <DEDUP_REMOVED lines=9> */
.L_x_1074:
        /* <DEDUP_REMOVED lines=9> */
.L_x_1063:
[----:B------:R-:W-:Y:S05]  /*1a540*/  BSYNC B0 ;  /* 0x0000000000007941 */ /* 0x000fea0003800000 */
.L_x_1062:
[----:B------:R-:W3:Y:S02]  /*1a550*/  LDL R3, [R1+0x34] ;  /* 0x0000340001037983 */ /* 0x000ee40000100800 */
[----:B---3--:R-:W-:-:S13]  /*1a560*/  ISETP.NE.AND P0, PT, R3, 0x3, PT ;  /* 0x000000030300780c */ /* 0x008fda0003f05270 */
[----:B------:R-:W-:Y:S05]  /*1a570*/  @!P0 BRA `(.L_x_1075) ;  /* 0x0000000000048947 */ /* 0x000fea0003800000 */
[----:B------:R-:W-:Y:S01]  /*1a580*/  BPT.TRAP 0x1 ;  /* 0x000000040000795c */ /* 0x000fe20000300000 */
.L_x_1075:
        /* <DEDUP_REMOVED lines=8> */
.L_x_1127:
[----:B------:R-:W-:Y:S05]  /*1a610*/  BSYNC B0 ;  /* 0x0000000000007941 */ /* 0x000fea0003800000 */
.L_x_1076:
[----:B------:R-:W-:Y:S05]  /*1a620*/  @!P0 BRA `(.L_x_1078) ;  /* 0x0000000000048947 */ /* 0x000fea0003800000 */
[----:B------:R-:W-:Y:S01]  /*1a630*/  BPT.TRAP 0x1 ;  /* 0x000000040000795c */ /* 0x000fe20000300000 */
.L_x_1078:
[----:B------:R-:W-:Y:S01]  /*1a640*/  SHF.L.U32 R3, R7, 0x1f, RZ ;  /* 0x0000001f07037819 */ /* 0x000fe200000006ff */
[----:B---3--:R-:W-:-:S03]  /*1a650*/  IMAD R2, R6, 0x6000, RZ ;  /* 0x0000600006027824 */ /* 0x008fc600078e02ff */
[----:B------:R-:W3:Y:S02]  /*1a660*/  SYNCS.PHASECHK.TRANS64.TRYWAIT P2, [R20+URZ+0x28860], R3 ;  /* 0x02886003140075a7 */ /* 0x000ee4000804017f */
[----:B---3--:R-:W-:Y:S05]  /*1a670*/  @!P2 BRA `(.L_x_1079) ;  /* 0x0000002400bca947 */ /* 0x008fea0003800000 */
.L_x_1128:
[----:B0-----:R-:W3:Y:S04]  /*1a680*/  LDL R4, [R1+0x24] ;  /* 0x0000240001047983 */ /* 0x001ee80000100800 */
[----:B------:R-:W4:Y:S01]  /*1a690*/  LDL R12, [R1+0x20] ;  /* 0x00002000010c7983 */ /* 0x000f220000100800 */
[----:B------:R-:W-:Y:S05]  /*1a6a0*/  WARPSYNC.ALL ;  /* 0x0000000000007948 */ /* 0x000fea0003800000 */
[----:B------:R-:W0:Y:S01]  /*1a6b0*/  S2R R8, SR_TID.X ;  /* 0x0000000000087919 */ /* 0x000e220000002100 */
[----:B--2---:R-:W-:-:S02]  /*1a6c0*/  IMAD.MOV.U32 R10, RZ, RZ, 0x40 ;  /* 0x00000040ff0a7424 */ /* 0x004fc400078e00ff */
[----:B------:R-:W-:Y:S01]  /*1a6d0*/  IMAD.MOV.U32 R17, RZ, RZ, 0x20 ;  /* 0x00000020ff117424 */ /* 0x000fe200078e00ff */
[----:B------:R-:W2:Y:S01]  /*1a6e0*/  S2R R14, SR_TID.X ;  /* 0x00000000000e7919 */ /* 0x000ea20000002100 */
[----:B0-----:R-:W-:-:S04]  /*1a6f0*/  LOP3.LUT P2, RZ, R8, 0x4, RZ, 0xc0, !PT ;  /* 0x0000000408ff7812 */ /* 0x001fc8000784c0ff */
[----:B------:R-:W-:Y:S02]  /*1a700*/  SEL R10, R10, 0xffffffc0, !P2 ;  /* 0xffffffc00a0a7807 */ /* 0x000fe40005000000 */
[----:B--2---:R-:W-:-:S04]  /*1a710*/  LOP3.LUT P2, RZ, R14, 0x4, RZ, 0xc0, !PT ;  /* 0x000000040eff7812 */ /* 0x004fc8000784c0ff */
[----:B------:R-:W-:Y:S02]  /*1a720*/  SEL R17, R17, 0xffffffe0, !P2 ;  /* 0xffffffe011117807 */ /* 0x000fe40005000000 */
[C---:B---3--:R-:W-:Y:S02]  /*1a730*/  LOP3.LUT R3, R2.reuse, R4, RZ, 0xfc, !PT ;  /* 0x0000000402037212 */ /* 0x048fe400078efcff */
[----:B----4-:R-:W-:-:S03]  /*1a740*/  IADD3 R2, R2, UR40, R12 ;  /* 0x0000002802027c10 */ /* 0x010fc6000fffe00c */
[----:B------:R-:W0:Y:S01]  /*1a750*/  LDSM.16.MT88.4 R4, [R3+UR40+0xc400] ;  /* 0x00c400280304783b */ /* 0x000e220008004200 */
[----:B------:R-:W-:Y:S01]  /*1a760*/  VIADD R18, R3, UR40 ;  /* 0x0000002803127c36 */ /* 0x000fe20008000000 */
[----:B------:R-:W-:-:S03]  /*1a770*/  IADD3 R17, R17, 0x400, R2 ;  /* 0x0000040011117810 */ /* 0x000fc60007ffe002 */
        /* <DEDUP_REMOVED lines=18> */
[----:B------:R-:W-:Y:S01]  /*1a8a0*/  STSM.16.M88.4 [R17], R12 ;  /* 0x0000000c11007844 */ /* 0x000fe20000000200 */
        /* <DEDUP_REMOVED lines=61> */
.L_x_1080:
[----:B------:R-:W3:Y:S01]  /*1ac80*/  LDL R2, [R1+0x18] ;  /* 0x0000180001027983 */ /* 0x000ee20000100800 */
[----:B0-----:R0:W-:Y:S03]  /*1ac90*/  SYNCS.ARRIVE.TRANS64.A1T0 RZ, [R20+URZ+0x28850], RZ ;  /* 0x028850ff14ff79a7 */ /* 0x0011e6000810003f */
[----:B------:R4:W5:Y:S04]  /*1aca0*/  LDL R6, [R1+0x10] ;  /* 0x0000100001067983 */ /* 0x0009680000100800 */
[----:B------:R4:W5:Y:S01]  /*1acb0*/  LDL R7, [R1+0x14] ;  /* 0x0000140001077983 */ /* 0x0009620000100800 */
[----:B0-----:R-:W-:-:S05]  /*1acc0*/  @!P1 VIADD R20, R20, 0x28880 ;  /* 0x0002888014149836 */ /* 0x001fca0000000000 */
[----:B------:R-:W-:Y:S01]  /*1acd0*/  @!P1 PRMT R20, RZ, 0x654, R20 ;  /* 0x00000654ff149816 */ /* 0x000fe20000000014 */
[----:B------:R-:W-:Y:S06]  /*1ace0*/  BAR.SYNC.DEFER_BLOCKING 0x2, 0x80 ;  /* 0x0082000000007b1d */ /* 0x000fec0000010000 */
[----:B------:R4:W-:Y:S01]  /*1acf0*/  @!P1 SYNCS.ARRIVE.TRANS64.RED.A1T0 RZ, [R20+URZ], RZ ;  /* 0x000000ff14ff99a7 */ /* 0x0009e2000810043f */
[C---:B---3--:R-:W-:Y:S01]  /*1ad00*/  ISETP.GT.AND P0, PT, R19.reuse, R2, PT ;  /* 0x000000021300720c */ /* 0x048fe20003f04270 */
[----:B------:R-:W-:-:S12]  /*1ad10*/  VIADD R19, R19, 0xffffffff ;  /* 0xffffffff13137836 */ /* 0x000fd80000000000 */
[----:B----4-:R-:W-:Y:S05]  /*1ad20*/  @P0 BRA `(.L_x_1081) ;  /* 0xfffffff000440947 */ /* 0x010fea000383ffff */
.L_x_1061:
[----:B------:R-:W3:Y:S01]  /*1ad30*/  LDL R2, [R1+0x34] ;  /* 0x0000340001027983 */ /* 0x000ee20000100800 */
[----:B------:R-:W-:Y:S01]  /*1ad40*/  BSSY B0, `(.L_x_1082) ;  /* 0x0000010000007945 */ /* 0x000fe20003800000 */
[----:B---3--:R-:W-:-:S03]  /*1ad50*/  ISETP.NE.AND P2, PT, R2, 0x3, PT ;  /* 0x000000030200780c */ /* 0x008fc60003f45270 */
[----:B------:R-:W-:Y:S10]  /*1ad60*/  @P1 BRA `(.L_x_1083) ;  /* 0x0000000000341947 */ /* 0x000ff40003800000 */
[----:B------:R-:W3:Y:S01]  /*1ad70*/  S2R R5, SR_LANEID ;  /* 0x0000000000057919 */ /* 0x000ee20000000000 */
[----:B------:R-:W-:Y:S01]  /*1ad80*/  VOTEU.ANY UR4, UPT, PT ;  /* 0x0000000000047886 */ /* 0x000fe200038e0100 */
[----:B------:R-:W4:Y:S01]  /*1ad90*/  LDC.64 R2, c[0x0][0xc38] ;  /* 0x00030e00ff027b82 */ /* 0x000f220000000a00 */
[----:B------:R-:W3:Y:S02]  /*1ada0*/  FLO.U32 R0, UR4 ;  /* 0x0000000400007d00 */ /* 0x000ee400080e0000 */
[----:B---3--:R-:W-:-:S06]  /*1adb0*/  ISETP.EQ.U32.AND P0, PT, R0, R5, PT ;  /* 0x000000050000720c */ /* 0x008fcc0003f02070 */
[----:B------:R-:W4:Y:S07]  /*1adc0*/  POPC R5, UR4 ;  /* 0x0000000400057d09 */ /* 0x000f2e0008000000 */
[----:B----4-:R-:W3:Y:S01]  /*1add0*/  @P0 ATOMG.E.ADD.STRONG.GPU PT, R3, desc[UR44][R2.64], R5 ;  /* 0x00000005020309a8 */ /* 0x010ee200081ee1ec */
[----:B0-----:R-:W0:Y:S02]  /*1ade0*/  S2R R4, SR_LTMASK ;  /* 0x0000000000047919 */ /* 0x001e240000003900 */
[----:B0-----:R-:W-:-:S04]  /*1adf0*/  LOP3.LUT R4, R4, UR4, RZ, 0xc0, !PT ;  /* 0x0000000404047c12 */ /* 0x001fc8000f8ec0ff */
[----:B-----5:R-:W0:Y:S01]  /*1ae00*/  POPC R7, R4 ;  /* 0x0000000400077309 */ /* 0x020e220000000000 */
[----:B---3--:R-:W0:Y:S02]  /*1ae10*/  SHFL.IDX PT, R0, R3, R0, 0x1f ;  /* 0x00001f0003007589 */ /* 0x008e2400000e0000 */
[----:B0-----:R-:W-:-:S05]  /*1ae20*/  IADD3 R0, R0, UR41, R7 ;  /* 0x0000002900007c10 */ /* 0x001fca000fffe007 */
[----:B------:R3:W-:Y:S02]  /*1ae30*/  STL [R1], R0 ;  /* 0x0000000001007387 */ /* 0x0007e40000100800 */
.L_x_1083:
[----:B------:R-:W-:Y:S05]  /*1ae40*/  BSYNC B0 ;  /* 0x0000000000007941 */ /* 0x000fea0003800000 */
.L_x_1082:
[----:B------:R-:W-:Y:S05]  /*1ae50*/  @!P2 BRA `(.L_x_1084) ;  /* 0x000000000004a947 */ /* 0x000fea0003800000 */
[----:B------:R-:W-:Y:S01]  /*1ae60*/  BPT.TRAP 0x1 ;  /* 0x000000040000795c */ /* 0x000fe20000300000 */
.L_x_1084:
[----:B------:R-:W4:Y:S04]  /*1ae70*/  LDL R3, [R1+0x14] ;  /* 0x0000140001037983 */ /* 0x000f280000100800 */
[----:B------:R-:W2:Y:S04]  /*1ae80*/  LDL R2, [R1+0x10] ;  /* 0x0000100001027983 */ /* 0x000ea80000100800 */
[----:B---3--:R-:W3:Y:S01]  /*1ae90*/  LDL R0, [R1+0x28] ;  /* 0x0000280001007983 */ /* 0x008ee20000100800 */
[----:B------:R-:W-:Y:S01]  /*1aea0*/  BSSY B0, `(.L_x_1085) ;  /* 0x0000007000007945 */ /* 0x000fe20003800000 */
[----:B----4-:R-:W-:-:S04]  /*1aeb0*/  LOP3.LUT R3, R3, 0x1, RZ, 0x3c, !PT ;  /* 0x0000000103037812 */ /* 0x010fc800078e3cff */
[----:B------:R-:W-:Y:S02]  /*1aec0*/  SHF.L.U32 R3, R3, 0x1f, RZ ;  /* 0x0000001f03037819 */ /* 0x000fe400000006ff */
[----:B--2---:R-:W-:Y:S02]  /*1aed0*/  LEA R18, R2, UR40, 0x3 ;  /* 0x0000002802127c11 */ /* 0x004fe4000f8e18ff */
[----:B---3--:R-:W-:Y:S02]  /*1aee0*/  ISETP.NE.AND P2, PT, R0, 0x3, PT ;  /* 0x000000030000780c */ /* 0x008fe40003f45270 */
[----:B------:R-:W2:Y:S02]  /*1aef0*/  SYNCS.PHASECHK.TRANS64.TRYWAIT P0, [R18+URZ+0x28870], R3 ;  /* 0x02887003120075a7 */ /* 0x000ea4000800017f */
[----:B--2---:R-:W-:Y:S09]  /*1af00*/  @!P0 BRA `(.L_x_1086) ;  /* 0x0000001c00ac8947 */ /* 0x004ff20003800000 */
.L_x_1129:
[----:B------:R-:W-:Y:S05]  /*1af10*/  BSYNC B0 ;  /* 0x0000000000007941 */ /* 0x000fea0003800000 */
.L_x_1085:
[----:B------:R-:W-:Y:S05]  /*1af20*/  @!P2 BRA `(.L_x_1087) ;  /* 0x000000000004a947 */ /* 0x000fea0003800000 */
[----:B------:R-:W-:Y:S01]  /*1af30*/  BPT.TRAP 0x1 ;  /* 0x000000040000795c */ /* 0x000fe20000300000 */
.L_x_1087:
[----:B------:R-:W2:Y:S02]  /*1af40*/  LDL R0, [R1+0x14] ;  /* 0x0000140001007983 */ /* 0x000ea40000100800 */
[----:B--2---:R-:W-:-:S04]  /*1af50*/  SHF.L.U32 R3, R0, 0x1f, RZ ;  /* 0x0000001f00037819 */ /* 0x004fc800000006ff */
[----:B------:R-:W2:Y:S02]  /*1af60*/  SYNCS.PHASECHK.TRANS64.TRYWAIT P0, [R18+URZ+0x28860], R3 ;  /* 0x02886003120075a7 */ /* 0x000ea4000800017f */
[----:B--2---:R-:W-:Y:S05]  /*1af70*/  @!P0 BRA `(.L_x_1088) ;  /* 0x0000001c00a48947 */ /* 0x004fea0003800000 */
.L_x_1130:
[----:B------:R-:W3:Y:S04]  /*1af80*/  LDL R19, [R1+0x10] ;  /* 0x0000100001137983 */ /* 0x000ee80000100800 */
[----:B------:R-:W4:Y:S04]  /*1af90*/  LDL R2, [R1+0x24] ;  /* 0x0000240001027983 */ /* 0x000f280000100800 */
[----:B------:R-:W4:Y:S01]  /*1afa0*/  LDL R12, [R1+0x20] ;  /* 0x00002000010c7983 */ /* 0x000f220000100800 */
[----:B------:R-:W0:Y:S01]  /*1afb0*/  S2R R8, SR_TID.X ;  /* 0x0000000000087919 */ /* 0x000e220000002100 */
[----:B------:R-:W-:Y:S05]  /*1afc0*/  WARPSYNC.ALL ;  /* 0x0000000000007948 */ /* 0x000fea0003800000 */
[----:B------:R-:W-:Y:S01]  /*1afd0*/  IMAD.MOV.U32 R10, RZ, RZ, 0x40 ;  /* 0x00000040ff0a7424 */ /* 0x000fe200078e00ff */
[----:B0-----:R-:W-:-:S04]  /*1afe0*/  LOP3.LUT P0, RZ, R8, 0x4, RZ, 0xc0, !PT ;  /* 0x0000000408ff7812 */ /* 0x001fc8000780c0ff */
[----:B------:R-:W-:Y:S01]  /*1aff0*/  SEL R10, R10, 0xffffffc0, !P0 ;  /* 0xffffffc00a0a7807 */ /* 0x000fe20004000000 */
[----:B------:R-:W0:Y:S02]  /*1b000*/  S2R R14, SR_TID.X ;  /* 0x00000000000e7919 */ /* 0x000e240000002100 */
[----:B0-----:R-:W-:Y:S01]  /*1b010*/  LOP3.LUT P0, RZ, R14, 0x4, RZ, 0xc0, !PT ;  /* 0x000000040eff7812 */ /* 0x001fe2000780c0ff */
[----:B--2---:R-:W-:-:S05]  /*1b020*/  IMAD.MOV.U32 R3, RZ, RZ, 0x20 ;  /* 0x00000020ff037424 */ /* 0x004fca00078e00ff */
[----:B------:R-:W-:Y:S01]  /*1b030*/  SEL R3, R3, 0xffffffe0, !P0 ;  /* 0xffffffe003037807 */ /* 0x000fe20004000000 */
[----:B---3--:R-:W-:-:S05]  /*1b040*/  IMAD R0, R19, 0x6000, RZ ;  /* 0x0000600013007824 */ /* 0x008fca00078e02ff */
[----:B----4-:R-:W-:-:S05]  /*1b050*/  LOP3.LUT R2, R0, R2, RZ, 0xfc, !PT ;  /* 0x0000000200027212 */ /* 0x010fca00078efcff */
[----:B-----5:R-:W0:Y:S01]  /*1b060*/  LDSM.16.MT88.4 R4, [R2+UR40+0xc400] ;  /* 0x00c400280204783b */ /* 0x020e220008004200 */
[----:B------:R-:W-:-:S04]  /*1b070*/  VIADD R17, R2, UR40 ;  /* 0x0000002802117c36 */ /* 0x000fc80008000000 */
[----:B------:R-:W-:Y:S01]  /*1b080*/  IMAD.IADD R17, R10, 0x1, R17 ;  /* 0x000000010a117824 */ /* 0x000fe200078e0211 */
[C-C-:B0-----:R-:W-:Y:S02]  /*1b090*/  PRMT R8, R4.reuse, 0x6420, R5.reuse ;  /* 0x0000642004087816 */ /* 0x141fe40000000005 */
[----:B------:R-:W-:Y:S02]  /*1b0a0*/  PRMT R9, R4, 0x7531, R5 ;  /* 0x0000753104097816 */ /* 0x000fe40000000005 */
[C-C-:B------:R-:W-:Y:S02]  /*1b0b0*/  PRMT R10, R6.reuse, 0x6420, R7.reuse ;  /* 0x00006420060a7816 */ /* 0x140fe40000000007 */
[----:B------:R-:W-:Y:S02]  /*1b0c0*/  PRMT R11, R6, 0x7531, R7 ;  /* 0x00007531060b7816 */ /* 0x000fe40000000007 */
[----:B------:R-:W0:Y:S01]  /*1b0d0*/  LDSM.16.MT88.4 R4, [R17+0xc400] ;  /* 0x00c400001104783b */ /* 0x000e220000004200 */
[----:B------:R-:W-:-:S05]  /*1b0e0*/  IADD3 R0, R0, UR40, R12 ;  /* 0x0000002800007c10 */ /* 0x000fca000fffe00c */
[----:B------:R0:W-:Y:S02]  /*1b0f0*/  STSM.16.M88.4 [R0+0x400], R8 ;  /* 0x0004000800007844 */ /* 0x0001e40000000200 */
[C-C-:B0-----:R-:W-:Y:S02]  /*1b100*/  PRMT R8, R4.reuse, 0x6420, R5.reuse ;  /* 0x0000642004087816 */ /* 0x141fe40000000005 */
        /* <DEDUP_REMOVED lines=9> */
[----:B------:R-:W0:Y:S01]  /*1b1a0*/  LDSM.16.MT88.4 R4, [R17+0xd400] ;  /* 0x00d400001104783b */ /* 0x000e220000004200 */
[----:B------:R-:W-:-:S05]  /*1b1b0*/  IADD3 R3, R3, 0x400, R0 ;  /* 0x0000040003037810 */ /* 0x000fca0007ffe000 */
[----:B------:R-:W-:Y:S01]  /*1b1c0*/  STSM.16.M88.4 [R3], R12 ;  /* 0x0000000c03007844 */ /* 0x000fe20000000200 */
        /* <DEDUP_REMOVED lines=61> */
.L_x_1089:
[----:B--2---:R-:W2:Y:S01]  /*1b5a0*/  LDL.LU R3, [R1+0x14] ;  /* 0x0000140001037983 */ /* 0x004ea20000300800 */
[----:B0-----:R-:W-:Y:S01]  /*1b5b0*/  SYNCS.ARRIVE.TRANS64.A1T0 RZ, [R18+URZ+0x28850], RZ ;  /* 0x028850ff12ff79a7 */ /* 0x001fe2000810003f */
[----:B------:R-:W-:-:S05]  /*1b5c0*/  @!P1 VIADD R0, R18, 0x28880 ;  /* 0x0002888012009836 */ /* 0x000fca0000000000 */
[----:B------:R-:W-:Y:S01]  /*1b5d0*/  @!P1 PRMT R0, RZ, 0x654, R0 ;  /* 0x00000654ff009816 */ /* 0x000fe20000000000 */
[----:B------:R-:W-:Y:S06]  /*1b5e0*/  BAR.SYNC.DEFER_BLOCKING 0x2, 0x80 ;  /* 0x0082000000007b1d */ /* 0x000fec0000010000 */
[----:B------:R0:W-:Y:S02]  /*1b5f0*/  @!P1 SYNCS.ARRIVE.TRANS64.RED.A1T0 RZ, [R0+URZ], RZ ;  /* 0x000000ff00ff99a7 */ /* 0x0001e4000810043f */
[----:B0-----:R-:W-:-:S05]  /*1b600*/  VIADD R0, R19, 0x1 ;  /* 0x0000000113007836 */ /* 0x001fca0000000000 */
[----:B------:R-:W-:-:S04]  /*1b610*/  ISETP.NE.AND P0, PT, R0, 0x2, PT ;  /* 0x000000020000780c */ /* 0x000fc80003f05270 */
[----:B------:R-:W-:Y:S02]  /*1b620*/  SEL R2, RZ, 0x1, P0 ;  /* 0x00000001ff027807 */ /* 0x000fe40000000000 */
[----:B------:R-:W-:-:S05]  /*1b630*/  SEL R0, R0, RZ, P0 ;  /* 0x000000ff00007207 */ /* 0x000fca0000000000 */
[----:B------:R0:W-:Y:S01]  /*1b640*/  STL [R1+0x10], R0 ;  /* 0x0000100001007387 */ /* 0x0001e20000100800 */
[----:B--2---:R-:W-:-:S05]  /*1b650*/  LOP3.LUT R3, R3, R2, RZ, 0x3c, !PT ;  /* 0x0000000203037212 */ /* 0x004fca00078e3cff */
[----:B------:R0:W-:Y:S02]  /*1b660*/  STL [R1+0x14], R3 ;  /* 0x0000140301007387 */ /* 0x0001e40000100800 */
.L_x_1045:
[----:B------:R-:W-:Y:S05]  /*1b670*/  BSYNC B6 ;  /* 0x0000000000067941 */ /* 0x000fea0003800000 */
.L_x_1043:
[----:B------:R-:W-:-:S13]  /*1b680*/  LOP3.LUT P0, RZ, R16, 0x2, RZ, 0xc0, !PT ;  /* 0x0000000210ff7812 */ /* 0x000fda000780c0ff */
[----:B------:R-:W-:Y:S05]  /*1b690*/  @!P0 BRA `(.L_x_1090) ;  /* 0x00000000002c8947 */ /* 0x000fea0003800000 */
[----:B------:R-:W3:Y:S08]  /*1b6a0*/  S2UR UR5, SR_CgaCtaId ;  /* 0x00000000000579c3 */ /* 0x000ef00000008800 */
[----:B------:R-:W-:Y:S06]  /*1b6b0*/  BAR.SYNC.DEFER_BLOCKING 0x5, 0x180 ;  /* 0x0146000000007b1d */ /* 0x000fec0000010000 */
[----:B------:R-:W-:-:S02]  /*1b6c0*/  UMOV UR4, 0x400 ;  /* 0x0000040000047882 */ /* 0x000fc40000000000 */
[----:B---3--:R-:W-:-:S09]  /*1b6d0*/  ULEA UR4, UR5, UR4, 0x18 ;  /* 0x0000000405047291 */ /* 0x008fd2000f8ec03f */
[----:B------:R-:W3:Y:S04]  /*1b6e0*/  LDS.128 R4, [UR4+0x288d0] ;  /* 0x0288d004ff047984 */ /* 0x000ee80008000c00 */
[----:B---3--:R3:W-:Y:S01]  /*1b6f0*/  STL.64 [R1], R4 ;  /* 0x0000000401007387 */ /* 0x0087e20000100a00 */
[----:B0-2---:R-:W-:-:S03]  /*1b700*/  IMAD.MOV.U32 R0, RZ, RZ, R6 ;  /* 0x000000ffff007224 */ /* 0x005fc600078e0006 */
[----:B------:R3:W-:Y:S02]  /*1b710*/  STL [R1+0xc], R7 ;  /* 0x00000c0701007387 */ /* 0x0007e40000100800 */
[----:B------:R-:W-:Y:S01]  /*1b720*/  R2UR UR38, R0 ;  /* 0x00000000002672ca */ /* 0x000fe200000e0000 */
[----:B------:R-:W-:Y:S06]  /*1b730*/  BAR.ARV 0x4, 0x180 ;  /* 0x0106000000007b1d */ /* 0x000fec0000002000 */
[----:B------:R-:W-:Y:S08]  /*1b740*/  BRA `(.L_x_1091) ;  /* 0x0000000800d87947 */ /* 0x000ff00003800000 */
.L_x_1090:
[----:B------:R-:W3:Y:S01]  /*1b750*/  LDL.LU R2, [R1] ;  /* 0x0000000001027983 */ /* 0x000ee20000300800 */
[----:B------:R-:W-:Y:S01]  /*1b760*/  ULDC UR4, c[0x0][0xc14] ;  /* 0x0003050000047ab9 */ /* 0x000fe20000000800 */
[----:B0-----:R-:W0:Y:S01]  /*1b770*/  S2R R3, SR_TID.X ;  /* 0x0000000000037919 */ /* 0x001e220000002100 */
[----:B------:R-:W-:Y:S01]  /*1b780*/  IMAD.MOV.U32 R4, RZ, RZ, RZ ;  /* 0x000000ffff047224 */ /* 0x000fe200078e00ff */
[----:B------:R-:W4:Y:S01]  /*1b790*/  LDC R10, c[0x0][0xc10] ;  /* 0x00030400ff0a7b82 */ /* 0x000f220000000800 */
[----:B--2---:R-:W2:Y:S01]  /*1b7a0*/  LDL R0, [R1+0xc] ;  /* 0x00000c0001007983 */ /* 0x004ea20000100800 */
[----:B0-----:R-:W-:-:S04]  /*1b7b0*/  LOP3.LUT R9, R3, 0x1f, RZ, 0xc0, !PT ;  /* 0x0000001f03097812 */ /* 0x001fc800078ec0ff */
[----:B------:R-:W-:Y:S01]  /*1b7c0*/  ISETP.NE.AND P0, PT, R9, 0x1f, PT ;  /* 0x0000001f0900780c */ /* 0x000fe20003f05270 */
[----:B---3--:R-:W-:Y:S02]  /*1b7d0*/  IMAD.MOV.U32 R8, RZ, RZ, R2 ;  /* 0x000000ffff087224 */ /* 0x008fe400078e0002 */
[----:B--2---:R-:W-:-:S05]  /*1b7e0*/  IMAD.IADD R5, R0, 0x1, R9 ;  /* 0x0000000100057824 */ /* 0x004fca00078e0209 */
[----:B------:R-:W-:Y:S01]  /*1b7f0*/  ISETP.GE.OR P1, PT, R5, UR4, !P0 ;  /* 0x0000000405007c0c */ /* 0x000fe2000c726670 */
[----:B------:R-:W-:-:S12]  /*1b800*/  ULDC UR4, c[0x0][0xc14] ;  /* 0x0003050000047ab9 */ /* 0x000fd80000000800 */
[----:B------:R-:W0:Y:S02]  /*1b810*/  @!P1 LDC.64 R2, c[0x0][0xc58] ;  /* 0x00031600ff029b82 */ /* 0x000e240000000a00 */
[----:B0-----:R-:W-:-:S05]  /*1b820*/  @!P1 IMAD.WIDE R2, R5, 0x4, R2 ;  /* 0x0000000405029825 */ /* 0x001fca00078e0202 */
[----:B------:R-:W2:Y:S01]  /*1b830*/  @!P1 LDG.E R4, desc[UR44][R2.64] ;  /* 0x0000002c02049981 */ /* 0x000ea2000c1e1900 */
[C---:B------:R-:W-:Y:S02]  /*1b840*/  ISETP.NE.AND P1, PT, R9.reuse, RZ, PT ;  /* 0x000000ff0900720c */ /* 0x040fe40003f25270 */
        /* <DEDUP_REMOVED lines=11> */
[----:B0-----:R-:W-:Y:S02]  /*1b900*/  SEL R3, R6, RZ, P3 ;  /* 0x000000ff06037207 */ /* 0x001fe40001800000 */
[----:B------:R-:W-:Y:S03]  /*1b910*/  SHFL.IDX PT, R6, R8, 0x1, 0x1f ;  /* 0x00201f0008067f89 */ /* 0x000fe600000e0000 */
[----:B------:R-:W-:Y:S02]  /*1b920*/  IMAD.IADD R3, R0, 0x1, R3 ;  /* 0x0000000100037824 */ /* 0x000fe400078e0203 */
[----:B------:R-:W-:Y:S04]  /*1b930*/  SHFL.IDX PT, R0, R8, RZ, 0x1f ;  /* 0x00001fff08007589 */ /* 0x000fe800000e0000 */
[----:B------:R-:W0:Y:S02]  /*1b940*/  SHFL.UP PT, R2, R3, 0x8, RZ ;  /* 0x0500000003027989 */ /* 0x000e2400000e00ff */
[----:B0-----:R-:W-:-:S05]  /*1b950*/  SEL R2, R2, RZ, P4 ;  /* 0x000000ff02027207 */ /* 0x001fca0002000000 */
[----:B------:R-:W-:-:S05]  /*1b960*/  IMAD.IADD R7, R3, 0x1, R2 ;  /* 0x0000000103077824 */ /* 0x000fca00078e0202 */
[----:B------:R-:W0:Y:S02]  /*1b970*/  SHFL.UP PT, R2, R7, 0x10, RZ ;  /* 0x0600000007027989 */ /* 0x000e2400000e00ff */
[----:B0-----:R-:W-:-:S05]  /*1b980*/  SEL R2, R2, RZ, P5 ;  /* 0x000000ff02027207 */ /* 0x001fca0002800000 */
[----:B------:R-:W-:-:S05]  /*1b990*/  IMAD.IADD R5, R7, 0x1, R2 ;  /* 0x0000000107057824 */ /* 0x000fca00078e0202 */
[----:B------:R-:W4:Y:S02]  /*1b9a0*/  SHFL.IDX PT, R2, R5, 0x1f, 0x1f ;  /* 0x03e01f0005027f89 */ /* 0x000f2400000e0000 */
[----:B----4-:R-:W-:-:S04]  /*1b9b0*/  IMAD R2, R2, R10, RZ ;  /* 0x0000000a02027224 */ /* 0x010fc800078e02ff */
[----:B------:R-:W-:-:S05]  /*1b9c0*/  IMAD.IADD R6, R6, 0x1, R2 ;  /* 0x0000000106067824 */ /* 0x000fca00078e0202 */
[----:B------:R-:W-:-:S13]  /*1b9d0*/  ISETP.GT.AND P6, PT, R6, R0, PT ;  /* 0x000000000600720c */ /* 0x000fda0003fc4270 */
[----:B------:R-:W-:Y:S05]  /*1b9e0*/  @P6 BRA `(.L_x_1092) ;  /* 0x0000000000946947 */ /* 0x000fea0003800000 */
.L_x_1096:
[----:B------:R-:W2:Y:S02]  /*1b9f0*/  LDL.LU R2, [R1+0xc] ;  /* 0x00000c0001027983 */ /* 0x000ea40000300800 */
[----:B--2---:R-:W-:-:S05]  /*1ba00*/  VIADD R2, R2, 0x1f ;  /* 0x0000001f02027836 */ /* 0x004fca0000000000 */
[----:B------:R-:W-:-:S13]  /*1ba10*/  ISETP.GE.AND P6, PT, R2, UR4, PT ;  /* 0x0000000402007c0c */ /* 0x000fda000bfc6270 */
[----:B------:R-:W-:Y:S05]  /*1ba20*/  @P6 BRA `(.L_x_1093) ;  /* 0x0000000400cc6947 */ /* 0x000fea0003800000 */
[----:B------:R-:W0:Y:S01]  /*1ba30*/  S2R R3, SR_TID.X ;  /* 0x0000000000037919 */ /* 0x000e220000002100 */
[----:B------:R-:W-:Y:S01]  /*1ba40*/  BSSY B0, `(.L_x_1094) ;  /* 0x000000a000007945 */ /* 0x000fe20003800000 */
[----:B------:R-:W-:Y:S01]  /*1ba50*/  IMAD.MOV.U32 R4, RZ, RZ, RZ ;  /* 0x000000ffff047224 */ /* 0x000fe200078e00ff */
[----:B------:R2:W-:Y:S01]  /*1ba60*/  STL [R1+0xc], R2 ;  /* 0x00000c0201007387 */ /* 0x0005e20000100800 */
[----:B0-----:R-:W-:-:S05]  /*1ba70*/  LOP3.LUT R3, R3, 0x1f, RZ, 0xc0, !PT ;  /* 0x0000001f03037812 */ /* 0x001fca00078ec0ff */
[----:B------:R-:W-:-:S05]  /*1ba80*/  IMAD.IADD R5, R2, 0x1, R3 ;  /* 0x0000000102057824 */ /* 0x000fca00078e0203 */
[----:B------:R-:W-:-:S13]  /*1ba90*/  ISETP.GE.OR P6, PT, R5, UR4, !P0 ;  /* 0x0000000405007c0c */ /* 0x000fda000c7c6670 */
[----:B--2---:R-:W-:Y:S05]  /*1baa0*/  @P6 BRA `(.L_x_1095) ;  /* 0x00000000000c6947 */ /* 0x004fea0003800000 */
[----:B------:R-:W0:Y:S02]  /*1bab0*/  LDC.64 R2, c[0x0][0xc58] ;  /* 0x00031600ff027b82 */ /* 0x000e240000000a00 */
[----:B0-----:R-:W-:-:S05]  /*1bac0*/  IMAD.WIDE R2, R5, 0x4, R2 ;  /* 0x0000000405027825 */ /* 0x001fca00078e0202 */
[----:B------:R0:W5:Y:S02]  /*1bad0*/  LDG.E R4, desc[UR44][R2.64] ;  /* 0x0000002c02047981 */ /* 0x000164000c1e1900 */
.L_x_1095:
[----:B------:R-:W-:Y:S05]  /*1bae0*/  BSYNC B0 ;  /* 0x0000000000007941 */ /* 0x000fea0003800000 */
.L_x_1094:
[----:B0----5:R-:W0:Y:S01]  /*1baf0*/  SHFL.UP PT, R2, R4, 0x1, RZ ;  /* 0x0420000004027989 */ /* 0x021e2200000e00ff */
[----:B------:R-:W2:Y:S01]  /*1bb00*/  LDC R10, c[0x0][0xc10] ;  /* 0x00030400ff0a7b82 */ /* 0x000ea20000000800 */
        /* <DEDUP_REMOVED lines=14> */
[----:B------:R-:W2:Y:S02]  /*1bbf0*/  SHFL.IDX PT, R3, R5, 0x1f, 0x1f ;  /* 0x03e01f0005037f89 */ /* 0x000ea400000e0000 */
[----:B--2---:R-:W-:-:S04]  /*1bc00*/  IMAD R2, R3, R10, RZ ;  /* 0x0000000a03027224 */ /* 0x004fc800078e02ff */
[----:B------:R-:W-:-:S05]  /*1bc10*/  IMAD.IADD R6, R2, 0x1, R6 ;  /* 0x0000000102067824 */ /* 0x000fca00078e0206 */
[----:B------:R-:W-:-:S13]  /*1bc20*/  ISETP.GT.AND P6, PT, R6, R0, PT ;  /* 0x000000000600720c */ /* 0x000fda0003fc4270 */
[----:B------:R-:W-:Y:S05]  /*1bc30*/  @!P6 BRA `(.L_x_1096) ;  /* 0xfffffffc006ce947 */ /* 0x000fea000383ffff */
.L_x_1092:
[----:B------:R-:W2:Y:S01]  /*1bc40*/  LDL.LU R7, [R1+0xc] ;  /* 0x00000c0001077983 */ /* 0x000ea20000300800 */
[----:B------:R-:W-:-:S04]  /*1bc50*/  IMAD.IADD R6, R6, 0x1, -R2 ;  /* 0x0000000106067824 */ /* 0x000fc800078e0a02 */
[----:B------:R-:W-:-:S05]  /*1bc60*/  IMAD R3, R5, R10, R6 ;  /* 0x0000000a05037224 */ /* 0x000fca00078e0206 */
[----:B------:R-:W-:Y:S02]  /*1bc70*/  ISETP.GT.AND P0, PT, R3, R0, PT ;  /* 0x000000000300720c */ /* 0x000fe40003f04270 */
[----:B------:R-:W0:Y:S11]  /*1bc80*/  LDC.64 R2, c[0x0][0xc68] ;  /* 0x00031a00ff027b82 */ /* 0x000e360000000a00 */
[----:B------:R-:W-:-:S04]  /*1bc90*/  VOTE.ANY R9, PT, !P0 ;  /* 0x0000000000097806 */ /* 0x000fc800040e0100 */
[----:B------:R-:W3:Y:S01]  /*1bca0*/  POPC R8, R9 ;  /* 0x0000000900087309 */ /* 0x000ee20000000000 */
[----:B------:R-:W-:Y:S01]  /*1bcb0*/  ISETP.NE.AND P0, PT, R9, RZ, PT ;  /* 0x000000ff0900720c */ /* 0x000fe20003f05270 */
[----:B---3--:R-:W3:Y:S01]  /*1bcc0*/  SHFL.IDX PT, R4, R4, R8, 0x1f ;  /* 0x00001f0804047589 */ /* 0x008ee200000e0000 */
[----:B--2---:R-:W-:-:S04]  /*1bcd0*/  IMAD.IADD R7, R8, 0x1, R7 ;  /* 0x0000000108077824 */ /* 0x004fc800078e0207 */
[----:B0-----:R-:W-:Y:S01]  /*1bce0*/  IMAD.WIDE R2, R7, 0x4, R2 ;  /* 0x0000000407027825 */ /* 0x001fe200078e0202 */
[----:B------:R0:W-:Y:S04]  /*1bcf0*/  STL [R1+0xc], R7 ;  /* 0x00000c0701007387 */ /* 0x0001e80000100800 */
[----:B0-----:R0:W5:Y:S02]  /*1bd00*/  LDG.E R7, desc[UR44][R2.64] ;  /* 0x0000002c02077981 */ /* 0x001164000c1e1900 */
[----:B0-----:R-:W-:Y:S01]  /*1bd10*/  IMAD.MOV.U32 R2, RZ, RZ, RZ ;  /* 0x000000ffff027224 */ /* 0x001fe200078e00ff */
[----:B---3--:R-:W-:Y:S06]  /*1bd20*/  @!P0 BRA `(.L_x_1097) ;  /* 0x0000000000088947 */ /* 0x008fec0003800000 */
[----:B------:R-:W-:-:S06]  /*1bd30*/  VIADD R2, R8, 0xffffffff ;  /* 0xffffffff08027836 */ /* 0x000fcc0000000000 */
[----:B------:R0:W2:Y:S02]  /*1bd40*/  SHFL.IDX PT, R2, R5, R2, 0x1f ;  /* 0x00001f0205027589 */ /* 0x0000a400000e0000 */
.L_x_1097:
[----:B0----5:R-:W-:Y:S02]  /*1bd50*/  IMAD R5, R4, R7, RZ ;  /* 0x0000000704057224 */ /* 0x021fe400078e02ff */
[----:B--2---:R-:W-:-:S03]  /*1bd60*/  IMAD R9, R2, R10, R6 ;  /* 0x0000000a02097224 */ /* 0x004fc600078e0206 */
[----:B------:R-:W-:Y:S01]  /*1bd70*/  IABS R8, R5 ;  /* 0x0000000500087213 */ /* 0x000fe20000000000 */
[----:B------:R-:W-:Y:S01]  /*1bd80*/  IMAD.IADD R0, R0, 0x1, -R9 ;  /* 0x0000000100007824 */ /* 0x000fe200078e0a09 */
[----:B------:R0:W-:Y:S02]  /*1bd90*/  STL [R1], R9 ;  /* 0x0000000901007387 */ /* 0x0001e40000100800 */
[----:B------:R-:W2:Y:S08]  /*1bda0*/  I2F.RP R3, R8 ;  /* 0x0000000800037306 */ /* 0x000eb00000209400 */
[----:B--2---:R-:W2:Y:S02]  /*1bdb0*/  MUFU.RCP R3, R3 ;  /* 0x0000000300037308 */ /* 0x004ea40000001000 */
[----:B--2---:R-:W-:-:S06]  /*1bdc0*/  VIADD R3, R3, 0xffffffe ;  /* 0x0ffffffe03037836 */ /* 0x004fcc0000000000 */
[----:B------:R-:W2:Y:S02]  /*1bdd0*/  F2I.FTZ.U32.TRUNC.NTZ R3, R3 ;  /* 0x0000000300037305 */ /* 0x000ea4000021f000 */
[----:B--2---:R-:W-:-:S04]  /*1bde0*/  IMAD.MOV R2, RZ, RZ, -R3 ;  /* 0x000000ffff027224 */ /* 0x004fc800078e0a03 */
        /* <DEDUP_REMOVED lines=34> */
[----:B------:R-:W-:-:S04]  /*1c010*/  IMAD.HI.U32 R2, R2, R3, RZ ;  /* 0x0000000302027227 */ /* 0x000fc800078e00ff */
[----:B------:R-:W-:-:S04]  /*1c020*/  IMAD.MOV R5, RZ, RZ, -R5 ;  /* 0x000000ffff057224 */ /* 0x000fc800078e0a05 */
[----:B------:R-:W-:-:S05]  /*1c030*/  IMAD R3, R2, R5, R3 ;  /* 0x0000000502037224 */ /* 0x000fca00078e0203 */
[----:B------:R-:W-:-:S13]  /*1c040*/  ISETP.GT.U32.AND P1, PT, R8, R3, PT ;  /* 0x000000030800720c */ /* 0x000fda0003f24070 */
[----:B------:R-:W-:Y:S02]  /*1c050*/  @!P1 IMAD.IADD R3, R3, 0x1, -R8 ;  /* 0x0000000103039824 */ /* 0x000fe400078e0a08 */
[----:B------:R-:W-:Y:S01]  /*1c060*/  @!P1 VIADD R2, R2, 0x1 ;  /* 0x0000000102029836 */ /* 0x000fe20000000000 */
[----:B------:R-:W-:Y:S02]  /*1c070*/  ISETP.NE.AND P1, PT, R7, RZ, PT ;  /* 0x000000ff0700720c */ /* 0x000fe40003f25270 */
[----:B------:R-:W-:Y:S02]  /*1c080*/  ISETP.GE.U32.AND P0, PT, R3, R8, PT ;  /* 0x000000080300720c */ /* 0x000fe40003f06070 */
[----:B------:R-:W-:-:S04]  /*1c090*/  LOP3.LUT R3, R0, R7, RZ, 0x3c, !PT ;  /* 0x0000000700037212 */ /* 0x000fc800078e3cff */
[----:B------:R-:W-:Y:S01]  /*1c0a0*/  ISETP.GE.AND P2, PT, R3, RZ, PT ;  /* 0x000000ff0300720c */ /* 0x000fe20003f46270 */
[----:B------:R-:W-:-:S06]  /*1c0b0*/  IMAD.IADD R3, R0, 0x1, R6 ;  /* 0x0000000100037824 */ /* 0x000fcc00078e0206 */
[----:B------:R-:W-:-:S06]  /*1c0c0*/  @P0 VIADD R2, R2, 0x1 ;  /* 0x0000000102020836 */ /* 0x000fcc0000000000 */
[----:B------:R-:W-:Y:S01]  /*1c0d0*/  @!P2 IMAD.MOV R2, RZ, RZ, -R2 ;  /* 0x000000ffff02a224 */ /* 0x000fe200078e0a02 */
[----:B------:R-:W-:Y:S01]  /*1c0e0*/  @!P1 LOP3.LUT R2, RZ, R7, RZ, 0x33, !PT ;  /* 0x00000007ff029212 */ /* 0x000fe200078e33ff */
[----:B------:R-:W-:-:S04]  /*1c0f0*/  IMAD.MOV R7, RZ, RZ, -R7 ;  /* 0x000000ffff077224 */ /* 0x000fc800078e0a07 */
[----:B------:R-:W-:-:S05]  /*1c100*/  IMAD R3, R2, R7, R3 ;  /* 0x0000000702037224 */ /* 0x000fca00078e0203 */
[----:B------:R-:W-:Y:S02]  /*1c110*/  R2UR UR38, R3 ;  /* 0x00000000032672ca */ /* 0x000fe400000e0000 */
[----:B------:R-:W-:-:S05]  /*1c120*/  LOP3.LUT R3, RZ, R2, RZ, 0x33, !PT ;  /* 0x00000002ff037212 */ /* 0x000fca00078e33ff */
[----:B------:R-:W-:-:S05]  /*1c130*/  IMAD.IADD R0, R4, 0x1, R3 ;  /* 0x0000000104007824 */ /* 0x000fca00078e0203 */
[----:B------:R0:W-:Y:S01]  /*1c140*/  STL [R1+0x4], R0 ;  /* 0x0000040001007387 */ /* 0x0001e20000100800 */
[----:B------:R-:W-:Y:S05]  /*1c150*/  BRA `(.L_x_1098) ;  /* 0x0000000000147947 */ /* 0x000fea0003800000 */
.L_x_1093:
[----:B------:R-:W0:Y:S01]  /*1c160*/  LDC R2, c[0x0][0xc14] ;  /* 0x00030500ff027b82 */ /* 0x000e220000000800 */
[----:B------:R2:W-:Y:S01]  /*1c170*/  STL [R1], R0 ;  /* 0x0000000001007387 */ /* 0x0005e20000100800 */
[----:B------:R-:W-:-:S03]  /*1c180*/  UMOV UR38, URZ ;  /* 0x0000003f00267c82 */ /* 0x000fc60008000000 */
[----:B0-----:R2:W-:Y:S04]  /*1c190*/  STL [R1+0xc], R2 ;  /* 0x00000c0201007387 */ /* 0x0015e80000100800 */
[----:B------:R2:W-:Y:S02]  /*1c1a0*/  STL [R1+0x4], RZ ;  /* 0x000004ff01007387 */ /* 0x0005e40000100800 */
.L_x_1098:
[----:B------:R-:W3:Y:S04]  /*1c1b0*/  LDL R3, [R1+0x4] ;  /* 0x0000040001037983 */ /* 0x000ee80000100800 */
[----:B--2---:R-:W2:Y:S04]  /*1c1c0*/  LDL R2, [R1+0xc] ;  /* 0x00000c0001027983 */ /* 0x004ea80000100800 */
[----:B------:R-:W4:Y:S01]  /*1c1d0*/  LDL R4, [R1] ;  /* 0x0000000001047983 */ /* 0x000f220000100800 */
[----:B0-----:R-:W0:Y:S02]  /*1c1e0*/  S2R R0, SR_TID.X ;  /* 0x0000000000007919 */ /* 0x001e240000002100 */
[----:B0-----:R-:W-:Y:S01]  /*1c1f0*/  LOP3.LUT R0, R0, 0x1f, RZ, 0xc0, !PT ;  /* 0x0000001f00007812 */ /* 0x001fe200078ec0ff */
[----:B------:R-:W-:Y:S03]  /*1c200*/  BAR.SYNC.DEFER_BLOCKING 0x4, 0x180 ;  /* 0x0106000000007b1d */ /* 0x000fe60000010000 */
[----:B------:R-:W-:-:S13]  /*1c210*/  ISETP.NE.AND P0, PT, R0, RZ, PT ;  /* 0x000000ff0000720c */ /* 0x000fda0003f05270 */
[----:B------:R-:W-:Y:S01]  /*1c220*/  @!P0 MOV R0, 0x400 ;  /* 0x0000040000008802 */ /* 0x000fe20000000f00 */
[----:B---3--:R-:W-:Y:S02]  /*1c230*/  IMAD.MOV.U32 R5, RZ, RZ, R3 ;  /* 0x000000ffff057224 */ /* 0x008fe400078e0003 */
[----:B------:R-:W0:Y:S01]  /*1c240*/  @!P0 S2R R3, SR_CgaCtaId ;  /* 0x0000000000038919 */ /* 0x000e220000008800 */
[----:B--2---:R-:W-:Y:S02]  /*1c250*/  IMAD.MOV.U32 R7, RZ, RZ, R2 ;  /* 0x000000ffff077224 */ /* 0x004fe400078e0002 */
[----:B------:R-:W-:-:S04]  /*1c260*/  IMAD.U32 R2, RZ, RZ, UR38 ;  /* 0x00000026ff027e24 */ /* 0x000fc8000f8e00ff */
[----:B------:R-:W-:Y:S01]  /*1c270*/  @!P0 IMAD.MOV.U32 R6, RZ, RZ, R2 ;  /* 0x000000ffff068224 */ /* 0x000fe200078e0002 */
[----:B0-----:R-:W-:-:S05]  /*1c280*/  @!P0 LEA R0, R3, R0, 0x18 ;  /* 0x0000000003008211 */ /* 0x001fca00078ec0ff */
[----:B----4-:R0:W-:Y:S01]  /*1c290*/  @!P0 STS.128 [R0+0x288d0], R4 ;  /* 0x0288d00400008388 */ /* 0x0101e20000000c00 */
[----:B------:R-:W-:Y:S06]  /*1c2a0*/  BAR.ARV 0x5, 0x180 ;  /* 0x0146000000007b1d */ /* 0x000fec0000002000 */
.L_x_1091:
[----:B0-----:R-:W2:Y:S01]  /*1c2b0*/  LDL R0, [R1+0xc] ;  /* 0x00000c0001007983 */ /* 0x001ea20000100800 */
[----:B------:R-:W-:Y:S02]  /*1c2c0*/  ULDC UR4, c[0x0][0xc14] ;  /* 0x0003050000047ab9 */ /* 0x000fe40000000800 */
[----:B--2---:R-:W-:-:S13]  /*1c2d0*/  ISETP.GE.AND P0, PT, R0, UR4, PT ;  /* 0x0000000400007c0c */ /* 0x004fda000bf06270 */
[----:B------:R-:W-:Y:S05]  /*1c2e0*/  @!P0 BRA `(.L_x_1099) ;  /* 0xffffffc000d88947 */ /* 0x000fea000383ffff */
.L_x_1033:
[----:B-1----:R-:W2:Y:S01]  /*1c2f0*/  LDL.LU R0, [R1+0x30] ;  /* 0x0000300001007983 */ /* 0x002ea20000300800 */
[----:B------:R-:W-:Y:S01]  /*1c300*/  BSSY B0, `(.L_x_1100) ;  /* 0x000000b000007945 */ /* 0x000fe20003800000 */
[----:B0--3--:R-:W0:Y:S01]  /*1c310*/  S2R R5, SR_CgaCtaId ;  /* 0x0000000000057919 */ /* 0x009e220000008800 */
        /* <DEDUP_REMOVED lines=9> */
.L_x_1131:
[----:B------:R-:W-:Y:S05]  /*1c3b0*/  BSYNC B0 ;  /* 0x0000000000007941 */ /* 0x000fea0003800000 */
.L_x_1100:
[----:B------:R-:W-:-:S03]  /*1c3c0*/  UMOV UR4, 0xffffffff ;  /* 0xffffffff00047882 */ /* 0x000fc60000000000 */
[----:B------:R-:W-:Y:S05]  /*1c3d0*/  BRA.DIV UR4, `(.L_x_1102) ;  /* 0x0000000a04b47947 */ /* 0x000fea000b800000 */
[----:B------:R-:W1:Y:S02]  /*1c3e0*/  S2R R2, SR_TID.X ;  /* 0x0000000000027919 */ /* 0x000e640000002100 */
[----:B-1----:R-:W-:-:S04]  /*1c3f0*/  SHF.R.U32.HI R2, RZ, 0x5, R2 ;  /* 0x00000005ff027819 */ /* 0x002fc80000011602 */
[----:B------:R-:W-:-:S05]  /*1c400*/  LOP3.LUT R2, R2, 0x3, RZ, 0xc0, !PT ;  /* 0x0000000302027812 */ /* 0x000fca00078ec0ff */
[----:B------:R1:W2:Y:S02]  /*1c410*/  SHFL.IDX PT, R14, R2, RZ, 0x1f ;  /* 0x00001fff020e7589 */ /* 0x0002a400000e0000 */
.L_x_1134:
[----:B--2---:R-:W-:Y:S01]  /*1c420*/  ISETP.NE.AND P0, PT, R14, RZ, PT ;  /* 0x000000ff0e00720c */ /* 0x004fe20003f05270 */
[----:B------:R-:W-:-:S12]  /*1c430*/  BSSY B0, `(.L_x_1103) ;  /* 0x000002e000007945 */ /* 0x000fd80003800000 */
[----:B------:R-:W-:Y:S05]  /*1c440*/  @P0 BRA `(.L_x_1104) ;  /* 0x0000000000b00947 */ /* 0x000fea0003800000 */
[----:B------:R-:W-:-:S03]  /*1c450*/  UMOV UR4, 0xffffffff ;  /* 0xffffffff00047882 */ /* 0x000fc60000000000 */
[----:B------:R-:W-:Y:S05]  /*1c460*/  BRA.DIV UR4, `(.L_x_1105) ;  /* 0x0000000a04c47947 */ /* 0x000fea000b800000 */
[----:B------:R-:W-:-:S13]  /*1c470*/  ELECT P6, URZ, PT ;  /* 0x00000000003f782f */ /* 0x000fda00038c0000 */
.L_x_1137:
[----:B------:R-:W-:Y:S05]  /*1c480*/  @!P6 BRA `(.L_x_1104) ;  /* 0x0000000000a0e947 */ /* 0x000fea0003800000 */
[----:B-1----:R-:W2:Y:S02]  /*1c490*/  LDL.LU R2, [R1+0x2c] ;  /* 0x00002c0001027983 */ /* 0x002ea40000300800 */
[----:B--2---:R-:W-:-:S04]  /*1c4a0*/  LOP3.LUT R2, R2, 0x2, RZ, 0xfc, !PT ;  /* 0x0000000202027812 */ /* 0x004fc800078efcff */
[----:B------:R-:W-:-:S13]  /*1c4b0*/  ISETP.NE.AND P0, PT, R2, 0x3, PT ;  /* 0x000000030200780c */ /* 0x000fda0003f05270 */
[----:B------:R-:W-:Y:S05]  /*1c4c0*/  @!P0 BRA `(.L_x_1106) ;  /* 0x0000000000048947 */ /* 0x000fea0003800000 */
[----:B------:R-:W-:Y:S01]  /*1c4d0*/  BPT.TRAP 0x1 ;  /* 0x000000040000795c */ /* 0x000fe20000300000 */
.L_x_1106:
[----:B0-----:R-:W2:Y:S04]  /*1c4e0*/  LDL R3, [R1+0x10] ;  /* 0x0000100001037983 */ /* 0x001ea80000100800 */
[----:B------:R-:W3:Y:S01]  /*1c4f0*/  LDL.LU R7, [R1+0x14] ;  /* 0x0000140001077983 */ /* 0x000ee20000300800 */
[----:B------:R-:W-:-:S04]  /*1c500*/  VIADD R2, R0, 0x28840 ;  /* 0x0002884000027836 */ /* 0x000fc80000000000 */
        /* <DEDUP_REMOVED lines=11> */
.L_x_1138:
[----:B------:R-:W1:Y:S02]  /*1c5c0*/  SYNCS.PHASECHK.TRANS64.TRYWAIT P1, [R7+URZ], R2 ;  /* 0x00000002070075a7 */ /* 0x000e64000802017f */
[----:B-1----:R-:W-:Y:S05]  /*1c5d0*/  @!P1 BRA `(.L_x_1108) ;  /* 0x00000008009c9947 */ /* 0x002fea0003800000 */
.L_x_1139:
[----:B------:R-:W-:Y:S05]  /*1c5e0*/  @!P0 BRA `(.L_x_1109) ;  /* 0x0000000000048947 */ /* 0x000fea0003800000 */
[----:B------:R-:W-:Y:S01]  /*1c5f0*/  BPT.TRAP 0x1 ;  /* 0x000000040000795c */ /* 0x000fe20000300000 */
.L_x_1109:
[----:B------:R-:W2:Y:S02]  /*1c600*/  LDL.LU R4, [R1+0x10] ;  /* 0x0000100001047983 */ /* 0x000ea40000300800 */
[----:B--2---:R-:W-:-:S04]  /*1c610*/  IMAD R4, R4, 0x8, R0 ;  /* 0x0000000804047824 */ /* 0x004fc800078e0200 */
[----:B------:R-:W2:Y:S02]  /*1c620*/  SYNCS.PHASECHK.TRANS64.TRYWAIT P1, [R4+URZ+0x28860], R5 ;  /* 0x02886005040075a7 */ /* 0x000ea4000802017f */
[----:B--2---:R-:W-:Y:S05]  /*1c630*/  @!P1 BRA `(.L_x_1110) ;  /* 0x0000000800989947 */ /* 0x004fea0003800000 */
.L_x_1140:
[----:B------:R-:W-:Y:S05]  /*1c640*/  @!P0 BRA `(.L_x_1111) ;  /* 0x0000000000048947 */ /* 0x000fea0003800000 */
[----:B------:R-:W-:Y:S01]  /*1c650*/  BPT.TRAP 0x1 ;  /* 0x000000040000795c */ /* 0x000fe20000300000 */
.L_x_1111:
[----:B------:R-:W-:-:S04]  /*1c660*/  IMAD R3, R3, 0x8, R0 ;  /* 0x0000000803037824 */ /* 0x000fc800078e0200 */
[----:B------:R-:W3:Y:S02]  /*1c670*/  SYNCS.PHASECHK.TRANS64.TRYWAIT P1, [R3+URZ+0x28860], R2 ;  /* 0x02886002030075a7 */ /* 0x000ee4000802017f */
[----:B---3--:R-:W-:Y:S05]  /*1c680*/  @!P1 BRA `(.L_x_1112) ;  /* 0x0000000800989947 */ /* 0x008fea0003800000 */
.L_x_1141:
[----:B------:R-:W-:Y:S05]  /*1c690*/  @!P0 BRA `(.L_x_1113) ;  /* 0x0000000000048947 */ /* 0x000fea0003800000 */
[----:B------:R-:W-:Y:S01]  /*1c6a0*/  BPT.TRAP 0x1 ;  /* 0x000000040000795c */ /* 0x000fe20000300000 */
.L_x_1113:
[----:B------:R-:W4:Y:S02]  /*1c6b0*/  SYNCS.PHASECHK.TRANS64.TRYWAIT P0, [R4+URZ+0x28880], R5 ;  /* 0x02888005040075a7 */ /* 0x000f24000800017f */
[----:B----4-:R-:W-:Y:S05]  /*1c6c0*/  @!P0 BRA `(.L_x_1114) ;  /* 0x00000008009c8947 */ /* 0x010fea0003800000 */
.L_x_1115:
[----:B------:R0:W0:Y:S02]  /*1c6d0*/  SYNCS.PHASECHK.TRANS64.TRYWAIT P0, [R3+URZ+0x28880], R2 ;  /* 0x02888002030075a7 */ /* 0x000024000800017f */
[----:B0-----:R-:W-:Y:S05]  /*1c6e0*/  @!P0 NANOSLEEP.SYNCS 0x989680 ;  /* 0x009896800000895d */ /* 0x001fea0003900000 */
[----:B------:R-:W0:Y:S02]  /*1c6f0*/  @!P0 SYNCS.PHASECHK.TRANS64 P0, [R3+URZ+0x28880], R2 ;  /* 0x02888002030085a7 */ /* 0x000e24000800007f */
[----:B0-----:R-:W-:Y:S05]  /*1c700*/  @!P0 BRA `(.L_x_1115) ;  /* 0xfffffffc00f08947 */ /* 0x001fea000383ffff */
.L_x_1104:
[----:B------:R-:W-:Y:S05]  /*1c710*/  BSYNC B0 ;  /* 0x0000000000007941 */ /* 0x000fea0003800000 */
.L_x_1103:
[----:B------:R-:W-:Y:S05]  /*1c720*/  EXIT ;  /* 0x000000000000794d */ /* 0x000fea0003800000 */
.L_x_931:
[----:B0-----:R-:W-:-:S04]  /*1c730*/  IMAD.U32 R3, RZ, RZ, UR39 ;  /* 0x00000027ff037e24 */ /* 0x001fc8000f8e00ff */
[----:B------:R0:W1:Y:S03]  /*1c740*/  SYNCS.PHASECHK.TRANS64.TRYWAIT P1, [R3+URZ+0x28800], R4 ;  /* 0x02880004030075a7 */ /* 0x000066000802017f */
[----:B-1----:R-:W-:Y:S05]  /*1c750*/  @!P1 NANOSLEEP.SYNCS 0x989680 ;  /* 0x009896800000995d */ /* 0x002fea0003900000 */
[----:B------:R-:W1:Y:S02]  /*1c760*/  @!P1 SYNCS.PHASECHK.TRANS64 P1, [R3+URZ+0x28800], R4 ;  /* 0x02880004030095a7 */ /* 0x000e64000802007f */
[----:B-1----:R-:W-:Y:S05]  /*1c770*/  @!P1 BRA `(.L_x_931) ;  /* 0xfffffffc00ec9947 */ /* 0x002fea000383ffff */
[----:B------:R-:W-:Y:S05]  /*1c780*/  BRA `(.L_x_1116) ;  /* 0xfffffe5400147947 */ /* 0x000fea000383ffff */
.L_x_935:
[----:B-1----:R1:W2:Y:S02]  /*1c790*/  SYNCS.PHASECHK.TRANS64.TRYWAIT P1, [R4+URZ+0x28830], R3 ;  /* 0x02883003040075a7 */ /* 0x0022a4000802017f */
[----:B--2---:R-:W-:Y:S05]  /*1c7a0*/  @!P1 NANOSLEEP.SYNCS 0x989680 ;  /* 0x009896800000995d */ /* 0x004fea0003900000 */
[----:B------:R-:W2:Y:S02]  /*1c7b0*/  @!P1 SYNCS.PHASECHK.TRANS64 P1, [R4+URZ+0x28830], R3 ;  /* 0x02883003040095a7 */ /* 0x000ea4000802007f */
[----:B--2---:R-:W-:Y:S05]  /*1c7c0*/  @!P1 BRA `(.L_x_935) ;  /* 0xfffffffc00f09947 */ /* 0x004fea000383ffff */
[----:B------:R-:W-:Y:S05]  /*1c7d0*/  BRA `(.L_x_934) ;  /* 0xfffffe5400407947 */ /* 0x000fea000383ffff */
.L_x_951:
[----:B-1----:R-:W-:-:S04]  /*1c7e0*/  IMAD.U32 R21, RZ, RZ, UR10 ;  /* 0x0000000aff157e24 */ /* 0x002fc8000f8e00ff */
[----:B------:R1:W2:Y:S03]  /*1c7f0*/  SYNCS.PHASECHK.TRANS64.TRYWAIT P1, [R21+URZ+0x28830], R12 ;  /* 0x0288300c150075a7 */ /* 0x0002a6000802017f */
[----:B--2---:R-:W-:Y:S05]  /*1c800*/  @!P1 NANOSLEEP.SYNCS 0x989680 ;  /* 0x009896800000995d */ /* 0x004fea0003900000 */
[----:B------:R-:W2:Y:S02]  /*1c810*/  @!P1 SYNCS.PHASECHK.TRANS64 P1, [R21+URZ+0x28830], R12 ;  /* 0x0288300c150095a7 */ /* 0x000ea4000802007f */
[----:B--2---:R-:W-:Y:S05]  /*1c820*/  @!P1 BRA `(.L_x_951) ;  /* 0xfffffffc00ec9947 */ /* 0x004fea000383ffff */
[----:B------:R-:W-:Y:S05]  /*1c830*/  BRA `(.L_x_948) ;  /* 0xfffffea000987947 */ /* 0x000fea000383ffff */
.L_x_955:
[----:B-1----:R-:W-:-:S04]  /*1c840*/  IMAD.U32 R21, RZ, RZ, UR10 ;  /* 0x0000000aff157e24 */ /* 0x002fc8000f8e00ff */
[----:B------:R1:W2:Y:S03]  /*1c850*/  SYNCS.PHASECHK.TRANS64.TRYWAIT P1, [R21+URZ+0x28850], R12 ;  /* 0x0288500c150075a7 */ /* 0x0002a6000802017f */
[----:B--2---:R-:W-:Y:S05]  /*1c860*/  @!P1 NANOSLEEP.SYNCS 0x989680 ;  /* 0x009896800000995d */ /* 0x004fea0003900000 */
[----:B------:R-:W2:Y:S02]  /*1c870*/  @!P1 SYNCS.PHASECHK.TRANS64 P1, [R21+URZ+0x28850], R12 ;  /* 0x0288500c150095a7 */ /* 0x000ea4000802007f */
[----:B--2---:R-:W-:Y:S05]  /*1c880*/  @!P1 BRA `(.L_x_955) ;  /* 0xfffffffc00ec9947 */ /* 0x004fea000383ffff */
[----:B------:R-:W-:Y:S05]  /*1c890*/  BRA `(.L_x_952) ;  /* 0xfffffea400187947 */ /* 0x000fea000383ffff */
.L_x_973:
[----:B-1----:R-:W-:-:S04]  /*1c8a0*/  IMAD.U32 R9, RZ, RZ, UR10 ;  /* 0x0000000aff097e24 */ /* 0x002fc8000f8e00ff */
[----:B------:R1:W2:Y:S03]  /*1c8b0*/  SYNCS.PHASECHK.TRANS64.TRYWAIT P1, [R9+URZ+0x28830], R8 ;  /* 0x02883008090075a7 */ /* 0x0002a6000802017f */
[----:B--2---:R-:W-:Y:S05]  /*1c8c0*/  @!P1 NANOSLEEP.SYNCS 0x989680 ;  /* 0x009896800000995d */ /* 0x004fea0003900000 */
[----:B------:R-:W2:Y:S02]  /*1c8d0*/  @!P1 SYNCS.PHASECHK.TRANS64 P1, [R9+URZ+0x28830], R8 ;  /* 0x02883008090095a7 */ /* 0x000ea4000802007f */
[----:B--2---:R-:W-:Y:S05]  /*1c8e0*/  @!P1 BRA `(.L_x_973) ;  /* 0xfffffffc00ec9947 */ /* 0x004fea000383ffff */
[----:B------:R-:W-:Y:S05]  /*1c8f0*/  BRA `(.L_x_970) ;  /* 0xfffffef8000c7947 */ /* 0x000fea000383ffff */
.L_x_977:
[----:B-1----:R-:W-:-:S04]  /*1c900*/  IMAD.U32 R9, RZ, RZ, UR10 ;  /* 0x0000000aff097e24 */ /* 0x002fc8000f8e00ff */
[----:B------:R1:W2:Y:S03]  /*1c910*/  SYNCS.PHASECHK.TRANS64.TRYWAIT P1, [R9+URZ+0x28850], R8 ;  /* 0x02885008090075a7 */ /* 0x0002a6000802017f */
[----:B--2---:R-:W-:Y:S05]  /*1c920*/  @!P1 NANOSLEEP.SYNCS 0x989680 ;  /* 0x009896800000995d */ /* 0x004fea0003900000 */
[----:B------:R-:W2:Y:S02]  /*1c930*/  @!P1 SYNCS.PHASECHK.TRANS64 P1, [R9+URZ+0x28850], R8 ;  /* 0x02885008090095a7 */ /* 0x000ea4000802007f */
[----:B--2---:R-:W-:Y:S05]  /*1c940*/  @!P1 BRA `(.L_x_977) ;  /* 0xfffffffc00ec9947 */ /* 0x004fea000383ffff */
[----:B------:R-:W-:Y:S05]  /*1c950*/  BRA `(.L_x_974) ;  /* 0xfffffef8008c7947 */ /* 0x000fea000383ffff */
.L_x_984:
[----:B-1----:R-:W-:-:S04]  /*1c960*/  IMAD.U32 R9, RZ, RZ, UR7 ;  /* 0x00000007ff097e24 */ /* 0x002fc8000f8e00ff */
[----:B------:R1:W2:Y:S03]  /*1c970*/  SYNCS.PHASECHK.TRANS64.TRYWAIT P1, [R9+URZ+0x28830], R8 ;  /* 0x02883008090075a7 */ /* 0x0002a6000802017f */
[----:B--2---:R-:W-:Y:S05]  /*1c980*/  @!P1 NANOSLEEP.SYNCS 0x989680 ;  /* 0x009896800000995d */ /* 0x004fea0003900000 */
[----:B------:R-:W2:Y:S02]  /*1c990*/  @!P1 SYNCS.PHASECHK.TRANS64 P1, [R9+URZ+0x28830], R8 ;  /* 0x02883008090095a7 */ /* 0x000ea4000802007f */
[----:B--2---:R-:W-:Y:S05]  /*1c9a0*/  @!P1 BRA `(.L_x_984) ;  /* 0xfffffffc00ec9947 */ /* 0x004fea000383ffff */
[----:B------:R-:W-:Y:S05]  /*1c9b0*/  BRA `(.L_x_981) ;  /* 0xffffff2800d87947 */ /* 0x000fea000383ffff */
.L_x_988:
[----:B-1----:R-:W-:-:S04]  /*1c9c0*/  IMAD.U32 R9, RZ, RZ, UR10 ;  /* 0x0000000aff097e24 */ /* 0x002fc8000f8e00ff */
[----:B------:R1:W2:Y:S03]  /*1c9d0*/  SYNCS.PHASECHK.TRANS64.TRYWAIT P1, [R9+URZ+0x28850], R8 ;  /* 0x02885008090075a7 */ /* 0x0002a6000802017f */
[----:B--2---:R-:W-:Y:S05]  /*1c9e0*/  @!P1 NANOSLEEP.SYNCS 0x989680 ;  /* 0x009896800000995d */ /* 0x004fea0003900000 */
[----:B------:R-:W2:Y:S02]  /*1c9f0*/  @!P1 SYNCS.PHASECHK.TRANS64 P1, [R9+URZ+0x28850], R8 ;  /* 0x02885008090095a7 */ /* 0x000ea4000802007f */
[----:B--2---:R-:W-:Y:S05]  /*1ca00*/  @!P1 BRA `(.L_x_988) ;  /* 0xfffffffc00ec9947 */ /* 0x004fea000383ffff */
[----:B------:R-:W-:Y:S05]  /*1ca10*/  BRA `(.L_x_985) ;  /* 0xffffff2c00647947 */ /* 0x000fea000383ffff */
.L_x_1002:
[----:B-1----:R-:W-:-:S04]  /*1ca20*/  IMAD.U32 R3, RZ, RZ, UR5 ;  /* 0x00000005ff037e24 */ /* 0x002fc8000f8e00ff */
[----:B------:R1:W2:Y:S03]  /*1ca30*/  SYNCS.PHASECHK.TRANS64.TRYWAIT P1, [R3+URZ+0x28850], R0 ;  /* 0x02885000030075a7 */ /* 0x0002a6000802017f */
[----:B--2---:R-:W-:Y:S05]  /*1ca40*/  @!P1 NANOSLEEP.SYNCS 0x989680 ;  /* 0x009896800000995d */ /* 0x004fea0003900000 */
[----:B------:R-:W2:Y:S02]  /*1ca50*/  @!P1 SYNCS.PHASECHK.TRANS64 P1, [R3+URZ+0x28850], R0 ;  /* 0x02885000030095a7 */ /* 0x000ea4000802007f */
[----:B--2---:R-:W-:Y:S05]  /*1ca60*/  @!P1 BRA `(.L_x_1002) ;  /* 0xfffffffc00ec9947 */ /* 0x004fea000383ffff */
[----:B------:R-:W-:Y:S05]  /*1ca70*/  BRA `(.L_x_1001) ;  /* 0xffffff7c00b07947 */ /* 0x000fea000383ffff */
.L_x_1050:
[----:B------:R-:W-:Y:S02]  /*1ca80*/  IMAD.MOV.U32 R13, RZ, RZ, R4 ;  /* 0x000000ffff0d7224 */ /* 0x000fe400078e0004 */
[----:B------:R-:W-:Y:S02]  /*1ca90*/  IMAD.MOV.U32 R12, RZ, RZ, RZ ;  /* 0x000000ffff0c7224 */ /* 0x000fe400078e00ff */
[----:B------:R-:W-:Y:S02]  /*1caa0*/  IMAD.MOV.U32 R11, RZ, RZ, 0x1f ;  /* 0x0000001fff0b7424 */ /* 0x000fe400078e00ff */
[----:B------:R-:W-:-:S07]  /*1cab0*/  IMAD.MOV.U32 R15, RZ, RZ, -0x1 ;  /* 0xffffffffff0f7424 */ /* 0x000fce00078e00ff */
[----:B-1----:R-:W-:Y:S05]  /*1cac0*/  WARPSYNC.COLLECTIVE R15, `(.L_x_1117) ;  /* 0x000000000f087348 */ /* 0x002fea0003c00000 */
[----:B------:R0:W2:Y:S02]  /*1cad0*/  SHFL.IDX P6, R14, R13, R12, R11 ;  /* 0x0000000c0d0e7389 */ /* 0x0000a400000c000b */
[----:B012---:R-:W-:Y:S01]  /*1cae0*/  ENDCOLLECTIVE ;  /* 0x000000000000791b */ /* 0x007fe20003800000 */
.L_x_1117:
[----:B------:R-:W-:Y:S05]  /*1caf0*/  BRA `(.L_x_1118) ;  /* 0xffffffc800e47947 */ /* 0x000fea000383ffff */
.L_x_1052:
[----:B------:R-:W-:Y:S01]  /*1cb00*/  BSSY B0, `(.L_x_1119) ;  /* 0x0000006000007945 */ /* 0x000fe20003800000 */
[----:B------:R-:W-:-:S07]  /*1cb10*/  IMAD.MOV.U32 R15, RZ, RZ, -0x1 ;  /* 0xffffffffff0f7424 */ /* 0x000fce00078e00ff */
[----:B------:R-:W-:Y:S05]  /*1cb20*/  WARPSYNC.COLLECTIVE R15, `(.L_x_1120) ;  /* 0x000000000f0c7348 */ /* 0x000fea0003c00000 */
[----:B------:R-:W-:Y:S02]  /*1cb30*/  ELECT P6, UR62, PT ;  /* 0x00000000003e782f */ /* 0x000fe400038c0000 */
[----:B------:R-:W-:Y:S01]  /*1cb40*/  MOV R14, UR62 ;  /* 0x0000003e000e7c02 */ /* 0x000fe20008000f00 */
[----:B------:R-:W-:Y:S10]  /*1cb50*/  ENDCOLLECTIVE ;  /* 0x000000000000791b */ /* 0x000ff40003800000 */
.L_x_1120:
[----:B------:R-:W-:Y:S05]  /*1cb60*/  BSYNC B0 ;  /* 0x0000000000007941 */ /* 0x000fea0003800000 */
.L_x_1119:
[----:B------:R-:W-:Y:S05]  /*1cb70*/  BRA `(.L_x_1121) ;  /* 0xffffffc800e07947 */ /* 0x000fea000383ffff */
.L_x_1055:
[----:B0-----:R0:W1:Y:S02]  /*1cb80*/  SYNCS.PHASECHK.TRANS64.TRYWAIT P2, [R5+URZ+0x28880], R3 ;  /* 0x02888003050075a7 */ /* 0x001064000804017f */
[----:B-1----:R-:W-:Y:S05]  /*1cb90*/  @!P2 NANOSLEEP.SYNCS 0x989680 ;  /* 0x009896800000a95d */ /* 0x002fea0003900000 */
[----:B------:R-:W1:Y:S02]  /*1cba0*/  @!P2 SYNCS.PHASECHK.TRANS64 P2, [R5+URZ+0x28880], R3 ;  /* 0x028880030500a5a7 */ /* 0x000e64000804007f */
[----:B-1----:R-:W-:Y:S05]  /*1cbb0*/  @!P2 BRA `(.L_x_1055) ;  /* 0xfffffffc00f0a947 */ /* 0x002fea000383ffff */
[----:B------:R-:W-:Y:S05]  /*1cbc0*/  BRA `(.L_x_1122) ;  /* 0xffffffcc00407947 */ /* 0x000fea000383ffff */
.L_x_1057:
[----:B-1----:R1:W2:Y:S02]  /*1cbd0*/  SYNCS.PHASECHK.TRANS64.TRYWAIT P2, [R5+URZ+0x28840], R3 ;  /* 0x02884003050075a7 */ /* 0x0022a4000804017f */
[----:B--2---:R-:W-:Y:S05]  /*1cbe0*/  @!P2 NANOSLEEP.SYNCS 0x989680 ;  /* 0x009896800000a95d */ /* 0x004fea0003900000 */
[----:B------:R-:W2:Y:S02]  /*1cbf0*/  @!P2 SYNCS.PHASECHK.TRANS64 P2, [R5+URZ+0x28840], R3 ;  /* 0x028840030500a5a7 */ /* 0x000ea4000804007f */
[----:B--2---:R-:W-:Y:S05]  /*1cc00*/  @!P2 BRA `(.L_x_1057) ;  /* 0xfffffffc00f0a947 */ /* 0x004fea000383ffff */
[----:B------:R-:W-:Y:S05]  /*1cc10*/  BRA `(.L_x_1123) ;  /* 0xffffffcc00a07947 */ /* 0x000fea000383ffff */
.L_x_1060:
[----:B--2---:R-:W-:-:S04]  /*1cc20*/  IMAD.U32 R3, RZ, RZ, UR40 ;  /* 0x00000028ff037e24 */ /* 0x004fc8000f8e00ff */
[----:B------:R2:W3:Y:S03]  /*1cc30*/  SYNCS.PHASECHK.TRANS64.TRYWAIT P0, [R3+URZ+0x28820], R2 ;  /* 0x02882002030075a7 */ /* 0x0004e6000800017f */
[----:B---3--:R-:W-:Y:S05]  /*1cc40*/  @!P0 NANOSLEEP.SYNCS 0x989680 ;  /* 0x009896800000895d */ /* 0x008fea0003900000 */
[----:B------:R-:W3:Y:S02]  /*1cc50*/  @!P0 SYNCS.PHASECHK.TRANS64 P0, [R3+URZ+0x28820], R2 ;  /* 0x02882002030085a7 */ /* 0x000ee4000800007f */
[----:B---3--:R-:W-:Y:S05]  /*1cc60*/  @!P0 BRA `(.L_x_1060) ;  /* 0xfffffffc00ec8947 */ /* 0x008fea000383ffff */
[----:B------:R-:W-:Y:S05]  /*1cc70*/  BRA `(.L_x_1124) ;  /* 0xffffffd000507947 */ /* 0x000fea000383ffff */
.L_x_1066:
[----:B0-----:R0:W3:Y:S02]  /*1cc80*/  SYNCS.PHASECHK.TRANS64.TRYWAIT P0, [R4+URZ+0x28880], R3 ;  /* 0x02888003040075a7 */ /* 0x0010e4000800017f */
[----:B---3--:R-:W-:Y:S05]  /*1cc90*/  @!P0 NANOSLEEP.SYNCS 0x989680 ;  /* 0x009896800000895d */ /* 0x008fea0003900000 */
[----:B------:R-:W3:Y:S02]  /*1cca0*/  @!P0 SYNCS.PHASECHK.TRANS64 P0, [R4+URZ+0x28880], R3 ;  /* 0x02888003040085a7 */ /* 0x000ee4000800007f */
[----:B---3--:R-:W-:Y:S05]  /*1ccb0*/  @!P0 BRA `(.L_x_1066) ;  /* 0xfffffffc00f08947 */ /* 0x008fea000383ffff */
[----:B------:R-:W-:Y:S05]  /*1ccc0*/  BRA `(.L_x_1125) ;  /* 0xffffffd400007947 */ /* 0x000fea000383ffff */
.L_x_1071:
[----:B--2---:R2:W3:Y:S02]  /*1ccd0*/  SYNCS.PHASECHK.TRANS64.TRYWAIT P0, [R4+URZ+0x28840], R3 ;  /* 0x02884003040075a7 */ /* 0x0044e4000800017f */
[----:B---3--:R-:W-:Y:S05]  /*1cce0*/  @!P0 NANOSLEEP.SYNCS 0x989680 ;  /* 0x009896800000895d */ /* 0x008fea0003900000 */
[----:B------:R-:W3:Y:S02]  /*1ccf0*/  @!P0 SYNCS.PHASECHK.TRANS64 P0, [R4+URZ+0x28840], R3 ;  /* 0x02884003040085a7 */ /* 0x000ee4000800007f */
[----:B---3--:R-:W-:Y:S05]  /*1cd00*/  @!P0 BRA `(.L_x_1071) ;  /* 0xfffffffc00f08947 */ /* 0x008fea000383ffff */
[----:B------:R-:W-:Y:S05]  /*1cd10*/  BRA `(.L_x_1126) ;  /* 0xffffffd400887947 */ /* 0x000fea000383ffff */
.L_x_1077:
[----:B---3--:R3:W4:Y:S02]  /*1cd20*/  SYNCS.PHASECHK.TRANS64.TRYWAIT P2, [R20+URZ+0x28870], R2 ;  /* 0x02887002140075a7 */ /* 0x008724000804017f */
[----:B----4-:R-:W-:Y:S05]  /*1cd30*/  @!P2 NANOSLEEP.SYNCS 0x989680 ;  /* 0x009896800000a95d */ /* 0x010fea0003900000 */
[----:B------:R-:W4:Y:S02]  /*1cd40*/  @!P2 SYNCS.PHASECHK.TRANS64 P2, [R20+URZ+0x28870], R2 ;  /* 0x028870021400a5a7 */ /* 0x000f24000804007f */
[----:B----4-:R-:W-:Y:S05]  /*1cd50*/  @!P2 BRA `(.L_x_1077) ;  /* 0xfffffffc00f0a947 */ /* 0x010fea000383ffff */
[----:B------:R-:W-:Y:S05]  /*1cd60*/  BRA `(.L_x_1127) ;  /* 0xffffffd800287947 */ /* 0x000fea000383ffff */
.L_x_1079:
[----:B---3--:R3:W4:Y:S02]  /*1cd70*/  SYNCS.PHASECHK.TRANS64.TRYWAIT P2, [R20+URZ+0x28860], R3 ;  /* 0x02886003140075a7 */ /* 0x008724000804017f */
[----:B----4-:R-:W-:Y:S05]  /*1cd80*/  @!P2 NANOSLEEP.SYNCS 0x989680 ;  /* 0x009896800000a95d */ /* 0x010fea0003900000 */
[----:B------:R-:W4:Y:S02]  /*1cd90*/  @!P2 SYNCS.PHASECHK.TRANS64 P2, [R20+URZ+0x28860], R3 ;  /* 0x028860031400a5a7 */ /* 0x000f24000804007f */
[----:B----4-:R-:W-:Y:S05]  /*1cda0*/  @!P2 BRA `(.L_x_1079) ;  /* 0xfffffffc00f0a947 */ /* 0x010fea000383ffff */
[----:B------:R-:W-:Y:S05]  /*1cdb0*/  BRA `(.L_x_1128) ;  /* 0xffffffd800307947 */ /* 0x000fea000383ffff */
.L_x_1086:
[----:B--2---:R2:W3:Y:S02]  /*1cdc0*/  SYNCS.PHASECHK.TRANS64.TRYWAIT P0, [R18+URZ+0x28870], R3 ;  /* 0x02887003120075a7 */ /* 0x0044e4000800017f */
[----:B---3--:R-:W-:Y:S05]  /*1cdd0*/  @!P0 NANOSLEEP.SYNCS 0x989680 ;  /* 0x009896800000895d */ /* 0x008fea0003900000 */
[----:B------:R-:W3:Y:S02]  /*1cde0*/  @!P0 SYNCS.PHASECHK.TRANS64 P0, [R18+URZ+0x28870], R3 ;  /* 0x02887003120085a7 */ /* 0x000ee4000800007f */
[----:B---3--:R-:W-:Y:S05]  /*1cdf0*/  @!P0 BRA `(.L_x_1086) ;  /* 0xfffffffc00f08947 */ /* 0x008fea000383ffff */
[----:B------:R-:W-:Y:S05]  /*1ce00*/  BRA `(.L_x_1129) ;  /* 0xffffffe000407947 */ /* 0x000fea000383ffff */
.L_x_1088:
[----:B--2---:R2:W3:Y:S02]  /*1ce10*/  SYNCS.PHASECHK.TRANS64.TRYWAIT P0, [R18+URZ+0x28860], R3 ;  /* 0x02886003120075a7 */ /* 0x0044e4000800017f */
[----:B---3--:R-:W-:Y:S05]  /*1ce20*/  @!P0 NANOSLEEP.SYNCS 0x989680 ;  /* 0x009896800000895d */ /* 0x008fea0003900000 */
[----:B------:R-:W3:Y:S02]  /*1ce30*/  @!P0 SYNCS.PHASECHK.TRANS64 P0, [R18+URZ+0x28860], R3 ;  /* 0x02886003120085a7 */ /* 0x000ee4000800007f */
[----:B---3--:R-:W-:Y:S05]  /*1ce40*/  @!P0 BRA `(.L_x_1088) ;  /* 0xfffffffc00f08947 */ /* 0x008fea000383ffff */
[----:B------:R-:W-:Y:S05]  /*1ce50*/  BRA `(.L_x_1130) ;  /* 0xffffffe000487947 */ /* 0x000fea000383ffff */
.L_x_1101:
[----:B0-----:R0:W1:Y:S02]  /*1ce60*/  SYNCS.PHASECHK.TRANS64.TRYWAIT P0, [R0+URZ+0x28820], R3 ;  /* 0x02882003000075a7 */ /* 0x001064000800017f */
[----:B-1----:R-:W-:Y:S05]  /*1ce70*/  @!P0 NANOSLEEP.SYNCS 0x989680 ;  /* 0x009896800000895d */ /* 0x002fea0003900000 */
[----:B------:R-:W1:Y:S02]  /*1ce80*/  @!P0 SYNCS.PHASECHK.TRANS64 P0, [R0+URZ+0x28820], R3 ;  /* 0x02882003000085a7 */ /* 0x000e64000800007f */
[----:B-1----:R-:W-:Y:S05]  /*1ce90*/  @!P0 BRA `(.L_x_1101) ;  /* 0xfffffffc00f08947 */ /* 0x002fea000383ffff */
[----:B------:R-:W-:Y:S05]  /*1cea0*/  BRA `(.L_x_1131) ;  /* 0xfffffff400407947 */ /* 0x000fea000383ffff */
.L_x_1102:
        /* <DEDUP_REMOVED lines=11> */
.L_x_1133:
[----:B------:R-:W-:Y:S05]  /*1cf60*/  BSYNC B0 ;  /* 0x0000000000007941 */ /* 0x000fea0003800000 */
.L_x_1132:
[----:B------:R-:W-:Y:S05]  /*1cf70*/  BRA `(.L_x_1134) ;  /* 0xfffffff400287947 */ /* 0x000fea000383ffff */
.L_x_1105:
[----:B------:R-:W-:Y:S01]  /*1cf80*/  BSSY B1, `(.L_x_1135) ;  /* 0x0000006000017945 */ /* 0x000fe20003800000 */
[----:B------:R-:W-:-:S07]  /*1cf90*/  IMAD.MOV.U32 R15, RZ, RZ, -0x1 ;  /* 0xffffffffff0f7424 */ /* 0x000fce00078e00ff */
[----:B01----:R-:W-:Y:S05]  /*1cfa0*/  WARPSYNC.COLLECTIVE R15, `(.L_x_1136) ;  /* 0x000000000f0c7348 */ /* 0x003fea0003c00000 */
[----:B------:R-:W-:Y:S02]  /*1cfb0*/  ELECT P6, UR62, PT ;  /* 0x00000000003e782f */ /* 0x000fe400038c0000 */
[----:B------:R-:W-:Y:S01]  /*1cfc0*/  MOV R14, UR62 ;  /* 0x0000003e000e7c02 */ /* 0x000fe20008000f00 */
[----:B01----:R-:W-:Y:S10]  /*1cfd0*/  ENDCOLLECTIVE ;  /* 0x000000000000791b */ /* 0x003ff40003800000 */
.L_x_1136:
[----:B------:R-:W-:Y:S05]  /*1cfe0*/  BSYNC B1 ;  /* 0x0000000000017941 */ /* 0x000fea0003800000 */
.L_x_1135:
[----:B------:R-:W-:Y:S05]  /*1cff0*/  BRA `(.L_x_1137) ;  /* 0xfffffff400207947 */ /* 0x000fea000383ffff */
.L_x_1107:
[----:B0-----:R0:W1:Y:S02]  /*1d000*/  SYNCS.PHASECHK.TRANS64.TRYWAIT P1, [R6+URZ], R5 ;  /* 0x00000005060075a7 */ /* 0x001064000802017f */
[----:B-1----:R-:W-:Y:S05]  /*1d010*/  @!P1 NANOSLEEP.SYNCS 0x989680 ;  /* 0x009896800000995d */ /* 0x002fea0003900000 */
[----:B------:R-:W1:Y:S02]  /*1d020*/  @!P1 SYNCS.PHASECHK.TRANS64 P1, [R6+URZ], R5 ;  /* 0x00000005060095a7 */ /* 0x000e64000802007f */
[----:B-1----:R-:W-:Y:S05]  /*1d030*/  @!P1 BRA `(.L_x_1107) ;  /* 0xfffffffc00f09947 */ /* 0x002fea000383ffff */
[----:B------:R-:W-:Y:S05]  /*1d040*/  BRA `(.L_x_1138) ;  /* 0xfffffff4005c7947 */ /* 0x000fea000383ffff */
.L_x_1108:
[----:B-1----:R1:W2:Y:S02]  /*1d050*/  SYNCS.PHASECHK.TRANS64.TRYWAIT P1, [R7+URZ], R2 ;  /* 0x00000002070075a7 */ /* 0x0022a4000802017f */
[----:B--2---:R-:W-:Y:S05]  /*1d060*/  @!P1 NANOSLEEP.SYNCS 0x989680 ;  /* 0x009896800000995d */ /* 0x004fea0003900000 */
[----:B------:R-:W2:Y:S02]  /*1d070*/  @!P1 SYNCS.PHASECHK.TRANS64 P1, [R7+URZ], R2 ;  /* 0x00000002070095a7 */ /* 0x000ea4000802007f */
[----:B--2---:R-:W-:Y:S05]  /*1d080*/  @!P1 BRA `(.L_x_1108) ;  /* 0xfffffffc00f09947 */ /* 0x004fea000383ffff */
[----:B------:R-:W-:Y:S05]  /*1d090*/  BRA `(.L_x_1139) ;  /* 0xfffffff400507947 */ /* 0x000fea000383ffff */
.L_x_1110:
[----:B--2---:R2:W3:Y:S02]  /*1d0a0*/  SYNCS.PHASECHK.TRANS64.TRYWAIT P1, [R4+URZ+0x28860], R5 ;  /* 0x02886005040075a7 */ /* 0x0044e4000802017f */
[----:B---3--:R-:W-:Y:S05]  /*1d0b0*/  @!P1 NANOSLEEP.SYNCS 0x989680 ;  /* 0x009896800000995d */ /* 0x008fea0003900000 */
[----:B------:R-:W3:Y:S02]  /*1d0c0*/  @!P1 SYNCS.PHASECHK.TRANS64 P1, [R4+URZ+0x28860], R5 ;  /* 0x02886005040095a7 */ /* 0x000ee4000802007f */
[----:B---3--:R-:W-:Y:S05]  /*1d0d0*/  @!P1 BRA `(.L_x_1110) ;  /* 0xfffffffc00f09947 */ /* 0x008fea000383ffff */
[----:B------:R-:W-:Y:S05]  /*1d0e0*/  BRA `(.L_x_1140) ;  /* 0xfffffff400547947 */ /* 0x000fea000383ffff */
.L_x_1112:
[----:B---3--:R3:W4:Y:S02]  /*1d0f0*/  SYNCS.PHASECHK.TRANS64.TRYWAIT P1, [R3+URZ+0x28860], R2 ;  /* 0x02886002030075a7 */ /* 0x008724000802017f */
[----:B----4-:R-:W-:Y:S05]  /*1d100*/  @!P1 NANOSLEEP.SYNCS 0x989680 ;  /* 0x009896800000995d */ /* 0x010fea0003900000 */
[----:B------:R-:W4:Y:S02]  /*1d110*/  @!P1 SYNCS.PHASECHK.TRANS64 P1, [R3+URZ+0x28860], R2 ;  /* 0x02886002030095a7 */ /* 0x000f24000802007f */
[----:B----4-:R-:W-:Y:S05]  /*1d120*/  @!P1 BRA `(.L_x_1112) ;  /* 0xfffffffc00f09947 */ /* 0x010fea000383ffff */
[----:B------:R-:W-:Y:S05]  /*1d130*/  BRA `(.L_x_1141) ;  /* 0xfffffff400547947 */ /* 0x000fea000383ffff */
.L_x_1114:
[----:B----4-:R4:W0:Y:S02]  /*1d140*/  SYNCS.PHASECHK.TRANS64.TRYWAIT P0, [R4+URZ+0x28880], R5 ;  /* 0x02888005040075a7 */ /* 0x010824000800017f */
[----:B0-----:R-:W-:Y:S05]  /*1d150*/  @!P0 NANOSLEEP.SYNCS 0x989680 ;  /* 0x009896800000895d */ /* 0x001fea0003900000 */
[----:B------:R-:W0:Y:S02]  /*1d160*/  @!P0 SYNCS.PHASECHK.TRANS64 P0, [R4+URZ+0x28880], R5 ;  /* 0x02888005040085a7 */ /* 0x000e24000800007f */
[----:B0-----:R-:W-:Y:S05]  /*1d170*/  @!P0 BRA `(.L_x_1114) ;  /* 0xfffffffc00f08947 */ /* 0x001fea000383ffff */
[----:B------:R-:W-:Y:S05]  /*1d180*/  BRA `(.L_x_1115) ;  /* 0xfffffff400507947 */ /* 0x000fea000383ffff */
.L_x_1142:
        /* <DEDUP_REMOVED lines=15> */
.L_x_2491:


//--------------------- .text._ZN7cutlass13device_kernelIN5flash11enable_sm90INS1_16FlashAttnFwdSm90INS1_25CollectiveMainloopFwdSm90ILi2EN4cute5tupleIJNS5_1CILi1EEES8_S8_EEENS6_IJNS7_ILi128EEENS7_ILi192EEESA_EEELi128ENS_12float_e4m3_tEfNS_4arch4Sm90ELb0ELb1ELb1ELb1ELb0ELb1ELb0ELb1ELb1ELb0ELb0ELb0EEENS1_21CollectiveEpilogueFwdINS6_IJSA_SA_SB_EEES9_NS_10bfloat16_tESF_Li256ELb1ELb0ELb0ELb1EEENS1_36VarlenDynamicPersistentTileSchedulerILi128ELi192ELi256ELi128ELb0ELb0ELb1ELb1ELb0ELb1EEEEEEEEEvNT_6ParamsE --------------------------
	.section	.text._ZN7cutlass13device_kernelIN5flash11enable_sm90INS1_16FlashAttnFwdSm90INS1_25CollectiveMainloopFwdSm90ILi2EN4cute5tupleIJNS5_1CILi1EEES8_S8_EEENS6_IJNS7_ILi128EEENS7_ILi192EEESA_EEELi128ENS_12float_e4m3_tEfNS_4arch4Sm90ELb0ELb1ELb1ELb1ELb0ELb1ELb0ELb1ELb1ELb0ELb0ELb0EEENS1_21CollectiveEpilogueFwdINS6_IJSA_SA_SB_EEES9_NS_10bfloat16_tESF_Li256ELb1ELb0ELb0ELb1EEENS1_36VarlenDynamicPersistentTileSchedulerILi128ELi192ELi256ELi128ELb0ELb0ELb1ELb1ELb0ELb1EEEEEEEEEvNT_6ParamsE,"ax",@progbits
	.align	128
.text._ZN7cutlass13device_kernelIN5flash11enable_sm90INS1_16FlashAttnFwdSm90INS1_25CollectiveMainloopFwdSm90ILi2EN4cute5tupleIJNS5_1CILi1EEES8_S8_EEENS6_IJNS7_ILi128EEENS7_ILi192EEESA_EEELi128ENS_12float_e4m3_tEfNS_4arch4Sm90ELb0ELb1ELb1ELb1ELb0ELb1ELb0ELb1ELb1ELb0ELb0ELb0EEENS1_21CollectiveEpilogueFwdINS6_IJSA_SA_SB_EEES9_NS_10bfloat16_tESF_Li256ELb1ELb0ELb0ELb1EEENS1_36VarlenDynamicPersistentTileSchedulerILi128ELi192ELi256ELi128ELb0ELb0ELb1ELb1ELb0ELb1EEEEEEEEEvNT_6ParamsE:
        .type           _ZN7cutlass13device_kernelIN5flash11enable_sm90INS1_16FlashAttnFwdSm90INS1_25CollectiveMainloopFwdSm90ILi2EN4cute5tupleIJNS5_1CILi1EEES8_S8_EEENS6_IJNS7_ILi128EEENS7_ILi192EEESA_EEELi128ENS_12float_e4m3_tEfNS_4arch4Sm90ELb0ELb1ELb1ELb1ELb0ELb1ELb0ELb1ELb1ELb0ELb0ELb0EEENS1_21CollectiveEpilogueFwdINS6_IJSA_SA_SB_EEES9_NS_10bfloat16_tESF_Li256ELb1ELb0ELb0ELb1EEENS1_36VarlenDynamicPersistentTileSchedulerILi128ELi192ELi256ELi128ELb0ELb0ELb1ELb1ELb0ELb1EEEEEEEEEvNT_6ParamsE,@function
        .size           _ZN7cutlass13device_kernelIN5flash11enable_sm90INS1_16FlashAttnFwdSm90INS1_25CollectiveMainloopFwdSm90ILi2EN4cute5tupleIJNS5_1CILi1EEES8_S8_EEENS6_IJNS7_ILi128EEENS7_ILi192EEESA_EEELi128ENS_12float_e4m3_tEfNS_4arch4Sm90ELb0ELb1ELb1ELb1ELb0ELb1ELb0ELb1ELb1ELb0ELb0ELb0EEENS1_21CollectiveEpilogueFwdINS6_IJSA_SA_SB_EEES9_NS_10bfloat16_tESF_Li256ELb1ELb0ELb0ELb1EEENS1_36VarlenDynamicPersistentTileSchedulerILi128ELi192ELi256ELi128ELb0ELb0ELb1ELb1ELb0ELb1EEEEEEEEEvNT_6ParamsE,(.L_x_2492 - _ZN7cutlass13device_kernelIN5flash11enable_sm90INS1_16FlashAttnFwdSm90INS1_25CollectiveMainloopFwdSm90ILi2EN4cute5tupleIJNS5_1CILi1EEES8_S8_EEENS6_IJNS7_ILi128EEENS7_ILi192EEESA_EEELi128ENS_12float_e4m3_tEfNS_4arch4Sm90ELb0ELb1ELb1ELb1ELb0ELb1ELb0ELb1ELb1ELb0ELb0ELb0EEENS1_21CollectiveEpilogueFwdINS6_IJSA_SA_SB_EEES9_NS_10bfloat16_tESF_Li256ELb1ELb0ELb0ELb1EEENS1_36VarlenDynamicPersistentTileSchedulerILi128ELi192ELi256ELi128ELb0ELb0ELb1ELb1ELb0ELb1EEEEEEEEEvNT_6ParamsE)
        .other          _ZN7cutlass13device_kernelIN5flash11enable_sm90INS1_16FlashAttnFwdSm90INS1_25CollectiveMainloopFwdSm90ILi2EN4cute5tupleIJNS5_1CILi1EEES8_S8_EEENS6_IJNS7_ILi128EEENS7_ILi192EEESA_EEELi128ENS_12float_e4m3_tEfNS_4arch4Sm90ELb0ELb1ELb1ELb1ELb0ELb1ELb0ELb1ELb1ELb0ELb0ELb0EEENS1_21CollectiveEpilogueFwdINS6_IJSA_SA_SB_EEES9_NS_10bfloat16_tESF_Li256ELb1ELb0ELb0ELb1EEENS1_36VarlenDynamicPersistentTileSchedulerILi128ELi192ELi256ELi128ELb0ELb0ELb1ELb1ELb0ELb1EEEEEEEEEvNT_6ParamsE,@"STO_CUDA_ENTRY STV_DEFAULT"
_ZN7cutlass13device_kernelIN5flash11enable_sm90INS1_16FlashAttnFwdSm90INS1_25CollectiveMainloopFwdSm90ILi2EN4cute5tupleIJNS5_1CILi1EEES8_S8_EEENS6_IJNS7_ILi128EEENS7_ILi192EEESA_EEELi128ENS_12float_e4m3_tEfNS_4arch4Sm90ELb0ELb1ELb1ELb1ELb0ELb1ELb0ELb1ELb1ELb0ELb0ELb0EEENS1_21CollectiveEpilogueFwdINS6_IJSA_SA_SB_EEES9_NS_10bfloat16_tESF_Li256ELb1ELb0ELb0ELb1EEENS1_36VarlenDynamicPersistentTileSchedulerILi128ELi192ELi256ELi128ELb0ELb0ELb1ELb1ELb0ELb1EEEEEEEEEvNT_6ParamsE:
        /* <DEDUP_REMOVED lines=27> */
.L_x_1144:
[----:B------:R-:W-:Y:S05]  /*01b0*/  BSYNC B0 ;  /* 0x0000000000007941 */ /* 0x000fea0003800000 */
.L_x_1143:
        /* <DEDUP_REMOVED lines=41> */
.L_x_1145:
        /* <DEDUP_REMOVED lines=22> */
.L_x_1146:
        /* <DEDUP_REMOVED lines=18> */
.L_x_1147:
        /* <DEDUP_REMOVED lines=22> */
.L_x_1148:
        /* <DEDUP_REMOVED lines=22> */
.L_x_1149:
[----:B------:R-:W-:Y:S01]  /*0990*/  PLOP3.LUT P0, PT, PT, PT, UP0, 0x80, 0x0 ;  /* 0x000000000000781c */ /* 0x000fe20003f0f008 */
[----:B------:R-:W-:Y:S01]  /*09a0*/  UMOV UR36, 0x1 ;  /* 0x0000000100247882 */ /* 0x000fe20000000000 */
[----:B------:R-:W-:Y:S01]  /*09b0*/  NOP ;  /* 0x0000000000007918 */ /* 0x000fe20000000000 */
[----:B------:R-:W-:Y:S01]  /*09c0*/  USEL UR36, UR36, 0x2, !UP0 ;  /* 0x0000000224247887 */ /* 0x000fe2000c000000 */
[----:B------:R-:W-:Y:S01]  /*09d0*/  BSSY B8, `(.L_x_1150) ;  /* 0x0002ba4000087945 */ /* 0x000fe20003800000 */
[----:B------:R-:W-:Y:S01]  /*09e0*/  ULDC.64 UR38, c[0x0][0x208] ;  /* 0x0000820000267ab9 */ /* 0x000fe20000000a00 */
[----:B012-4-:R-:W-:Y:S07]  /*09f0*/  BAR.SYNC.DEFER_BLOCKING 0x0 ;  /* 0x0000000000007b1d */ /* 0x017fee0000010000 */
[----:B------:R-:W-:Y:S05]  /*0a00*/  @!P0 BRA `(.L_x_1151) ;  /* 0x0000025000d08947 */ /* 0x000fea0003800000 */
.L_x_1152:
[----:B------:R-:W-:-:S08]  /*0a10*/  NOP ;  /* 0x0000000000007918 */ /* 0x000fd00000000000 */
[----:B------:R-:W0:Y:S02]  /*0a20*/  USETMAXREG.TRY_ALLOC.CTAPOOL UP0, 0xf0 ;  /* 0x000000f0000079c8 */ /* 0x000e240008000600 */
[----:B0-----:R-:W-:-:S13]  /*0a30*/  PLOP3.LUT P0, PT, PT, PT, UP0, 0x80, 0x0 ;  /* 0x000000000000781c */ /* 0x001fda0003f0f008 */
[----:B------:R-:W-:Y:S05]  /*0a40*/  @!P0 BRA `(.L_x_1152) ;  /* 0xfffffffc00f08947 */ /* 0x000fea000383ffff */
[----:B------:R-:W0:Y:S01]  /*0a50*/  S2R R0, SR_TID.X ;  /* 0x0000000000007919 */ /* 0x000e220000002100 */
[----:B------:R-:W1:Y:S01]  /*0a60*/  S2UR UR40, SR_CgaCtaId ;  /* 0x00000000002879c3 */ /* 0x000e620000008800 */
[----:B------:R-:W-:Y:S01]  /*0a70*/  UMOV UR4, 0x400 ;  /* 0x0000040000047882 */ /* 0x000fe20000000000 */
[----:B------:R-:W-:-:S06]  /*0a80*/  LOP3.LUT R17, R17, 0xffffdfff, RZ, 0xc0, !PT ;  /* 0xffffdfff11117812 */ /* 0x000fcc00078ec0ff */
[----:B------:R-:W-:Y:S06]  /*0a90*/  BAR.ARV 0x8, 0x120 ;  /* 0x0204800000007b1d */ /* 0x000fec0000002000 */
[----:B-1----:R-:W-:-:S06]  /*0aa0*/  ULEA UR4, UR40, UR4, 0x18 ;  /* 0x0000000428047291 */ /* 0x002fcc000f8ec03f */
[----:B------:R-:W-:Y:S01]  /*0ab0*/  IMAD.U32 R18, RZ, RZ, UR4 ;  /* 0x00000004ff127e24 */ /* 0x000fe2000f8e00ff */
[----:B0-----:R-:W-:Y:S01]  /*0ac0*/  SHF.R.U32.HI R0, RZ, 0x7, R0 ;  /* 0x00000007ff007819 */ /* 0x001fe20000011600 */
[----:B------:R-:W-:-:S03]  /*0ad0*/  ULDC UR4, c[0x0][0xc14] ;  /* 0x0003050000047ab9 */ /* 0x000fc60000000800 */
[----:B------:R-:W-:-:S13]  /*0ae0*/  ISETP.NE.AND P0, PT, R0, 0x1, PT ;  /* 0x000000010000780c */ /* 0x000fda0003f05270 */
[----:B------:R-:W-:Y:S01]  /*0af0*/  @P0 LOP3.LUT R17, R17, 0x2000, RZ, 0xfc, !PT ;  /* 0x0000200011110812 */ /* 0x000fe200078efcff */
[----:B------:R-:W-:Y:S08]  /*0b00*/  @!P0 BAR.ARV 0x9, 0x100 ;  /* 0x0244000000008b1d */ /* 0x000ff00000002000 */
[----:B------:R-:W-:Y:S06]  /*0b10*/  BAR.SYNC.DEFER_BLOCKING 0x5, 0x180 ;  /* 0x0146000000007b1d */ /* 0x000fec0000010000 */
[----:B------:R-:W0:Y:S02]  /*0b20*/  LDS.128 R216, [R18+0x288d0] ;  /* 0x0288d00012d87984 */ /* 0x000e240000000c00 */
[----:B------:R-:W-:Y:S06]  /*0b30*/  BAR.ARV 0x4, 0x180 ;  /* 0x0106000000007b1d */ /* 0x000fec0000002000 */
[----:B0-----:R-:W-:-:S13]  /*0b40*/  ISETP.GE.AND P0, PT, R219, UR4, PT ;  /* 0x00000004db007c0c */ /* 0x001fda000bf06270 */
[----:B------:R-:W-:Y:S05]  /*0b50*/  @P0 BRA `(.L_x_1153) ;  /* 0x000002b8002c0947 */ /* 0x000fea0003800000 */
[----:B------:R-:W0:Y:S01]  /*0b60*/  S2R R0, SR_TID.X ;  /* 0x0000000000007919 */ /* 0x000e220000002100 */
[----:B------:R-:W-:Y:S01]  /*0b70*/  IMAD.MOV.U32 R19, RZ, RZ, RZ ;  /* 0x000000ffff137224 */ /* 0x000fe200078e00ff */
[----:B------:R-:W-:Y:S01]  /*0b80*/  ULOP3.LUT UR41, UR36, 0x1, URZ, 0xfc, !UPT ;  /* 0x0000000124297892 */ /* 0x000fe2000f8efc3f */
[----:B------:R-:W-:Y:S01]  /*0b90*/  IMAD.MOV.U32 R214, RZ, RZ, RZ ;  /* 0x000000ffffd67224 */ /* 0x000fe200078e00ff */
[----:B------:R-:W-:Y:S01]  /*0ba0*/  UMOV UR37, URZ ;  /* 0x0000003f00257c82 */ /* 0x000fe20008000000 */
[----:B------:R-:W-:Y:S02]  /*0bb0*/  IMAD.MOV.U32 R210, RZ, RZ, RZ ;  /* 0x000000ffffd27224 */ /* 0x000fe400078e00ff */
[----:B------:R-:W-:Y:S02]  /*0bc0*/  IMAD.MOV.U32 R208, RZ, RZ, RZ ;  /* 0x000000ffffd07224 */ /* 0x000fe400078e00ff */
[----:B0-----:R-:W-:-:S05]  /*0bd0*/  VIADD R0, R0, 0xffffff80 ;  /* 0xffffff8000007836 */ /* 0x001fca0000000000 */
[----:B------:R-:W-:-:S04]  /*0be0*/  SHF.R.S32.HI R3, RZ, 0x1f, R0 ;  /* 0x0000001fff037819 */ /* 0x000fc80000011400 */
[CC--:B------:R-:W-:Y:S02]  /*0bf0*/  LEA.HI R4, R3.reuse, R0.reuse, RZ, 0x2 ;  /* 0x0000000003047211 */ /* 0x0c0fe400078f10ff */
[----:B------:R-:W-:Y:S02]  /*0c00*/  LEA.HI R2, R3, R0, RZ, 0x7 ;  /* 0x0000000003027211 */ /* 0x000fe400078f38ff */
[----:B------:R-:W-:Y:S02]  /*0c10*/  SHF.R.S32.HI R209, RZ, 0x2, R4 ;  /* 0x00000002ffd17819 */ /* 0x000fe40000011404 */
[----:B------:R-:W-:-:S03]  /*0c20*/  LOP3.LUT R5, R2, 0xffffff80, RZ, 0xc0, !PT ;  /* 0xffffff8002057812 */ /* 0x000fc600078ec0ff */
[----:B------:R-:W-:Y:S02]  /*0c30*/  VIADD R231, R209, 0x40 ;  /* 0x00000040d1e77836 */ /* 0x000fe40000000000 */
[----:B------:R-:W-:Y:S01]  /*0c40*/  IMAD.IADD R215, R0, 0x1, -R5 ;  /* 0x0000000100d77824 */ /* 0x000fe200078e0a05 */
[----:B------:R-:W-:Y:S01]  /*0c50*/  LOP3.LUT R5, R4, 0xfffffffc, RZ, 0xc0, !PT ;  /* 0xfffffffc04057812 */ /* 0x000fe200078ec0ff */
[----:B------:R-:W-:Y:S01]  /*0c60*/  IMAD.SHL.U32 R6, R231, 0x80, RZ ;  /* 0x00000080e7067824 */ /* 0x000fe200078e00ff */
[----:B------:R-:W-:Y:S01]  /*0c70*/  SHF.R.S32.HI R8, RZ, 0x1f, R231 ;  /* 0x0000001fff087819 */ /* 0x000fe200000114e7 */
[----:B------:R-:W-:Y:S01]  /*0c80*/  VIADD R235, R209, 0x80 ;  /* 0x00000080d1eb7836 */ /* 0x000fe20000000000 */
[----:B------:R-:W-:Y:S01]  /*0c90*/  SHF.R.S32.HI R2, RZ, 0x1f, R215 ;  /* 0x0000001fff027819 */ /* 0x000fe200000114d7 */
[----:B------:R-:W-:Y:S01]  /*0ca0*/  IMAD.IADD R5, R0, 0x1, -R5 ;  /* 0x0000000100057824 */ /* 0x000fe200078e0a05 */
[----:B------:R-:W-:Y:S02]  /*0cb0*/  LEA.HI R8, R8, R231, RZ, 0x3 ;  /* 0x000000e708087211 */ /* 0x000fe400078f18ff */
[----:B------:R-:W-:Y:S01]  /*0cc0*/  LEA.HI R2, R2, R215, RZ, 0x2 ;  /* 0x000000d702027211 */ /* 0x000fe200078f10ff */
[----:B------:R-:W-:Y:S01]  /*0cd0*/  IMAD.SHL.U32 R22, R5, 0x10, RZ ;  /* 0x0000001005167824 */ /* 0x000fe200078e00ff */
[----:B------:R-:W-:Y:S01]  /*0ce0*/  LOP3.LUT R7, R6, 0x380, RZ, 0xc0, !PT ;  /* 0x0000038006077812 */ /* 0x000fe200078ec0ff */
[----:B------:R-:W-:Y:S01]  /*0cf0*/  IMAD.SHL.U32 R8, R8, 0x80, RZ ;  /* 0x0000008008087824 */ /* 0x000fe200078e00ff */
[----:B------:R-:W-:-:S02]  /*0d00*/  LOP3.LUT R6, R2, 0x7ffffffc, RZ, 0xc0, !PT ;  /* 0x7ffffffc02067812 */ /* 0x000fc400078ec0ff */
[----:B------:R-:W-:Y:S02]  /*0d10*/  LEA.HI R0, R3, R0, RZ, 0x5 ;  /* 0x0000000003007211 */ /* 0x000fe400078f28ff */
[----:B------:R-:W-:Y:S01]  /*0d20*/  SHF.R.U32.HI R2, RZ, 0x3, R7 ;  /* 0x00000003ff027819 */ /* 0x000fe20000011607 */
[----:B------:R-:W-:Y:S01]  /*0d30*/  IMAD.IADD R215, R215, 0x1, -R6 ;  /* 0x00000001d7d77824 */ /* 0x000fe200078e0a06 */
[----:B------:R-:W-:Y:S01]  /*0d40*/  LOP3.LUT R7, R7, 0x70, R22, 0xf8, !PT ;  /* 0x0000007007077812 */ /* 0x000fe200078ef816 */
[----:B------:R-:W-:Y:S01]  /*0d50*/  IMAD.SHL.U32 R0, R0, 0x20, RZ ;  /* 0x0000002000007824 */ /* 0x000fe200078e00ff */
[----:B------:R-:W-:Y:S02]  /*0d60*/  LOP3.LUT R223, R8, 0xfffffc00, RZ, 0xc0, !PT ;  /* 0xfffffc0008df7812 */ /* 0x000fe400078ec0ff */
[----:B------:R-:W-:Y:S02]  /*0d70*/  SHF.R.S32.HI R4, RZ, 0x1f, R4 ;  /* 0x0000001fff047819 */ /* 0x000fe40000011404 */
[----:B------:R-:W-:-:S02]  /*0d80*/  LOP3.LUT R7, R223, R7, R2, 0xf6, !PT ;  /* 0x00000007df077212 */ /* 0x000fc400078ef602 */
[----:B------:R-:W-:Y:S02]  /*0d90*/  LOP3.LUT R220, R0, 0xfffffc00, RZ, 0xc0, !PT ;  /* 0xfffffc0000dc7812 */ /* 0x000fe400078ec0ff */
[----:B------:R-:W-:Y:S01]  /*0da0*/  SHF.R.S32.HI R2, RZ, 0x1f, R235 ;  /* 0x0000001fff027819 */ /* 0x000fe200000114eb */
[----:B------:R-:W-:Y:S01]  /*0db0*/  IMAD.IADD R0, R18, 0x1, R7 ;  /* 0x0000000112007824 */ /* 0x000fe200078e0207 */
[----:B------:R-:W-:Y:S02]  /*0dc0*/  LEA.HI R4, R4, R209, RZ, 0x3 ;  /* 0x000000d104047211 */ /* 0x000fe400078f18ff */
[----:B------:R-:W-:Y:S02]  /*0dd0*/  LEA.HI R2, R2, R235, RZ, 0x3 ;  /* 0x000000eb02027211 */ /* 0x000fe400078f18ff */
[----:B------:R0:W-:Y:S01]  /*0de0*/  STL [R1+0x4], R0 ;  /* 0x0000040001007387 */ /* 0x0001e20000100800 */
[----:B------:R-:W-:Y:S02]  /*0df0*/  LOP3.LUT R4, R4, 0xfffffff8, RZ, 0xc0, !PT ;  /* 0xfffffff804047812 */ /* 0x000fe400078ec0ff */
[----:B------:R-:W-:Y:S01]  /*0e00*/  IMAD.SHL.U32 R2, R2, 0x80, RZ ;  /* 0x0000008002027824 */ /* 0x000fe200078e00ff */
[----:B------:R-:W-:-:S02]  /*0e10*/  SHF.R.S32.HI R23, RZ, 0x1f, R22 ;  /* 0x0000001fff177819 */ /* 0x000fc40000011416 */
[----:B------:R-:W-:Y:S02]  /*0e20*/  IMAD.IADD R211, R209, 0x1, -R4 ;  /* 0x00000001d1d37824 */ /* 0x000fe400078e0a04 */
[----:B------:R-:W-:-:S07]  /*0e30*/  LOP3.LUT R228, R2, 0xfffffc00, RZ, 0xc0, !PT ;  /* 0xfffffc0002e47812 */ /* 0x000fce00078ec0ff */
.L_x_1388:
[----:B------:R-:W-:Y:S05]  /*0e40*/  YIELD ;  /* 0x0000000000007946 */ /* 0x000fea0003800000 */
[----:B------:R-:W-:Y:S01]  /*0e50*/  ULDC.64 UR4, c[0x0][0xa28] ;  /* 0x00028a0000047ab9 */ /* 0x000fe20000000a00 */
[----:B0--3-5:R-:W1:Y:S01]  /*0e60*/  LDC.64 R4, c[0x0][0xa08] ;  /* 0x00028200ff047b82 */ /* 0x029e620000000a00 */
[----:B------:R-:W-:Y:S01]  /*0e70*/  ISETP.NE.U32.AND P1, PT, RZ, UR4, PT ;  /* 0x00000004ff007c0c */ /* 0x000fe2000bf25070 */
[----:B--2---:R-:W-:Y:S02]  /*0e80*/  IMAD.MOV.U32 R11, RZ, RZ, RZ ;  /* 0x000000ffff0b7224 */ /* 0x004fe400078e00ff */
[----:B----4-:R-:W-:Y:S01]  /*0e90*/  IMAD.MOV.U32 R25, RZ, RZ, RZ ;  /* 0x000000ffff197224 */ /* 0x010fe200078e00ff */
[----:B------:R-:W-:Y:S01]  /*0ea0*/  ISETP.NE.AND.EX P1, PT, RZ, UR5, PT, P1 ;  /* 0x00000005ff007c0c */ /* 0x000fe2000bf25310 */
[----:B------:R-:W-:-:S02]  /*0eb0*/  ULDC.64 UR4, c[0x0][0xa18] ;  /* 0x0002860000047ab9 */ /* 0x000fc40000000a00 */
[----:B------:R-:W-:-:S04]  /*0ec0*/  ISETP.NE.U32.AND P2, PT, RZ, UR4, PT ;  /* 0x00000004ff007c0c */ /* 0x000fc8000bf45070 */
[----:B------:R-:W-:Y:S01]  /*0ed0*/  ISETP.NE.AND.EX P2, PT, RZ, UR5, PT, P2 ;  /* 0x00000005ff007c0c */ /* 0x000fe2000bf45320 */
[----:B------:R-:W-:Y:S02]  /*0ee0*/  ULDC.64 UR4, c[0x0][0xa08] ;  /* 0x0002820000047ab9 */ /* 0x000fe40000000a00 */
[----:B------:R-:W-:-:S03]  /*0ef0*/  ISETP.NE.U32.AND P0, PT, RZ, UR4, PT ;  /* 0x00000004ff007c0c */ /* 0x000fc6000bf05070 */
[----:B------:R-:W2:Y:S01]  /*0f00*/  @P1 LDC.64 R2, c[0x0][0xa28] ;  /* 0x00028a00ff021b82 */ /* 0x000ea20000000a00 */
[----:B------:R-:W-:Y:S01]  /*0f10*/  ISETP.NE.AND.EX P0, PT, RZ, UR5, PT, P0 ;  /* 0x00000005ff007c0c */ /* 0x000fe2000bf05300 */
[----:B-1----:R-:W-:-:S06]  /*0f20*/  IMAD.WIDE R8, R219, 0x4, R4 ;  /* 0x00000004db087825 */ /* 0x002fcc00078e0204 */
[----:B------:R-:W1:Y:S01]  /*0f30*/  @P2 LDC.64 R6, c[0x0][0xa18] ;  /* 0x00028600ff062b82 */ /* 0x000e620000000a00 */
[----:B------:R-:W-:Y:S02]  /*0f40*/  ULDC UR4, c[0x0][0x288] ;  /* 0x0000a20000047ab9 */ /* 0x000fe40000000800 */
[----:B------:R-:W-:Y:S01]  /*0f50*/  IMAD.U32 R213, RZ, RZ, UR4 ;  /* 0x00000004ffd57e24 */ /* 0x000fe2000f8e00ff */
[----:B------:R-:W-:Y:S02]  /*0f60*/  ULDC.64 UR4, c[0x0][0x3f8] ;  /* 0x0000fe0000047ab9 */ /* 0x000fe40000000a00 */
[----:B------:R3:W5:Y:S01]  /*0f70*/  @P0 LDG.E R25, desc[UR38][R8.64] ;  /* 0x0000002608190981 */ /* 0x000762000c1e1900 */
[----:B--2---:R-:W-:-:S05]  /*0f80*/  @P1 IMAD.WIDE R2, R219, 0x4, R2 ;  /* 0x00000004db021825 */ /* 0x004fca00078e0202 */
[----:B------:R3:W5:Y:S01]  /*0f90*/  @P1 LDG.E R11, desc[UR38][R2.64] ;  /* 0x00000026020b1981 */ /* 0x000762000c1e1900 */
[----:B-1----:R-:W-:-:S05]  /*0fa0*/  @P2 IMAD.WIDE R4, R219, 0x4, R6 ;  /* 0x00000004db042825 */ /* 0x002fca00078e0206 */
[----:B------:R3:W5:Y:S01]  /*0fb0*/  @P2 LDG.E R213, desc[UR38][R4.64] ;  /* 0x0000002604d52981 */ /* 0x000762000c1e1900 */
[----:B------:R-:W-:-:S03]  /*0fc0*/  UISETP.NE.U32.AND UP0, UPT, UR4, URZ, UPT ;  /* 0x0000003f0400728c */ /* 0x000fc6000bf05070 */
[----:B------:R-:W-:Y:S01]  /*0fd0*/  ULDC UR4, c[0x0][0x404] ;  /* 0x0001010000047ab9 */ /* 0x000fe20000000800 */
[----:B------:R-:W-:-:S03]  /*0fe0*/  UISETP.NE.AND.EX UP0, UPT, UR5, URZ, UPT, UP0 ;  /* 0x0000003f0500728c */ /* 0x000fc6000bf05300 */
[----:B------:R-:W-:Y:S01]  /*0ff0*/  ULDC UR5, c[0x0][0x2e0] ;  /* 0x0000b80000057ab9 */ /* 0x000fe20000000800 */
[----:B------:R-:W-:-:S04]  /*1000*/  USEL UR4, UR4, 0x1, UP0 ;  /* 0x0000000104047887 */ /* 0x000fc80008000000 */
[----:B------:R-:W-:-:S03]  /*1010*/  UIMAD UR4, UR4, UR5, URZ ;  /* 0x00000005040472a4 */ /* 0x000fc6000f8e023f */
[----:B------:R-:W-:Y:S02]  /*1020*/  ULDC UR5, c[0x0][0x338] ;  /* 0x0000ce0000057ab9 */ /* 0x000fe40000000800 */
[----:B------:R-:W-:Y:S02]  /*1030*/  IMAD.U32 R74, RZ, RZ, UR5 ;  /* 0x00000005ff4a7e24 */ /* 0x000fe4000f8e00ff */
[----:B------:R-:W-:Y:S01]  /*1040*/  IMAD.U32 R24, RZ, RZ, UR4 ;  /* 0x00000004ff187e24 */ /* 0x000fe2000f8e00ff */
[----:B---3--:R-:W-:Y:S06]  /*1050*/  @P2 BRA `(.L_x_1154) ;  /* 0x0000000000242947 */ /* 0x008fec0003800000 */
[----:B------:R-:W-:Y:S02]  /*1060*/  ULDC.64 UR4, c[0x0][0xa00] ;  /* 0x0002800000047ab9 */ /* 0x000fe40000000a00 */
[----:B------:R-:W-:-:S04]  /*1070*/  ISETP.NE.U32.AND P1, PT, RZ, UR4, PT ;  /* 0x00000004ff007c0c */ /* 0x000fc8000bf25070 */
[----:B------:R-:W-:-:S13]  /*1080*/  ISETP.NE.AND.EX P1, PT, RZ, UR5, PT, P1 ;  /* 0x00000005ff007c0c */ /* 0x000fda000bf25310 */
[----:B------:R-:W-:Y:S05]  /*1090*/  @!P1 BRA `(.L_x_1154) ;  /* 0x0000000000149947 */ /* 0x000fea0003800000 */
[----:B------:R-:W1:Y:S02]  /*10a0*/  LDC.64 R2, c[0x0][0xa00] ;  /* 0x00028000ff027b82 */ /* 0x000e640000000a00 */
[----:B-1----:R-:W-:-:S05]  /*10b0*/  IMAD.WIDE R2, R219, 0x4, R2 ;  /* 0x00000004db027825 */ /* 0x002fca00078e0202 */
[----:B-----5:R-:W2:Y:S04]  /*10c0*/  LDG.E R213, desc[UR38][R2.64] ;  /* 0x0000002602d57981 */ /* 0x020ea8000c1e1900 */
[----:B0-----:R-:W2:Y:S02]  /*10d0*/  LDG.E R0, desc[UR38][R2.64+0x4] ;  /* 0x0000042602007981 */ /* 0x001ea4000c1e1900 */
[----:B--2---:R-:W-:-:S07]  /*10e0*/  IMAD.IADD R213, R0, 0x1, -R213 ;  /* 0x0000000100d57824 */ /* 0x004fce00078e0ad5 */
.L_x_1154:
[----:B------:R-:W-:Y:S01]  /*10f0*/  ULDC.64 UR4, c[0x0][0xa20] ;  /* 0x0002880000047ab9 */ /* 0x000fe20000000a00 */
[----:B------:R-:W-:Y:S01]  /*1100*/  IMAD.MOV.U32 R236, RZ, RZ, R217 ;  /* 0x000000ffffec7224 */ /* 0x000fe200078e00d9 */
[----:B------:R-:W-:Y:S01]  /*1110*/  ISETP.NE.U32.AND P1, PT, RZ, UR4, PT ;  /* 0x00000004ff007c0c */ /* 0x000fe2000bf25070 */
[----:B------:R-:W-:Y:S02]  /*1120*/  IMAD.MOV.U32 R230, RZ, RZ, R218 ;  /* 0x000000ffffe67224 */ /* 0x000fe400078e00da */
[----:B------:R-:W-:Y:S01]  /*1130*/  IMAD.MOV.U32 R234, RZ, RZ, R219 ;  /* 0x000000ffffea7224 */ /* 0x000fe200078e00db */
[----:B------:R-:W-:-:S13]  /*1140*/  ISETP.NE.AND.EX P1, PT, RZ, UR5, PT, P1 ;  /* 0x00000005ff007c0c */ /* 0x000fda000bf25310 */
[----:B------:R-:W-:Y:S05]  /*1150*/  @!P1 BRA `(.L_x_1155) ;  /* 0x0000000000109947 */ /* 0x000fea0003800000 */
[----:B------:R-:W1:Y:S02]  /*1160*/  LDC.64 R2, c[0x0][0xa20] ;  /* 0x00028800ff027b82 */ /* 0x000e640000000a00 */
[----:B-1----:R-:W-:-:S05]  /*1170*/  IMAD.WIDE R2, R219, 0x4, R2 ;  /* 0x00000004db027825 */ /* 0x002fca00078e0202 */
[----:B------:R1:W5:Y:S01]  /*1180*/  LDG.E R24, desc[UR38][R2.64] ;  /* 0x0000002602187981 */ /* 0x000362000c1e1900 */
[----:B------:R-:W-:Y:S05]  /*1190*/  BRA `(.L_x_1156) ;  /* 0x0000000000107947 */ /* 0x000fea0003800000 */
.L_x_1155:
[----:B------:R-:W-:Y:S05]  /*11a0*/  @!P0 BRA `(.L_x_1156) ;  /* 0x00000000000c8947 */ /* 0x000fea0003800000 */
[----:B------:R-:W2:Y:S04]  /*11b0*/  LDG.E R3, desc[UR38][R8.64] ;  /* 0x0000002608037981 */ /* 0x000ea8000c1e1900 */
[----:B------:R-:W2:Y:S02]  /*11c0*/  LDG.E R24, desc[UR38][R8.64+0x4] ;  /* 0x0000042608187981 */ /* 0x000ea4000c1e1900 */
[----:B--2---:R-:W-:-:S07]  /*11d0*/  IMAD.IADD R24, R24, 0x1, -R3 ;  /* 0x0000000118187824 */ /* 0x004fce00078e0a03 */
.L_x_1156:
[----:B------:R-:W-:Y:S01]  /*11e0*/  ULDC.64 UR4, c[0x0][0xa10] ;  /* 0x0002840000047ab9 */ /* 0x000fe20000000a00 */
[----:B------:R-:W2:Y:S01]  /*11f0*/  LDC.64 R8, c[0x0][0x9e0] ;  /* 0x00027800ff087b82 */ /* 0x000ea20000000a00 */
[----:B------:R-:W-:-:S04]  /*1200*/  ISETP.NE.U32.AND P0, PT, RZ, UR4, PT ;  /* 0x00000004ff007c0c */ /* 0x000fc8000bf05070 */
[----:B------:R-:W-:Y:S01]  /*1210*/  ISETP.NE.AND.EX P0, PT, RZ, UR5, PT, P0 ;  /* 0x00000005ff007c0c */ /* 0x000fe2000bf05300 */
[----:B------:R-:W-:Y:S02]  /*1220*/  ULDC.64 UR4, c[0x0][0xa30] ;  /* 0x00028c0000047ab9 */ /* 0x000fe40000000a00 */
[----:B------:R-:W-:-:S04]  /*1230*/  ISETP.NE.U32.AND P1, PT, RZ, UR4, PT ;  /* 0x00000004ff007c0c */ /* 0x000fc8000bf25070 */
[----:B------:R-:W-:-:S06]  /*1240*/  ISETP.NE.AND.EX P1, PT, RZ, UR5, PT, P1 ;  /* 0x00000005ff007c0c */ /* 0x000fcc000bf25310 */
[----:B-1----:R-:W1:Y:S08]  /*1250*/  @P0 LDC.64 R2, c[0x0][0xa10] ;  /* 0x00028400ff020b82 */ /* 0x002e700000000a00 */
[----:B------:R-:W3:Y:S01]  /*1260*/  @P1 LDC.64 R4, c[0x0][0xa30] ;  /* 0x00028c00ff041b82 */ /* 0x000ee20000000a00 */
[----:B-1----:R-:W-:-:S05]  /*1270*/  @P0 IMAD.WIDE R2, R219, 0x4, R2 ;  /* 0x00000004db020825 */ /* 0x002fca00078e0202 */
[----:B0-----:R-:W4:Y:S04]  /*1280*/  @P0 LDG.E R0, desc[UR38][R2.64] ;  /* 0x0000002602000981 */ /* 0x001f28000c1e1900 */
[----:B------:R0:W4:Y:S01]  /*1290*/  @P0 LDG.E R7, desc[UR38][R2.64+0x4] ;  /* 0x0000042602070981 */ /* 0x000122000c1e1900 */
[----:B-----5:R-:W-:Y:S02]  /*12a0*/  IMAD.MOV.U32 R71, RZ, RZ, R24 ;  /* 0x000000ffff477224 */ /* 0x020fe400078e0018 */
[----:B------:R-:W-:Y:S02]  /*12b0*/  IMAD.IADD R6, R24, 0x1, -R11 ;  /* 0x0000000118067824 */ /* 0x000fe400078e0a0b */
[----:B---3--:R-:W-:-:S05]  /*12c0*/  @P1 IMAD.WIDE R4, R219, 0x4, R4 ;  /* 0x00000004db041825 */ /* 0x008fca00078e0204 */
[----:B------:R1:W5:Y:S01]  /*12d0*/  @P1 LDG.E R71, desc[UR38][R4.64] ;  /* 0x0000002604471981 */ /* 0x000362000c1e1900 */
[----:B--2---:R-:W-:Y:S02]  /*12e0*/  ISETP.GE.AND P1, PT, R9, 0x1, PT ;  /* 0x000000010900780c */ /* 0x004fe40003f26270 */
[----:B0-----:R-:W-:Y:S01]  /*12f0*/  LEA R2, R217, 0x80, 0x7 ;  /* 0x00000080d9027811 */ /* 0x001fe200078e38ff */
[----:B----4-:R-:W-:-:S04]  /*1300*/  @P0 IMAD.IADD R74, R7, 0x1, -R0 ;  /* 0x00000001074a0824 */ /* 0x010fc800078e0a00 */
[----:B------:R-:W-:-:S04]  /*1310*/  IMAD.IADD R212, R6, 0x1, R74 ;  /* 0x0000000106d47824 */ /* 0x000fc800078e024a */
[C---:B------:R-:W-:Y:S01]  /*1320*/  VIADD R0, R212.reuse, 0xbf ;  /* 0x000000bfd4007836 */ /* 0x040fe20000000000 */
[----:B------:R-:W-:-:S03]  /*1330*/  IADD3 R7, R212, R2, -R213 ;  /* 0x00000002d4077210 */ /* 0x000fc60007ffe8d5 */
[----:B------:R-:W-:-:S05]  /*1340*/  IMAD.HI R0, R0, 0x2aaaaaab, RZ ;  /* 0x2aaaaaab00007827 */ /* 0x000fca00078e02ff */
[----:B------:R-:W-:-:S04]  /*1350*/  SHF.R.U32.HI R3, RZ, 0x1f, R0 ;  /* 0x0000001fff037819 */ /* 0x000fc80000011600 */
[----:B------:R-:W-:Y:S01]  /*1360*/  LEA.HI.SX32 R70, R0, R3, 0x1b ;  /* 0x0000000300467211 */ /* 0x000fe200078fdaff */
[----:B------:R-:W-:Y:S01]  /*1370*/  IMAD.IADD R0, R7, 0x1, R8 ;  /* 0x0000000107007824 */ /* 0x000fe200078e0208 */
[----:B-1----:R-:W-:Y:S06]  /*1380*/  @!P1 BRA `(.L_x_1157) ;  /* 0x0000000000489947 */ /* 0x002fec0003800000 */
[C---:B------:R-:W-:Y:S01]  /*1390*/  ISETP.GT.AND P0, PT, R7.reuse, RZ, PT ;  /* 0x000000ff0700720c */ /* 0x040fe20003f04270 */
[----:B------:R-:W-:Y:S01]  /*13a0*/  BSSY B0, `(.L_x_1158) ;  /* 0x000000e000007945 */ /* 0x000fe20003800000 */
[----:B------:R-:W-:-:S11]  /*13b0*/  VIADD R2, R7, 0xffffffff ;  /* 0xffffffff07027836 */ /* 0x000fd60000000000 */
        /* <DEDUP_REMOVED lines=8> */
.L_x_1159:
[----:B------:R-:W-:-:S13]  /*1440*/  ISETP.NE.AND P0, PT, R9, 0x1, PT ;  /* 0x000000010900780c */ /* 0x000fda0003f05270 */
[----:B------:R-:W0:Y:S02]  /*1450*/  @P0 LDC.64 R4, c[0x0][0x9e8] ;  /* 0x00027a00ff040b82 */ /* 0x000e240000000a00 */
[----:B0-----:R-:W-:-:S05]  /*1460*/  @P0 IMAD.HI.U32 R4, R2, R4, RZ ;  /* 0x0000000402040227 */ /* 0x001fca00078e00ff */
[----:B------:R-:W-:-:S07]  /*1470*/  @P0 SHF.R.U32.HI R2, RZ, R5, R4 ;  /* 0x00000005ff020219 */ /* 0x000fce0000011604 */
.L_x_1160:
[----:B------:R-:W-:Y:S05]  /*1480*/  BSYNC B0 ;  /* 0x0000000000007941 */ /* 0x000fea0003800000 */
.L_x_1158:
[----:B------:R-:W-:-:S05]  /*1490*/  IMAD R3, R2, R9, R9 ;  /* 0x0000000902037224 */ /* 0x000fca00078e0209 */
[----:B------:R-:W-:-:S07]  /*14a0*/  VIMNMX R0, R0, R3, PT ;  /* 0x0000000300007248 */ /* 0x000fce0003fe0100 */
.L_x_1157:
[----:B------:R-:W-:Y:S01]  /*14b0*/  IMAD R3, R217, 0x80, -R213 ;  /* 0x00000080d9037824 */ /* 0x000fe200078e0ad5 */
[----:B------:R-:W-:-:S03]  /*14c0*/  ULDC UR4, c[0x0][0x9dc] ;  /* 0x0002770000047ab9 */ /* 0x000fc60000000800 */
[----:B------:R-:W-:-:S04]  /*14d0*/  IMAD.IADD R3, R212, 0x1, R3 ;  /* 0x00000001d4037824 */ /* 0x000fc800078e0203 */
[----:B------:R-:W-:Y:S01]  /*14e0*/  VIADD R2, R3, -UR4 ;  /* 0x8000000403027c36 */ /* 0x000fe20008000000 */
[----:B------:R-:W-:Y:S06]  /*14f0*/  @!P1 BRA `(.L_x_1161) ;  /* 0x0000000000449947 */ /* 0x000fec0003800000 */
[----:B------:R-:W-:Y:S01]  /*1500*/  ISETP.GT.AND P0, PT, R3, -0x1, PT ;  /* 0xffffffff0300780c */ /* 0x000fe20003f04270 */
[----:B------:R-:W-:-:S12]  /*1510*/  BSSY B0, `(.L_x_1162) ;  /* 0x000000d000007945 */ /* 0x000fd80003800000 */
        /* <DEDUP_REMOVED lines=8> */
.L_x_1163:
[----:B------:R-:W-:-:S13]  /*15a0*/  ISETP.NE.AND P0, PT, R9, 0x1, PT ;  /* 0x000000010900780c */ /* 0x000fda0003f05270 */
[----:B------:R-:W0:Y:S02]  /*15b0*/  @P0 LDC.64 R4, c[0x0][0x9e8] ;  /* 0x00027a00ff040b82 */ /* 0x000e240000000a00 */
[----:B0-----:R-:W-:-:S05]  /*15c0*/  @P0 IMAD.HI.U32 R4, R3, R4, RZ ;  /* 0x0000000403040227 */ /* 0x001fca00078e00ff */
[----:B------:R-:W-:-:S07]  /*15d0*/  @P0 SHF.R.U32.HI R3, RZ, R5, R4 ;  /* 0x00000005ff030219 */ /* 0x000fce0000011604 */
.L_x_1164:
[----:B------:R-:W-:Y:S05]  /*15e0*/  BSYNC B0 ;  /* 0x0000000000007941 */ /* 0x000fea0003800000 */
.L_x_1162:
[----:B------:R-:W-:-:S05]  /*15f0*/  IMAD R3, R3, R9, RZ ;  /* 0x0000000903037224 */ /* 0x000fca00078e02ff */
[----:B------:R-:W-:-:S07]  /*1600*/  VIMNMX R2, R2, R3, !PT ;  /* 0x0000000302027248 */ /* 0x000fce0007fe0100 */
.L_x_1161:
[----:B------:R-:W-:Y:S02]  /*1610*/  VIADD R0, R0, 0xbf ;  /* 0x000000bf00007836 */ /* 0x000fe40000000000 */
[----:B------:R-:W-:-:S04]  /*1620*/  IMAD.HI R2, R2, 0x2aaaaaab, RZ ;  /* 0x2aaaaaab02027827 */ /* 0x000fc800078e02ff */
[----:B------:R-:W-:Y:S01]  /*1630*/  IMAD.HI R0, R0, 0x2aaaaaab, RZ ;  /* 0x2aaaaaab00007827 */ /* 0x000fe200078e02ff */
[----:B------:R-:W-:-:S04]  /*1640*/  SHF.R.U32.HI R5, RZ, 0x1f, R2 ;  /* 0x0000001fff057819 */ /* 0x000fc80000011602 */
[----:B------:R-:W-:Y:S02]  /*1650*/  SHF.R.U32.HI R3, RZ, 0x1f, R0 ;  /* 0x0000001fff037819 */ /* 0x000fe40000011600 */
[----:B------:R-:W-:Y:S02]  /*1660*/  LEA.HI.SX32 R5, R2, R5, 0x1b ;  /* 0x0000000502057211 */ /* 0x000fe400078fdaff */
[----:B------:R-:W-:Y:S02]  /*1670*/  LEA.HI.SX32 R3, R0, R3, 0x1b ;  /* 0x0000000300037211 */ /* 0x000fe400078fdaff */
[----:B------:R-:W-:Y:S02]  /*1680*/  VIMNMX R5, RZ, R5, !PT ;  /* 0x00000005ff057248 */ /* 0x000fe40007fe0100 */
[----:B------:R-:W-:-:S03]  /*1690*/  VIMNMX R3, R70, R3, PT ;  /* 0x0000000346037248 */ /* 0x000fc60003fe0100 */
[--C-:B------:R-:W-:Y:S02]  /*16a0*/  IMAD R5, R5, 0xc0, -R6.reuse ;  /* 0x000000c005057824 */ /* 0x100fe400078e0a06 */
[----:B------:R-:W-:-:S03]  /*16b0*/  IMAD R3, R3, 0xc0, -R6 ;  /* 0x000000c003037824 */ /* 0x000fc600078e0a06 */
[----:B------:R-:W-:Y:S02]  /*16c0*/  VIMNMX R5, RZ, R5, !PT ;  /* 0x00000005ff057248 */ /* 0x000fe40007fe0100 */
[----:B------:R-:W-:-:S03]  /*16d0*/  VIMNMX R0, R3, R74, PT ;  /* 0x0000004a03007248 */ /* 0x000fc60003fe0100 */
[----:B------:R-:W-:Y:S01]  /*16e0*/  IMAD.WIDE.U32 R72, R5, -0x55555555, RZ ;  /* 0xaaaaaaab05487825 */ /* 0x000fe200078e00ff */
[----:B------:R-:W-:-:S04]  /*16f0*/  ISETP.GT.AND P0, PT, R0, R5, PT ;  /* 0x000000050000720c */ /* 0x000fc80003f04270 */
[----:B------:R-:W-:-:S05]  /*1700*/  SHF.R.U32.HI R72, RZ, 0x7, R73 ;  /* 0x00000007ff487819 */ /* 0x000fca0000011649 */
[----:B------:R-:W-:-:S04]  /*1710*/  IMAD.MOV.U32 R73, RZ, RZ, R72 ;  /* 0x000000ffff497224 */ /* 0x000fc800078e0048 */
[----:B------:R-:W-:-:S04]  /*1720*/  @P0 VIADD R0, R0, 0xbf ;  /* 0x000000bf00000836 */ /* 0x000fc80000000000 */
[----:B------:R-:W-:-:S05]  /*1730*/  @P0 IMAD.HI R0, R0, 0x2aaaaaab, RZ ;  /* 0x2aaaaaab00000827 */ /* 0x000fca00078e02ff */
[----:B------:R-:W-:-:S04]  /*1740*/  @P0 SHF.R.U32.HI R3, RZ, 0x1f, R0 ;  /* 0x0000001fff030819 */ /* 0x000fc80000011600 */
[----:B------:R-:W-:Y:S02]  /*1750*/  @P0 LEA.HI.SX32 R73, R0, R3, 0x1b ;  /* 0x0000000300490211 */ /* 0x000fe400078fdaff */
[----:B------:R-:W-:Y:S02]  /*1760*/  PLOP3.LUT P0, PT, PT, PT, PT, 0x80, 0x0 ;  /* 0x000000000000781c */ /* 0x000fe40003f0f070 */
[----:B------:R-:W-:-:S13]  /*1770*/  ISETP.GT.AND P1, PT, R73, R72, PT ;  /* 0x000000484900720c */ /* 0x000fda0003f24270 */
[----:B------:R-:W-:Y:S05]  /*1780*/  @!P1 BRA `(.L_x_1165) ;  /* 0x0000008000649947 */ /* 0x000fea0003800000 */
        /* <DEDUP_REMOVED lines=19> */
[----:B-1---5:R-:W-:Y:S05]  /*18c0*/  CALL.ABS.NOINC R2 ;  /* 0x0000000002007343 */ /* 0x022fea0003c00000 */
.L_x_1167:
[----:B------:R-:W-:Y:S05]  /*18d0*/  BSYNC B6 ;  /* 0x0000000000067941 */ /* 0x000fea0003800000 */
.L_x_1166:
        /* <DEDUP_REMOVED lines=20> */
.L_x_1169:
[----:B------:R-:W-:Y:S05]  /*1a20*/  BSYNC B6 ;  /* 0x0000000000067941 */ /* 0x000fea0003800000 */
.L_x_1168:
[----:B------:R-:W-:Y:S01]  /*1a30*/  ULDC.64 UR4, c[0x0][0x9f8] ;  /* 0x00027e0000047ab9 */ /* 0x000fe20000000a00 */
[----:B------:R-:W-:Y:S01]  /*1a40*/  IMAD.MOV.U32 R4, RZ, RZ, R219 ;  /* 0x000000ffff047224 */ /* 0x000fe200078e00db */
[----:B------:R-:W-:Y:S01]  /*1a50*/  ISETP.NE.U32.AND P0, PT, RZ, UR4, PT ;  /* 0x00000004ff007c0c */ /* 0x000fe2000bf05070 */
[----:B------:R-:W0:Y:S08]  /*1a60*/  LDC R0, c[0x0][0x428] ;  /* 0x00010a00ff007b82 */ /* 0x000e300000000800 */
[----:B------:R-:W1:Y:S01]  /*1a70*/  LDC.64 R68, c[0x0][0x2f0] ;  /* 0x0000bc00ff447b82 */ /* 0x000e620000000a00 */
[----:B------:R-:W-:Y:S01]  /*1a80*/  ISETP.NE.AND.EX P0, PT, RZ, UR5, PT, P0 ;  /* 0x00000005ff007c0c */ /* 0x000fe2000bf05300 */
[----:B------:R-:W2:Y:S01]  /*1a90*/  S2R R21, SR_TID.X ;  /* 0x0000000000157919 */ /* 0x000ea20000002100 */
[----:B------:R-:W-:Y:S01]  /*1aa0*/  IMAD.IADD R48, R25, 0x1, R24 ;  /* 0x0000000119307824 */ /* 0x000fe200078e0218 */
[----:B------:R-:W-:Y:S01]  /*1ab0*/  ULDC.64 UR6, c[0x0][0xa08] ;  /* 0x0002820000067ab9 */ /* 0x000fe20000000a00 */
[----:B------:R-:W-:-:S03]  /*1ac0*/  ULDC.64 UR4, c[0x0][0x2f8] ;  /* 0x0000be0000047ab9 */ /* 0x000fc60000000a00 */
[----:B------:R-:W3:Y:S08]  /*1ad0*/  LDC.64 R26, c[0x0][0x3d8] ;  /* 0x0000f600ff1a7b82 */ /* 0x000ef00000000a00 */
[----:B------:R-:W4:Y:S08]  /*1ae0*/  @P0 LDC.64 R2, c[0x0][0x9f8] ;  /* 0x00027e00ff020b82 */ /* 0x000f300000000a00 */
[----:B------:R-:W3:Y:S08]  /*1af0*/  LDC R29, c[0x0][0x3d4] ;  /* 0x0000f500ff1d7b82 */ /* 0x000ef00000000800 */
[----:B------:R-:W3:Y:S01]  /*1b00*/  LDC.64 R50, c[0x0][0x3e8] ;  /* 0x0000fa00ff327b82 */ /* 0x000ee20000000a00 */
[----:B----4-:R-:W-:-:S05]  /*1b10*/  @P0 IMAD.WIDE R2, R219, 0x4, R2 ;  /* 0x00000004db020825 */ /* 0x010fca00078e0202 */
[----:B------:R4:W3:Y:S01]  /*1b20*/  @P0 LDG.E R4, desc[UR38][R2.64] ;  /* 0x0000002602040981 */ /* 0x0008e2000c1e1900 */
[----:B0-----:R-:W-:Y:S01]  /*1b30*/  ISETP.NE.AND P0, PT, R0, 0x1, PT ;  /* 0x000000010000780c */ /* 0x001fe20003f05270 */
[----:B------:R-:W-:Y:S01]  /*1b40*/  IMAD.SHL.U32 R107, R211, 0x80, RZ ;  /* 0x00000080d36b7824 */ /* 0x000fe200078e00ff */
[----:B------:R-:W-:Y:S01]  /*1b50*/  SHF.R.S32.HI R12, RZ, 0x1f, R48 ;  /* 0x0000001fff0c7819 */ /* 0x000fe20000011430 */
[----:B-1----:R-:W-:Y:S01]  /*1b60*/  IMAD.SHL.U32 R44, R68, 0x40, RZ ;  /* 0x00000040442c7824 */ /* 0x002fe200078e00ff */
[----:B--2---:R-:W-:Y:S01]  /*1b70*/  SHF.R.U32.HI R20, RZ, 0x7, R21 ;  /* 0x00000007ff147819 */ /* 0x004fe20000011615 */
[----:B------:R-:W-:Y:S01]  /*1b80*/  IMAD.SHL.U32 R105, R231, 0x80, RZ ;  /* 0x00000080e7697824 */ /* 0x000fe200078e00ff */
[----:B------:R-:W-:Y:S01]  /*1b90*/  SHF.R.S32.HI R123, RZ, 0x1f, R209 ;  /* 0x0000001fff7b7819 */ /* 0x000fe200000114d1 */
[-C--:B------:R-:W-:Y:S01]  /*1ba0*/  IMAD R6, R12, R68.reuse, RZ ;  /* 0x000000440c067224 */ /* 0x080fe200078e02ff */
[----:B------:R-:W-:Y:S01]  /*1bb0*/  ISETP.NE.AND P6, PT, R20, 0x1, PT ;  /* 0x000000011400780c */ /* 0x000fe20003fc5270 */
[----:B----4-:R-:W-:Y:S01]  /*1bc0*/  IMAD.WIDE.U32 R2, R48, R68, RZ ;  /* 0x0000004430027225 */ /* 0x010fe200078e00ff */
[----:B---3--:R-:W-:-:S02]  /*1bd0*/  ISETP.GE.AND P1, PT, R22, R29, PT ;  /* 0x0000001d1600720c */ /* 0x008fc40003f26270 */
[----:B------:R-:W-:Y:S01]  /*1be0*/  SHF.L.U64.HI R45, R68, 0x6, R69 ;  /* 0x00000006442d7819 */ /* 0x000fe20000010245 */
[----:B------:R-:W0:Y:S01]  /*1bf0*/  @P0 LDC R5, c[0x0][0x42c] ;  /* 0x00010b00ff050b82 */ /* 0x000e220000000800 */
[----:B------:R-:W-:Y:S01]  /*1c00*/  SEL R11, R29, RZ, P1 ;  /* 0x000000ff1d0b7207 */ /* 0x000fe20000800000 */
[----:B------:R-:W-:Y:S01]  /*1c10*/  IMAD.SHL.U32 R104, R235, 0x80, RZ ;  /* 0x00000080eb687824 */ /* 0x000fe200078e00ff */
[----:B------:R-:W-:Y:S01]  /*1c20*/  LOP3.LUT R107, R107, 0x380, RZ, 0xc0, !PT ;  /* 0x000003806b6b7812 */ /* 0x000fe200078ec0ff */
[----:B------:R-:W-:Y:S01]  /*1c30*/  VIADD R106, R20, 0x8 ;  /* 0x00000008146a7836 */ /* 0x000fe20000000000 */
[----:B------:R-:W-:Y:S01]  /*1c40*/  LOP3.LUT R105, R105, 0x380, RZ, 0xc0, !PT ;  /* 0x0000038069697812 */ /* 0x000fe200078ec0ff */
[----:B------:R-:W-:Y:S01]  /*1c50*/  IMAD.IADD R11, R22, 0x1, R11 ;  /* 0x00000001160b7824 */ /* 0x000fe200078e020b */
[----:B------:R-:W-:Y:S01]  /*1c60*/  SHF.R.U32.HI R101, RZ, 0x3, R107 ;  /* 0x00000003ff657819 */ /* 0x000fe2000001166b */
[----:B------:R-:W1:Y:S01]  /*1c70*/  @P0 LDC R7, c[0x0][0x430] ;  /* 0x00010c00ff070b82 */ /* 0x000e620000000800 */
[----:B------:R-:W-:Y:S01]  /*1c80*/  IMAD.WIDE.U32 R46, R209, R68, R22 ;  /* 0x00000044d12e7225 */ /* 0x000fe200078e0016 */
[----:B------:R-:W-:-:S02]  /*1c90*/  LOP3.LUT R104, R104, 0x380, RZ, 0xc0, !PT ;  /* 0x0000038068687812 */ /* 0x000fc400078ec0ff */
[C-C-:B------:R-:W-:Y:S01]  /*1ca0*/  SHF.L.U64.HI R110, R50.reuse, 0x6, R51.reuse ;  /* 0x00000006326e7819 */ /* 0x140fe20000010233 */
[C---:B------:R-:W-:Y:S01]  /*1cb0*/  IMAD.SHL.U32 R113, R50.reuse, 0x40, RZ ;  /* 0x0000004032717824 */ /* 0x040fe200078e00ff */
[C---:B------:R-:W-:Y:S01]  /*1cc0*/  SHF.L.U64.HI R108, R50.reuse, 0x7, R51 ;  /* 0x00000007326c7819 */ /* 0x040fe20000010233 */
[----:B------:R-:W-:Y:S01]  /*1cd0*/  IMAD.SHL.U32 R111, R50, 0x80, RZ ;  /* 0x00000080326f7824 */ /* 0x000fe200078e00ff */
[----:B------:R-:W-:Y:S01]  /*1ce0*/  SHF.R.U32.HI R99, RZ, 0x3, R105 ;  /* 0x00000003ff637819 */ /* 0x000fe20000011669 */
[----:B------:R-:W-:Y:S01]  /*1cf0*/  VIADD R114, R22, 0x40 ;  /* 0x0000004016727836 */ /* 0x000fe20000000000 */
[----:B------:R-:W-:Y:S01]  /*1d00*/  SHF.R.U32.HI R97, RZ, 0x3, R104 ;  /* 0x00000003ff617819 */ /* 0x000fe20000011668 */
[C---:B------:R-:W-:Y:S01]  /*1d10*/  IMAD.WIDE.U32 R56, R26.reuse, 0xc0, RZ ;  /* 0x000000c01a387825 */ /* 0x040fe200078e00ff */
[C-C-:B------:R-:W-:Y:S02]  /*1d20*/  SHF.L.U64.HI R121, R26.reuse, 0x6, R27.reuse ;  /* 0x000000061a797819 */ /* 0x140fe4000001021b */
[C---:B------:R-:W-:Y:S01]  /*1d30*/  SHF.L.U64.HI R119, R26.reuse, 0x7, R27 ;  /* 0x000000071a777819 */ /* 0x040fe2000001021b */
[----:B------:R-:W-:Y:S01]  /*1d40*/  IMAD.SHL.U32 R117, R26, 0x40, RZ ;  /* 0x000000401a757824 */ /* 0x000fe200078e00ff */
[----:B------:R-:W-:Y:S01]  /*1d50*/  P2R R116, PR, RZ, 0x2 ;  /* 0x00000002ff747803 */ /* 0x000fe20000000000 */
[----:B0-----:R-:W-:Y:S01]  /*1d60*/  @P0 IMAD.HI.U32 R0, R218, R5, RZ ;  /* 0x00000005da000227 */ /* 0x001fe200078e00ff */
[----:B------:R-:W-:-:S02]  /*1d70*/  SHF.L.U64.HI R103, R68, 0x7, R69 ;  /* 0x0000000744677819 */ /* 0x000fc40000010245 */
[----:B------:R-:W-:Y:S01]  /*1d80*/  SHF.R.S32.HI R109, RZ, 0x1f, R235 ;  /* 0x0000001fff6d7819 */ /* 0x000fe200000114eb */
[----:B------:R-:W-:Y:S02]  /*1d90*/  IMAD.MOV.U32 R5, RZ, RZ, R218 ;  /* 0x000000ffff057224 */ /* 0x000fe400078e00da */
[----:B------:R-:W-:Y:S01]  /*1da0*/  IMAD.SHL.U32 R115, R26, 0x80, RZ ;  /* 0x000000801a737824 */ /* 0x000fe200078e00ff */
[----:B-1----:R-:W-:Y:S01]  /*1db0*/  @P0 SHF.R.U32.HI R5, RZ, R7, R0 ;  /* 0x00000007ff050219 */ /* 0x002fe20000011600 */
[----:B------:R-:W-:Y:S01]  /*1dc0*/  IMAD R7, R48, R69, R6 ;  /* 0x0000004530077224 */ /* 0x000fe200078e0206 */
[----:B------:R-:W-:Y:S01]  /*1dd0*/  ISETP.NE.U32.AND P0, PT, RZ, UR6, PT ;  /* 0x00000006ff007c0c */ /* 0x000fe2000bf05070 */
[----:B------:R-:W-:Y:S01]  /*1de0*/  IMAD.SHL.U32 R102, R29, 0x2, RZ ;  /* 0x000000021d667824 */ /* 0x000fe200078e00ff */
[----:B------:R-:W-:Y:S01]  /*1df0*/  SHF.R.S32.HI R8, RZ, 0x1f, R5 ;  /* 0x0000001fff087819 */ /* 0x000fe20000011405 */
[----:B------:R-:W-:Y:S01]  /*1e00*/  IMAD.IADD R3, R3, 0x1, R7 ;  /* 0x0000000103037824 */ /* 0x000fe200078e0207 */
[----:B------:R-:W-:-:S03]  /*1e10*/  ISETP.NE.AND.EX P0, PT, RZ, UR7, PT, P0 ;  /* 0x00000007ff007c0c */ /* 0x000fc6000bf05300 */
[----:B------:R-:W-:Y:S02]  /*1e20*/  IMAD R6, R8, UR4, RZ ;  /* 0x0000000408067c24 */ /* 0x000fe4000f8e02ff */
[----:B------:R-:W-:-:S04]  /*1e30*/  IMAD.WIDE.U32 R2, R5, UR4, R2 ;  /* 0x0000000405027c25 */ /* 0x000fc8000f8e0002 */
[----:B------:R-:W-:Y:S01]  /*1e40*/  IMAD R7, R5, UR5, R6 ;  /* 0x0000000505077c24 */ /* 0x000fe2000f8e0206 */
[----:B------:R-:W-:-:S03]  /*1e50*/  ULDC.64 UR4, c[0x0][0x300] ;  /* 0x0000c00000047ab9 */ /* 0x000fc60000000a00 */
[----:B------:R-:W-:Y:S01]  /*1e60*/  IMAD.IADD R3, R3, 0x1, R7 ;  /* 0x0000000103037824 */ /* 0x000fe200078e0207 */
[----:B------:R-:W-:Y:S02]  /*1e70*/  SHF.R.S32.HI R0, RZ, 0x1f, R4 ;  /* 0x0000001fff007819 */ /* 0x000fe40000011404 */
[----:B------:R-:W-:Y:S01]  /*1e80*/  SEL R63, R4, RZ, !P0 ;  /* 0x000000ff043f7207 */ /* 0x000fe20004000000 */
[----:B------:R-:W-:Y:S01]  /*1e90*/  VIADD R4, R21, 0xffffff80 ;  /* 0xffffff8015047836 */ /* 0x000fe20000000000 */
[----:B------:R-:W-:Y:S02]  /*1ea0*/  SEL R6, R0, RZ, !P0 ;  /* 0x000000ff00067207 */ /* 0x000fe40004000000 */
[----:B------:R-:W-:Y:S01]  /*1eb0*/  IADD3 R48, P0, R209, R48, RZ ;  /* 0x00000030d1307210 */ /* 0x000fe20007f1e0ff */
[----:B------:R-:W-:Y:S01]  /*1ec0*/  IMAD.WIDE.U32 R66, R63, UR4, R2 ;  /* 0x000000043f427c25 */ /* 0x000fe2000f8e0002 */
[----:B------:R-:W-:-:S03]  /*1ed0*/  SHF.R.S32.HI R9, RZ, 0x1f, R4 ;  /* 0x0000001fff097819 */ /* 0x000fc60000011404 */
[----:B------:R-:W-:Y:S01]  /*1ee0*/  IMAD R0, R6, UR4, RZ ;  /* 0x0000000406007c24 */ /* 0x000fe2000f8e02ff */
[----:B------:R-:W-:Y:S01]  /*1ef0*/  LEA.HI R9, R9, R4, RZ, 0x2 ;  /* 0x0000000409097211 */ /* 0x000fe200078f10ff */
[----:B------:R-:W-:Y:S01]  /*1f00*/  IMAD.X R49, R123, 0x1, R12, P0 ;  /* 0x000000017b317824 */ /* 0x000fe200000e060c */
[----:B------:R-:W-:Y:S01]  /*1f10*/  IADD3 R81, P3, R66, 0x40, RZ ;  /* 0x0000004042517810 */ /* 0x000fe20007f7e0ff */
[----:B------:R-:W-:Y:S01]  /*1f20*/  IMAD R15, R63, UR5, R0 ;  /* 0x000000053f0f7c24 */ /* 0x000fe2000f8e0200 */
[----:B------:R-:W-:Y:S01]  /*1f30*/  LOP3.LUT R9, R9, 0xfffffffc, RZ, 0xc0, !PT ;  /* 0xfffffffc09097812 */ /* 0x000fe200078ec0ff */
[----:B------:R-:W-:Y:S05]  /*1f40*/  @!P6 WARPSYNC.ALL ;  /* 0x000000000000e948 */ /* 0x000fea0003800000 */
[----:B------:R-:W-:Y:S01]  /*1f50*/  ULDC.64 UR4, c[0x0][0x320] ;  /* 0x0000c80000047ab9 */ /* 0x000fe20000000a00 */
[----:B------:R-:W-:-:S02]  /*1f60*/  IMAD.IADD R9, R4, 0x1, -R9 ;  /* 0x0000000104097824 */ /* 0x000fc400078e0a09 */
[----:B------:R-:W-:Y:S02]  /*1f70*/  IMAD R0, R8, UR4, RZ ;  /* 0x0000000408007c24 */ /* 0x000fe4000f8e02ff */
[----:B------:R-:W-:Y:S02]  /*1f80*/  IMAD.SHL.U32 R64, R9, 0x8, RZ ;  /* 0x0000000809407824 */ /* 0x000fe400078e00ff */
[C---:B------:R-:W-:Y:S02]  /*1f90*/  IMAD R7, R5.reuse, UR5, R0 ;  /* 0x0000000505077c24 */ /* 0x040fe4000f8e0200 */
[----:B------:R-:W-:Y:S01]  /*1fa0*/  IMAD.WIDE.U32 R2, R5, UR4, R22 ;  /* 0x0000000405027c25 */ /* 0x000fe2000f8e0016 */
[----:B------:R-:W-:Y:S01]  /*1fb0*/  ULDC.64 UR4, c[0x0][0x328] ;  /* 0x0000ca0000047ab9 */ /* 0x000fe20000000a00 */
[----:B------:R-:W-:Y:S02]  /*1fc0*/  SHF.R.S32.HI R65, RZ, 0x1f, R64 ;  /* 0x0000001fff417819 */ /* 0x000fe40000011440 */
[----:B------:R-:W-:-:S02]  /*1fd0*/  IMAD R4, R6, UR4, RZ ;  /* 0x0000000406047c24 */ /* 0x000fc4000f8e02ff */
[----:B------:R-:W-:Y:S02]  /*1fe0*/  IMAD.IADD R3, R3, 0x1, R7 ;  /* 0x0000000103037824 */ /* 0x000fe400078e0207 */
[----:B------:R-:W-:Y:S02]  /*1ff0*/  IMAD R0, R123, R26, RZ ;  /* 0x0000001a7b007224 */ /* 0x000fe400078e02ff */
[C---:B------:R-:W-:Y:S02]  /*2000*/  IMAD R25, R63.reuse, UR5, R4 ;  /* 0x000000053f197c24 */ /* 0x040fe4000f8e0204 */
[----:B------:R-:W-:Y:S01]  /*2010*/  IMAD.WIDE.U32 R62, R63, UR4, R2 ;  /* 0x000000043f3e7c25 */ /* 0x000fe2000f8e0002 */
[----:B------:R-:W-:Y:S01]  /*2020*/  ULDC UR4, c[0x0][0x2e4] ;  /* 0x0000b90000047ab9 */ /* 0x000fe20000000800 */
[----:B------:R-:W-:Y:S01]  /*2030*/  @!P6 BAR.SYNC.DEFER_BLOCKING 0x9, 0x100 ;  /* 0x024400000000eb1d */ /* 0x000fe20000010000 */
[----:B------:R-:W-:Y:S01]  /*2040*/  ISETP.GE.AND P1, PT, R114, UR4, PT ;  /* 0x0000000472007c0c */ /* 0x000fe2000bf26270 */
[----:B------:R-:W-:-:S02]  /*2050*/  IMAD R13, R209, R27, R0 ;  /* 0x0000001bd10d7224 */ /* 0x000fc400078e0200 */
[----:B------:R-:W-:-:S04]  /*2060*/  IMAD.WIDE.U32 R2, R209, R26, R64 ;  /* 0x0000001ad1027225 */ /* 0x000fc800078e0040 */
[----:B------:R-:W-:-:S04]  /*2070*/  IMAD.WIDE.U32 R6, R209, R26, R22 ;  /* 0x0000001ad1067225 */ /* 0x000fc800078e0016 */
[----:B------:R-:W-:Y:S02]  /*2080*/  IMAD.IADD R3, R3, 0x1, R13 ;  /* 0x0000000103037824 */ /* 0x000fe400078e020d */
[----:B------:R-:W-:Y:S02]  /*2090*/  IMAD R0, R123, R50, RZ ;  /* 0x000000327b007224 */ /* 0x000fe400078e02ff */
[----:B------:R-:W-:Y:S01]  /*20a0*/  IMAD.IADD R7, R13, 0x1, R7 ;  /* 0x000000010d077824 */ /* 0x000fe200078e0207 */
[----:B-----5:R-:W-:Y:S01]  /*20b0*/  SHF.R.S32.HI R13, RZ, 0x1f, R71 ;  /* 0x0000001fff0d7819 */ /* 0x020fe20000011447 */
[----:B------:R-:W-:-:S04]  /*20c0*/  IMAD.WIDE.U32 R58, R71, R26, R2 ;  /* 0x0000001a473a7225 */ /* 0x000fc800078e0002 */
[C---:B------:R-:W-:Y:S01]  /*20d0*/  IMAD R21, R209.reuse, R51, R0 ;  /* 0x00000033d1157224 */ /* 0x040fe200078e0200 */
[----:B------:R-:W-:Y:S01]  /*20e0*/  SHF.R.S32.HI R0, RZ, 0x1f, R11 ;  /* 0x0000001fff007819 */ /* 0x000fe2000001140b */
[----:B------:R-:W-:-:S03]  /*20f0*/  IMAD.WIDE.U32 R4, R209, R50, R64 ;  /* 0x00000032d1047225 */ /* 0x000fc600078e0040 */
[----:B------:R-:W-:Y:S01]  /*2100*/  LEA.HI R0, R0, R11, RZ, 0x4 ;  /* 0x0000000b00007211 */ /* 0x000fe200078f20ff */
[----:B------:R-:W-:Y:S02]  /*2110*/  IMAD R2, R123, R68, RZ ;  /* 0x000000447b027224 */ /* 0x000fe400078e02ff */
[----:B------:R-:W-:Y:S01]  /*2120*/  IMAD.WIDE.U32 R8, R209, R50, R22 ;  /* 0x00000032d1087225 */ /* 0x000fe200078e0016 */
[----:B------:R-:W-:Y:S02]  /*2130*/  LOP3.LUT R87, R0, 0xfffffff0, RZ, 0xc0, !PT ;  /* 0xfffffff000577812 */ /* 0x000fe400078ec0ff */
[----:B------:R-:W-:Y:S01]  /*2140*/  SHF.R.S32.HI R88, RZ, 0x4, R0 ;  /* 0x00000004ff587819 */ /* 0x000fe20000011400 */
[----:B------:R-:W-:Y:S01]  /*2150*/  IMAD.IADD R5, R5, 0x1, R21 ;  /* 0x0000000105057824 */ /* 0x000fe200078e0215 */
[----:B------:R-:W-:Y:S01]  /*2160*/  SHF.R.S32.HI R85, RZ, 0x1f, R87 ;  /* 0x0000001fff557819 */ /* 0x000fe20000011457 */
[----:B------:R-:W-:Y:S02]  /*2170*/  IMAD R91, R209, R69, R2 ;  /* 0x00000045d15b7224 */ /* 0x000fe400078e0202 */
[----:B------:R-:W-:-:S02]  /*2180*/  IMAD R10, R13, R26, RZ ;  /* 0x0000001a0d0a7224 */ /* 0x000fc400078e02ff */
[----:B------:R-:W-:-:S04]  /*2190*/  IMAD.WIDE.U32 R2, R209, R68, R44 ;  /* 0x00000044d1027225 */ /* 0x000fc800078e002c */
[----:B------:R-:W-:Y:S01]  /*21a0*/  IMAD.IADD R9, R21, 0x1, R9 ;  /* 0x0000000115097824 */ /* 0x000fe200078e0209 */
[----:B------:R-:W-:Y:S01]  /*21b0*/  IADD3 R93, P0, R44, R2, RZ ;  /* 0x000000022c5d7210 */ /* 0x000fe20007f1e0ff */
[----:B------:R-:W-:Y:S01]  /*21c0*/  IMAD.WIDE.U32 R52, R71, R50, R4 ;  /* 0x0000003247347225 */ /* 0x000fe200078e0004 */
[----:B------:R-:W-:-:S03]  /*21d0*/  LOP3.LUT R4, R107, 0x30, R22, 0xf8, !PT ;  /* 0x000000306b047812 */ /* 0x000fc600078ef816 */
[----:B------:R-:W-:Y:S02]  /*21e0*/  IMAD R11, R71, R27, R10 ;  /* 0x0000001b470b7224 */ /* 0x000fe400078e020a */
[----:B------:R-:W-:Y:S02]  /*21f0*/  IMAD R5, R69, 0xc0, RZ ;  /* 0x000000c045057824 */ /* 0x000fe400078e02ff */
[----:B------:R-:W-:-:S04]  /*2200*/  IMAD.WIDE.U32 R20, R68, 0xc0, RZ ;  /* 0x000000c044147825 */ /* 0x000fc800078e00ff */
[----:B------:R-:W-:Y:S02]  /*2210*/  IMAD R10, R13, R50, RZ ;  /* 0x000000320d0a7224 */ /* 0x000fe400078e02ff */
[----:B------:R-:W-:Y:S02]  /*2220*/  IMAD.IADD R95, R91, 0x1, R3 ;  /* 0x000000015b5f7824 */ /* 0x000fe400078e0203 */
[----:B------:R-:W-:Y:S01]  /*2230*/  IMAD.WIDE.U32 R60, R71, R26, R6 ;  /* 0x0000001a473c7225 */ /* 0x000fe200078e0006 */
[----:B------:R-:W-:-:S03]  /*2240*/  LOP3.LUT R6, R105, 0x70, R0, 0xf8, !PT ;  /* 0x0000007069067812 */ /* 0x000fc600078ef800 */
[----:B------:R-:W-:Y:S01]  /*2250*/  IMAD.IADD R100, R21, 0x1, R5 ;  /* 0x0000000115647824 */ /* 0x000fe200078e0205 */
[----:B------:R-:W-:Y:S01]  /*2260*/  LOP3.LUT R5, R4, R101, RZ, 0x3c, !PT ;  /* 0x0000006504057212 */ /* 0x000fe200078e3cff */
[----:B------:R-:W-:Y:S01]  /*2270*/  IMAD R75, R71, R51, R10 ;  /* 0x00000033474b7224 */ /* 0x000fe200078e020a */
[----:B------:R-:W-:Y:S01]  /*2280*/  LOP3.LUT R4, R107, 0x70, R0, 0xf8, !PT ;  /* 0x000000706b047812 */ /* 0x000fe200078ef800 */
[----:B------:R-:W-:Y:S01]  /*2290*/  IMAD R7, R51, 0xc0, RZ ;  /* 0x000000c033077824 */ /* 0x000fe200078e02ff */
[----:B------:R-:W-:Y:S01]  /*22a0*/  LOP3.LUT R6, R6, R99, RZ, 0x3c, !PT ;  /* 0x0000006306067212 */ /* 0x000fe200078e3cff */
[----:B------:R-:W-:Y:S01]  /*22b0*/  IMAD.WIDE.U32 R54, R71, R50, R8 ;  /* 0x0000003247367225 */ /* 0x000fe200078e0008 */
[----:B------:R-:W-:-:S03]  /*22c0*/  LOP3.LUT R8, R104, 0x70, R0, 0xf8, !PT ;  /* 0x0000007068087812 */ /* 0x000fc600078ef800 */
[----:B------:R-:W-:-:S04]  /*22d0*/  IMAD.WIDE.U32 R50, R50, 0xc0, RZ ;  /* 0x000000c032327825 */ /* 0x000fc800078e00ff */
[----:B------:R-:W-:Y:S01]  /*22e0*/  IMAD.X R89, R95, 0x1, R45, P0 ;  /* 0x000000015f597824 */ /* 0x000fe200000e062d */
[----:B------:R-:W-:Y:S01]  /*22f0*/  IADD3 R83, P0, R66, R46, RZ ;  /* 0x0000002e42537210 */ /* 0x000fe20007f1e0ff */
[----:B------:R-:W-:Y:S02]  /*2300*/  IMAD.IADD R91, R47, 0x1, R91 ;  /* 0x000000012f5b7824 */ /* 0x000fe400078e025b */
[----:B------:R-:W-:Y:S01]  /*2310*/  IMAD.IADD R84, R67, 0x1, R15 ;  /* 0x0000000143547824 */ /* 0x000fe200078e020f */
[----:B------:R-:W-:Y:S01]  /*2320*/  IADD3 R79, P2, R83, 0x40, RZ ;  /* 0x00000040534f7810 */ /* 0x000fe20007f5e0ff */
[----:B------:R-:W-:Y:S01]  /*2330*/  IMAD.IADD R96, R51, 0x1, R7 ;  /* 0x0000000133607824 */ /* 0x000fe200078e0207 */
[----:B------:R-:W-:Y:S01]  /*2340*/  LOP3.LUT R7, R8, R97, RZ, 0x3c, !PT ;  /* 0x0000006108077212 */ /* 0x000fe200078e3cff */
[----:B------:R-:W-:Y:S01]  /*2350*/  IMAD.IADD R94, R220, 0x1, R5 ;  /* 0x00000001dc5e7824 */ /* 0x000fe200078e0205 */
[----:B------:R-:W-:Y:S01]  /*2360*/  LOP3.LUT R5, R4, R101, RZ, 0x3c, !PT ;  /* 0x0000006504057212 */ /* 0x000fe200078e3cff */
[----:B------:R-:W-:-:S02]  /*2370*/  IMAD R27, R27, 0xc0, RZ ;  /* 0x000000c01b1b7824 */ /* 0x000fc400078e02ff */
[----:B------:R-:W-:Y:S01]  /*2380*/  IMAD.X R80, R91, 0x1, R84, P0 ;  /* 0x000000015b507824 */ /* 0x000fe200000e0654 */
[----:B------:R-:W-:Y:S01]  /*2390*/  ISETP.GE.AND P0, PT, R22, UR4, PT ;  /* 0x0000000416007c0c */ /* 0x000fe2000bf06270 */
[----:B------:R-:W-:Y:S02]  /*23a0*/  IMAD.IADD R90, R75, 0x1, R55 ;  /* 0x000000014b5a7824 */ /* 0x000fe400078e0237 */
[----:B------:R-:W-:Y:S02]  /*23b0*/  IMAD.IADD R98, R57, 0x1, R27 ;  /* 0x0000000139627824 */ /* 0x000fe400078e021b */
[----:B------:R-:W-:Y:S02]  /*23c0*/  IMAD.IADD R92, R11, 0x1, R61 ;  /* 0x000000010b5c7824 */ /* 0x000fe400078e023d */
[----:B------:R-:W-:Y:S02]  /*23d0*/  IMAD.IADD R86, R220, 0x1, R5 ;  /* 0x00000001dc567824 */ /* 0x000fe400078e0205 */
[----:B------:R-:W-:-:S02]  /*23e0*/  IMAD.IADD R82, R223, 0x1, R6 ;  /* 0x00000001df527824 */ /* 0x000fc400078e0206 */
[----:B------:R-:W-:Y:S02]  /*23f0*/  IMAD.IADD R78, R228, 0x1, R7 ;  /* 0x00000001e44e7824 */ /* 0x000fe400078e0207 */
[----:B------:R-:W-:Y:S02]  /*2400*/  IMAD.X R77, RZ, RZ, R84, P3 ;  /* 0x000000ffff4d7224 */ /* 0x000fe400018e0654 */
[----:B------:R-:W-:Y:S02]  /*2410*/  IMAD.IADD R76, R59, 0x1, R11 ;  /* 0x000000013b4c7824 */ /* 0x000fe400078e020b */
[----:B------:R-:W-:Y:S02]  /*2420*/  IMAD.IADD R75, R53, 0x1, R75 ;  /* 0x00000001354b7824 */ /* 0x000fe400078e024b */
[----:B------:R-:W-:Y:S02]  /*2430*/  IMAD.X R0, RZ, RZ, R80, P2 ;  /* 0x000000ffff007224 */ /* 0x000fe400010e0650 */
[----:B------:R-:W-:-:S07]  /*2440*/  IMAD.IADD R69, R63, 0x1, R25 ;  /* 0x000000013f457824 */ /* 0x000fce00078e0219 */
.L_x_1235:
[----:B------:R-:W0:Y:S01]  /*2450*/  LDC R41, c[0x0][0x3d4] ;  /* 0x0000f500ff297b82 */ /* 0x000e220000000800 */
[----:B------:R-:W-:Y:S01]  /*2460*/  VIADD R73, R73, 0xffffffff ;  /* 0xffffffff49497836 */ /* 0x000fe20000000000 */
[----:B------:R-:W-:Y:S05]  /*2470*/  YIELD ;  /* 0x0000000000007946 */ /* 0x000fea0003800000 */
[----:B------:R-:W-:Y:S01]  /*2480*/  IMAD R129, R19, 0x6000, R94 ;  /* 0x0000600013817824 */ /* 0x000fe200078e025e */
[----:B------:R-:W-:Y:S01]  /*2490*/  ISETP.GT.AND P3, PT, R73, R72, PT ;  /* 0x000000484900720c */ /* 0x000fe20003f64270 */
[----:B------:R-:W-:Y:S02]  /*24a0*/  BSSY B0, `(.L_x_1170) ;  /* 0x00006ce000007945 */ /* 0x000fe40003800000 */
[----:B------:R-:W-:Y:S01]  /*24b0*/  IMAD.IADD R122, R18, 0x1, R129 ;  /* 0x00000001127a7824 */ /* 0x000fe200078e0281 */
[----:B------:R-:W-:-:S02]  /*24c0*/  P2R R118, PR, RZ, 0x8 ;  /* 0x00000008ff767803 */ /* 0x000fc40000000000 */
        /* <DEDUP_REMOVED lines=31> */
[----:B------:R-:W-:Y:S01]  /*26c0*/  CS2R R38, SRZ ;  /* 0x0000000000267805 */ /* 0x000fe2000001ff00 */
[----:B------:R-:W-:Y:S01]  /*26d0*/  VIADD R12, R64, 0x20 ;  /* 0x00000020400c7836 */ /* 0x000fe20000000000 */
        /* <DEDUP_REMOVED lines=12> */
.L_x_1174:
[----:B------:R-:W-:Y:S05]  /*27a0*/  BSYNC B1 ;  /* 0x0000000000017941 */ /* 0x000fea0003800000 */
.L_x_1173:
[----:B------:R-:W-:Y:S01]  /*27b0*/  ISETP.GE.AND P3, PT, R231, R120, PT ;  /* 0x00000078e700720c */ /* 0x000fe20003f66270 */
[----:B------:R-:W-:Y:S01]  /*27c0*/  BSSY B1, `(.L_x_1175) ;  /* 0x0000020000017945 */ /* 0x000fe20003800000 */
[----:B------:R-:W-:Y:S02]  /*27d0*/  CS2R R28, SRZ ;  /* 0x00000000001c7805 */ /* 0x000fe4000001ff00 */
[----:B------:R-:W-:Y:S02]  /*27e0*/  CS2R R26, SRZ ;  /* 0x00000000001a7805 */ /* 0x000fe4000001ff00 */
[----:B0-----:R-:W-:Y:S02]  /*27f0*/  CS2R R8, SRZ ;  /* 0x0000000000087805 */ /* 0x001fe4000001ff00 */
[----:B------:R-:W-:Y:S02]  /*2800*/  CS2R R14, SRZ ;  /* 0x00000000000e7805 */ /* 0x000fe4000001ff00 */
[----:B------:R-:W-:-:S02]  /*2810*/  CS2R R10, SRZ ;  /* 0x00000000000a7805 */ /* 0x000fc4000001ff00 */
        /* <DEDUP_REMOVED lines=17> */
[C---:B------:R-:W-:Y:S01]  /*2930*/  ISETP.GE.AND P4, PT, R64.reuse, R41, PT ;  /* 0x000000294000720c */ /* 0x040fe20003f86270 */
[----:B------:R-:W-:Y:S01]  /*2940*/  VIADD R112, R64, 0x20 ;  /* 0x0000002040707836 */ /* 0x000fe20000000000 */
[----:B------:R-:W-:Y:S02]  /*2950*/  CS2R R24, SRZ ;  /* 0x0000000000187805 */ /* 0x000fe4000001ff00 */
[----:B------:R-:W-:-:S09]  /*2960*/  CS2R R26, SRZ ;  /* 0x00000000001a7805 */ /* 0x000fd2000001ff00 */
[----:B------:R0:W5:Y:S04]  /*2970*/  @!P4 LDG.E.64 R28, desc[UR38][R42.64] ;  /* 0x000000262a1cc981 */ /* 0x000168000c1e1b00 */
[----:B------:R0:W5:Y:S01]  /*2980*/  @!P4 LDG.E.64 R30, desc[UR38][R126.64] ;  /* 0x000000267e1ec981 */ /* 0x000162000c1e1b00 */
[----:B------:R-:W-:-:S13]  /*2990*/  ISETP.GE.AND P4, PT, R112, R41, PT ;  /* 0x000000297000720c */ /* 0x000fda0003f86270 */
[----:B------:R0:W5:Y:S04]  /*29a0*/  @!P4 LDG.E.64 R24, desc[UR38][R42.64+0x20] ;  /* 0x000020262a18c981 */ /* 0x000168000c1e1b00 */
[----:B------:R0:W5:Y:S02]  /*29b0*/  @!P4 LDG.E.64 R26, desc[UR38][R126.64+0x20] ;  /* 0x000020267e1ac981 */ /* 0x000164000c1e1b00 */
.L_x_1176:
[----:B------:R-:W-:Y:S05]  /*29c0*/  BSYNC B1 ;  /* 0x0000000000017941 */ /* 0x000fea0003800000 */
.L_x_1175:
[----:B------:R-:W-:Y:S01]  /*29d0*/  ISETP.GE.AND P4, PT, R235, R120, PT ;  /* 0x00000078eb00720c */ /* 0x000fe20003f86270 */
[----:B------:R-:W-:-:S12]  /*29e0*/  BSSY B1, `(.L_x_1177) ;  /* 0x0000015000017945 */ /* 0x000fd80003800000 */
[----:B------:R-:W-:Y:S05]  /*29f0*/  @P4 BRA `(.L_x_1178) ;  /* 0x00000000004c4947 */ /* 0x000fea0003800000 */
[----:B------:R-:W-:Y:S01]  /*2a00*/  IADD3 R4, P5, P6, R58, R115, R4 ;  /* 0x000000733a047210 */ /* 0x000fe20007ebe004 */
[----:B------:R-:W-:-:S03]  /*2a10*/  ULDC.64 UR4, c[0x0][0x3c8] ;  /* 0x0000f20000047ab9 */ /* 0x000fc60000000a00 */
        /* <DEDUP_REMOVED lines=9> */
[----:B0-----:R-:W-:Y:S01]  /*2ab0*/  VIADD R42, R64, 0x20 ;  /* 0x00000020402a7836 */ /* 0x001fe20000000000 */
[----:B------:R-:W-:Y:S02]  /*2ac0*/  CS2R R8, SRZ ;  /* 0x0000000000087805 */ /* 0x000fe4000001ff00 */
[----:B------:R-:W-:-:S09]  /*2ad0*/  CS2R R10, SRZ ;  /* 0x00000000000a7805 */ /* 0x000fd2000001ff00 */
[----:B------:R1:W5:Y:S04]  /*2ae0*/  @!P5 LDG.E.64 R14, desc[UR38][R4.64] ;  /* 0x00000026040ed981 */ /* 0x000368000c1e1b00 */
[----:B------:R1:W5:Y:S01]  /*2af0*/  @!P5 LDG.E.64 R12, desc[UR38][R6.64] ;  /* 0x00000026060cd981 */ /* 0x000362000c1e1b00 */
[----:B------:R-:W-:-:S13]  /*2b00*/  ISETP.GE.AND P5, PT, R42, R41, PT ;  /* 0x000000292a00720c */ /* 0x000fda0003fa6270 */
[----:B------:R1:W5:Y:S04]  /*2b10*/  @!P5 LDG.E.64 R8, desc[UR38][R4.64+0x20] ;  /* 0x000020260408d981 */ /* 0x000368000c1e1b00 */
[----:B------:R1:W5:Y:S02]  /*2b20*/  @!P5 LDG.E.64 R10, desc[UR38][R6.64+0x20] ;  /* 0x00002026060ad981 */ /* 0x000364000c1e1b00 */
.L_x_1178:
[----:B------:R-:W-:Y:S05]  /*2b30*/  BSYNC B1 ;  /* 0x0000000000017941 */ /* 0x000fea0003800000 */
.L_x_1177:
[----:B------:R-:W-:Y:S01]  /*2b40*/  UISETP.NE.AND UP0, UPT, UR41, 0x3, UPT ;  /* 0x000000032900788c */ /* 0x000fe2000bf05270 */
[----:B------:R-:W-:Y:S02]  /*2b50*/  IMAD.MOV.U32 R136, RZ, RZ, R34 ;  /* 0x000000ffff887224 */ /* 0x000fe400078e0022 */
[----:B------:R-:W-:Y:S02]  /*2b60*/  IMAD.MOV.U32 R147, RZ, RZ, R38 ;  /* 0x000000ffff937224 */ /* 0x000fe400078e0026 */
[----:B-----5:R-:W-:Y:S01]  /*2b70*/  IMAD.MOV.U32 R128, RZ, RZ, R24 ;  /* 0x000000ffff807224 */ /* 0x020fe200078e0018 */
[----:B------:R-:W-:Y:S01]  /*2b80*/  PLOP3.LUT P5, PT, PT, PT, UP0, 0x80, 0x0 ;  /* 0x000000000000781c */ /* 0x000fe20003faf008 */
[----:B------:R-:W-:Y:S02]  /*2b90*/  IMAD.MOV.U32 R132, RZ, RZ, R28 ;  /* 0x000000ffff847224 */ /* 0x000fe400078e001c */
[----:B------:R-:W-:Y:S02]  /*2ba0*/  IMAD.MOV.U32 R130, RZ, RZ, R26 ;  /* 0x000000ffff827224 */ /* 0x000fe400078e001a */
[----:B------:R-:W-:-:S02]  /*2bb0*/  IMAD.MOV.U32 R134, RZ, RZ, R30 ;  /* 0x000000ffff867224 */ /* 0x000fc400078e001e */
[----:B0-----:R-:W-:Y:S02]  /*2bc0*/  IMAD.MOV.U32 R42, RZ, RZ, R8 ;  /* 0x000000ffff2a7224 */ /* 0x001fe400078e0008 */
[----:B------:R-:W-:Y:S02]  /*2bd0*/  IMAD.MOV.U32 R126, RZ, RZ, R14 ;  /* 0x000000ffff7e7224 */ /* 0x000fe400078e000e */
[----:B------:R-:W-:Y:S02]  /*2be0*/  IMAD.MOV.U32 R43, RZ, RZ, R10 ;  /* 0x000000ffff2b7224 */ /* 0x000fe400078e000a */
[----:B------:R-:W-:Y:S01]  /*2bf0*/  IMAD.MOV.U32 R127, RZ, RZ, R12 ;  /* 0x000000ffff7f7224 */ /* 0x000fe200078e000c */
[----:B------:R-:W-:Y:S06]  /*2c00*/  @!P5 BRA `(.L_x_1179) ;  /* 0x000000000004d947 */ /* 0x000fec0003800000 */
[----:B------:R-:W-:Y:S01]  /*2c10*/  BPT.TRAP 0x1 ;  /* 0x000000040000795c */ /* 0x000fe20000300000 */
.L_x_1179:
[----:B------:R-:W-:Y:S01]  /*2c20*/  IMAD R112, R19, 0x8, R18 ;  /* 0x0000000813707824 */ /* 0x000fe200078e0212 */
[----:B------:R-:W-:Y:S01]  /*2c30*/  SHF.L.U32 R133, R214, 0x1f, RZ ;  /* 0x0000001fd6857819 */ /* 0x000fe200000006ff */
[----:B------:R-:W-:Y:S03]  /*2c40*/  BSSY B1, `(.L_x_1180) ;  /* 0x0000003000017945 */ /* 0x000fe60003800000 */
[----:B------:R-:W0:Y:S02]  /*2c50*/  SYNCS.PHASECHK.TRANS64.TRYWAIT P6, [R112+URZ+0x28890], R133 ;  /* 0x02889085700075a7 */ /* 0x000e2400080c017f */
[----:B0-----:R-:W-:Y:S05]  /*2c60*/  @!P6 BRA `(.L_x_1181) ;  /* 0x0000029400f0e947 */ /* 0x001fea0003800000 */
.L_x_1526:
[----:B------:R-:W-:Y:S05]  /*2c70*/  BSYNC B1 ;  /* 0x0000000000017941 */ /* 0x000fea0003800000 */
.L_x_1180:
[----:B------:R-:W-:Y:S01]  /*2c80*/  BSSY B1, `(.L_x_1182) ;  /* 0x00000f1000017945 */ /* 0x000fe20003800000 */
[----:B------:R-:W-:-:S03]  /*2c90*/  IMAD R141, R19, 0x6000, R94 ;  /* 0x00006000138d7824 */ /* 0x000fc600078e025e */
[----:B------:R-:W-:Y:S05]  /*2ca0*/  @P2 BRA `(.L_x_1183) ;  /* 0x0000000c00b82947 */ /* 0x000fea0003800000 */
[----:B------:R-:W-:Y:S01]  /*2cb0*/  IADD3 R137, P2, R46, R124, RZ ;  /* 0x0000007c2e897210 */ /* 0x000fe20007f5e0ff */
[----:B------:R-:W-:Y:S04]  /*2cc0*/  BSSY B2, `(.L_x_1184) ;  /* 0x0000074000027945 */ /* 0x000fe80003800000 */
[----:B------:R-:W-:Y:S01]  /*2cd0*/  IMAD.X R135, R40, 0x1, R91, P2 ;  /* 0x0000000128877824 */ /* 0x000fe200010e065b */
[----:B------:R-:W-:Y:S07]  /*2ce0*/  @P0 BRA `(.L_x_1185) ;  /* 0x0000000400c40947 */ /* 0x000fee0003800000 */
[----:B-1----:R1:W2:Y:S01]  /*2cf0*/  LDS.128 R4, [R122+0x1c400] ;  /* 0x01c400007a047984 */ /* 0x0022a20000000c00 */
[----:B------:R-:W-:Y:S01]  /*2d00*/  ISETP.GE.AND P2, PT, R64, R41, PT ;  /* 0x000000294000720c */ /* 0x000fe20003f46270 */
[----:B------:R-:W-:-:S12]  /*2d10*/  BSSY B3, `(.L_x_1186) ;  /* 0x000006a000037945 */ /* 0x000fd80003800000 */
[----:B-1----:R-:W-:Y:S05]  /*2d20*/  @P2 BRA `(.L_x_1187) ;  /* 0x0000000400a02947 */ /* 0x002fea0003800000 */
[----:B------:R-:W-:Y:S01]  /*2d30*/  SHF.R.U32.HI R139, RZ, 0x8, R39 ;  /* 0x00000008ff8b7819 */ /* 0x000fe20000011627 */
[----:B--2---:R-:W-:Y:S01]  /*2d40*/  IMAD.MOV.U32 R38, RZ, RZ, R7 ;  /* 0x000000ffff267224 */ /* 0x004fe200078e0007 */
[----:B------:R-:W-:Y:S01]  /*2d50*/  SHF.R.U32.HI R36, RZ, 0x8, R37 ;  /* 0x00000008ff247819 */ /* 0x000fe20000011625 */
[----:B------:R-:W-:Y:S01]  /*2d60*/  IMAD.MOV.U32 R7, RZ, RZ, R4 ;  /* 0x000000ffff077224 */ /* 0x000fe200078e0004 */
[----:B------:R-:W-:Y:S02]  /*2d70*/  SHF.R.U32.HI R140, RZ, 0x10, R39 ;  /* 0x00000010ff8c7819 */ /* 0x000fe40000011627 */
[----:B------:R-:W-:Y:S01]  /*2d80*/  LOP3.LUT R138, R39, 0xff0000ff, RZ, 0xc0, !PT ;  /* 0xff0000ff278a7812 */ /* 0x000fe200078ec0ff */
[----:B------:R-:W-:Y:S01]  /*2d90*/  IMAD.SHL.U32 R39, R139, 0x100, RZ ;  /* 0x000001008b277824 */ /* 0x000fe200078e00ff */
[----:B------:R-:W-:Y:S01]  /*2da0*/  SHF.R.U32.HI R143, RZ, 0x10, R37 ;  /* 0x00000010ff8f7819 */ /* 0x000fe20000011625 */
[----:B------:R-:W-:Y:S01]  /*2db0*/  IMAD.SHL.U32 R36, R36, 0x100, RZ ;  /* 0x0000010024247824 */ /* 0x000fe200078e00ff */
[----:B------:R-:W-:-:S02]  /*2dc0*/  LOP3.LUT R37, R37, 0xff0000ff, RZ, 0xc0, !PT ;  /* 0xff0000ff25257812 */ /* 0x000fc400078ec0ff */
[----:B------:R-:W-:Y:S01]  /*2dd0*/  LOP3.LUT R142, R138, 0xff00, R39, 0xf8, !PT ;  /* 0x0000ff008a8e7812 */ /* 0x000fe200078ef827 */
[----:B------:R-:W-:Y:S01]  /*2de0*/  IMAD.U32 R39, R140, 0x10000, RZ ;  /* 0x000100008c277824 */ /* 0x000fe200078e00ff */
[----:B------:R-:W-:Y:S01]  /*2df0*/  LOP3.LUT R37, R37, 0xff00, R36, 0xf8, !PT ;  /* 0x0000ff0025257812 */ /* 0x000fe200078ef824 */
[----:B------:R-:W-:Y:S01]  /*2e00*/  IMAD.U32 R36, R143, 0x10000, RZ ;  /* 0x000100008f247824 */ /* 0x000fe200078e00ff */
[----:B------:R-:W-:Y:S02]  /*2e10*/  F2FP.F16.E4M3.UNPACK_B R4, R5 ;  /* 0x00000005ff04723e */ /* 0x000fe400020006ff */
[----:B------:R-:W-:Y:S02]  /*2e20*/  F2FP.F16.E4M3.UNPACK_B R138, R147.H1 ;  /* 0x00000093ff8a723e */ /* 0x000fe400030006ff */
[----:B------:R-:W-:Y:S02]  /*2e30*/  F2FP.F16.E4M3.UNPACK_B R5, R5.H1 ;  /* 0x00000005ff05723e */ /* 0x000fe400030006ff */
[----:B------:R-:W-:Y:S01]  /*2e40*/  LOP3.LUT R144, R142, 0xff0000, R39, 0xf8, !PT ;  /* 0x00ff00008e907812 */ /* 0x000fe200078ef827 */
[--C-:B------:R-:W-:Y:S01]  /*2e50*/  HADD2.F32 R142, -RZ, R138.reuse.H1_H1 ;  /* 0x3000008aff8e7230 */ /* 0x100fe20000004100 */
[----:B------:R-:W-:Y:S01]  /*2e60*/  LOP3.LUT R140, R37, 0xff0000, R36, 0xf8, !PT ;  /* 0x00ff0000258c7812 */ /* 0x000fe200078ef824 */
[----:B------:R-:W-:Y:S01]  /*2e70*/  HADD2.F32 R37, -RZ, R5.H1_H1 ;  /* 0x30000005ff257230 */ /* 0x000fe20000004100 */
[----:B------:R-:W-:Y:S01]  /*2e80*/  F2FP.F16.E4M3.UNPACK_B R39, R148.H1 ;  /* 0x00000094ff27723e */ /* 0x000fe200030006ff */
[----:B------:R-:W-:-:S02]  /*2e90*/  HADD2.F32 R143, -RZ, R138.H0_H0 ;  /* 0x2000008aff8f7230 */ /* 0x000fc40000004100 */
[--C-:B------:R-:W-:Y:S02]  /*2ea0*/  HADD2.F32 R36, -RZ, R4.reuse.H1_H1 ;  /* 0x30000004ff247230 */ /* 0x100fe40000004100 */
[-C--:B------:R-:W-:Y:S01]  /*2eb0*/  FMUL.FTZ R146, R37, R142.reuse ;  /* 0x0000008e25927220 */ /* 0x080fe20000410000 */
[----:B------:R-:W-:Y:S02]  /*2ec0*/  HADD2.F32 R5, -RZ, R5.H0_H0 ;  /* 0x20000005ff057230 */ /* 0x000fe40000004100 */
[--C-:B------:R-:W-:Y:S02]  /*2ed0*/  HADD2.F32 R138, -RZ, R39.reuse.H1_H1 ;  /* 0x30000027ff8a7230 */ /* 0x100fe40000004100 */
[----:B------:R-:W-:Y:S01]  /*2ee0*/  FMUL.FTZ R145, R36, R143 ;  /* 0x0000008f24917220 */ /* 0x000fe20000410000 */
[----:B------:R-:W-:Y:S02]  /*2ef0*/  HADD2.F32 R4, -RZ, R4.H0_H0 ;  /* 0x20000004ff047230 */ /* 0x000fe40000004100 */
[----:B------:R-:W-:Y:S01]  /*2f00*/  FMUL.FTZ R142, R5, R142 ;  /* 0x0000008e058e7220 */ /* 0x000fe20000410000 */
[----:B------:R-:W-:-:S02]  /*2f10*/  HADD2.F32 R139, -RZ, R39.H0_H0 ;  /* 0x20000027ff8b7230 */ /* 0x000fc40000004100 */
[-C--:B------:R-:W-:Y:S01]  /*2f20*/  FFMA.FTZ R149, R5, R138.reuse, -R146 ;  /* 0x0000008a05957223 */ /* 0x080fe20000010892 */
[----:B------:R-:W-:Y:S01]  /*2f30*/  F2FP.F16.E4M3.UNPACK_B R39, R147 ;  /* 0x00000093ff27723e */ /* 0x000fe200020006ff */
[----:B------:R-:W-:Y:S01]  /*2f40*/  FMUL.FTZ R143, R4, R143 ;  /* 0x0000008f048f7220 */ /* 0x000fe20000410000 */
[-C--:B------:R-:W-:Y:S01]  /*2f50*/  F2FP.F16.E4M3.UNPACK_B R5, R7.reuse.H1 ;  /* 0x00000007ff05723e */ /* 0x080fe200030006ff */
[----:B------:R-:W-:Y:S01]  /*2f60*/  FFMA.FTZ R150, R37, R138, R142 ;  /* 0x0000008a25967223 */ /* 0x000fe2000001008e */
[----:B------:R-:W-:Y:S01]  /*2f70*/  F2FP.F16.E4M3.UNPACK_B R7, R7 ;  /* 0x00000007ff07723e */ /* 0x000fe200020006ff */
[-C--:B------:R-:W-:Y:S01]  /*2f80*/  FFMA.FTZ R147, R36, R139.reuse, R143 ;  /* 0x0000008b24937223 */ /* 0x080fe2000001008f */
[--C-:B------:R-:W-:Y:S02]  /*2f90*/  HADD2.F32 R143, -RZ, R39.reuse.H1_H1 ;  /* 0x30000027ff8f7230 */ /* 0x100fe40000004100 */
[----:B------:R-:W-:Y:S01]  /*2fa0*/  FFMA.FTZ R4, R4, R139, -R145 ;  /* 0x0000008b04047223 */ /* 0x000fe20000010891 */
[----:B------:R-:W-:Y:S01]  /*2fb0*/  HADD2.F32 R142, -RZ, R39.H0_H0 ;  /* 0x20000027ff8e7230 */ /* 0x000fe20000004100 */
[----:B------:R-:W-:Y:S01]  /*2fc0*/  F2FP.F16.E4M3.UNPACK_B R39, R148 ;  /* 0x00000094ff27723e */ /* 0x000fe200020006ff */
[--C-:B------:R-:W-:Y:S01]  /*2fd0*/  HADD2.F32 R36, -RZ, R5.reuse.H0_H0 ;  /* 0x20000005ff247230 */ /* 0x100fe20000004100 */
[----:B------:R-:W-:Y:S01]  /*2fe0*/  F2FP.SATFINITE.E4M3.F32.PACK_AB_MERGE_C R152, R150, R149, RZ ;  /* 0x000000959698723e */ /* 0x000fe200048070ff */
[----:B------:R-:W-:-:S02]  /*2ff0*/  HADD2.F32 R37, -RZ, R5.H1_H1 ;  /* 0x30000005ff257230 */ /* 0x000fc40000004100 */
[--C-:B------:R-:W-:Y:S02]  /*3000*/  HADD2.F32 R5, -RZ, R7.reuse.H0_H0 ;  /* 0x20000007ff057230 */ /* 0x100fe40000004100 */
[CC--:B------:R-:W-:Y:S01]  /*3010*/  FMUL.FTZ R148, R36.reuse, R143.reuse ;  /* 0x0000008f24947220 */ /* 0x0c0fe20000410000 */
[----:B------:R-:W-:Y:S02]  /*3020*/  HADD2.F32 R7, -RZ, R7.H1_H1 ;  /* 0x30000007ff077230 */ /* 0x000fe40000004100 */
[--C-:B------:R-:W-:Y:S02]  /*3030*/  HADD2.F32 R139, -RZ, R39.reuse.H1_H1 ;  /* 0x30000027ff8b7230 */ /* 0x100fe40000004100 */
[----:B------:R-:W-:Y:S02]  /*3040*/  HADD2.F32 R138, -RZ, R39.H0_H0 ;  /* 0x20000027ff8a7230 */ /* 0x000fe40000004100 */
[----:B------:R-:W-:Y:S01]  /*3050*/  FMUL.FTZ R39, R37, R143 ;  /* 0x0000008f25277220 */ /* 0x000fe20000410000 */
[-C--:B------:R-:W-:Y:S01]  /*3060*/  FMUL.FTZ R146, R7, R142.reuse ;  /* 0x0000008e07927220 */ /* 0x080fe20000410000 */
[----:B------:R-:W-:Y:S01]  /*3070*/  FMUL.FTZ R142, R5, R142 ;  /* 0x0000008e058e7220 */ /* 0x000fe20000410000 */
[-C--:B------:R-:W-:Y:S01]  /*3080*/  FFMA.FTZ R148, R37, R139.reuse, R148 ;  /* 0x0000008b25947223 */ /* 0x080fe20000010094 */
[----:B------:R-:W-:Y:S01]  /*3090*/  FFMA.FTZ R39, R36, R139, -R39 ;  /* 0x0000008b24277223 */ /* 0x000fe20000010827 */
[----:B------:R-:W-:Y:S01]  /*30a0*/  F2FP.F16.E4M3.UNPACK_B R139, R144.H1 ;  /* 0x00000090ff8b723e */ /* 0x000fe200030006ff */
[----:B------:R-:W-:Y:S01]  /*30b0*/  FFMA.FTZ R145, R7, R138, R142 ;  /* 0x0000008a07917223 */ /* 0x000fe2000001008e */
[----:B------:R-:W-:Y:S01]  /*30c0*/  F2FP.F16.E4M3.UNPACK_B R7, R38.H1 ;  /* 0x00000026ff07723e */ /* 0x000fe200030006ff */
[----:B------:R-:W-:Y:S01]  /*30d0*/  FFMA.FTZ R146, R5, R138, -R146 ;  /* 0x0000008a05927223 */ /* 0x000fe20000010892 */
[----:B------:R-:W-:Y:S01]  /*30e0*/  F2FP.SATFINITE.E4M3.F32.PACK_AB_MERGE_C R151, R148, R39, RZ ;  /* 0x000000279497723e */ /* 0x000fe200048070ff */
[----:B------:R-:W-:Y:S01]  /*30f0*/  HADD2.F32 R143, -RZ, R139.H1_H1 ;  /* 0x3000008bff8f7230 */ /* 0x000fe20000004100 */
[----:B------:R-:W-:Y:S01]  /*3100*/  F2FP.F16.E4M3.UNPACK_B R39, R140.H1 ;  /* 0x0000008cff27723e */ /* 0x000fe200030006ff */
[--C-:B------:R-:W-:Y:S01]  /*3110*/  HADD2.F32 R37, -RZ, R7.reuse.H1_H1 ;  /* 0x30000007ff257230 */ /* 0x100fe20000004100 */
[----:B------:R-:W-:Y:S01]  /*3120*/  F2FP.F16.E4M3.UNPACK_B R5, R6.H1 ;  /* 0x00000006ff05723e */ /* 0x000fe200030006ff */
[----:B------:R-:W-:Y:S01]  /*3130*/  HADD2.F32 R36, -RZ, R7.H0_H0 ;  /* 0x20000007ff247230 */ /* 0x000fe20000004100 */
        /* <DEDUP_REMOVED lines=39> */
.L_x_1187:
[----:B------:R-:W-:Y:S05]  /*33b0*/  BSYNC B3 ;  /* 0x0000000000037941 */ /* 0x000fea0003800000 */
.L_x_1186:
[----:B------:R-:W-:Y:S02]  /*33c0*/  ULDC.64 UR4, c[0x0][0x2d8] ;  /* 0x0000b60000047ab9 */ /* 0x000fe40000000a00 */
[----:B------:R-:W-:-:S04]  /*33d0*/  IADD3 R36, P2, P6, R137, UR4, R66 ;  /* 0x0000000489247c10 */ /* 0x000fc8000fe5e042 */
[----:B------:R-:W-:-:S05]  /*33e0*/  IADD3.X R37, R135, UR5, R84, P2, P6 ;  /* 0x0000000587257c10 */ /* 0x000fca00097ec454 */
[----:B--2---:R2:W-:Y:S04]  /*33f0*/  STG.E.128 desc[UR38][R36.64], R4 ;  /* 0x0000000424007986 */ /* 0x0045e8000c101d26 */
.L_x_1185:
[----:B------:R-:W-:Y:S05]  /*3400*/  BSYNC B2 ;  /* 0x0000000000027941 */ /* 0x000fea0003800000 */
.L_x_1184:
[----:B------:R-:W-:Y:S05]  /*3410*/  @P1 BRA `(.L_x_1183) ;  /* 0x0000000400dc1947 */ /* 0x000fea0003800000 */
[----:B------:R-:W-:Y:S01]  /*3420*/  LOP3.LUT P2, RZ, R211, 0x4, RZ, 0xc0, !PT ;  /* 0x00000004d3ff7812 */ /* 0x000fe2000784c0ff */
[----:B-12---:R-:W-:Y:S01]  /*3430*/  VIADD R5, R141, 0x40 ;  /* 0x000000408d057836 */ /* 0x006fe20000000000 */
[----:B------:R-:W-:Y:S01]  /*3440*/  BSSY B2, `(.L_x_1188) ;  /* 0x0000070000027945 */ /* 0x000fe20003800000 */
[----:B------:R-:W-:-:S10]  /*3450*/  VIADD R36, R64, 0x20 ;  /* 0x0000002040247836 */ /* 0x000fd40000000000 */
        /* <DEDUP_REMOVED lines=8> */
[----:B------:R-:W-:Y:S01]  /*34e0*/  LOP3.LUT R36, R35, 0xff0000ff, RZ, 0xc0, !PT ;  /* 0xff0000ff23247812 */ /* 0x000fe200078ec0ff */
[----:B------:R-:W-:Y:S01]  /*34f0*/  IMAD.SHL.U32 R7, R138, 0x100, RZ ;  /* 0x000001008a077824 */ /* 0x000fe200078e00ff */
[----:B------:R-:W-:Y:S01]  /*3500*/  SHF.R.U32.HI R38, RZ, 0x10, R35 ;  /* 0x00000010ff267819 */ /* 0x000fe20000011623 */
[----:B------:R-:W-:Y:S01]  /*3510*/  IMAD.SHL.U32 R35, R37, 0x100, RZ ;  /* 0x0000010025237824 */ /* 0x000fe200078e00ff */
[----:B------:R-:W-:Y:S02]  /*3520*/  LOP3.LUT R32, R33, 0xff0000ff, RZ, 0xc0, !PT ;  /* 0xff0000ff21207812 */ /* 0x000fe400078ec0ff */
[----:B------:R-:W-:Y:S01]  /*3530*/  SHF.R.U32.HI R39, RZ, 0x10, R33 ;  /* 0x00000010ff277819 */ /* 0x000fe20000011621 */
[----:B------:R-:W-:Y:S01]  /*3540*/  IMAD.U32 R38, R38, 0x10000, RZ ;  /* 0x0001000026267824 */ /* 0x000fe200078e00ff */
[----:B------:R-:W-:Y:S01]  /*3550*/  LOP3.LUT R7, R32, 0xff00, R7, 0xf8, !PT ;  /* 0x0000ff0020077812 */ /* 0x000fe200078ef807 */
[----:B------:R-:W-:Y:S01]  /*3560*/  IMAD.MOV.U32 R33, RZ, RZ, R6 ;  /* 0x000000ffff217224 */ /* 0x000fe200078e0006 */
[----:B------:R-:W-:Y:S01]  /*3570*/  LOP3.LUT R35, R36, 0xff00, R35, 0xf8, !PT ;  /* 0x0000ff0024237812 */ /* 0x000fe200078ef823 */
[----:B------:R-:W-:Y:S01]  /*3580*/  IMAD.U32 R32, R39, 0x10000, RZ ;  /* 0x0001000027207824 */ /* 0x000fe200078e00ff */
[----:B------:R-:W-:-:S02]  /*3590*/  F2FP.F16.E4M3.UNPACK_B R36, R136.H1 ;  /* 0x00000088ff24723e */ /* 0x000fc400030006ff */
[----:B------:R-:W-:Y:S02]  /*35a0*/  F2FP.F16.E4M3.UNPACK_B R6, R5 ;  /* 0x00000005ff06723e */ /* 0x000fe400020006ff */
        /* <DEDUP_REMOVED lines=30> */
[----:B------:R-:W-:Y:S02]  /*3790*/  HADD2.F32 R136, -RZ, R136.H0_H0 ;  /* 0x20000088ff887230 */ /* 0x000fe40000004100 */
[----:B------:R-:W-:Y:S01]  /*37a0*/  FMUL.FTZ R39, R7, R35 ;  /* 0x0000002307277220 */ /* 0x000fe20000410000 */
[----:B------:R-:W-:-:S02]  /*37b0*/  HADD2.F32 R4, -RZ, R4.H1_H1 ;  /* 0x30000004ff047230 */ /* 0x000fc40000004100 */
[--C-:B------:R-:W-:Y:S02]  /*37c0*/  HADD2.F32 R32, -RZ, R131.reuse.H1_H1 ;  /* 0x30000083ff207230 */ /* 0x100fe40000004100 */
[-C--:B------:R-:W-:Y:S01]  /*37d0*/  FMUL.FTZ R35, R5, R136.reuse ;  /* 0x0000008805237220 */ /* 0x080fe20000410000 */
[----:B------:R-:W-:Y:S02]  /*37e0*/  HADD2.F32 R131, -RZ, R131.H0_H0 ;  /* 0x20000083ff837230 */ /* 0x000fe40000004100 */
[----:B------:R-:W-:Y:S01]  /*37f0*/  FMUL.FTZ R36, R4, R136 ;  /* 0x0000008804247220 */ /* 0x000fe20000410000 */
[-C--:B------:R-:W-:Y:S01]  /*3800*/  FFMA.FTZ R39, R6, R32.reuse, -R39 ;  /* 0x0000002006277223 */ /* 0x080fe20000010827 */
[----:B------:R-:W-:Y:S02]  /*3810*/  FFMA.FTZ R38, R7, R32, R38 ;  /* 0x0000002007267223 */ /* 0x000fe40000010026 */
[-C--:B------:R-:W-:Y:S01]  /*3820*/  FFMA.FTZ R136, R5, R131.reuse, -R36 ;  /* 0x0000008305887223 */ /* 0x080fe20000010824 */
        /* <DEDUP_REMOVED lines=49> */
.L_x_1189:
[----:B------:R-:W-:Y:S05]  /*3b40*/  BSYNC B2 ;  /* 0x0000000000027941 */ /* 0x000fea0003800000 */
.L_x_1188:
[----:B------:R-:W-:Y:S02]  /*3b50*/  ULDC.64 UR4, c[0x0][0x2d8] ;  /* 0x0000b60000047ab9 */ /* 0x000fe40000000a00 */
[----:B------:R-:W-:-:S04]  /*3b60*/  IADD3 R32, P2, P6, R81, UR4, R137 ;  /* 0x0000000451207c10 */ /* 0x000fc8000fe5e089 */
[----:B------:R-:W-:-:S05]  /*3b70*/  IADD3.X R33, R77, UR5, R135, P2, P6 ;  /* 0x000000054d217c10 */ /* 0x000fca00097ec487 */
[----:B-1----:R3:W-:Y:S04]  /*3b80*/  STG.E.128 desc[UR38][R32.64], R4 ;  /* 0x0000000420007986 */ /* 0x0027e8000c101d26 */
.L_x_1183:
[----:B------:R-:W-:Y:S05]  /*3b90*/  BSYNC B1 ;  /* 0x0000000000017941 */ /* 0x000fea0003800000 */
.L_x_1182:
[----:B------:R-:W-:Y:S04]  /*3ba0*/  BSSY B1, `(.L_x_1190) ;  /* 0x00000f1000017945 */ /* 0x000fe80003800000 */
        /* <DEDUP_REMOVED lines=9> */
[----:B------:R-:W-:Y:S01]  /*3c40*/  SHF.R.U32.HI R38, RZ, 0x8, R29 ;  /* 0x00000008ff267819 */ /* 0x000fe2000001161d */
[----:B--2---:R-:W-:Y:S01]  /*3c50*/  IMAD.MOV.U32 R30, RZ, RZ, R7 ;  /* 0x000000ffff1e7224 */ /* 0x004fe200078e0007 */
        /* <DEDUP_REMOVED lines=103> */
.L_x_1195:
[----:B------:R-:W-:Y:S05]  /*42d0*/  BSYNC B3 ;  /* 0x0000000000037941 */ /* 0x000fea0003800000 */
.L_x_1194:
[----:B------:R-:W-:Y:S02]  /*42e0*/  ULDC.64 UR4, c[0x0][0x2d8] ;  /* 0x0000b60000047ab9 */ /* 0x000fe40000000a00 */
[----:B------:R-:W-:-:S04]  /*42f0*/  IADD3 R28, P2, P3, R33, UR4, R66 ;  /* 0x00000004211c7c10 */ /* 0x000fc8000fb5e042 */
[----:B------:R-:W-:-:S05]  /*4300*/  IADD3.X R29, R32, UR5, R84, P2, P3 ;  /* 0x00000005201d7c10 */ /* 0x000fca00097e6454 */
[----:B--2---:R3:W-:Y:S04]  /*4310*/  STG.E.128 desc[UR38][R28.64], R4 ;  /* 0x000000041c007986 */ /* 0x0047e8000c101d26 */
.L_x_1193:
[----:B------:R-:W-:Y:S05]  /*4320*/  BSYNC B2 ;  /* 0x0000000000027941 */ /* 0x000fea0003800000 */
.L_x_1192:
[----:B------:R-:W-:Y:S05]  /*4330*/  @P1 BRA `(.L_x_1191) ;  /* 0x0000000400dc1947 */ /* 0x000fea0003800000 */
[----:B------:R-:W-:Y:S01]  /*4340*/  LOP3.LUT P2, RZ, R211, 0x4, RZ, 0xc0, !PT ;  /* 0x00000004d3ff7812 */ /* 0x000fe2000784c0ff */
[----:B-123--:R-:W-:Y:S01]  /*4350*/  VIADD R5, R141, 0x40 ;  /* 0x000000408d057836 */ /* 0x00efe20000000000 */
        /* <DEDUP_REMOVED lines=12> */
[----:B------:R-:W-:Y:S01]  /*4420*/  LOP3.LUT R29, R25, 0xff0000ff, RZ, 0xc0, !PT ;  /* 0xff0000ff191d7812 */ /* 0x000fe200078ec0ff */
[----:B------:R-:W-:Y:S01]  /*4430*/  IMAD.MOV.U32 R25, RZ, RZ, R6 ;  /* 0x000000ffff197224 */ /* 0x000fe200078e0006 */
[----:B------:R-:W-:Y:S01]  /*4440*/  SHF.R.U32.HI R31, RZ, 0x10, R27 ;  /* 0x00000010ff1f7819 */ /* 0x000fe2000001161b */
[----:B------:R-:W-:Y:S01]  /*4450*/  IMAD.SHL.U32 R6, R30, 0x100, RZ ;  /* 0x000001001e067824 */ /* 0x000fe200078e00ff */
[----:B------:R-:W-:-:S03]  /*4460*/  LOP3.LUT R28, R27, 0xff0000ff, RZ, 0xc0, !PT ;  /* 0xff0000ff1b1c7812 */ /* 0x000fc600078ec0ff */
[----:B------:R-:W-:Y:S01]  /*4470*/  IMAD.U32 R27, R31, 0x10000, RZ ;  /* 0x000100001f1b7824 */ /* 0x000fe200078e00ff */
        /* <DEDUP_REMOVED lines=13> */
[C---:B------:R-:W-:Y:S01]  /*4550*/  FMUL.FTZ R35, R7.reuse, R30 ;  /* 0x0000001e07237220 */ /* 0x040fe20000410000 */
        /* <DEDUP_REMOVED lines=80> */
.L_x_1197:
[----:B------:R-:W-:Y:S05]  /*4a60*/  BSYNC B2 ;  /* 0x0000000000027941 */ /* 0x000fea0003800000 */
.L_x_1196:
[----:B------:R-:W-:Y:S02]  /*4a70*/  ULDC.64 UR4, c[0x0][0x2d8] ;  /* 0x0000b60000047ab9 */ /* 0x000fe40000000a00 */
[----:B------:R-:W-:-:S04]  /*4a80*/  IADD3 R24, P2, P3, R81, UR4, R33 ;  /* 0x0000000451187c10 */ /* 0x000fc8000fb5e021 */
[----:B------:R-:W-:-:S05]  /*4a90*/  IADD3.X R25, R77, UR5, R32, P2, P3 ;  /* 0x000000054d197c10 */ /* 0x000fca00097e6420 */
[----:B-1----:R4:W-:Y:S04]  /*4aa0*/  STG.E.128 desc[UR38][R24.64], R4 ;  /* 0x0000000418007986 */ /* 0x0029e8000c101d26 */
.L_x_1191:
[----:B------:R-:W-:Y:S05]  /*4ab0*/  BSYNC B1 ;  /* 0x0000000000017941 */ /* 0x000fea0003800000 */
.L_x_1190:
        /* <DEDUP_REMOVED lines=12> */
[----:B------:R-:W-:Y:S02]  /*4b80*/  SHF.R.U32.HI R25, RZ, 0x10, R13 ;  /* 0x00000010ff197819 */ /* 0x000fe4000001160d */
[----:B------:R-:W-:Y:S01]  /*4b90*/  LOP3.LUT R24, R13, 0xff0000ff, RZ, 0xc0, !PT ;  /* 0xff0000ff0d187812 */ /* 0x000fe200078ec0ff */
[----:B------:R-:W-:Y:S01]  /*4ba0*/  IMAD.MOV.U32 R13, RZ, RZ, R6 ;  /* 0x000000ffff0d7224 */ /* 0x000fe200078e0006 */
[----:B------:R-:W-:Y:S01]  /*4bb0*/  SHF.R.U32.HI R27, RZ, 0x10, R15 ;  /* 0x00000010ff1b7819 */ /* 0x000fe2000001160f */
[----:B------:R-:W-:Y:S01]  /*4bc0*/  IMAD.SHL.U32 R6, R26, 0x100, RZ ;  /* 0x000001001a067824 */ /* 0x000fe200078e00ff */
[----:B------:R-:W-:Y:S01]  /*4bd0*/  LOP3.LUT R15, R15, 0xff0000ff, RZ, 0xc0, !PT ;  /* 0xff0000ff0f0f7812 */ /* 0x000fe200078ec0ff */
[----:B------:R-:W-:-:S03]  /*4be0*/  IMAD.SHL.U32 R7, R12, 0x100, RZ ;  /* 0x000001000c077824 */ /* 0x000fc600078e00ff */
[----:B------:R-:W-:Y:S01]  /*4bf0*/  LOP3.LUT R12, R15, 0xff00, R6, 0xf8, !PT ;  /* 0x0000ff000f0c7812 */ /* 0x000fe200078ef806 */
[----:B------:R-:W-:Y:S01]  /*4c00*/  IMAD.U32 R15, R25, 0x10000, RZ ;  /* 0x00010000190f7824 */ /* 0x000fe200078e00ff */
[----:B------:R-:W-:Y:S01]  /*4c10*/  LOP3.LUT R26, R24, 0xff00, R7, 0xf8, !PT ;  /* 0x0000ff00181a7812 */ /* 0x000fe200078ef807 */
[----:B------:R-:W-:Y:S01]  /*4c20*/  IMAD.U32 R7, R27, 0x10000, RZ ;  /* 0x000100001b077824 */ /* 0x000fe200078e00ff */
        /* <DEDUP_REMOVED lines=91> */
.L_x_1202:
[----:B------:R-:W-:Y:S05]  /*51e0*/  BSYNC B2 ;  /* 0x0000000000027941 */ /* 0x000fea0003800000 */
.L_x_1201:
[----:B------:R-:W-:Y:S02]  /*51f0*/  ULDC.64 UR4, c[0x0][0x2d8] ;  /* 0x0000b60000047ab9 */ /* 0x000fe40000000a00 */
[----:B------:R-:W-:-:S04]  /*5200*/  IADD3 R12, P2, P3, R124, UR4, R66 ;  /* 0x000000047c0c7c10 */ /* 0x000fc8000fb5e042 */
[----:B------:R-:W-:-:S05]  /*5210*/  IADD3.X R13, R40, UR5, R84, P2, P3 ;  /* 0x00000005280d7c10 */ /* 0x000fca00097e6454 */
[----:B--2---:R1:W-:Y:S04]  /*5220*/  STG.E.128 desc[UR38][R12.64], R4 ;  /* 0x000000040c007986 */ /* 0x0043e8000c101d26 */
.L_x_1200:
[----:B------:R-:W-:Y:S05]  /*5230*/  BSYNC B1 ;  /* 0x0000000000017941 */ /* 0x000fea0003800000 */
.L_x_1199:
[----:B------:R-:W-:Y:S05]  /*5240*/  @P1 BRA `(.L_x_1198) ;  /* 0x0000003c00cc1947 */ /* 0x000fea0003800000 */
[----:B------:R-:W-:Y:S01]  /*5250*/  LOP3.LUT P2, RZ, R211, 0x4, RZ, 0xc0, !PT ;  /* 0x00000004d3ff7812 */ /* 0x000fe2000784c0ff */
[----:B-1234-:R-:W-:Y:S01]  /*5260*/  VIADD R5, R141, 0x40 ;  /* 0x000000408d057836 */ /* 0x01efe20000000000 */
        /* <DEDUP_REMOVED lines=112> */
.L_x_1204:
[----:B------:R-:W-:Y:S05]  /*5970*/  BSYNC B1 ;  /* 0x0000000000017941 */ /* 0x000fea0003800000 */
.L_x_1203:
[----:B------:R-:W-:Y:S02]  /*5980*/  ULDC.64 UR4, c[0x0][0x2d8] ;  /* 0x0000b60000047ab9 */ /* 0x000fe40000000a00 */
[----:B------:R-:W-:-:S04]  /*5990*/  IADD3 R124, P2, P3, R81, UR4, R124 ;  /* 0x00000004517c7c10 */ /* 0x000fc8000fb5e07c */
[----:B------:R-:W-:-:S05]  /*59a0*/  IADD3.X R125, R77, UR5, R40, P2, P3 ;  /* 0x000000054d7d7c10 */ /* 0x000fca00097e6428 */
[----:B-1----:R1:W-:Y:S01]  /*59b0*/  STG.E.128 desc[UR38][R124.64], R4 ;  /* 0x000000047c007986 */ /* 0x0023e2000c101d26 */
[----:B------:R-:W-:Y:S05]  /*59c0*/  BRA `(.L_x_1198) ;  /* 0x0000003400ec7947 */ /* 0x000fea0003800000 */
.L_x_1172:
[----:B------:R-:W-:Y:S02]  /*59d0*/  ISETP.GE.AND P3, PT, R231, R120, PT ;  /* 0x00000078e700720c */ /* 0x000fe40003f66270 */
[----:B------:R-:W-:Y:S02]  /*59e0*/  CS2R R30, SRZ ;  /* 0x00000000001e7805 */ /* 0x000fe4000001ff00 */
[----:B------:R-:W-:Y:S02]  /*59f0*/  CS2R R28, SRZ ;  /* 0x00000000001c7805 */ /* 0x000fe4000001ff00 */
[----:B------:R-:W-:Y:S02]  /*5a00*/  CS2R R34, SRZ ;  /* 0x0000000000227805 */ /* 0x000fe4000001ff00 */
[----:B------:R-:W-:Y:S02]  /*5a10*/  ISETP.GE.OR P3, PT, R22, R41, P3 ;  /* 0x000000291600720c */ /* 0x000fe40001f66670 */
[----:B------:R-:W-:-:S11]  /*5a20*/  CS2R R32, SRZ ;  /* 0x0000000000207805 */ /* 0x000fd6000001ff00 */
[----:B------:R-:W-:Y:S01]  /*5a30*/  @!P3 IADD3 R39, P2, P4, R60, R4, R117 ;  /* 0x000000043c27b210 */ /* 0x000fe20007c5e075 */
[----:B------:R-:W0:Y:S03]  /*5a40*/  @!P3 LDC.64 R14, c[0x0][0x3c8] ;  /* 0x0000f200ff0ebb82 */ /* 0x000e260000000a00 */
[----:B------:R-:W-:Y:S02]  /*5a50*/  @!P3 IADD3.X R12, R92, R133, R121, P2, P4 ;  /* 0x000000855c0cb210 */ /* 0x000fe400017e8479 */
[----:B------:R-:W-:-:S04]  /*5a60*/  ISETP.GE.AND P4, PT, R209, R120, PT ;  /* 0x00000078d100720c */ /* 0x000fc80003f86270 */
[----:B------:R-:W-:-:S13]  /*5a70*/  ISETP.GE.OR P4, PT, R22, R41, P4 ;  /* 0x000000291600720c */ /* 0x000fda0002786670 */
[----:B------:R-:W1:Y:S08]  /*5a80*/  @!P4 LDC.64 R8, c[0x0][0x3c8] ;  /* 0x0000f200ff08cb82 */ /* 0x000e700000000a00 */
[----:B------:R-:W2:Y:S01]  /*5a90*/  @!P4 LDC.64 R10, c[0x0][0x3e0] ;  /* 0x0000f800ff0acb82 */ /* 0x000ea20000000a00 */
[----:B-1----:R-:W-:-:S04]  /*5aa0*/  @!P4 IADD3 R8, P2, P5, R60, R8, R4 ;  /* 0x000000083c08c210 */ /* 0x002fc80007d5e004 */
[----:B------:R-:W-:Y:S02]  /*5ab0*/  @!P4 IADD3.X R9, R92, R9, R133, P2, P5 ;  /* 0x000000095c09c210 */ /* 0x000fe400017ea485 */
[----:B--2---:R-:W-:Y:S02]  /*5ac0*/  @!P4 IADD3 R10, P2, P5, R54, R10, R6 ;  /* 0x0000000a360ac210 */ /* 0x004fe40007d5e006 */
[----:B------:R-:W-:Y:S02]  /*5ad0*/  CS2R R26, SRZ ;  /* 0x00000000001a7805 */ /* 0x000fe4000001ff00 */
[----:B------:R-:W-:Y:S01]  /*5ae0*/  CS2R R24, SRZ ;  /* 0x0000000000187805 */ /* 0x000fe2000001ff00 */
[----:B------:R-:W2:Y:S01]  /*5af0*/  @!P4 LDG.E.128 R28, desc[UR38][R8.64] ;  /* 0x00000026081cc981 */ /* 0x000ea2000c1e1d00 */
[----:B------:R-:W-:Y:S02]  /*5b00*/  @!P4 IADD3.X R11, R90, R11, R135, P2, P5 ;  /* 0x0000000b5a0bc210 */ /* 0x000fe400017ea487 */
[----:B------:R-:W-:-:S03]  /*5b10*/  ISETP.GE.AND P2, PT, R235, R120, PT ;  /* 0x00000078eb00720c */ /* 0x000fc60003f46270 */
[----:B------:R1:W3:Y:S01]  /*5b20*/  @!P4 LDG.E.128 R32, desc[UR38][R10.64] ;  /* 0x000000260a20c981 */ /* 0x0002e2000c1e1d00 */
[----:B------:R-:W-:-:S13]  /*5b30*/  ISETP.GE.OR P2, PT, R22, R41, P2 ;  /* 0x000000291600720c */ /* 0x000fda0001746670 */
[----:B------:R-:W-:Y:S01]  /*5b40*/  @!P2 IADD3 R37, P5, P6, R60, R115, R4 ;  /* 0x000000733c25a210 */ /* 0x000fe20007ebe004 */
[----:B------:R-:W4:Y:S03]  /*5b50*/  @!P2 LDC.64 R126, c[0x0][0x3c8] ;  /* 0x0000f200ff7eab82 */ /* 0x000f260000000a00 */
[----:B------:R-:W-:Y:S02]  /*5b60*/  @!P2 IADD3.X R112, R92, R119, R133, P5, P6 ;  /* 0x000000775c70a210 */ /* 0x000fe40002fec485 */
[----:B------:R-:W-:-:S04]  /*5b70*/  @!P3 IADD3 R43, P5, P6, R54, R6, R113 ;  /* 0x00000006362bb210 */ /* 0x000fc80007ebe071 */
[----:B------:R-:W-:Y:S02]  /*5b80*/  @!P3 IADD3.X R4, R90, R135, R110, P5, P6 ;  /* 0x000000875a04b210 */ /* 0x000fe40002fec46e */
[----:B------:R-:W-:-:S04]  /*5b90*/  @!P2 IADD3 R7, P5, P6, R54, R111, R6 ;  /* 0x0000006f3607a210 */ /* 0x000fc80007ebe006 */
[----:B------:R-:W-:Y:S02]  /*5ba0*/  @!P2 IADD3.X R6, R90, R108, R135, P5, P6 ;  /* 0x0000006c5a06a210 */ /* 0x000fe40002fec487 */
[----:B0-----:R-:W-:-:S05]  /*5bb0*/  @!P3 IADD3 R38, P5, R39, R14, RZ ;  /* 0x0000000e2726b210 */ /* 0x001fca0007fbe0ff */
[----:B------:R-:W-:Y:S02]  /*5bc0*/  @!P3 IMAD.X R39, R12, 0x1, R15, P5 ;  /* 0x000000010c27b824 */ /* 0x000fe400028e060f */
[----:B------:R-:W0:Y:S01]  /*5bd0*/  @!P3 LDC.64 R12, c[0x0][0x3e0] ;  /* 0x0000f800ff0cbb82 */ /* 0x000e220000000a00 */
[----:B------:R-:W-:Y:S02]  /*5be0*/  CS2R R14, SRZ ;  /* 0x00000000000e7805 */ /* 0x000fe4000001ff00 */
[----:B0-----:R-:W-:-:S05]  /*5bf0*/  @!P3 IADD3 R42, P5, R43, R12, RZ ;  /* 0x0000000c2b2ab210 */ /* 0x001fca0007fbe0ff */
[----:B------:R-:W-:Y:S02]  /*5c00*/  @!P3 IMAD.X R43, R4, 0x1, R13, P5 ;  /* 0x00000001042bb824 */ /* 0x000fe400028e060d */
[----:B------:R-:W0:Y:S01]  /*5c10*/  @!P2 LDC.64 R4, c[0x0][0x3e0] ;  /* 0x0000f800ff04ab82 */ /* 0x000e220000000a00 */
[----:B------:R-:W-:Y:S02]  /*5c20*/  CS2R R12, SRZ ;  /* 0x00000000000c7805 */ /* 0x000fe4000001ff00 */
[----:B------:R-:W5:Y:S04]  /*5c30*/  @!P3 LDG.E.128 R24, desc[UR38][R42.64] ;  /* 0x000000262a18b981 */ /* 0x000f68000c1e1d00 */
[----:B------:R-:W5:Y:S01]  /*5c40*/  @!P3 LDG.E.128 R12, desc[UR38][R38.64] ;  /* 0x00000026260cb981 */ /* 0x000f62000c1e1d00 */
[----:B----4-:R-:W-:-:S05]  /*5c50*/  @!P2 IADD3 R36, P3, R37, R126, RZ ;  /* 0x0000007e2524a210 */ /* 0x010fca0007f7e0ff */
[----:B------:R-:W-:Y:S01]  /*5c60*/  @!P2 IMAD.X R37, R112, 0x1, R127, P3 ;  /* 0x000000017025a824 */ /* 0x000fe200018e067f */
[----:B-1----:R-:W-:Y:S02]  /*5c70*/  CS2R R10, SRZ ;  /* 0x00000000000a7805 */ /* 0x002fe4000001ff00 */
[----:B------:R-:W-:Y:S02]  /*5c80*/  CS2R R8, SRZ ;  /* 0x0000000000087805 */ /* 0x000fe4000001ff00 */
[----:B0-----:R-:W-:-:S05]  /*5c90*/  @!P2 IADD3 R126, P3, R7, R4, RZ ;  /* 0x00000004077ea210 */ /* 0x001fca0007f7e0ff */
[----:B------:R-:W-:Y:S01]  /*5ca0*/  @!P2 IMAD.X R127, R6, 0x1, R5, P3 ;  /* 0x00000001067fa824 */ /* 0x000fe200018e0605 */
[----:B------:R-:W-:Y:S02]  /*5cb0*/  CS2R R6, SRZ ;  /* 0x0000000000067805 */ /* 0x000fe4000001ff00 */
[----:B------:R-:W-:Y:S02]  /*5cc0*/  CS2R R4, SRZ ;  /* 0x0000000000047805 */ /* 0x000fe4000001ff00 */
[----:B------:R-:W4:Y:S04]  /*5cd0*/  @!P2 LDG.E.128 R8, desc[UR38][R126.64] ;  /* 0x000000267e08a981 */ /* 0x000f28000c1e1d00 */
[----:B------:R-:W4:Y:S01]  /*5ce0*/  @!P2 LDG.E.128 R4, desc[UR38][R36.64] ;  /* 0x000000262404a981 */ /* 0x000f22000c1e1d00 */
[----:B------:R-:W-:-:S06]  /*5cf0*/  UISETP.NE.AND UP0, UPT, UR41, 0x3, UPT ;  /* 0x000000032900788c */ /* 0x000fcc000bf05270 */
[----:B------:R-:W-:Y:S02]  /*5d00*/  PLOP3.LUT P5, PT, PT, PT, UP0, 0x80, 0x0 ;  /* 0x000000000000781c */ /* 0x000fe40003faf008 */
[----:B------:R-:W-:Y:S01]  /*5d10*/  ISETP.GE.AND P2, PT, R22, R41, PT ;  /* 0x000000291600720c */ /* 0x000fe20003f46270 */
[----:B--2---:R-:W-:Y:S02]  /*5d20*/  IMAD.MOV.U32 R145, RZ, RZ, R30 ;  /* 0x000000ffff917224 */ /* 0x004fe400078e001e */
[----:B------:R-:W-:Y:S02]  /*5d30*/  IMAD.MOV.U32 R147, RZ, RZ, R28 ;  /* 0x000000ffff937224 */ /* 0x000fe400078e001c */
[----:B---3--:R-:W-:Y:S02]  /*5d40*/  IMAD.MOV.U32 R146, RZ, RZ, R34 ;  /* 0x000000ffff927224 */ /* 0x008fe400078e0022 */
[----:B------:R-:W-:Y:S02]  /*5d50*/  IMAD.MOV.U32 R148, RZ, RZ, R32 ;  /* 0x000000ffff947224 */ /* 0x000fe400078e0020 */
[----:B-----5:R-:W-:-:S02]  /*5d60*/  IMAD.MOV.U32 R140, RZ, RZ, R26 ;  /* 0x000000ffff8c7224 */ /* 0x020fc400078e001a */
[----:B------:R-:W-:Y:S02]  /*5d70*/  IMAD.MOV.U32 R141, RZ, RZ, R24 ;  /* 0x000000ffff8d7224 */ /* 0x000fe400078e0018 */
[----:B------:R-:W-:Y:S02]  /*5d80*/  IMAD.MOV.U32 R138, RZ, RZ, R14 ;  /* 0x000000ffff8a7224 */ /* 0x000fe400078e000e */
[----:B------:R-:W-:Y:S02]  /*5d90*/  IMAD.MOV.U32 R139, RZ, RZ, R12 ;  /* 0x000000ffff8b7224 */ /* 0x000fe400078e000c */
[----:B----4-:R-:W-:Y:S02]  /*5da0*/  IMAD.MOV.U32 R132, RZ, RZ, R10 ;  /* 0x000000ffff847224 */ /* 0x010fe400078e000a */
[----:B------:R-:W-:Y:S02]  /*5db0*/  IMAD.MOV.U32 R128, RZ, RZ, R8 ;  /* 0x000000ffff807224 */ /* 0x000fe400078e0008 */
[----:B------:R-:W-:-:S02]  /*5dc0*/  IMAD.MOV.U32 R134, RZ, RZ, R6 ;  /* 0x000000ffff867224 */ /* 0x000fc400078e0006 */
[----:B------:R-:W-:Y:S01]  /*5dd0*/  IMAD.MOV.U32 R136, RZ, RZ, R4 ;  /* 0x000000ffff887224 */ /* 0x000fe200078e0004 */
[----:B------:R-:W-:Y:S06]  /*5de0*/  @!P5 BRA `(.L_x_1205) ;  /* 0x000000000004d947 */ /* 0x000fec0003800000 */
[----:B------:R-:W-:Y:S01]  /*5df0*/  BPT.TRAP 0x1 ;  /* 0x000000040000795c */ /* 0x000fe20000300000 */
.L_x_1205:
[----:B------:R-:W-:Y:S01]  /*5e00*/  IMAD R112, R19, 0x8, R18 ;  /* 0x0000000813707824 */ /* 0x000fe200078e0212 */
[----:B------:R-:W-:Y:S01]  /*5e10*/  SHF.L.U32 R133, R214, 0x1f, RZ ;  /* 0x0000001fd6857819 */ /* 0x000fe200000006ff */
[----:B------:R-:W0:Y:S01]  /*5e20*/  LDC R135, c[0x0][0x2e4] ;  /* 0x0000b900ff877b82 */ /* 0x000e220000000800 */
[----:B------:R-:W-:Y:S01]  /*5e30*/  BSSY B1, `(.L_x_1206) ;  /* 0x0000006000017945 */ /* 0x000fe20003800000 */
[----:B------:R-:W-:Y:S01]  /*5e40*/  IMAD.MOV.U32 R125, RZ, RZ, R40 ;  /* 0x000000ffff7d7224 */ /* 0x000fe200078e0028 */
[----:B------:R-:W1:Y:S05]  /*5e50*/  SYNCS.PHASECHK.TRANS64.TRYWAIT P3, [R112+URZ+0x28890], R133 ;  /* 0x02889085700075a7 */ /* 0x000e6a000806017f */
[----:B------:R-:W2:Y:S01]  /*5e60*/  LDC.64 R126, c[0x0][0x2f0] ;  /* 0x0000bc00ff7e7b82 */ /* 0x000ea20000000a00 */
[----:B0-----:R-:W-:Y:S01]  /*5e70*/  IMAD.IADD R137, R135, 0x1, -R102 ;  /* 0x0000000187897824 */ /* 0x001fe200078e0a66 */
[----:B-1----:R-:W-:Y:S06]  /*5e80*/  @!P3 BRA `(.L_x_1207) ;  /* 0x00000264007cb947 */ /* 0x002fec0003800000 */
.L_x_1527:
[----:B------:R-:W-:Y:S05]  /*5e90*/  BSYNC B1 ;  /* 0x0000000000017941 */ /* 0x000fea0003800000 */
.L_x_1206:
[----:B------:R-:W-:Y:S01]  /*5ea0*/  ISETP.GE.OR P3, PT, R209, R120, P0 ;  /* 0x00000078d100720c */ /* 0x000fe20000766670 */
[----:B------:R-:W-:-:S12]  /*5eb0*/  BSSY B1, `(.L_x_1208) ;  /* 0x00000f1000017945 */ /* 0x000fd80003800000 */
[----:B------:R-:W-:Y:S05]  /*5ec0*/  @P3 BRA `(.L_x_1209) ;  /* 0x0000000c00bc3947 */ /* 0x000fea0003800000 */
[-C--:B--2---:R-:W-:Y:S01]  /*5ed0*/  IMAD R36, R123, R126.reuse, RZ ;  /* 0x0000007e7b247224 */ /* 0x084fe200078e02ff */
[----:B------:R-:W-:Y:S01]  /*5ee0*/  ISETP.NE.AND P6, PT, R116, RZ, PT ;  /* 0x000000ff7400720c */ /* 0x000fe20003fc5270 */
[C---:B------:R-:W-:Y:S01]  /*5ef0*/  IMAD.WIDE.U32 R130, R209.reuse, R126, R124 ;  /* 0x0000007ed1827225 */ /* 0x040fe200078e007c */
[----:B------:R-:W-:Y:S03]  /*5f00*/  BSSY B2, `(.L_x_1210) ;  /* 0x00000e0000027945 */ /* 0x000fe60003800000 */
[----:B------:R-:W-:Y:S01]  /*5f10*/  IMAD R143, R209, R127, R36 ;  /* 0x0000007fd18f7224 */ /* 0x000fe200078e0224 */
[----:B------:R-:W-:Y:S02]  /*5f20*/  SEL R36, R102, R137, !P6 ;  /* 0x0000008966247207 */ /* 0x000fe40007000000 */
[----:B------:R-:W-:Y:S01]  /*5f30*/  IADD3 R142, P3, P4, R66, R130, R87 ;  /* 0x00000082428e7210 */ /* 0x000fe20007c7e057 */
[----:B------:R-:W-:Y:S01]  /*5f40*/  IMAD.IADD R143, R143, 0x1, R131 ;  /* 0x000000018f8f7824 */ /* 0x000fe200078e0283 */
[----:B------:R-:W-:-:S04]  /*5f50*/  SHF.R.S32.HI R37, RZ, 0x1f, R36 ;  /* 0x0000001fff257819 */ /* 0x000fc80000011424 */
[----:B------:R-:W-:Y:S02]  /*5f60*/  LEA.HI R37, R37, R36, RZ, 0x5 ;  /* 0x0000002425257211 */ /* 0x000fe400078f28ff */
[----:B------:R-:W-:Y:S02]  /*5f70*/  IADD3.X R150, R84, R143, R85, P3, P4 ;  /* 0x0000008f54967210 */ /* 0x000fe40001fe8455 */
[----:B------:R-:W-:-:S05]  /*5f80*/  LEA.HI.SX32 R37, R37, R88, 0x1b ;  /* 0x0000005825257211 */ /* 0x000fca00078fdaff */
[----:B------:R-:W-:-:S05]  /*5f90*/  IMAD.SHL.U32 R144, R37, 0x10, RZ ;  /* 0x0000001025907824 */ /* 0x000fca00078e00ff */
[----:B------:R-:W-:-:S04]  /*5fa0*/  LOP3.LUT R36, R107, 0x70, R144, 0xf8, !PT ;  /* 0x000000706b247812 */ /* 0x000fc800078ef890 */
[----:B------:R-:W-:-:S05]  /*5fb0*/  LOP3.LUT R37, R36, R101, RZ, 0x3c, !PT ;  /* 0x0000006524257212 */ /* 0x000fca00078e3cff */
[----:B------:R-:W-:Y:S02]  /*5fc0*/  IMAD.IADD R36, R220, 0x1, R37 ;  /* 0x00000001dc247824 */ /* 0x000fe400078e0225 */
        /* <DEDUP_REMOVED lines=10> */
[----:B------:R-:W-:Y:S01]  /*6070*/  IMAD.SHL.U32 R29, R157, 0x100, RZ ;  /* 0x000001009d1d7824 */ /* 0x000fe200078e00ff */
[----:B------:R-:W-:Y:S02]  /*6080*/  SHF.R.U32.HI R154, RZ, 0x8, R31 ;  /* 0x00000008ff9a7819 */ /* 0x000fe4000001161f */
[----:B------:R-:W-:Y:S02]  /*6090*/  SHF.R.U32.HI R149, RZ, 0x8, R35 ;  /* 0x00000008ff957819 */ /* 0x000fe40000011623 */
[----:B------:R-:W-:-:S02]  /*60a0*/  LOP3.LUT R30, R31, 0xff0000ff, RZ, 0xc0, !PT ;  /* 0xff0000ff1f1e7812 */ /* 0x000fc400078ec0ff */
[----:B------:R-:W-:Y:S01]  /*60b0*/  SHF.R.U32.HI R153, RZ, 0x10, R31 ;  /* 0x00000010ff997819 */ /* 0x000fe2000001161f */
[----:B------:R-:W-:Y:S01]  /*60c0*/  IMAD.SHL.U32 R31, R154, 0x100, RZ ;  /* 0x000001009a1f7824 */ /* 0x000fe200078e00ff */
[----:B------:R-:W-:Y:S01]  /*60d0*/  LOP3.LUT R28, R28, 0xff00, R29, 0xf8, !PT ;  /* 0x0000ff001c1c7812 */ /* 0x000fe200078ef81d */
[----:B------:R-:W-:Y:S01]  /*60e0*/  IMAD.U32 R29, R156, 0x10000, RZ ;  /* 0x000100009c1d7824 */ /* 0x000fe200078e00ff */
[----:B------:R-:W-:Y:S02]  /*60f0*/  LOP3.LUT R34, R35, 0xff0000ff, RZ, 0xc0, !PT ;  /* 0xff0000ff23227812 */ /* 0x000fe400078ec0ff */
[----:B------:R-:W-:Y:S01]  /*6100*/  SHF.R.U32.HI R155, RZ, 0x10, R35 ;  /* 0x00000010ff9b7819 */ /* 0x000fe20000011623 */
[----:B------:R-:W-:Y:S01]  /*6110*/  IMAD.SHL.U32 R35, R149, 0x100, RZ ;  /* 0x0000010095237824 */ /* 0x000fe200078e00ff */
[----:B------:R-:W-:Y:S02]  /*6120*/  SHF.R.U32.HI R152, RZ, 0x8, R33 ;  /* 0x00000008ff987819 */ /* 0x000fe40000011621 */
[----:B------:R-:W-:Y:S01]  /*6130*/  LOP3.LUT R31, R30, 0xff00, R31, 0xf8, !PT ;  /* 0x0000ff001e1f7812 */ /* 0x000fe200078ef81f */
[----:B------:R-:W-:Y:S01]  /*6140*/  IMAD.U32 R155, R155, 0x10000, RZ ;  /* 0x000100009b9b7824 */ /* 0x000fe200078e00ff */
[----:B------:R-:W-:-:S02]  /*6150*/  LOP3.LUT R32, R33, 0xff0000ff, RZ, 0xc0, !PT ;  /* 0xff0000ff21207812 */ /* 0x000fc400078ec0ff */
[----:B------:R-:W-:Y:S01]  /*6160*/  SHF.R.U32.HI R151, RZ, 0x10, R33 ;  /* 0x00000010ff977819 */ /* 0x000fe20000011621 */
[----:B------:R-:W-:Y:S01]  /*6170*/  IMAD.SHL.U32 R33, R152, 0x100, RZ ;  /* 0x0000010098217824 */ /* 0x000fe200078e00ff */
[----:B------:R-:W-:Y:S01]  /*6180*/  LOP3.LUT R30, R28, 0xff0000, R29, 0xf8, !PT ;  /* 0x00ff00001c1e7812 */ /* 0x000fe200078ef81d */
[----:B------:R-:W-:Y:S01]  /*6190*/  IMAD.U32 R28, R153, 0x10000, RZ ;  /* 0x00010000991c7824 */ /* 0x000fe200078e00ff */
[----:B------:R-:W-:Y:S02]  /*61a0*/  LOP3.LUT R154, R34, 0xff00, R35, 0xf8, !PT ;  /* 0x0000ff00229a7812 */ /* 0x000fe400078ef823 */
[----:B------:R-:W-:Y:S02]  /*61b0*/  F2FP.F16.E4M3.UNPACK_B R153, R148.H1 ;  /* 0x00000094ff99723e */ /* 0x000fe400030006ff */
[----:B--2---:R-:W-:Y:S02]  /*61c0*/  F2FP.F16.E4M3.UNPACK_B R149, R40.H1 ;  /* 0x00000028ff95723e */ /* 0x004fe400030006ff */
[----:B-1----:R-:W-:Y:S01]  /*61d0*/  F2FP.F16.E4M3.UNPACK_B R34, R36.H1 ;  /* 0x00000024ff22723e */ /* 0x002fe200030006ff */
[----:B------:R-:W-:Y:S01]  /*61e0*/  HADD2.F32 R29, -RZ, R153.H0_H0 ;  /* 0x20000099ff1d7230 */ /* 0x000fe20000004100 */
[----:B------:R-:W-:Y:S01]  /*61f0*/  LOP3.LUT R152, R32, 0xff00, R33, 0xf8, !PT ;  /* 0x0000ff0020987812 */ /* 0x000fe200078ef821 */
[----:B------:R-:W-:Y:S01]  /*6200*/  HADD2.F32 R33, -RZ, R149.H0_H0 ;  /* 0x20000095ff217230 */ /* 0x000fe20000004100 */
[----:B------:R-:W-:Y:S01]  /*6210*/  F2FP.F16.E4M3.UNPACK_B R35, R147.H1 ;  /* 0x00000093ff23723e */ /* 0x000fe200030006ff */
[----:B------:R-:W-:Y:S01]  /*6220*/  HADD2.F32 R32, -RZ, R34.H0_H0 ;  /* 0x20000022ff207230 */ /* 0x000fe20000004100 */
[----:B------:R-:W-:Y:S01]  /*6230*/  LOP3.LUT R28, R31, 0xff0000, R28, 0xf8, !PT ;  /* 0x00ff00001f1c7812 */ /* 0x000fe200078ef81c */
[----:B------:R-:W-:-:S02]  /*6240*/  IMAD.U32 R31, R151, 0x10000, RZ ;  /* 0x00010000971f7824 */ /* 0x000fc400078e00ff */
[CC--:B------:R-:W-:Y:S01]  /*6250*/  FMUL.FTZ R157, R33.reuse, R29.reuse ;  /* 0x0000001d219d7220 */ /* 0x0c0fe20000410000 */
[----:B------:R-:W-:Y:S02]  /*6260*/  HADD2.F32 R151, -RZ, R35.H0_H0 ;  /* 0x20000023ff977230 */ /* 0x000fe40000004100 */
[----:B------:R-:W-:Y:S01]  /*6270*/  FMUL.FTZ R156, R32, R29 ;  /* 0x0000001d209c7220 */ /* 0x000fe20000410000 */
[----:B------:R-:W-:Y:S01]  /*6280*/  LOP3.LUT R29, R154, 0xff0000, R155, 0xf8, !PT ;  /* 0x00ff00009a1d7812 */ /* 0x000fe200078ef89b */
[----:B------:R-:W-:Y:S01]  /*6290*/  HADD2.F32 R154, -RZ, R153.H1_H1 ;  /* 0x30000099ff9a7230 */ /* 0x000fe20000004100 */
        /* <DEDUP_REMOVED lines=9> */
[----:B------:R-:W-:Y:S01]  /*6330*/  HADD2.F32 R153, -RZ, R151.H0_H0 ;  /* 0x20000097ff997230 */ /* 0x000fe20000004100 */
[----:B------:R-:W-:Y:S01]  /*6340*/  F2FP.F16.E4M3.UNPACK_B R148, R147 ;  /* 0x00000093ff94723e */ /* 0x000fe200020006ff */
[-C--:B------:R-:W-:Y:S01]  /*6350*/  FMUL.FTZ R156, R149, R154.reuse ;  /* 0x0000009a959c7220 */ /* 0x080fe20000410000 */
[----:B------:R-:W-:Y:S01]  /*6360*/  FMUL.FTZ R154, R35, R154 ;  /* 0x0000009a239a7220 */ /* 0x000fe20000410000 */
[----:B------:R-:W-:-:S02]  /*6370*/  HADD2.F32 R147, -RZ, R40.H0_H0 ;  /* 0x20000028ff937230 */ /* 0x000fc40000004100 */
[----:B------:R-:W-:Y:S02]  /*6380*/  HADD2.F32 R34, -RZ, R36.H0_H0 ;  /* 0x20000024ff227230 */ /* 0x000fe40000004100 */
[-C--:B------:R-:W-:Y:S01]  /*6390*/  FFMA.FTZ R157, R35, R152.reuse, -R156 ;  /* 0x00000098239d7223 */ /* 0x080fe2000001089c */
[----:B------:R-:W-:Y:S01]  /*63a0*/  FFMA.FTZ R156, R149, R152, R154 ;  /* 0x00000098959c7223 */ /* 0x000fe2000001009a */
[----:B------:R-:W-:Y:S02]  /*63b0*/  HADD2.F32 R35, -RZ, R148.H0_H0 ;  /* 0x20000094ff237230 */ /* 0x000fe40000004100 */
[-C--:B------:R-:W-:Y:S01]  /*63c0*/  FMUL.FTZ R149, R147, R153.reuse ;  /* 0x0000009993957220 */ /* 0x080fe20000410000 */
[----:B------:R-:W-:Y:S01]  /*63d0*/  FMUL.FTZ R154, R34, R153 ;  /* 0x00000099229a7220 */ /* 0x000fe20000410000 */
[----:B------:R-:W-:Y:S01]  /*63e0*/  HADD2.F32 R151, -RZ, R151.H1_H1 ;  /* 0x30000097ff977230 */ /* 0x000fe20000004100 */
[----:B------:R-:W-:Y:S01]  /*63f0*/  F2FP.SATFINITE.E4M3.F32.PACK_AB_MERGE_C R33, R156, R33, RZ ;  /* 0x000000219c21723e */ /* 0x000fe200048070ff */
[----:B------:R-:W-:-:S02]  /*6400*/  HADD2.F32 R40, -RZ, R40.H1_H1 ;  /* 0x30000028ff287230 */ /* 0x000fc40000004100 */
[-C--:B------:R-:W-:Y:S01]  /*6410*/  FFMA.FTZ R152, R34, R35.reuse, -R149 ;  /* 0x0000002322987223 */ /* 0x080fe20000010895 */
[----:B------:R-:W-:Y:S01]  /*6420*/  FFMA.FTZ R154, R147, R35, R154 ;  /* 0x00000023939a7223 */ /* 0x000fe2000001009a */
[----:B------:R-:W-:Y:S01]  /*6430*/  HADD2.F32 R36, -RZ, R36.H1_H1 ;  /* 0x30000024ff247230 */ /* 0x000fe20000004100 */
[----:B------:R-:W-:Y:S01]  /*6440*/  F2FP.F16.E4M3.UNPACK_B R149, R146.H1 ;  /* 0x00000092ff95723e */ /* 0x000fe200030006ff */
[----:B------:R-:W-:Y:S02]  /*6450*/  HADD2.F32 R35, -RZ, R148.H1_H1 ;  /* 0x30000094ff237230 */ /* 0x000fe40000004100 */
[-C--:B------:R-:W-:Y:S01]  /*6460*/  FMUL.FTZ R153, R40, R151.reuse ;  /* 0x0000009728997220 */ /* 0x080fe20000410000 */
[----:B------:R-:W-:Y:S01]  /*6470*/  F2FP.F16.E4M3.UNPACK_B R147, R42.H1 ;  /* 0x0000002aff93723e */ /* 0x000fe200030006ff */
[C---:B------:R-:W-:Y:S01]  /*6480*/  FMUL.FTZ R155, R36.reuse, R151 ;  /* 0x00000097249b7220 */ /* 0x040fe20000410000 */
[----:B------:R-:W-:Y:S01]  /*6490*/  F2FP.F16.E4M3.UNPACK_B R148, R145.H1 ;  /* 0x00000091ff94723e */ /* 0x000fe200030006ff */
[----:B------:R-:W-:Y:S01]  /*64a0*/  FFMA.FTZ R153, R36, R35, -R153 ;  /* 0x0000002324997223 */ /* 0x000fe20000010899 */
[----:B------:R-:W-:Y:S01]  /*64b0*/  F2FP.F16.E4M3.UNPACK_B R34, R38.H1 ;  /* 0x00000026ff22723e */ /* 0x000fe200030006ff */
[----:B------:R-:W-:-:S02]  /*64c0*/  HADD2.F32 R151, -RZ, R149.H0_H0 ;  /* 0x20000095ff977230 */ /* 0x000fc40000004100 */
[----:B------:R-:W-:Y:S01]  /*64d0*/  FFMA.FTZ R155, R40, R35, R155 ;  /* 0x00000023289b7223 */ /* 0x000fe2000001009b */
[----:B------:R-:W-:Y:S01]  /*64e0*/  HADD2.F32 R36, -RZ, R147.H0_H0 ;  /* 0x20000093ff247230 */ /* 0x000fe20000004100 */
[----:B------:R-:W-:Y:S01]  /*64f0*/  F2FP.F16.E4M3.UNPACK_B R146, R146 ;  /* 0x00000092ff92723e */ /* 0x000fe200020006ff */
[----:B------:R-:W-:Y:S01]  /*6500*/  HADD2.F32 R35, -RZ, R34.H0_H0 ;  /* 0x20000022ff237230 */ /* 0x000fe20000004100 */
[----:B------:R-:W-:Y:S01]  /*6510*/  F2FP.F16.E4M3.UNPACK_B R42, R42 ;  /* 0x0000002aff2a723e */ /* 0x000fe200020006ff */
[----:B------:R-:W-:Y:S02]  /*6520*/  HADD2.F32 R40, -RZ, R148.H0_H0 ;  /* 0x20000094ff287230 */ /* 0x000fe40000004100 */
[-C--:B------:R-:W-:Y:S01]  /*6530*/  FMUL.FTZ R158, R36, R151.reuse ;  /* 0x00000097249e7220 */ /* 0x080fe20000410000 */
[----:B------:R-:W-:Y:S02]  /*6540*/  HADD2.F32 R149, -RZ, R149.H1_H1 ;  /* 0x30000095ff957230 */ /* 0x000fe40000004100 */
[----:B------:R-:W-:Y:S01]  /*6550*/  FMUL.FTZ R151, R35, R151 ;  /* 0x0000009723977220 */ /* 0x000fe20000410000 */
[----:B------:R-:W-:-:S02]  /*6560*/  HADD2.F32 R147, -RZ, R147.H1_H1 ;  /* 0x30000093ff937230 */ /* 0x000fc40000004100 */
[----:B------:R-:W-:Y:S01]  /*6570*/  FFMA.FTZ R158, R35, R40, -R158 ;  /* 0x00000028239e7223 */ /* 0x000fe2000001089e */
[----:B------:R-:W-:Y:S01]  /*6580*/  HADD2.F32 R34, -RZ, R34.H1_H1 ;  /* 0x30000022ff227230 */ /* 0x000fe20000004100 */
[----:B------:R-:W-:Y:S01]  /*6590*/  F2FP.F16.E4M3.UNPACK_B R38, R38 ;  /* 0x00000026ff26723e */ /* 0x000fe200020006ff */
[----:B------:R-:W-:Y:S02]  /*65a0*/  HADD2.F32 R148, -RZ, R148.H1_H1 ;  /* 0x30000094ff947230 */ /* 0x000fe40000004100 */
[-C--:B------:R-:W-:Y:S01]  /*65b0*/  FMUL.FTZ R35, R147, R149.reuse ;  /* 0x0000009593237220 */ /* 0x080fe20000410000 */
[----:B------:R-:W-:Y:S01]  /*65c0*/  FFMA.FTZ R160, R36, R40, R151 ;  /* 0x0000002824a07223 */ /* 0x000fe20000010097 */
[C---:B------:R-:W-:Y:S01]  /*65d0*/  FMUL.FTZ R162, R34.reuse, R149 ;  /* 0x0000009522a27220 */ /* 0x040fe20000410000 */
[----:B------:R-:W-:Y:S02]  /*65e0*/  HADD2.F32 R40, -RZ, R146.H0_H0 ;  /* 0x20000092ff287230 */ /* 0x000fe40000004100 */
[----:B------:R-:W-:Y:S01]  /*65f0*/  FFMA.FTZ R163, R34, R148, -R35 ;  /* 0x0000009422a37223 */ /* 0x000fe20000010823 */
[----:B------:R-:W-:Y:S01]  /*6600*/  F2FP.F16.E4M3.UNPACK_B R145, R145 ;  /* 0x00000091ff91723e */ /* 0x000fe200020006ff */
[----:B------:R-:W-:-:S02]  /*6610*/  HADD2.F32 R35, -RZ, R42.H0_H0 ;  /* 0x2000002aff237230 */ /* 0x000fc40000004100 */
[----:B------:R-:W-:Y:S01]  /*6620*/  FFMA.FTZ R165, R147, R148, R162 ;  /* 0x0000009493a57223 */ /* 0x000fe200000100a2 */
[----:B------:R-:W-:Y:S01]  /*6630*/  HADD2.F32 R34, -RZ, R38.H0_H0 ;  /* 0x20000026ff227230 */ /* 0x000fe20000004100 */
[----:B------:R-:W-:Y:S01]  /*6640*/  F2FP.SATFINITE.E4M3.F32.PACK_AB_MERGE_C R32, R157, R32, RZ ;  /* 0x000000209d20723e */ /* 0x000fe200048070ff */
[----:B------:R-:W-:Y:S02]  /*6650*/  HADD2.F32 R36, -RZ, R145.H0_H0 ;  /* 0x20000091ff247230 */ /* 0x000fe40000004100 */
[-C--:B------:R-:W-:Y:S01]  /*6660*/  FMUL.FTZ R149, R35, R40.reuse ;  /* 0x0000002823957220 */ /* 0x080fe20000410000 */
[----:B------:R-:W-:Y:S02]  /*6670*/  HADD2.F32 R147, -RZ, R146.H1_H1 ;  /* 0x30000092ff937230 */ /* 0x000fe40000004100 */
[----:B------:R-:W-:Y:S01]  /*6680*/  FMUL.FTZ R40, R34, R40 ;  /* 0x0000002822287220 */ /* 0x000fe20000410000 */
[----:B------:R-:W-:Y:S01]  /*6690*/  HADD2.F32 R42, -RZ, R42.H1_H1 ;  /* 0x3000002aff2a7230 */ /* 0x000fe20000004100 */
[----:B------:R-:W-:Y:S01]  /*66a0*/  F2FP.F16.E4M3.UNPACK_B R148, R31 ;  /* 0x0000001fff94723e */ /* 0x000fe200020006ff */
[----:B------:R-:W-:-:S02]  /*66b0*/  HADD2.F32 R38, -RZ, R38.H1_H1 ;  /* 0x30000026ff267230 */ /* 0x000fc40000004100 */
[----:B------:R-:W-:Y:S01]  /*66c0*/  FFMA.FTZ R151, R35, R36, R40 ;  /* 0x0000002423977223 */ /* 0x000fe20000010028 */
[----:B------:R-:W-:Y:S02]  /*66d0*/  HADD2.F32 R145, -RZ, R145.H1_H1 ;  /* 0x30000091ff917230 */ /* 0x000fe40000004100 */
[-C--:B------:R-:W-:Y:S01]  /*66e0*/  FMUL.FTZ R159, R42, R147.reuse ;  /* 0x000000932a9f7220 */ /* 0x080fe20000410000 */
[----:B------:R-:W-:Y:S01]  /*66f0*/  F2FP.SATFINITE.E4M3.F32.PACK_AB_MERGE_C R40, R155, R154, R33 ;  /* 0x0000009a9b28723e */ /* 0x000fe20004807021 */
[----:B------:R-:W-:Y:S01]  /*6700*/  FMUL.FTZ R161, R38, R147 ;  /* 0x0000009326a17220 */ /* 0x000fe20000410000 */
[----:B------:R-:W-:Y:S01]  /*6710*/  F2FP.F16.E4M3.UNPACK_B R33, R37 ;  /* 0x00000025ff21723e */ /* 0x000fe200020006ff */
[----:B------:R-:W-:Y:S01]  /*6720*/  FFMA.FTZ R147, R34, R36, -R149 ;  /* 0x0000002422937223 */ /* 0x000fe20000010895 */
[----:B------:R-:W-:Y:S01]  /*6730*/  FFMA.FTZ R38, R38, R145, -R159 ;  /* 0x0000009126267223 */ /* 0x000fe2000001089f */
[----:B------:R-:W-:Y:S01]  /*6740*/  F2FP.SATFINITE.E4M3.F32.PACK_AB_MERGE_C R158, R163, R158, RZ ;  /* 0x0000009ea39e723e */ /* 0x000fe200048070ff */
[----:B------:R-:W-:Y:S01]  /*6750*/  HADD2.F32 R149, -RZ, R148.H0_H0 ;  /* 0x20000094ff957230 */ /* 0x000fe20000004100 */
[----:B------:R-:W-:Y:S01]  /*6760*/  F2FP.F16.E4M3.UNPACK_B R34, R41 ;  /* 0x00000029ff22723e */ /* 0x000fe200020006ff */
[----:B------:R-:W-:Y:S01]  /*6770*/  FFMA.FTZ R42, R42, R145, R161 ;  /* 0x000000912a2a7223 */ /* 0x000fe200000100a1 */
[----:B------:R-:W-:Y:S01]  /*6780*/  F2FP.SATFINITE.E4M3.F32.PACK_AB_MERGE_C R36, R153, R152, R32 ;  /* 0x000000989924723e */ /* 0x000fe20004807020 */
[----:B------:R-:W-:Y:S01]  /*6790*/  HADD2.F32 R32, -RZ, R33.H0_H0 ;  /* 0x20000021ff207230 */ /* 0x000fe20000004100 */
[----:B------:R-:W-:Y:S01]  /*67a0*/  F2FP.F16.E4M3.UNPACK_B R146, R30 ;  /* 0x0000001eff92723e */ /* 0x000fe200020006ff */
[--C-:B------:R-:W-:Y:S01]  /*67b0*/  HADD2.F32 R35, -RZ, R34.reuse.H0_H0 ;  /* 0x20000022ff237230 */ /* 0x100fe20000004100 */
[----:B------:R-:W-:Y:S01]  /*67c0*/  F2FP.SATFINITE.E4M3.F32.PACK_AB_MERGE_C R38, R38, R147, R158 ;  /* 0x000000932626723e */ /* 0x000fe2000480709e */
[----:B------:R-:W-:Y:S01]  /*67d0*/  HADD2.F32 R145, -RZ, R34.H1_H1 ;  /* 0x30000022ff917230 */ /* 0x000fe20000004100 */
[----:B------:R-:W-:Y:S01]  /*67e0*/  F2FP.SATFINITE.E4M3.F32.PACK_AB_MERGE_C R160, R165, R160, RZ ;  /* 0x000000a0a5a0723e */ /* 0x000fe200048070ff */
[----:B------:R-:W-:-:S02]  /*67f0*/  HADD2.F32 R147, -RZ, R146.H0_H0 ;  /* 0x20000092ff937230 */ /* 0x000fc40000004100 */
[----:B------:R-:W-:Y:S01]  /*6800*/  FMUL.FTZ R152, R32, R149 ;  /* 0x0000009520987220 */ /* 0x000fe20000410000 */
[----:B------:R-:W-:Y:S01]  /*6810*/  HADD2.F32 R148, -RZ, R148.H1_H1 ;  /* 0x30000094ff947230 */ /* 0x000fe20000004100 */
[----:B------:R-:W-:Y:S01]  /*6820*/  F2FP.SATFINITE.E4M3.F32.PACK_AB_MERGE_C R42, R42, R151, R160 ;  /* 0x000000972a2a723e */ /* 0x000fe200048070a0 */
[----:B------:R-:W-:Y:S02]  /*6830*/  HADD2.F32 R34, -RZ, R33.H1_H1 ;  /* 0x30000021ff227230 */ /* 0x000fe40000004100 */
[C---:B------:R-:W-:Y:S01]  /*6840*/  FMUL.FTZ R151, R35.reuse, R149 ;  /* 0x0000009523977220 */ /* 0x040fe20000410000 */
[-C--:B------:R-:W-:Y:S01]  /*6850*/  FFMA.FTZ R33, R35, R147.reuse, R152 ;  /* 0x0000009323217223 */ /* 0x080fe20000010098 */
[----:B------:R-:W-:Y:S02]  /*6860*/  HADD2.F32 R146, -RZ, R146.H1_H1 ;  /* 0x30000092ff927230 */ /* 0x000fe40000004100 */
[CC--:B------:R-:W-:Y:S01]  /*6870*/  FMUL.FTZ R35, R145.reuse, R148.reuse ;  /* 0x0000009491237220 */ /* 0x0c0fe20000410000 */
[----:B------:R-:W-:Y:S01]  /*6880*/  FFMA.FTZ R32, R32, R147, -R151 ;  /* 0x0000009320207223 */ /* 0x000fe20000010897 */
[C---:B------:R-:W-:Y:S01]  /*6890*/  FMUL.FTZ R148, R34.reuse, R148 ;  /* 0x0000009422947220 */ /* 0x040fe20000410000 */
[----:B------:R-:W-:Y:S01]  /*68a0*/  F2FP.F16.E4M3.UNPACK_B R41, R41.H1 ;  /* 0x00000029ff29723e */ /* 0x000fe200030006ff */
[-C--:B------:R-:W-:Y:S01]  /*68b0*/  FFMA.FTZ R151, R34, R146.reuse, -R35 ;  /* 0x0000009222977223 */ /* 0x080fe20000010823 */
[----:B------:R-:W-:Y:S01]  /*68c0*/  F2FP.F16.E4M3.UNPACK_B R35, R31.H1 ;  /* 0x0000001fff23723e */ /* 0x000fe200030006ff */
[----:B------:R-:W-:Y:S01]  /*68d0*/  FFMA.FTZ R154, R145, R146, R148 ;  /* 0x00000092919a7223 */ /* 0x000fe20000010094 */
[----:B------:R-:W-:Y:S01]  /*68e0*/  F2FP.F16.E4M3.UNPACK_B R37, R37.H1 ;  /* 0x00000025ff25723e */ /* 0x000fe200030006ff */
[----:B------:R-:W-:Y:S01]  /*68f0*/  HADD2.F32 R34, -RZ, R41.H0_H0 ;  /* 0x20000029ff227230 */ /* 0x000fe20000004100 */
[----:B------:R-:W-:Y:S01]  /*6900*/  F2FP.F16.E4M3.UNPACK_B R30, R30.H1 ;  /* 0x0000001eff1e723e */ /* 0x000fe200030006ff */
[----:B------:R-:W-:Y:S01]  /*6910*/  HADD2.F32 R145, -RZ, R35.H0_H0 ;  /* 0x20000023ff917230 */ /* 0x000fe20000004100 */
[----:B------:R-:W-:Y:S01]  /*6920*/  F2FP.F16.E4M3.UNPACK_B R147, R29 ;  /* 0x0000001dff93723e */ /* 0x000fe200020006ff */
[----:B------:R-:W-:-:S02]  /*6930*/  HADD2.F32 R31, -RZ, R37.H0_H0 ;  /* 0x20000025ff1f7230 */ /* 0x000fc40000004100 */
[----:B------:R-:W-:Y:S02]  /*6940*/  HADD2.F32 R41, -RZ, R41.H1_H1 ;  /* 0x30000029ff297230 */ /* 0x000fe40000004100 */
[-C--:B------:R-:W-:Y:S01]  /*6950*/  FMUL.FTZ R152, R34, R145.reuse ;  /* 0x0000009122987220 */ /* 0x080fe20000410000 */
[----:B------:R-:W-:Y:S02]  /*6960*/  HADD2.F32 R148, -RZ, R35.H1_H1 ;  /* 0x30000023ff947230 */ /* 0x000fe40000004100 */
[----:B------:R-:W-:Y:S01]  /*6970*/  FMUL.FTZ R145, R31, R145 ;  /* 0x000000911f917220 */ /* 0x000fe20000410000 */
[----:B------:R-:W-:Y:S02]  /*6980*/  HADD2.F32 R37, -RZ, R37.H1_H1 ;  /* 0x30000025ff257230 */ /* 0x000fe40000004100 */
[--C-:B------:R-:W-:Y:S02]  /*6990*/  HADD2.F32 R35, -RZ, R30.reuse.H0_H0 ;  /* 0x2000001eff237230 */ /* 0x100fe40000004100 */
[----:B------:R-:W-:-:S02]  /*69a0*/  HADD2.F32 R146, -RZ, R30.H1_H1 ;  /* 0x3000001eff927230 */ /* 0x000fc40000004100 */
[-C--:B------:R-:W-:Y:S01]  /*69b0*/  FMUL.FTZ R30, R41, R148.reuse ;  /* 0x00000094291e7220 */ /* 0x080fe20000410000 */
[----:B------:R-:W-:Y:S01]  /*69c0*/  FMUL.FTZ R148, R37, R148 ;  /* 0x0000009425947220 */ /* 0x000fe20000410000 */
[-C--:B------:R-:W-:Y:S01]  /*69d0*/  FFMA.FTZ R153, R31, R35.reuse, -R152 ;  /* 0x000000231f997223 */ /* 0x080fe20000010898 */
[----:B------:R-:W-:Y:S01]  /*69e0*/  FFMA.FTZ R155, R34, R35, R145 ;  /* 0x00000023229b7223 */ /* 0x000fe20000010091 */
[-C--:B------:R-:W-:Y:S01]  /*69f0*/  FFMA.FTZ R156, R37, R146.reuse, -R30 ;  /* 0x00000092259c7223 */ /* 0x080fe2000001081e */
[----:B------:R-:W-:Y:S01]  /*6a00*/  F2FP.F16.E4M3.UNPACK_B R35, R43 ;  /* 0x0000002bff23723e */ /* 0x000fe200020006ff */
[----:B------:R-:W-:Y:S01]  /*6a10*/  FFMA.FTZ R158, R41, R146, R148 ;  /* 0x00000092299e7223 */ /* 0x000fe20000010094 */
[----:B------:R-:W-:Y:S01]  /*6a20*/  F2FP.F16.E4M3.UNPACK_B R30, R39 ;  /* 0x00000027ff1e723e */ /* 0x000fe200020006ff */
[----:B------:R-:W-:Y:S01]  /*6a30*/  HADD2.F32 R152, -RZ, R147.H0_H0 ;  /* 0x20000093ff987230 */ /* 0x000fe20000004100 */
[----:B------:R-:W-:Y:S01]  /*6a40*/  F2FP.F16.E4M3.UNPACK_B R43, R43.H1 ;  /* 0x0000002bff2b723e */ /* 0x000fe200030006ff */
[--C-:B------:R-:W-:Y:S01]  /*6a50*/  HADD2.F32 R37, -RZ, R35.reuse.H0_H0 ;  /* 0x20000023ff257230 */ /* 0x100fe20000004100 */
[----:B------:R-:W-:Y:S01]  /*6a60*/  F2FP.F16.E4M3.UNPACK_B R148, R29.H1 ;  /* 0x0000001dff94723e */ /* 0x000fe200030006ff */
[----:B------:R-:W-:Y:S01]  /*6a70*/  HADD2.F32 R31, -RZ, R30.H0_H0 ;  /* 0x2000001eff1f7230 */ /* 0x000fe20000004100 */
[----:B------:R-:W-:Y:S01]  /*6a80*/  F2FP.F16.E4M3.UNPACK_B R39, R39.H1 ;  /* 0x00000027ff27723e */ /* 0x000fe200030006ff */
[----:B------:R-:W-:Y:S01]  /*6a90*/  HADD2.F32 R35, -RZ, R35.H1_H1 ;  /* 0x30000023ff237230 */ /* 0x000fe20000004100 */
[-C--:B------:R-:W-:Y:S01]  /*6aa0*/  F2FP.F16.E4M3.UNPACK_B R29, R28.reuse ;  /* 0x0000001cff1d723e */ /* 0x080fe200020006ff */
[----:B------:R-:W-:Y:S01]  /*6ab0*/  HADD2.F32 R149, -RZ, R148.H0_H0 ;  /* 0x20000094ff957230 */ /* 0x000fe20000004100 */
[----:B------:R-:W-:Y:S01]  /*6ac0*/  F2FP.F16.E4M3.UNPACK_B R41, R28.H1 ;  /* 0x0000001cff29723e */ /* 0x000fe200030006ff */
[----:B------:R-:W-:-:S02]  /*6ad0*/  HADD2.F32 R28, -RZ, R43.H0_H0 ;  /* 0x2000002bff1c7230 */ /* 0x000fc40000004100 */
[-C--:B------:R-:W-:Y:S01]  /*6ae0*/  FMUL.FTZ R160, R37, R152.reuse ;  /* 0x0000009825a07220 */ /* 0x080fe20000410000 */
[----:B------:R-:W-:Y:S02]  /*6af0*/  HADD2.F32 R34, -RZ, R39.H0_H0 ;  /* 0x20000027ff227230 */ /* 0x000fe40000004100 */
[----:B------:R-:W-:Y:S01]  /*6b00*/  FMUL.FTZ R152, R31, R152 ;  /* 0x000000981f987220 */ /* 0x000fe20000410000 */
[----:B------:R-:W-:Y:S02]  /*6b10*/  HADD2.F32 R146, -RZ, R29.H0_H0 ;  /* 0x2000001dff927230 */ /* 0x000fe40000004100 */
[-C--:B------:R-:W-:Y:S01]  /*6b20*/  FMUL.FTZ R157, R28, R149.reuse ;  /* 0x000000951c9d7220 */ /* 0x080fe20000410000 */
[----:B------:R-:W-:Y:S02]  /*6b30*/  HADD2.F32 R145, -RZ, R41.H0_H0 ;  /* 0x20000029ff917230 */ /* 0x000fe40000004100 */
[----:B------:R-:W-:Y:S01]  /*6b40*/  FMUL.FTZ R149, R34, R149 ;  /* 0x0000009522957220 */ /* 0x000fe20000410000 */
[----:B------:R-:W-:-:S02]  /*6b50*/  HADD2.F32 R43, -RZ, R43.H1_H1 ;  /* 0x3000002bff2b7230 */ /* 0x000fc40000004100 */
[-C--:B------:R-:W-:Y:S01]  /*6b60*/  FFMA.FTZ R160, R31, R146.reuse, -R160 ;  /* 0x000000921fa07223 */ /* 0x080fe200000108a0 */
[----:B------:R-:W-:Y:S02]  /*6b70*/  HADD2.F32 R148, -RZ, R148.H1_H1 ;  /* 0x30000094ff947230 */ /* 0x000fe40000004100 */
[----:B------:R-:W-:Y:S01]  /*6b80*/  FFMA.FTZ R152, R37, R146, R152 ;  /* 0x0000009225987223 */ /* 0x000fe20000010098 */
[----:B------:R-:W-:Y:S02]  /*6b90*/  HADD2.F32 R39, -RZ, R39.H1_H1 ;  /* 0x30000027ff277230 */ /* 0x000fe40000004100 */
[----:B------:R-:W-:Y:S01]  /*6ba0*/  FFMA.FTZ R149, R28, R145, R149 ;  /* 0x000000911c957223 */ /* 0x000fe20000010095 */
[----:B------:R-:W-:Y:S02]  /*6bb0*/  HADD2.F32 R147, -RZ, R147.H1_H1 ;  /* 0x30000093ff937230 */ /* 0x000fe40000004100 */
[----:B------:R-:W-:Y:S01]  /*6bc0*/  FMUL.FTZ R146, R43, R148 ;  /* 0x000000942b927220 */ /* 0x000fe20000410000 */
[----:B------:R-:W-:-:S02]  /*6bd0*/  HADD2.F32 R30, -RZ, R30.H1_H1 ;  /* 0x3000001eff1e7230 */ /* 0x000fc40000004100 */
[----:B------:R-:W-:Y:S01]  /*6be0*/  FMUL.FTZ R148, R39, R148 ;  /* 0x0000009427947220 */ /* 0x000fe20000410000 */
[----:B------:R-:W-:Y:S02]  /*6bf0*/  HADD2.F32 R28, -RZ, R41.H1_H1 ;  /* 0x30000029ff1c7230 */ /* 0x000fe40000004100 */
[----:B------:R-:W-:Y:S01]  /*6c00*/  FFMA.FTZ R157, R34, R145, -R157 ;  /* 0x00000091229d7223 */ /* 0x000fe2000001089d */
[----:B------:R-:W-:Y:S02]  /*6c10*/  HADD2.F32 R29, -RZ, R29.H1_H1 ;  /* 0x3000001dff1d7230 */ /* 0x000fe40000004100 */
[-C--:B------:R-:W-:Y:S01]  /*6c20*/  FMUL.FTZ R31, R35, R147.reuse ;  /* 0x00000093231f7220 */ /* 0x080fe20000410000 */
[C---:B------:R-:W-:Y:S01]  /*6c30*/  FMUL.FTZ R34, R30.reuse, R147 ;  /* 0x000000931e227220 */ /* 0x040fe20000410000 */
[-C--:B------:R-:W-:Y:S01]  /*6c40*/  FFMA.FTZ R146, R39, R28.reuse, -R146 ;  /* 0x0000001c27927223 */ /* 0x080fe20000010892 */
[----:B------:R-:W-:Y:S01]  /*6c50*/  FFMA.FTZ R148, R43, R28, R148 ;  /* 0x0000001c2b947223 */ /* 0x000fe20000010094 */
[-C--:B------:R-:W-:Y:S01]  /*6c60*/  FFMA.FTZ R31, R30, R29.reuse, -R31 ;  /* 0x0000001d1e1f7223 */ /* 0x080fe2000001081f */
[----:B------:R-:W-:Y:S01]  /*6c70*/  FFMA.FTZ R29, R35, R29, R34 ;  /* 0x0000001d231d7223 */ /* 0x000fe20000010022 */
[----:B------:R-:W-:-:S02]  /*6c80*/  F2FP.SATFINITE.E4M3.F32.PACK_AB_MERGE_C R153, R156, R153, RZ ;  /* 0x000000999c99723e */ /* 0x000fc400048070ff */
[----:B------:R-:W-:Y:S02]  /*6c90*/  F2FP.SATFINITE.E4M3.F32.PACK_AB_MERGE_C R146, R146, R157, RZ ;  /* 0x0000009d9292723e */ /* 0x000fe400048070ff */
[----:B------:R-:W-:Y:S02]  /*6ca0*/  F2FP.SATFINITE.E4M3.F32.PACK_AB_MERGE_C R155, R158, R155, RZ ;  /* 0x0000009b9e9b723e */ /* 0x000fe400048070ff */
[----:B------:R-:W-:Y:S02]  /*6cb0*/  F2FP.SATFINITE.E4M3.F32.PACK_AB_MERGE_C R148, R148, R149, RZ ;  /* 0x000000959494723e */ /* 0x000fe400048070ff */
[----:B------:R-:W-:Y:S02]  /*6cc0*/  F2FP.SATFINITE.E4M3.F32.PACK_AB_MERGE_C R37, R151, R32, R153 ;  /* 0x000000209725723e */ /* 0x000fe40004807099 */
[----:B------:R-:W-:Y:S02]  /*6cd0*/  F2FP.SATFINITE.E4M3.F32.PACK_AB_MERGE_C R39, R31, R160, R146 ;  /* 0x000000a01f27723e */ /* 0x000fe40004807092 */
[----:B------:R-:W-:-:S02]  /*6ce0*/  F2FP.SATFINITE.E4M3.F32.PACK_AB_MERGE_C R41, R154, R33, R155 ;  /* 0x000000219a29723e */ /* 0x000fc4000480709b */
[----:B------:R-:W-:-:S07]  /*6cf0*/  F2FP.SATFINITE.E4M3.F32.PACK_AB_MERGE_C R43, R29, R152, R148 ;  /* 0x000000981d2b723e */ /* 0x000fce0004807094 */
.L_x_1211:
[----:B------:R-:W-:Y:S05]  /*6d00*/  BSYNC B2 ;  /* 0x0000000000027941 */ /* 0x000fea0003800000 */
.L_x_1210:
        /* <DEDUP_REMOVED lines=11> */
.L_x_1209:
[----:B------:R-:W-:Y:S05]  /*6dc0*/  BSYNC B1 ;  /* 0x0000000000017941 */ /* 0x000fea0003800000 */
.L_x_1208:
[----:B------:R-:W-:Y:S01]  /*6dd0*/  ISETP.GE.OR P3, PT, R231, R120, P0 ;  /* 0x00000078e700720c */ /* 0x000fe20000766670 */
[----:B------:R-:W-:-:S12]  /*6de0*/  BSSY B1, `(.L_x_1212) ;  /* 0x00000f2000017945 */ /* 0x000fd80003800000 */
[----:B------:R-:W-:Y:S05]  /*6df0*/  @P3 BRA `(.L_x_1213) ;  /* 0x0000000c00c03947 */ /* 0x000fea0003800000 */
[----:B-1----:R-:W-:Y:S01]  /*6e00*/  SHF.R.S32.HI R29, RZ, 0x1f, R231 ;  /* 0x0000001fff1d7819 */ /* 0x002fe200000114e7 */
[-C--:B--2---:R-:W-:Y:S01]  /*6e10*/  IMAD.WIDE.U32 R36, R231, R126.reuse, R124 ;  /* 0x0000007ee7247225 */ /* 0x084fe200078e007c */
[----:B------:R-:W-:Y:S01]  /*6e20*/  ISETP.NE.AND P6, PT, R116, RZ, PT ;  /* 0x000000ff7400720c */ /* 0x000fe20003fc5270 */
[----:B------:R-:W-:Y:S02]  /*6e30*/  BSSY B2, `(.L_x_1214) ;  /* 0x00000e1000027945 */ /* 0x000fe40003800000 */
[----:B------:R-:W-:Y:S01]  /*6e40*/  IMAD R28, R29, R126, RZ ;  /* 0x0000007e1d1c7224 */ /* 0x000fe200078e02ff */
[----:B------:R-:W-:-:S03]  /*6e50*/  IADD3 R38, P3, P4, R66, R36, R87 ;  /* 0x0000002442267210 */ /* 0x000fc60007c7e057 */
[----:B------:R-:W-:Y:S01]  /*6e60*/  IMAD R39, R231, R127, R28 ;  /* 0x0000007fe7277224 */ /* 0x000fe200078e021c */
[----:B------:R-:W-:-:S03]  /*6e70*/  SEL R28, R102, R137, !P6 ;  /* 0x00000089661c7207 */ /* 0x000fc60007000000 */
[----:B------:R-:W-:Y:S01]  /*6e80*/  IMAD.IADD R39, R37, 0x1, R39 ;  /* 0x0000000125277824 */ /* 0x000fe200078e0227 */
[----:B------:R-:W-:-:S04]  /*6e90*/  SHF.R.S32.HI R29, RZ, 0x1f, R28 ;  /* 0x0000001fff1d7819 */ /* 0x000fc8000001141c */
[----:B------:R-:W-:Y:S02]  /*6ea0*/  LEA.HI R29, R29, R28, RZ, 0x5 ;  /* 0x0000001c1d1d7211 */ /* 0x000fe400078f28ff */
[----:B------:R-:W-:Y:S02]  /*6eb0*/  IADD3.X R43, R84, R39, R85, P3, P4 ;  /* 0x00000027542b7210 */ /* 0x000fe40001fe8455 */
[----:B------:R-:W-:-:S05]  /*6ec0*/  LEA.HI.SX32 R29, R29, R88, 0x1b ;  /* 0x000000581d1d7211 */ /* 0x000fca00078fdaff */
[----:B------:R-:W-:Y:S02]  /*6ed0*/  IMAD.SHL.U32 R40, R29, 0x10, RZ ;  /* 0x000000101d287824 */ /* 0x000fe400078e00ff */
[----:B------:R-:W-:-:S03]  /*6ee0*/  IMAD R29, R19, 0x6000, R82 ;  /* 0x00006000131d7824 */ /* 0x000fc600078e0252 */
[----:B------:R-:W-:Y:S01]  /*6ef0*/  LOP3.LUT R28, R105, 0x70, R40, 0xf8, !PT ;  /* 0x00000070691c7812 */ /* 0x000fe200078ef828 */
[----:B------:R-:W-:-:S03]  /*6f00*/  IMAD.IADD R29, R18, 0x1, R29 ;  /* 0x00000001121d7824 */ /* 0x000fc600078e021d */
[----:B------:R-:W-:-:S05]  /*6f10*/  LOP3.LUT R28, R28, R99, RZ, 0x3c, !PT ;  /* 0x000000631c1c7212 */ /* 0x000fca00078e3cff */
[----:B------:R-:W-:-:S04]  /*6f20*/  IMAD.IADD R28, R223, 0x1, R28 ;  /* 0x00000001df1c7824 */ /* 0x000fc800078e021c */
[----:B------:R-:W-:-:S04]  /*6f30*/  IMAD R31, R19, 0x6000, R28 ;  /* 0x00006000131f7824 */ /* 0x000fc800078e021c */
[----:B------:R-:W-:Y:S02]  /*6f40*/  IMAD.IADD R32, R18, 0x1, R31 ;  /* 0x0000000112207824 */ /* 0x000fe400078e021f */
[----:B------:R-:W1:Y:S04]  /*6f50*/  LDS.128 R28, [R29+0x1c400] ;  /* 0x01c400001d1c7984 */ /* 0x000e680000000c00 */
[----:B------:R-:W2:Y:S01]  /*6f60*/  LDS.128 R32, [R32+0x1c400] ;  /* 0x01c4000020207984 */ /* 0x000ea20000000c00 */
[----:B------:R-:W-:Y:S05]  /*6f70*/  @P2 BRA `(.L_x_1215) ;  /* 0x0000000c00302947 */ /* 0x000fea0003800000 */
[----:B------:R-:W-:Y:S02]  /*6f80*/  SHF.R.U32.HI R12, RZ, 0x8, R13 ;  /* 0x00000008ff0c7819 */ /* 0x000fe4000001160d */
[----:B------:R-:W-:Y:S02]  /*6f90*/  SHF.R.U32.HI R26, RZ, 0x8, R27 ;  /* 0x00000008ff1a7819 */ /* 0x000fe4000001161b */
[----:B------:R-:W-:Y:S01]  /*6fa0*/  SHF.R.U32.HI R24, RZ, 0x8, R25 ;  /* 0x00000008ff187819 */ /* 0x000fe20000011619 */
[----:B------:R-:W-:Y:S01]  /*6fb0*/  IMAD.SHL.U32 R12, R12, 0x100, RZ ;  /* 0x000001000c0c7824 */ /* 0x000fe200078e00ff */
[----:B------:R-:W-:Y:S01]  /*6fc0*/  SHF.R.U32.HI R130, RZ, 0x10, R13 ;  /* 0x00000010ff827819 */ /* 0x000fe2000001160d */
[----:B------:R-:W-:Y:S01]  /*6fd0*/  IMAD.SHL.U32 R26, R26, 0x100, RZ ;  /* 0x000001001a1a7824 */ /* 0x000fe200078e00ff */
[----:B------:R-:W-:Y:S01]  /*6fe0*/  LOP3.LUT R13, R13, 0xff0000ff, RZ, 0xc0, !PT ;  /* 0xff0000ff0d0d7812 */ /* 0x000fe200078ec0ff */
[----:B------:R-:W-:Y:S01]  /*6ff0*/  IMAD.SHL.U32 R24, R24, 0x100, RZ ;  /* 0x0000010018187824 */ /* 0x000fe200078e00ff */
[----:B------:R-:W-:-:S02]  /*7000*/  SHF.R.U32.HI R14, RZ, 0x8, R15 ;  /* 0x00000008ff0e7819 */ /* 0x000fc4000001160f */
[----:B------:R-:W-:Y:S02]  /*7010*/  SHF.R.U32.HI R42, RZ, 0x10, R27 ;  /* 0x00000010ff2a7819 */ /* 0x000fe4000001161b */
[----:B------:R-:W-:Y:S02]  /*7020*/  SHF.R.U32.HI R131, RZ, 0x10, R25 ;  /* 0x00000010ff837819 */ /* 0x000fe40000011619 */
[----:B------:R-:W-:Y:S02]  /*7030*/  LOP3.LUT R27, R27, 0xff0000ff, RZ, 0xc0, !PT ;  /* 0xff0000ff1b1b7812 */ /* 0x000fe400078ec0ff */
[----:B------:R-:W-:Y:S02]  /*7040*/  LOP3.LUT R25, R25, 0xff0000ff, RZ, 0xc0, !PT ;  /* 0xff0000ff19197812 */ /* 0x000fe400078ec0ff */
[----:B------:R-:W-:Y:S01]  /*7050*/  LOP3.LUT R13, R13, 0xff00, R12, 0xf8, !PT ;  /* 0x0000ff000d0d7812 */ /* 0x000fe200078ef80c */
[----:B------:R-:W-:Y:S01]  /*7060*/  IMAD.SHL.U32 R12, R14, 0x100, RZ ;  /* 0x000001000e0c7824 */ /* 0x000fe200078e00ff */
[----:B------:R-:W-:Y:S01]  /*7070*/  SHF.R.U32.HI R41, RZ, 0x10, R15 ;  /* 0x00000010ff297819 */ /* 0x000fe2000001160f */
[----:B------:R-:W-:Y:S01]  /*7080*/  IMAD.U32 R14, R130, 0x10000, RZ ;  /* 0x00010000820e7824 */ /* 0x000fe200078e00ff */
[----:B------:R-:W-:-:S02]  /*7090*/  LOP3.LUT R15, R15, 0xff0000ff, RZ, 0xc0, !PT ;  /* 0xff0000ff0f0f7812 */ /* 0x000fc400078ec0ff */
[----:B------:R-:W-:Y:S02]  /*70a0*/  LOP3.LUT R146, R27, 0xff00, R26, 0xf8, !PT ;  /* 0x0000ff001b927812 */ /* 0x000fe400078ef81a */
[----:B------:R-:W-:Y:S02]  /*70b0*/  LOP3.LUT R144, R25, 0xff00, R24, 0xf8, !PT ;  /* 0x0000ff0019907812 */ /* 0x000fe400078ef818 */
[----:B------:R-:W-:Y:S02]  /*70c0*/  F2FP.F16.E4M3.UNPACK_B R130, R141.H1 ;  /* 0x0000008dff82723e */ /* 0x000fe400030006ff */
[----:B--2---:R-:W-:Y:S02]  /*70d0*/  F2FP.F16.E4M3.UNPACK_B R26, R32.H1 ;  /* 0x00000020ff1a723e */ /* 0x004fe400030006ff */
[----:B-1----:R-:W-:Y:S01]  /*70e0*/  F2FP.F16.E4M3.UNPACK_B R24, R28.H1 ;  /* 0x0000001cff18723e */ /* 0x002fe200030006ff */
[----:B------:R-:W-:Y:S01]  /*70f0*/  HADD2.F32 R142, -RZ, R130.H0_H0 ;  /* 0x20000082ff8e7230 */ /* 0x000fe20000004100 */
[----:B------:R-:W-:Y:S01]  /*7100*/  LOP3.LUT R15, R15, 0xff00, R12, 0xf8, !PT ;  /* 0x0000ff000f0f7812 */ /* 0x000fe200078ef80c */
[----:B------:R-:W-:Y:S01]  /*7110*/  IMAD.U32 R12, R41, 0x10000, RZ ;  /* 0x00010000290c7824 */ /* 0x000fe200078e00ff */
[----:B------:R-:W-:Y:S01]  /*7120*/  F2FP.F16.E4M3.UNPACK_B R41, R139.H1 ;  /* 0x0000008bff29723e */ /* 0x000fe200030006ff */
[----:B------:R-:W-:Y:S01]  /*7130*/  HADD2.F32 R27, -RZ, R26.H0_H0 ;  /* 0x2000001aff1b7230 */ /* 0x000fe20000004100 */
[----:B------:R-:W-:Y:S01]  /*7140*/  LOP3.LUT R14, R13, 0xff0000, R14, 0xf8, !PT ;  /* 0x00ff00000d0e7812 */ /* 0x000fe200078ef80e */
[----:B------:R-:W-:Y:S01]  /*7150*/  HADD2.F32 R25, -RZ, R24.H0_H0 ;  /* 0x20000018ff197230 */ /* 0x000fe20000004100 */
[----:B------:R-:W-:Y:S01]  /*7160*/  F2FP.F16.E4M3.UNPACK_B R141, R141 ;  /* 0x0000008dff8d723e */ /* 0x000fe200020006ff */
[----:B------:R-:W-:-:S02]  /*7170*/  IMAD.U32 R13, R42, 0x10000, RZ ;  /* 0x000100002a0d7824 */ /* 0x000fc400078e00ff */
[-C--:B------:R-:W-:Y:S01]  /*7180*/  FMUL.FTZ R148, R27, R142.reuse ;  /* 0x0000008e1b947220 */ /* 0x080fe20000410000 */
[--C-:B------:R-:W-:Y:S02]  /*7190*/  HADD2.F32 R42, -RZ, R41.reuse.H0_H0 ;  /* 0x20000029ff2a7230 */ /* 0x100fe40000004100 */
[----:B------:R-:W-:Y:S01]  /*71a0*/  FMUL.FTZ R142, R25, R142 ;  /* 0x0000008e198e7220 */ /* 0x000fe20000410000 */
[----:B------:R-:W-:Y:S01]  /*71b0*/  HADD2.F32 R130, -RZ, R130.H1_H1 ;  /* 0x30000082ff827230 */ /* 0x000fe20000004100 */
[----:B------:R-:W-:Y:S02]  /*71c0*/  F2FP.F16.E4M3.UNPACK_B R32, R32 ;  /* 0x00000020ff20723e */ /* 0x000fe400020006ff */
[-C--:B------:R-:W-:Y:S01]  /*71d0*/  FFMA.FTZ R143, R27, R42.reuse, R142 ;  /* 0x0000002a1b8f7223 */ /* 0x080fe2000001008e */
[----:B------:R-:W-:Y:S01]  /*71e0*/  FFMA.FTZ R148, R25, R42, -R148 ;  /* 0x0000002a19947223 */ /* 0x000fe20000010894 */
[----:B------:R-:W-:Y:S01]  /*71f0*/  HADD2.F32 R27, -RZ, R26.H1_H1 ;  /* 0x3000001aff1b7230 */ /* 0x000fe20000004100 */
[----:B------:R-:W-:Y:S01]  /*7200*/  F2FP.F16.E4M3.UNPACK_B R28, R28 ;  /* 0x0000001cff1c723e */ /* 0x000fe200020006ff */
[----:B------:R-:W-:Y:S01]  /*7210*/  HADD2.F32 R25, -RZ, R24.H1_H1 ;  /* 0x30000018ff197230 */ /* 0x000fe20000004100 */
[----:B------:R-:W-:Y:S01]  /*7220*/  LOP3.LUT R12, R15, 0xff0000, R12, 0xf8, !PT ;  /* 0x00ff00000f0c7812 */ /* 0x000fe200078ef80c */
[----:B------:R-:W-:Y:S01]  /*7230*/  IMAD.U32 R15, R131, 0x10000, RZ ;  /* 0x00010000830f7824 */ /* 0x000fe200078e00ff */
[----:B------:R-:W-:Y:S01]  /*7240*/  F2FP.F16.E4M3.UNPACK_B R139, R139 ;  /* 0x0000008bff8b723e */ /* 0x000fe200020006ff */
[----:B------:R-:W-:-:S02]  /*7250*/  HADD2.F32 R42, -RZ, R41.H1_H1 ;  /* 0x30000029ff2a7230 */ /* 0x000fc40000004100 */
[-C--:B------:R-:W-:Y:S01]  /*7260*/  FMUL.FTZ R142, R27, R130.reuse ;  /* 0x000000821b8e7220 */ /* 0x080fe20000410000 */
[----:B------:R-:W-:Y:S02]  /*7270*/  HADD2.F32 R41, -RZ, R141.H0_H0 ;  /* 0x2000008dff297230 */ /* 0x000fe40000004100 */
[C---:B------:R-:W-:Y:S01]  /*7280*/  FMUL.FTZ R130, R25.reuse, R130 ;  /* 0x0000008219827220 */ /* 0x040fe20000410000 */
[----:B------:R-:W-:Y:S01]  /*7290*/  HADD2.F32 R26, -RZ, R32.H0_H0 ;  /* 0x20000020ff1a7230 */ /* 0x000fe20000004100 */
[----:B------:R-:W-:Y:S01]  /*72a0*/  LOP3.LUT R15, R144, 0xff0000, R15, 0xf8, !PT ;  /* 0x00ff0000900f7812 */ /* 0x000fe200078ef80f */
[----:B------:R-:W-:Y:S02]  /*72b0*/  HADD2.F32 R24, -RZ, R28.H0_H0 ;  /* 0x2000001cff187230 */ /* 0x000fe40000004100 */
[-C--:B------:R-:W-:Y:S01]  /*72c0*/  FFMA.FTZ R145, R25, R42.reuse, -R142 ;  /* 0x0000002a19917223 */ /* 0x080fe2000001088e */
[----:B------:R-:W-:Y:S01]  /*72d0*/  FFMA.FTZ R144, R27, R42, R130 ;  /* 0x0000002a1b907223 */ /* 0x000fe20000010082 */
        /* <DEDUP_REMOVED lines=8> */
[----:B------:R-:W-:-:S02]  /*7360*/  HADD2.F32 R139, -RZ, R139.H1_H1 ;  /* 0x3000008bff8b7230 */ /* 0x000fc40000004100 */
[-C--:B------:R-:W-:Y:S01]  /*7370*/  FMUL.FTZ R27, R32, R141.reuse ;  /* 0x0000008d201b7220 */ /* 0x080fe20000410000 */
[----:B------:R-:W-:Y:S01]  /*7380*/  F2FP.F16.E4M3.UNPACK_B R25, R140.H1 ;  /* 0x0000008cff19723e */ /* 0x000fe200030006ff */
[C---:B------:R-:W-:Y:S01]  /*7390*/  FMUL.FTZ R41, R28.reuse, R141 ;  /* 0x0000008d1c297220 */ /* 0x040fe20000410000 */
[----:B------:R-:W-:Y:S01]  /*73a0*/  F2FP.F16.E4M3.UNPACK_B R26, R34.H1 ;  /* 0x00000022ff1a723e */ /* 0x000fe200030006ff */
[-C--:B------:R-:W-:Y:S01]  /*73b0*/  FFMA.FTZ R141, R28, R139.reuse, -R27 ;  /* 0x0000008b1c8d7223 */ /* 0x080fe2000001081b */
[----:B------:R-:W-:Y:S01]  /*73c0*/  F2FP.F16.E4M3.UNPACK_B R28, R138.H1 ;  /* 0x0000008aff1c723e */ /* 0x000fe200030006ff */
[--C-:B------:R-:W-:Y:S01]  /*73d0*/  HADD2.F32 R42, -RZ, R25.reuse.H0_H0 ;  /* 0x20000019ff2a7230 */ /* 0x100fe20000004100 */
[----:B------:R-:W-:Y:S01]  /*73e0*/  F2FP.F16.E4M3.UNPACK_B R24, R30.H1 ;  /* 0x0000001eff18723e */ /* 0x000fe200030006ff */
[----:B------:R-:W-:Y:S02]  /*73f0*/  HADD2.F32 R27, -RZ, R26.H0_H0 ;  /* 0x2000001aff1b7230 */ /* 0x000fe40000004100 */
[----:B------:R-:W-:Y:S01]  /*7400*/  FFMA.FTZ R142, R32, R139, R41 ;  /* 0x0000008b208e7223 */ /* 0x000fe20000010029 */
[----:B------:R-:W-:Y:S01]  /*7410*/  HADD2.F32 R41, -RZ, R25.H1_H1 ;  /* 0x30000019ff297230 */ /* 0x000fe20000004100 */
[----:B------:R-:W-:Y:S01]  /*7420*/  LOP3.LUT R13, R146, 0xff0000, R13, 0xf8, !PT ;  /* 0x00ff0000920d7812 */ /* 0x000fe200078ef80d */
[----:B------:R-:W-:-:S02]  /*7430*/  HADD2.F32 R25, -RZ, R24.H0_H0 ;  /* 0x20000018ff197230 */ /* 0x000fc40000004100 */
[----:B------:R-:W-:Y:S01]  /*7440*/  FMUL.FTZ R146, R27, R42 ;  /* 0x0000002a1b927220 */ /* 0x000fe20000410000 */
[----:B------:R-:W-:Y:S01]  /*7450*/  HADD2.F32 R32, -RZ, R28.H0_H0 ;  /* 0x2000001cff207230 */ /* 0x000fe20000004100 */
[----:B------:R-:W-:Y:S01]  /*7460*/  F2FP.F16.E4M3.UNPACK_B R140, R140 ;  /* 0x0000008cff8c723e */ /* 0x000fe200020006ff */
[----:B------:R-:W-:Y:S02]  /*7470*/  HADD2.F32 R26, -RZ, R26.H1_H1 ;  /* 0x3000001aff1a7230 */ /* 0x000fe40000004100 */
[C---:B------:R-:W-:Y:S01]  /*7480*/  FMUL.FTZ R42, R25.reuse, R42 ;  /* 0x0000002a192a7220 */ /* 0x040fe20000410000 */
[----:B------:R-:W-:Y:S02]  /*7490*/  HADD2.F32 R24, -RZ, R24.H1_H1 ;  /* 0x30000018ff187230 */ /* 0x000fe40000004100 */
[----:B------:R-:W-:Y:S01]  /*74a0*/  FFMA.FTZ R146, R25, R32, -R146 ;  /* 0x0000002019927223 */ /* 0x000fe20000010892 */
[----:B------:R-:W-:Y:S02]  /*74b0*/  HADD2.F32 R25, -RZ, R28.H1_H1 ;  /* 0x3000001cff197230 */ /* 0x000fe40000004100 */
[-C--:B------:R-:W-:Y:S01]  /*74c0*/  FMUL.FTZ R139, R26, R41.reuse ;  /* 0x000000291a8b7220 */ /* 0x080fe20000410000 */
[----:B------:R-:W-:Y:S01]  /*74d0*/  F2FP.F16.E4M3.UNPACK_B R34, R34 ;  /* 0x00000022ff22723e */ /* 0x000fe200020006ff */
[C---:B------:R-:W-:Y:S01]  /*74e0*/  FMUL.FTZ R41, R24.reuse, R41 ;  /* 0x0000002918297220 */ /* 0x040fe20000410000 */
[----:B------:R-:W-:Y:S01]  /*74f0*/  F2FP.F16.E4M3.UNPACK_B R30, R30 ;  /* 0x0000001eff1e723e */ /* 0x000fe200020006ff */
[----:B------:R-:W-:Y:S01]  /*7500*/  FFMA.FTZ R149, R24, R25, -R139 ;  /* 0x0000001918957223 */ /* 0x000fe2000001088b */
[----:B------:R-:W-:-:S02]  /*7510*/  HADD2.F32 R28, -RZ, R140.H0_H0 ;  /* 0x2000008cff1c7230 */ /* 0x000fc40000004100 */
[----:B------:R-:W-:Y:S01]  /*7520*/  FFMA.FTZ R151, R26, R25, R41 ;  /* 0x000000191a977223 */ /* 0x000fe20000010029 */
[----:B------:R-:W-:Y:S01]  /*7530*/  F2FP.F16.E4M3.UNPACK_B R138, R138 ;  /* 0x0000008aff8a723e */ /* 0x000fe200020006ff */
[----:B------:R-:W-:Y:S02]  /*7540*/  HADD2.F32 R25, -RZ, R34.H0_H0 ;  /* 0x20000022ff197230 */ /* 0x000fe40000004100 */
[----:B------:R-:W-:Y:S01]  /*7550*/  FFMA.FTZ R32, R27, R32, R42 ;  /* 0x000000201b207223 */ /* 0x000fe2000001002a */
[----:B------:R-:W-:Y:S01]  /*7560*/  HADD2.F32 R24, -RZ, R30.H0_H0 ;  /* 0x2000001eff187230 */ /* 0x000fe20000004100 */
[----:B------:R-:W-:Y:S01]  /*7570*/  F2FP.SATFINITE.E4M3.F32.PACK_AB_MERGE_C R143, R144, R143, RZ ;  /* 0x0000008f908f723e */ /* 0x000fe200048070ff */
[----:B------:R-:W-:Y:S02]  /*7580*/  HADD2.F32 R26, -RZ, R138.H0_H0 ;  /* 0x2000008aff1a7230 */ /* 0x000fe40000004100 */
[----:B------:R-:W-:Y:S01]  /*7590*/  FMUL.FTZ R139, R25, R28 ;  /* 0x0000001c198b7220 */ /* 0x000fe20000410000 */
[----:B------:R-:W-:-:S02]  /*75a0*/  HADD2.F32 R41, -RZ, R140.H1_H1 ;  /* 0x3000008cff297230 */ /* 0x000fc40000004100 */
[C---:B------:R-:W-:Y:S01]  /*75b0*/  FMUL.FTZ R28, R24.reuse, R28 ;  /* 0x0000001c181c7220 */ /* 0x040fe20000410000 */
[----:B------:R-:W-:Y:S02]  /*75c0*/  HADD2.F32 R34, -RZ, R34.H1_H1 ;  /* 0x30000022ff227230 */ /* 0x000fe40000004100 */
[-C--:B------:R-:W-:Y:S01]  /*75d0*/  FFMA.FTZ R139, R24, R26.reuse, -R139 ;  /* 0x0000001a188b7223 */ /* 0x080fe2000001088b */
[----:B------:R-:W-:Y:S02]  /*75e0*/  HADD2.F32 R30, -RZ, R30.H1_H1 ;  /* 0x3000001eff1e7230 */ /* 0x000fe40000004100 */
[----:B------:R-:W-:Y:S01]  /*75f0*/  FFMA.FTZ R42, R25, R26, R28 ;  /* 0x0000001a192a7223 */ /* 0x000fe2000001001c */
[----:B------:R-:W-:Y:S01]  /*7600*/  F2FP.SATFINITE.E4M3.F32.PACK_AB_MERGE_C R28, R145, R148, RZ ;  /* 0x00000094911c723e */ /* 0x000fe200048070ff */
[----:B------:R-:W-:Y:S02]  /*7610*/  HADD2.F32 R27, -RZ, R138.H1_H1 ;  /* 0x3000008aff1b7230 */ /* 0x000fe40000004100 */
[-C--:B------:R-:W-:Y:S01]  /*7620*/  FMUL.FTZ R147, R34, R41.reuse ;  /* 0x0000002922937220 */ /* 0x080fe20000410000 */
[----:B------:R-:W-:Y:S01]  /*7630*/  FMUL.FTZ R41, R30, R41 ;  /* 0x000000291e297220 */ /* 0x000fe20000410000 */
[----:B------:R-:W-:-:S02]  /*7640*/  F2FP.SATFINITE.E4M3.F32.PACK_AB_MERGE_C R28, R141, R130, R28 ;  /* 0x000000828d1c723e */ /* 0x000fc4000480701c */
[----:B------:R-:W-:Y:S01]  /*7650*/  F2FP.F16.E4M3.UNPACK_B R26, R33 ;  /* 0x00000021ff1a723e */ /* 0x000fe200020006ff */
[----:B------:R-:W-:Y:S01]  /*7660*/  FFMA.FTZ R30, R30, R27, -R147 ;  /* 0x0000001b1e1e7223 */ /* 0x000fe20000010893 */
[----:B------:R-:W-:Y:S01]  /*7670*/  F2FP.F16.E4M3.UNPACK_B R130, R15 ;  /* 0x0000000fff82723e */ /* 0x000fe200020006ff */
[----:B------:R-:W-:Y:S01]  /*7680*/  FFMA.FTZ R147, R34, R27, R41 ;  /* 0x0000001b22937223 */ /* 0x000fe20000010029 */
[----:B------:R-:W-:Y:S01]  /*7690*/  F2FP.SATFINITE.E4M3.F32.PACK_AB_MERGE_C R34, R151, R32, RZ ;  /* 0x000000209722723e */ /* 0x000fe200048070ff */
[----:B------:R-:W-:Y:S01]  /*76a0*/  HADD2.F32 R27, -RZ, R26.H0_H0 ;  /* 0x2000001aff1b7230 */ /* 0x000fe20000004100 */
[----:B------:R-:W-:Y:S01]  /*76b0*/  F2FP.F16.E4M3.UNPACK_B R24, R29 ;  /* 0x0000001dff18723e */ /* 0x000fe200020006ff */
[----:B------:R-:W-:Y:S01]  /*76c0*/  HADD2.F32 R138, -RZ, R130.H0_H0 ;  /* 0x20000082ff8a7230 */ /* 0x000fe20000004100 */
[----:B------:R-:W-:Y:S01]  /*76d0*/  F2FP.F16.E4M3.UNPACK_B R41, R14 ;  /* 0x0000000eff29723e */ /* 0x000fe200020006ff */
[----:B------:R-:W-:Y:S01]  /*76e0*/  HADD2.F32 R26, -RZ, R26.H1_H1 ;  /* 0x3000001aff1a7230 */ /* 0x000fe20000004100 */
[----:B------:R-:W-:Y:S01]  /*76f0*/  F2FP.SATFINITE.E4M3.F32.PACK_AB_MERGE_C R34, R147, R42, R34 ;  /* 0x0000002a9322723e */ /* 0x000fe20004807022 */
[----:B------:R-:W-:Y:S01]  /*7700*/  HADD2.F32 R25, -RZ, R24.H0_H0 ;  /* 0x20000018ff197230 */ /* 0x000fe20000004100 */
[----:B------:R-:W-:Y:S01]  /*7710*/  F2FP.SATFINITE.E4M3.F32.PACK_AB_MERGE_C R32, R142, R131, R143 ;  /* 0x000000838e20723e */ /* 0x000fe2000480708f */
[----:B------:R-:W-:-:S02]  /*7720*/  HADD2.F32 R42, -RZ, R41.H0_H0 ;  /* 0x20000029ff2a7230 */ /* 0x000fc40000004100 */
[----:B------:R-:W-:Y:S01]  /*7730*/  FMUL.FTZ R140, R27, R138 ;  /* 0x0000008a1b8c7220 */ /* 0x000fe20000410000 */
[----:B------:R-:W-:Y:S01]  /*7740*/  HADD2.F32 R131, -RZ, R130.H1_H1 ;  /* 0x30000082ff837230 */ /* 0x000fe20000004100 */
[----:B------:R-:W-:Y:S01]  /*7750*/  F2FP.SATFINITE.E4M3.F32.PACK_AB_MERGE_C R146, R149, R146, RZ ;  /* 0x000000929592723e */ /* 0x000fe200048070ff */
[C---:B------:R-:W-:Y:S01]  /*7760*/  FMUL.FTZ R138, R25.reuse, R138 ;  /* 0x0000008a198a7220 */ /* 0x040fe20000410000 */
[-C--:B------:R-:W-:Y:S01]  /*7770*/  FFMA.FTZ R140, R25, R42.reuse, -R140 ;  /* 0x0000002a198c7223 */ /* 0x080fe2000001088c */
[----:B------:R-:W-:Y:S02]  /*7780*/  HADD2.F32 R24, -RZ, R24.H1_H1 ;  /* 0x30000018ff187230 */ /* 0x000fe40000004100 */
[----:B------:R-:W-:Y:S01]  /*7790*/  FMUL.FTZ R25, R26, R131 ;  /* 0x000000831a197220 */ /* 0x000fe20000410000 */
[----:B------:R-:W-:Y:S01]  /*77a0*/  HADD2.F32 R41, -RZ, R41.H1_H1 ;  /* 0x30000029ff297230 */ /* 0x000fe20000004100 */
[----:B------:R-:W-:Y:S01]  /*77b0*/  F2FP.SATFINITE.E4M3.F32.PACK_AB_MERGE_C R30, R30, R139, R146 ;  /* 0x0000008b1e1e723e */ /* 0x000fe20004807092 */
[----:B------:R-:W-:Y:S01]  /*77c0*/  FFMA.FTZ R138, R27, R42, R138 ;  /* 0x0000002a1b8a7223 */ /* 0x000fe2000001008a */
[----:B------:R-:W-:Y:S01]  /*77d0*/  F2FP.F16.E4M3.UNPACK_B R29, R29.H1 ;  /* 0x0000001dff1d723e */ /* 0x000fe200030006ff */
[C---:B------:R-:W-:Y:S01]  /*77e0*/  FMUL.FTZ R131, R24.reuse, R131 ;  /* 0x0000008318837220 */ /* 0x040fe20000410000 */
[----:B------:R-:W-:Y:S01]  /*77f0*/  FFMA.FTZ R139, R24, R41, -R25 ;  /* 0x00000029188b7223 */ /* 0x000fe20000010819 */
[----:B------:R-:W-:-:S02]  /*7800*/  F2FP.F16.E4M3.UNPACK_B R33, R33.H1 ;  /* 0x00000021ff21723e */ /* 0x000fc400030006ff */
[----:B------:R-:W-:Y:S01]  /*7810*/  F2FP.F16.E4M3.UNPACK_B R25, R15.H1 ;  /* 0x0000000fff19723e */ /* 0x000fe200030006ff */
[----:B------:R-:W-:Y:S01]  /*7820*/  FFMA.FTZ R141, R26, R41, R131 ;  /* 0x000000291a8d7223 */ /* 0x000fe20000010083 */
[----:B------:R-:W-:Y:S01]  /*7830*/  HADD2.F32 R15, -RZ, R29.H0_H0 ;  /* 0x2000001dff0f7230 */ /* 0x000fe20000004100 */
[----:B------:R-:W-:Y:S01]  /*7840*/  F2FP.F16.E4M3.UNPACK_B R14, R14.H1 ;  /* 0x0000000eff0e723e */ /* 0x000fe200030006ff */
[----:B------:R-:W-:Y:S01]  /*7850*/  HADD2.F32 R24, -RZ, R33.H0_H0 ;  /* 0x20000021ff187230 */ /* 0x000fe20000004100 */
[----:B------:R-:W-:Y:S01]  /*7860*/  F2FP.F16.E4M3.UNPACK_B R41, R13 ;  /* 0x0000000dff29723e */ /* 0x000fe200020006ff */
[----:B------:R-:W-:Y:S02]  /*7870*/  HADD2.F32 R26, -RZ, R25.H0_H0 ;  /* 0x20000019ff1a7230 */ /* 0x000fe40000004100 */
[----:B------:R-:W-:Y:S02]  /*7880*/  HADD2.F32 R33, -RZ, R33.H1_H1 ;  /* 0x30000021ff217230 */ /* 0x000fe40000004100 */
[----:B------:R-:W-:-:S02]  /*7890*/  HADD2.F32 R42, -RZ, R25.H1_H1 ;  /* 0x30000019ff2a7230 */ /* 0x000fc40000004100 */
[CC--:B------:R-:W-:Y:S01]  /*78a0*/  FMUL.FTZ R130, R24.reuse, R26.reuse ;  /* 0x0000001a18827220 */ /* 0x0c0fe20000410000 */
[----:B------:R-:W-:Y:S02]  /*78b0*/  HADD2.F32 R29, -RZ, R29.H1_H1 ;  /* 0x3000001dff1d7230 */ /* 0x000fe40000004100 */
[----:B------:R-:W-:Y:S01]  /*78c0*/  FMUL.FTZ R27, R15, R26 ;  /* 0x0000001a0f1b7220 */ /* 0x000fe20000410000 */
[--C-:B------:R-:W-:Y:S02]  /*78d0*/  HADD2.F32 R25, -RZ, R14.reuse.H0_H0 ;  /* 0x2000000eff197230 */ /* 0x100fe40000004100 */
[----:B------:R-:W-:Y:S02]  /*78e0*/  HADD2.F32 R26, -RZ, R14.H1_H1 ;  /* 0x3000000eff1a7230 */ /* 0x000fe40000004100 */
        /* <DEDUP_REMOVED lines=10> */
[----:B------:R-:W-:Y:S01]  /*7990*/  HADD2.F32 R26, -RZ, R25.H0_H0 ;  /* 0x20000019ff1a7230 */ /* 0x000fe20000004100 */
[----:B------:R-:W-:Y:S01]  /*79a0*/  F2FP.F16.E4M3.UNPACK_B R42, R13.H1 ;  /* 0x0000000dff2a723e */ /* 0x000fe200030006ff */
[--C-:B------:R-:W-:Y:S01]  /*79b0*/  HADD2.F32 R15, -RZ, R14.reuse.H0_H0 ;  /* 0x2000000eff0f7230 */ /* 0x100fe20000004100 */
        /* <DEDUP_REMOVED lines=14> */
[----:B------:R-:W-:Y:S01]  /*7aa0*/  FFMA.FTZ R147, R26, R29, R147 ;  /* 0x0000001d1a937223 */ /* 0x000fe20000010093 */
[----:B------:R-:W-:Y:S02]  /*7ab0*/  HADD2.F32 R42, -RZ, R42.H1_H1 ;  /* 0x3000002aff2a7230 */ /* 0x000fe40000004100 */
[----:B------:R-:W-:Y:S01]  /*7ac0*/  FFMA.FTZ R131, R12, R33, R131 ;  /* 0x000000210c837223 */ /* 0x000fe20000010083 */
[----:B------:R-:W-:Y:S02]  /*7ad0*/  HADD2.F32 R31, -RZ, R31.H1_H1 ;  /* 0x3000001fff1f7230 */ /* 0x000fe40000004100 */
[----:B------:R-:W-:Y:S01]  /*7ae0*/  FFMA.FTZ R146, R15, R29, -R146 ;  /* 0x0000001d0f927223 */ /* 0x000fe20000010892 */
        /* <DEDUP_REMOVED lines=21> */
.L_x_1215:
[----:B------:R-:W-:Y:S05]  /*7c40*/  BSYNC B2 ;  /* 0x0000000000027941 */ /* 0x000fea0003800000 */
.L_x_1214:
        /* <DEDUP_REMOVED lines=11> */
.L_x_1213:
[----:B------:R-:W-:Y:S05]  /*7d00*/  BSYNC B1 ;  /* 0x0000000000017941 */ /* 0x000fea0003800000 */
.L_x_1212:
[----:B------:R-:W-:Y:S01]  /*7d10*/  ISETP.GE.OR P3, PT, R235, R120, P0 ;  /* 0x00000078eb00720c */ /* 0x000fe20000766670 */
[-C--:B--23--:R-:W-:Y:S02]  /*7d20*/  IMAD R12, R109, R126.reuse, RZ ;  /* 0x0000007e6d0c7224 */ /* 0x08cfe400078e02ff */
[----:B------:R-:W-:-:S04]  /*7d30*/  IMAD.WIDE.U32 R124, R235, R126, R124 ;  /* 0x0000007eeb7c7225 */ /* 0x000fc800078e007c */
[----:B------:R-:W-:-:S06]  /*7d40*/  IMAD R33, R235, R127, R12 ;  /* 0x0000007feb217224 */ /* 0x000fcc00078e020c */
[----:B------:R-:W-:Y:S05]  /*7d50*/  @P3 BRA `(.L_x_1198) ;  /* 0x0000001400083947 */ /* 0x000fea0003800000 */
[----:B-1----:R-:W1:Y:S01]  /*7d60*/  LDC.64 R30, c[0x0][0x2d8] ;  /* 0x0000b600ff1e7b82 */ /* 0x002e620000000a00 */
[----:B------:R-:W-:Y:S01]  /*7d70*/  IMAD.IADD R33, R125, 0x1, R33 ;  /* 0x000000017d217824 */ /* 0x000fe200078e0221 */
[----:B------:R-:W-:Y:S01]  /*7d80*/  IADD3 R29, P3, P4, R66, R124, R87 ;  /* 0x0000007c421d7210 */ /* 0x000fe20007c7e057 */
[----:B------:R-:W-:Y:S01]  /*7d90*/  BSSY B1, `(.L_x_1216) ;  /* 0x00000e5000017945 */ /* 0x000fe20003800000 */
[----:B------:R-:W-:Y:S02]  /*7da0*/  ISETP.NE.AND P6, PT, R116, RZ, PT ;  /* 0x000000ff7400720c */ /* 0x000fe40003fc5270 */
[----:B------:R-:W-:Y:S02]  /*7db0*/  IADD3.X R12, R84, R33, R85, P3, P4 ;  /* 0x00000021540c7210 */ /* 0x000fe40001fe8455 */
[----:B------:R-:W-:Y:S02]  /*7dc0*/  SEL R137, R102, R137, !P6 ;  /* 0x0000008966897207 */ /* 0x000fe40007000000 */
[----:B-1----:R-:W-:-:S05]  /*7dd0*/  IADD3 R28, P3, R29, R30, RZ ;  /* 0x0000001e1d1c7210 */ /* 0x002fca0007f7e0ff */
[----:B------:R-:W-:Y:S01]  /*7de0*/  IMAD.X R29, R12, 0x1, R31, P3 ;  /* 0x000000010c1d7824 */ /* 0x000fe200018e061f */
[----:B------:R-:W-:-:S04]  /*7df0*/  SHF.R.S32.HI R12, RZ, 0x1f, R137 ;  /* 0x0000001fff0c7819 */ /* 0x000fc80000011489 */
[----:B------:R-:W-:-:S04]  /*7e00*/  LEA.HI R137, R12, R137, RZ, 0x5 ;  /* 0x000000890c897211 */ /* 0x000fc800078f28ff */
        /* <DEDUP_REMOVED lines=18> */
[----:B------:R-:W-:-:S02]  /*7f30*/  SHF.R.U32.HI R34, RZ, 0x8, R9 ;  /* 0x00000008ff227819 */ /* 0x000fc40000011609 */
[----:B------:R-:W-:Y:S02]  /*7f40*/  LOP3.LUT R6, R7, 0xff0000ff, RZ, 0xc0, !PT ;  /* 0xff0000ff07067812 */ /* 0x000fe400078ec0ff */
[----:B------:R-:W-:Y:S01]  /*7f50*/  SHF.R.U32.HI R36, RZ, 0x10, R7 ;  /* 0x00000010ff247819 */ /* 0x000fe20000011607 */
[----:B------:R-:W-:Y:S01]  /*7f60*/  IMAD.SHL.U32 R7, R37, 0x100, RZ ;  /* 0x0000010025077824 */ /* 0x000fe200078e00ff */
[----:B------:R-:W-:Y:S01]  /*7f70*/  LOP3.LUT R4, R4, 0xff00, R5, 0xf8, !PT ;  /* 0x0000ff0004047812 */ /* 0x000fe200078ef805 */
[----:B------:R-:W-:Y:S01]  /*7f80*/  IMAD.U32 R5, R38, 0x10000, RZ ;  /* 0x0001000026057824 */ /* 0x000fe200078e00ff */
[----:B------:R-:W-:Y:S02]  /*7f90*/  LOP3.LUT R10, R11, 0xff0000ff, RZ, 0xc0, !PT ;  /* 0xff0000ff0b0a7812 */ /* 0x000fe400078ec0ff */
[----:B------:R-:W-:Y:S01]  /*7fa0*/  SHF.R.U32.HI R42, RZ, 0x10, R11 ;  /* 0x00000010ff2a7819 */ /* 0x000fe2000001160b */
[----:B------:R-:W-:Y:S01]  /*7fb0*/  IMAD.SHL.U32 R11, R32, 0x100, RZ ;  /* 0x00000100200b7824 */ /* 0x000fe200078e00ff */
[----:B------:R-:W-:-:S02]  /*7fc0*/  LOP3.LUT R8, R9, 0xff0000ff, RZ, 0xc0, !PT ;  /* 0xff0000ff09087812 */ /* 0x000fc400078ec0ff */
[----:B------:R-:W-:Y:S01]  /*7fd0*/  SHF.R.U32.HI R40, RZ, 0x10, R9 ;  /* 0x00000010ff287819 */ /* 0x000fe20000011609 */
[----:B------:R-:W-:Y:S01]  /*7fe0*/  IMAD.SHL.U32 R9, R34, 0x100, RZ ;  /* 0x0000010022097824 */ /* 0x000fe200078e00ff */
[----:B------:R-:W-:Y:S01]  /*7ff0*/  LOP3.LUT R7, R6, 0xff00, R7, 0xf8, !PT ;  /* 0x0000ff0006077812 */ /* 0x000fe200078ef807 */
[----:B------:R-:W-:Y:S01]  /*8000*/  IMAD.U32 R42, R42, 0x10000, RZ ;  /* 0x000100002a2a7824 */ /* 0x000fe200078e00ff */
[----:B------:R-:W-:Y:S01]  /*8010*/  LOP3.LUT R6, R4, 0xff0000, R5, 0xf8, !PT ;  /* 0x00ff000004067812 */ /* 0x000fe200078ef805 */
[----:B------:R-:W-:Y:S01]  /*8020*/  IMAD.U32 R4, R36, 0x10000, RZ ;  /* 0x0001000024047824 */ /* 0x000fe200078e00ff */
[----:B------:R-:W-:Y:S01]  /*8030*/  LOP3.LUT R39, R10, 0xff00, R11, 0xf8, !PT ;  /* 0x0000ff000a277812 */ /* 0x000fe200078ef80b */
[----:B------:R-:W-:Y:S01]  /*8040*/  IMAD.U32 R40, R40, 0x10000, RZ ;  /* 0x0001000028287824 */ /* 0x000fe200078e00ff */
[----:B------:R-:W-:Y:S02]  /*8050*/  LOP3.LUT R37, R8, 0xff00, R9, 0xf8, !PT ;  /* 0x0000ff0008257812 */ /* 0x000fe400078ef809 */
[----:B------:R-:W-:-:S02]  /*8060*/  F2FP.F16.E4M3.UNPACK_B R36, R128.H1 ;  /* 0x00000080ff24723e */ /* 0x000fc400030006ff */
[----:B--2---:R-:W-:Y:S02]  /*8070*/  F2FP.F16.E4M3.UNPACK_B R10, R24.H1 ;  /* 0x00000018ff0a723e */ /* 0x004fe400030006ff */
[----:B-1----:R-:W-:Y:S01]  /*8080*/  F2FP.F16.E4M3.UNPACK_B R8, R12.H1 ;  /* 0x0000000cff08723e */ /* 0x002fe200030006ff */
[----:B------:R-:W-:Y:S01]  /*8090*/  HADD2.F32 R38, -RZ, R36.H0_H0 ;  /* 0x20000024ff267230 */ /* 0x000fe20000004100 */
[----:B------:R-:W-:Y:S01]  /*80a0*/  F2FP.F16.E4M3.UNPACK_B R32, R136.H1 ;  /* 0x00000088ff20723e */ /* 0x000fe200030006ff */
[----:B------:R-:W-:Y:S01]  /*80b0*/  HADD2.F32 R11, -RZ, R10.H0_H0 ;  /* 0x2000000aff0b7230 */ /* 0x000fe20000004100 */
[----:B------:R-:W-:Y:S01]  /*80c0*/  LOP3.LUT R4, R7, 0xff0000, R4, 0xf8, !PT ;  /* 0x00ff000007047812 */ /* 0x000fe200078ef804 */
[----:B------:R-:W-:Y:S01]  /*80d0*/  HADD2.F32 R9, -RZ, R8.H0_H0 ;  /* 0x20000008ff097230 */ /* 0x000fe20000004100 */
[----:B------:R-:W-:Y:S01]  /*80e0*/  LOP3.LUT R7, R37, 0xff0000, R40, 0xf8, !PT ;  /* 0x00ff000025077812 */ /* 0x000fe200078ef828 */
[----:B------:R-:W-:Y:S02]  /*80f0*/  HADD2.F32 R34, -RZ, R32.H0_H0 ;  /* 0x20000020ff227230 */ /* 0x000fe40000004100 */
[----:B------:R-:W-:Y:S01]  /*8100*/  FMUL.FTZ R126, R11, R38 ;  /* 0x000000260b7e7220 */ /* 0x000fe20000410000 */
[----:B------:R-:W-:-:S02]  /*8110*/  HADD2.F32 R36, -RZ, R36.H1_H1 ;  /* 0x30000024ff247230 */ /* 0x000fc40000004100 */
[C---:B------:R-:W-:Y:S01]  /*8120*/  FMUL.FTZ R38, R9.reuse, R38 ;  /* 0x0000002609267220 */ /* 0x040fe20000410000 */
[----:B------:R-:W-:Y:S01]  /*8130*/  F2FP.F16.E4M3.UNPACK_B R128, R128 ;  /* 0x00000080ff80723e */ /* 0x000fe200020006ff */
[----:B------:R-:W-:Y:S01]  /*8140*/  FFMA.FTZ R126, R9, R34, -R126 ;  /* 0x00000022097e7223 */ /* 0x000fe2000001087e */
[----:B------:R-:W-:Y:S01]  /*8150*/  F2FP.F16.E4M3.UNPACK_B R24, R24 ;  /* 0x00000018ff18723e */ /* 0x000fe200020006ff */
[----:B------:R-:W-:Y:S01]  /*8160*/  FFMA.FTZ R40, R11, R34, R38 ;  /* 0x000000220b287223 */ /* 0x000fe20000010026 */
[----:B------:R-:W-:Y:S01]  /*8170*/  HADD2.F32 R11, -RZ, R10.H1_H1 ;  /* 0x3000000aff0b7230 */ /* 0x000fe20000004100 */
[----:B------:R-:W-:Y:S01]  /*8180*/  F2FP.F16.E4M3.UNPACK_B R12, R12 ;  /* 0x0000000cff0c723e */ /* 0x000fe200020006ff */
[----:B------:R-:W-:Y:S01]  /*8190*/  HADD2.F32 R9, -RZ, R8.H1_H1 ;  /* 0x30000008ff097230 */ /* 0x000fe20000004100 */
[----:B------:R-:W-:Y:S01]  /*81a0*/  F2FP.F16.E4M3.UNPACK_B R136, R136 ;  /* 0x00000088ff88723e */ /* 0x000fe200020006ff */
[----:B------:R-:W-:Y:S02]  /*81b0*/  HADD2.F32 R32, -RZ, R32.H1_H1 ;  /* 0x30000020ff207230 */ /* 0x000fe40000004100 */
[----:B------:R-:W-:Y:S01]  /*81c0*/  FMUL.FTZ R34, R11, R36 ;  /* 0x000000240b227220 */ /* 0x000fe20000410000 */
[----:B------:R-:W-:-:S02]  /*81d0*/  HADD2.F32 R37, -RZ, R128.H0_H0 ;  /* 0x20000080ff257230 */ /* 0x000fc40000004100 */
[----:B------:R-:W-:Y:S01]  /*81e0*/  FMUL.FTZ R36, R9, R36 ;  /* 0x0000002409247220 */ /* 0x000fe20000410000 */
[----:B------:R-:W-:Y:S01]  /*81f0*/  HADD2.F32 R10, -RZ, R24.H0_H0 ;  /* 0x20000018ff0a7230 */ /* 0x000fe20000004100 */
[----:B------:R-:W-:Y:S01]  /*8200*/  LOP3.LUT R5, R39, 0xff0000, R42, 0xf8, !PT ;  /* 0x00ff000027057812 */ /* 0x000fe200078ef82a */
[----:B------:R-:W-:Y:S02]  /*8210*/  HADD2.F32 R8, -RZ, R12.H0_H0 ;  /* 0x2000000cff087230 */ /* 0x000fe40000004100 */
[-C--:B------:R-:W-:Y:S01]  /*8220*/  FFMA.FTZ R43, R9, R32.reuse, -R34 ;  /* 0x00000020092b7223 */ /* 0x080fe20000010822 */
[----:B------:R-:W-:Y:S02]  /*8230*/  HADD2.F32 R9, -RZ, R136.H0_H0 ;  /* 0x20000088ff097230 */ /* 0x000fe40000004100 */
[-C--:B------:R-:W-:Y:S01]  /*8240*/  FMUL.FTZ R39, R10, R37.reuse ;  /* 0x000000250a277220 */ /* 0x080fe20000410000 */
[----:B------:R-:W-:Y:S01]  /*8250*/  FFMA.FTZ R127, R11, R32, R36 ;  /* 0x000000200b7f7223 */ /* 0x000fe20000010024 */
[----:B------:R-:W-:Y:S01]  /*8260*/  FMUL.FTZ R37, R8, R37 ;  /* 0x0000002508257220 */ /* 0x000fe20000410000 */
[----:B------:R-:W-:-:S02]  /*8270*/  HADD2.F32 R11, -RZ, R128.H1_H1 ;  /* 0x30000080ff0b7230 */ /* 0x000fc40000004100 */
[-C--:B------:R-:W-:Y:S01]  /*8280*/  FFMA.FTZ R39, R8, R9.reuse, -R39 ;  /* 0x0000000908277223 */ /* 0x080fe20000010827 */
[----:B------:R-:W-:Y:S02]  /*8290*/  HADD2.F32 R24, -RZ, R24.H1_H1 ;  /* 0x30000018ff187230 */ /* 0x000fe40000004100 */
        /* <DEDUP_REMOVED lines=16> */
[----:B------:R-:W-:Y:S02]  /*83a0*/  HADD2.F32 R37, -RZ, R32.H1_H1 ;  /* 0x30000020ff257230 */ /* 0x000fe40000004100 */
[-C--:B------:R-:W-:Y:S01]  /*83b0*/  FMUL.FTZ R32, R11, R34.reuse ;  /* 0x000000220b207220 */ /* 0x080fe20000410000 */
[----:B------:R-:W-:Y:S02]  /*83c0*/  HADD2.F32 R24, -RZ, R12.H0_H0 ;  /* 0x2000000cff187230 */ /* 0x000fe40000004100 */
[----:B------:R-:W-:Y:S01]  /*83d0*/  FMUL.FTZ R42, R9, R34 ;  /* 0x00000022092a7220 */ /* 0x000fe20000410000 */
[----:B------:R-:W-:Y:S01]  /*83e0*/  HADD2.F32 R10, -RZ, R10.H1_H1 ;  /* 0x3000000aff0a7230 */ /* 0x000fe20000004100 */
[----:B------:R-:W-:Y:S01]  /*83f0*/  F2FP.F16.E4M3.UNPACK_B R14, R14 ;  /* 0x0000000eff0e723e */ /* 0x000fe200020006ff */
[----:B------:R-:W-:-:S02]  /*8400*/  HADD2.F32 R8, -RZ, R8.H1_H1 ;  /* 0x30000008ff087230 */ /* 0x000fc40000004100 */
[----:B------:R-:W-:Y:S01]  /*8410*/  FFMA.FTZ R34, R9, R24, -R32 ;  /* 0x0000001809227223 */ /* 0x000fe20000010820 */
[----:B------:R-:W-:Y:S02]  /*8420*/  HADD2.F32 R9, -RZ, R12.H1_H1 ;  /* 0x3000000cff097230 */ /* 0x000fe40000004100 */
[-C--:B------:R-:W-:Y:S01]  /*8430*/  FMUL.FTZ R131, R10, R37.reuse ;  /* 0x000000250a837220 */ /* 0x080fe20000410000 */
[----:B------:R-:W-:Y:S02]  /*8440*/  HADD2.F32 R12, -RZ, R132.H0_H0 ;  /* 0x20000084ff0c7230 */ /* 0x000fe40000004100 */
[C---:B------:R-:W-:Y:S01]  /*8450*/  FMUL.FTZ R37, R8.reuse, R37 ;  /* 0x0000002508257220 */ /* 0x040fe20000410000 */
[----:B------:R-:W-:Y:S01]  /*8460*/  F2FP.F16.E4M3.UNPACK_B R134, R134 ;  /* 0x00000086ff86723e */ /* 0x000fe200020006ff */
[-C--:B------:R-:W-:Y:S01]  /*8470*/  FFMA.FTZ R139, R8, R9.reuse, -R131 ;  /* 0x00000009088b7223 */ /* 0x080fe20000010883 */
[----:B------:R-:W-:Y:S02]  /*8480*/  HADD2.F32 R8, -RZ, R14.H0_H0 ;  /* 0x2000000eff087230 */ /* 0x000fe40000004100 */
[----:B------:R-:W-:Y:S01]  /*8490*/  FFMA.FTZ R141, R10, R9, R37 ;  /* 0x000000090a8d7223 */ /* 0x000fe20000010025 */
[----:B------:R-:W-:-:S02]  /*84a0*/  HADD2.F32 R9, -RZ, R26.H0_H0 ;  /* 0x2000001aff097230 */ /* 0x000fc40000004100 */
[----:B------:R-:W-:Y:S01]  /*84b0*/  FFMA.FTZ R42, R11, R24, R42 ;  /* 0x000000180b2a7223 */ /* 0x000fe2000001002a */
[----:B------:R-:W-:Y:S01]  /*84c0*/  HADD2.F32 R37, -RZ, R132.H1_H1 ;  /* 0x30000084ff257230 */ /* 0x000fe20000004100 */
[----:B------:R-:W-:Y:S01]  /*84d0*/  F2FP.F16.E4M3.UNPACK_B R24, R7 ;  /* 0x00000007ff18723e */ /* 0x000fe200020006ff */
[----:B------:R-:W-:Y:S02]  /*84e0*/  HADD2.F32 R26, -RZ, R26.H1_H1 ;  /* 0x3000001aff1a7230 */ /* 0x000fe40000004100 */
[-C--:B------:R-:W-:Y:S01]  /*84f0*/  FMUL.FTZ R131, R9, R12.reuse ;  /* 0x0000000c09837220 */ /* 0x080fe20000410000 */
[----:B------:R-:W-:Y:S02]  /*8500*/  HADD2.F32 R10, -RZ, R134.H0_H0 ;  /* 0x20000086ff0a7230 */ /* 0x000fe40000004100 */
[----:B------:R-:W-:Y:S01]  /*8510*/  FMUL.FTZ R12, R8, R12 ;  /* 0x0000000c080c7220 */ /* 0x000fe20000410000 */
[----:B------:R-:W-:Y:S02]  /*8520*/  HADD2.F32 R14, -RZ, R14.H1_H1 ;  /* 0x3000000eff0e7230 */ /* 0x000fe40000004100 */
[----:B------:R-:W-:Y:S01]  /*8530*/  FMUL.FTZ R137, R26, R37 ;  /* 0x000000251a897220 */ /* 0x000fe20000410000 */
[----:B------:R-:W-:-:S02]  /*8540*/  HADD2.F32 R11, -RZ, R134.H1_H1 ;  /* 0x30000086ff0b7230 */ /* 0x000fc40000004100 */
[-C--:B------:R-:W-:Y:S01]  /*8550*/  FFMA.FTZ R131, R8, R10.reuse, -R131 ;  /* 0x0000000a08837223 */ /* 0x080fe20000010883 */
[----:B------:R-:W-:Y:S01]  /*8560*/  FFMA.FTZ R32, R9, R10, R12 ;  /* 0x0000000a09207223 */ /* 0x000fe2000001000c */
[C---:B------:R-:W-:Y:S01]  /*8570*/  FMUL.FTZ R37, R14.reuse, R37 ;  /* 0x000000250e257220 */ /* 0x040fe20000410000 */
        /* <DEDUP_REMOVED lines=14> */
[----:B------:R-:W-:-:S02]  /*8660*/  HADD2.F32 R10, -RZ, R10.H1_H1 ;  /* 0x3000000aff0a7230 */ /* 0x000fc40000004100 */
[C---:B------:R-:W-:Y:S01]  /*8670*/  FMUL.FTZ R26, R9.reuse, R26 ;  /* 0x0000001a091a7220 */ /* 0x040fe20000410000 */
[----:B------:R-:W-:Y:S02]  /*8680*/  HADD2.F32 R37, -RZ, R24.H1_H1 ;  /* 0x30000018ff257230 */ /* 0x000fe40000004100 */
[----:B------:R-:W-:Y:S01]  /*8690*/  FFMA.FTZ R32, R9, R14, -R32 ;  /* 0x0000000e09207223 */ /* 0x000fe20000010820 */
[----:B------:R-:W-:Y:S01]  /*86a0*/  F2FP.SATFINITE.E4M3.F32.PACK_AB_MERGE_C R43, R43, R126, RZ ;  /* 0x0000007e2b2b723e */ /* 0x000fe200048070ff */
[----:B------:R-:W-:Y:S02]  /*86b0*/  HADD2.F32 R8, -RZ, R8.H1_H1 ;  /* 0x30000008ff087230 */ /* 0x000fe40000004100 */
[----:B------:R-:W-:Y:S01]  /*86c0*/  FFMA.FTZ R26, R11, R14, R26 ;  /* 0x0000000e0b1a7223 */ /* 0x000fe2000001001a */
[----:B------:R-:W-:Y:S02]  /*86d0*/  HADD2.F32 R9, -RZ, R12.H1_H1 ;  /* 0x3000000cff097230 */ /* 0x000fe40000004100 */
[-C--:B------:R-:W-:Y:S01]  /*86e0*/  FMUL.FTZ R11, R10, R37.reuse ;  /* 0x000000250a0b7220 */ /* 0x080fe20000410000 */
[----:B------:R-:W-:Y:S01]  /*86f0*/  F2FP.SATFINITE.E4M3.F32.PACK_AB_MERGE_C R127, R127, R40, RZ ;  /* 0x000000287f7f723e */ /* 0x000fe200048070ff */
[----:B------:R-:W-:Y:S01]  /*8700*/  FMUL.FTZ R37, R8, R37 ;  /* 0x0000002508257220 */ /* 0x000fe20000410000 */
[----:B------:R-:W-:Y:S01]  /*8710*/  F2FP.SATFINITE.E4M3.F32.PACK_AB_MERGE_C R40, R38, R39, R43 ;  /* 0x000000272628723e */ /* 0x000fe2000480702b */
[----:B------:R-:W-:Y:S01]  /*8720*/  FFMA.FTZ R39, R8, R9, -R11 ;  /* 0x0000000908277223 */ /* 0x000fe2000001080b */
[----:B------:R-:W-:-:S02]  /*8730*/  F2FP.F16.E4M3.UNPACK_B R13, R13.H1 ;  /* 0x0000000dff0d723e */ /* 0x000fc400030006ff */
[----:B------:R-:W-:Y:S02]  /*8740*/  F2FP.F16.E4M3.UNPACK_B R25, R25.H1 ;  /* 0x00000019ff19723e */ /* 0x000fe400030006ff */
[----:B------:R-:W-:Y:S01]  /*8750*/  F2FP.F16.E4M3.UNPACK_B R11, R7.H1 ;  /* 0x00000007ff0b723e */ /* 0x000fe200030006ff */
[----:B------:R-:W-:Y:S01]  /*8760*/  HADD2.F32 R7, -RZ, R13.H0_H0 ;  /* 0x2000000dff077230 */ /* 0x000fe20000004100 */
[----:B------:R-:W-:Y:S01]  /*8770*/  F2FP.SATFINITE.E4M3.F32.PACK_AB_MERGE_C R126, R41, R36, R127 ;  /* 0x00000024297e723e */ /* 0x000fe2000480707f */
[----:B------:R-:W-:Y:S01]  /*8780*/  FFMA.FTZ R41, R10, R9, R37 ;  /* 0x000000090a297223 */ /* 0x000fe20000010025 */
[----:B------:R-:W-:Y:S01]  /*8790*/  HADD2.F32 R8, -RZ, R25.H0_H0 ;  /* 0x20000019ff087230 */ /* 0x000fe20000004100 */
[----:B------:R-:W-:Y:S01]  /*87a0*/  F2FP.F16.E4M3.UNPACK_B R6, R6.H1 ;  /* 0x00000006ff06723e */ /* 0x000fe200030006ff */
[----:B------:R-:W-:Y:S01]  /*87b0*/  HADD2.F32 R10, -RZ, R11.H0_H0 ;  /* 0x2000000bff0a7230 */ /* 0x000fe20000004100 */
[----:B------:R-:W-:Y:S01]  /*87c0*/  F2FP.F16.E4M3.UNPACK_B R24, R5.H1 ;  /* 0x00000005ff18723e */ /* 0x000fe200030006ff */
[----:B------:R-:W-:-:S02]  /*87d0*/  HADD2.F32 R25, -RZ, R25.H1_H1 ;  /* 0x30000019ff197230 */ /* 0x000fc40000004100 */
[----:B------:R-:W-:Y:S02]  /*87e0*/  HADD2.F32 R12, -RZ, R11.H1_H1 ;  /* 0x3000000bff0c7230 */ /* 0x000fe40000004100 */
[CC--:B------:R-:W-:Y:S01]  /*87f0*/  FMUL.FTZ R14, R8.reuse, R10.reuse ;  /* 0x0000000a080e7220 */ /* 0x0c0fe20000410000 */
[--C-:B------:R-:W-:Y:S02]  /*8800*/  HADD2.F32 R9, -RZ, R6.reuse.H0_H0 ;  /* 0x20000006ff097230 */ /* 0x100fe40000004100 */
[----:B------:R-:W-:Y:S01]  /*8810*/  FMUL.FTZ R11, R7, R10 ;  /* 0x0000000a070b7220 */ /* 0x000fe20000410000 */
[----:B------:R-:W-:Y:S02]  /*8820*/  HADD2.F32 R13, -RZ, R13.H1_H1 ;  /* 0x3000000dff0d7230 */ /* 0x000fe40000004100 */
[----:B------:R-:W-:Y:S02]  /*8830*/  HADD2.F32 R10, -RZ, R6.H1_H1 ;  /* 0x30000006ff0a7230 */ /* 0x000fe40000004100 */
[----:B------:R-:W-:Y:S01]  /*8840*/  FMUL.FTZ R6, R25, R12 ;  /* 0x0000000c19067220 */ /* 0x000fe20000410000 */
[-C--:B------:R-:W-:Y:S01]  /*8850*/  FFMA.FTZ R34, R7, R9.reuse, -R14 ;  /* 0x0000000907227223 */ /* 0x080fe2000001080e */
[----:B------:R-:W-:Y:S01]  /*8860*/  FFMA.FTZ R36, R8, R9, R11 ;  /* 0x0000000908247223 */ /* 0x000fe2000001000b */
[----:B------:R-:W-:Y:S01]  /*8870*/  F2FP.F16.E4M3.UNPACK_B R9, R27 ;  /* 0x0000001bff09723e */ /* 0x000fe200020006ff */
[C---:B------:R-:W-:Y:S01]  /*8880*/  FFMA.FTZ R43, R13.reuse, R10, -R6 ;  /* 0x0000000a0d2b7223 */ /* 0x040fe20000010806 */
[----:B------:R-:W-:Y:S01]  /*8890*/  F2FP.F16.E4M3.UNPACK_B R6, R15 ;  /* 0x0000000fff06723e */ /* 0x000fe200020006ff */
[----:B------:R-:W-:Y:S01]  /*88a0*/  FMUL.FTZ R12, R13, R12 ;  /* 0x0000000c0d0c7220 */ /* 0x000fe20000410000 */
[----:B------:R-:W-:Y:S01]  /*88b0*/  F2FP.F16.E4M3.UNPACK_B R27, R27.H1 ;  /* 0x0000001bff1b723e */ /* 0x000fe200030006ff */
[----:B------:R-:W-:Y:S01]  /*88c0*/  HADD2.F32 R37, -RZ, R24.H0_H0 ;  /* 0x20000018ff257230 */ /* 0x000fe20000004100 */
[----:B------:R-:W-:Y:S01]  /*88d0*/  F2FP.F16.E4M3.UNPACK_B R15, R15.H1 ;  /* 0x0000000fff0f723e */ /* 0x000fe200030006ff */
[----:B------:R-:W-:Y:S01]  /*88e0*/  FFMA.FTZ R127, R25, R10, R12 ;  /* 0x0000000a197f7223 */ /* 0x000fe2000001000c */
[----:B------:R-:W-:Y:S01]  /*88f0*/  F2FP.F16.E4M3.UNPACK_B R14, R5 ;  /* 0x00000005ff0e723e */ /* 0x000fe200020006ff */
[----:B------:R-:W-:Y:S01]  /*8900*/  HADD2.F32 R10, -RZ, R9.H0_H0 ;  /* 0x20000009ff0a7230 */ /* 0x000fe20000004100 */
[-C--:B------:R-:W-:Y:S01]  /*8910*/  F2FP.F16.E4M3.UNPACK_B R5, R4.reuse ;  /* 0x00000004ff05723e */ /* 0x080fe200020006ff */
[----:B------:R-:W-:Y:S01]  /*8920*/  HADD2.F32 R8, -RZ, R15.H0_H0 ;  /* 0x2000000fff087230 */ /* 0x000fe20000004100 */
[----:B------:R-:W-:Y:S01]  /*8930*/  F2FP.F16.E4M3.UNPACK_B R11, R4.H1 ;  /* 0x00000004ff0b723e */ /* 0x000fe200030006ff */
[----:B------:R-:W-:Y:S01]  /*8940*/  HADD2.F32 R4, -RZ, R27.H0_H0 ;  /* 0x2000001bff047230 */ /* 0x000fe20000004100 */
[----:B------:R-:W-:Y:S01]  /*8950*/  F2FP.SATFINITE.E4M3.F32.PACK_AB_MERGE_C R36, R127, R36, RZ ;  /* 0x000000247f24723e */ /* 0x000fe200048070ff */
[----:B------:R-:W-:Y:S01]  /*8960*/  HADD2.F32 R25, -RZ, R14.H0_H0 ;  /* 0x2000000eff197230 */ /* 0x000fe20000004100 */
[----:B------:R-:W-:Y:S01]  /*8970*/  F2FP.SATFINITE.E4M3.F32.PACK_AB_MERGE_C R34, R43, R34, RZ ;  /* 0x000000222b22723e */ /* 0x000fe200048070ff */
[----:B------:R-:W-:-:S02]  /*8980*/  HADD2.F32 R13, -RZ, R11.H0_H0 ;  /* 0x2000000bff0d7230 */ /* 0x000fc40000004100 */
[-C--:B------:R-:W-:Y:S01]  /*8990*/  FMUL.FTZ R131, R4, R37.reuse ;  /* 0x0000002504837220 */ /* 0x080fe20000410000 */
[----:B------:R-:W-:Y:S01]  /*89a0*/  FMUL.FTZ R37, R8, R37 ;  /* 0x0000002508257220 */ /* 0x000fe20000410000 */
[----:B------:R-:W-:Y:S02]  /*89b0*/  HADD2.F32 R27, -RZ, R27.H1_H1 ;  /* 0x3000001bff1b7230 */ /* 0x000fe40000004100 */
[----:B------:R-:W-:Y:S01]  /*89c0*/  FMUL.FTZ R38, R10, R25 ;  /* 0x000000190a267220 */ /* 0x000fe20000410000 */
[----:B------:R-:W-:Y:S02]  /*89d0*/  HADD2.F32 R24, -RZ, R24.H1_H1 ;  /* 0x30000018ff187230 */ /* 0x000fe40000004100 */
[-C--:B------:R-:W-:Y:S01]  /*89e0*/  FFMA.FTZ R131, R8, R13.reuse, -R131 ;  /* 0x0000000d08837223 */ /* 0x080fe20000010883 */
[----:B------:R-:W-:Y:S02]  /*89f0*/  HADD2.F32 R15, -RZ, R15.H1_H1 ;  /* 0x3000000fff0f7230 */ /* 0x000fe40000004100 */
[----:B------:R-:W-:Y:S01]  /*8a00*/  FFMA.FTZ R37, R4, R13, R37 ;  /* 0x0000000d04257223 */ /* 0x000fe20000010025 */
[----:B------:R-:W-:-:S02]  /*8a10*/  HADD2.F32 R7, -RZ, R6.H0_H0 ;  /* 0x20000006ff077230 */ /* 0x000fc40000004100 */
[-C--:B------:R-:W-:Y:S01]  /*8a20*/  FMUL.FTZ R8, R27, R24.reuse ;  /* 0x000000181b087220 */ /* 0x080fe20000410000 */
[----:B------:R-:W-:Y:S02]  /*8a30*/  HADD2.F32 R12, -RZ, R5.H0_H0 ;  /* 0x20000005ff0c7230 */ /* 0x000fe40000004100 */
[----:B------:R-:W-:Y:S01]  /*8a40*/  FMUL.FTZ R24, R15, R24 ;  /* 0x000000180f187220 */ /* 0x000fe20000410000 */
[----:B------:R-:W-:Y:S02]  /*8a50*/  HADD2.F32 R9, -RZ, R9.H1_H1 ;  /* 0x30000009ff097230 */ /* 0x000fe40000004100 */
[C---:B------:R-:W-:Y:S01]  /*8a60*/  FMUL.FTZ R25, R7.reuse, R25 ;  /* 0x0000001907197220 */ /* 0x040fe20000410000 */
[----:B------:R-:W-:Y:S02]  /*8a70*/  HADD2.F32 R14, -RZ, R14.H1_H1 ;  /* 0x3000000eff0e7230 */ /* 0x000fe40000004100 */
[----:B------:R-:W-:Y:S01]  /*8a80*/  FFMA.FTZ R38, R7, R12, -R38 ;  /* 0x0000000c07267223 */ /* 0x000fe20000010826 */
[----:B------:R-:W-:-:S02]  /*8a90*/  HADD2.F32 R6, -RZ, R6.H1_H1 ;  /* 0x30000006ff067230 */ /* 0x000fc40000004100 */
[----:B------:R-:W-:Y:S01]  /*8aa0*/  FFMA.FTZ R25, R10, R12, R25 ;  /* 0x0000000c0a197223 */ /* 0x000fe20000010019 */
[----:B------:R-:W-:Y:S02]  /*8ab0*/  HADD2.F32 R4, -RZ, R11.H1_H1 ;  /* 0x3000000bff047230 */ /* 0x000fe40000004100 */
[-C--:B------:R-:W-:Y:S01]  /*8ac0*/  FMUL.FTZ R7, R9, R14.reuse ;  /* 0x0000000e09077220 */ /* 0x080fe20000410000 */
[----:B------:R-:W-:Y:S02]  /*8ad0*/  HADD2.F32 R5, -RZ, R5.H1_H1 ;  /* 0x30000005ff057230 */ /* 0x000fe40000004100 */
[C---:B------:R-:W-:Y:S01]  /*8ae0*/  FMUL.FTZ R14, R6.reuse, R14 ;  /* 0x0000000e060e7220 */ /* 0x040fe20000410000 */
[----:B------:R-:W-:Y:S01]  /*8af0*/  F2FP.SATFINITE.E4M3.F32.PACK_AB_MERGE_C R127, R41, R26, R36 ;  /* 0x0000001a297f723e */ /* 0x000fe20004807024 */
[-C--:B------:R-:W-:Y:S01]  /*8b00*/  FFMA.FTZ R24, R27, R4.reuse, R24 ;  /* 0x000000041b187223 */ /* 0x080fe20000010018 */
[----:B------:R-:W-:Y:S01]  /*8b10*/  FFMA.FTZ R8, R15, R4, -R8 ;  /* 0x000000040f087223 */ /* 0x000fe20000010808 */
[-C--:B------:R-:W-:Y:S01]  /*8b20*/  FFMA.FTZ R14, R9, R5.reuse, R14 ;  /* 0x00000005090e7223 */ /* 0x080fe2000001000e */
[----:B------:R-:W-:Y:S01]  /*8b30*/  FFMA.FTZ R7, R6, R5, -R7 ;  /* 0x0000000506077223 */ /* 0x000fe20000010807 */
[----:B------:R-:W-:Y:S01]  /*8b40*/  F2FP.SATFINITE.E4M3.F32.PACK_AB_MERGE_C R13, R39, R32, R34 ;  /* 0x00000020270d723e */ /* 0x000fe20004807022 */
[----:B------:R-:W-:Y:S01]  /*8b50*/  IMAD.MOV.U32 R12, RZ, RZ, R40 ;  /* 0x000000ffff0c7224 */ /* 0x000fe200078e0028 */
[----:B------:R-:W-:Y:S01]  /*8b60*/  F2FP.SATFINITE.E4M3.F32.PACK_AB_MERGE_C R24, R24, R37, RZ ;  /* 0x000000251818723e */ /* 0x000fe200048070ff */
[----:B------:R-:W-:Y:S01]  /*8b70*/  IMAD.MOV.U32 R26, RZ, RZ, R141 ;  /* 0x000000ffff1a7224 */ /* 0x000fe200078e008d */
[----:B------:R-:W-:-:S02]  /*8b80*/  F2FP.SATFINITE.E4M3.F32.PACK_AB_MERGE_C R8, R8, R131, RZ ;  /* 0x000000830808723e */ /* 0x000fc400048070ff */
[----:B------:R-:W-:Y:S01]  /*8b90*/  F2FP.SATFINITE.E4M3.F32.PACK_AB_MERGE_C R27, R14, R25, R24 ;  /* 0x000000190e1b723e */ /* 0x000fe20004807018 */
[----:B------:R-:W-:Y:S01]  /*8ba0*/  IMAD.MOV.U32 R24, RZ, RZ, R126 ;  /* 0x000000ffff187224 */ /* 0x000fe200078e007e */
[----:B------:R-:W-:Y:S01]  /*8bb0*/  F2FP.SATFINITE.E4M3.F32.PACK_AB_MERGE_C R15, R7, R38, R8 ;  /* 0x00000026070f723e */ /* 0x000fe20004807008 */
[----:B------:R-:W-:Y:S02]  /*8bc0*/  IMAD.MOV.U32 R25, RZ, RZ, R127 ;  /* 0x000000ffff197224 */ /* 0x000fe400078e007f */
[----:B------:R-:W-:-:S07]  /*8bd0*/  IMAD.MOV.U32 R14, RZ, RZ, R42 ;  /* 0x000000ffff0e7224 */ /* 0x000fce00078e002a */
.L_x_1217:
[----:B------:R-:W-:Y:S05]  /*8be0*/  BSYNC B1 ;  /* 0x0000000000017941 */ /* 0x000fea0003800000 */
.L_x_1216:
[----:B-1----:R1:W-:Y:S01]  /*8bf0*/  STG.E.128 desc[UR38][R28.64], R12 ;  /* 0x0000000c1c007986 */ /* 0x0023e2000c101d26 */
[----:B------:R-:W-:-:S13]  /*8c00*/  ISETP.GE.AND P2, PT, R35, R135, PT ;  /* 0x000000872300720c */ /* 0x000fda0003f46270 */
[----:B------:R-:W-:Y:S05]  /*8c10*/  @P2 BRA `(.L_x_1198) ;  /* 0x0000000400582947 */ /* 0x000fea0003800000 */
[--C-:B------:R-:W-:Y:S02]  /*8c20*/  SHF.R.S32.HI R4, RZ, 0x1f, R35.reuse ;  /* 0x0000001fff047819 */ /* 0x100fe40000011423 */
[----:B------:R-:W-:-:S04]  /*8c30*/  IADD3 R35, P2, P3, R66, R124, R35 ;  /* 0x0000007c42237210 */ /* 0x000fc80007b5e023 */
[----:B------:R-:W-:Y:S02]  /*8c40*/  IADD3.X R4, R84, R33, R4, P2, P3 ;  /* 0x0000002154047210 */ /* 0x000fe400017e6404 */
[----:B------:R-:W-:-:S05]  /*8c50*/  IADD3 R30, P2, R35, R30, RZ ;  /* 0x0000001e231e7210 */ /* 0x000fca0007f5e0ff */
[----:B------:R-:W-:-:S05]  /*8c60*/  IMAD.X R31, R4, 0x1, R31, P2 ;  /* 0x00000001041f7824 */ /* 0x000fca00010e061f */
[----:B--2---:R2:W-:Y:S01]  /*8c70*/  STG.E.128 desc[UR38][R30.64], R24 ;  /* 0x000000181e007986 */ /* 0x0045e2000c101d26 */
[----:B------:R-:W-:Y:S05]  /*8c80*/  BRA `(.L_x_1198) ;  /* 0x00000004003c7947 */ /* 0x000fea0003800000 */
.L_x_1171:
[----:B------:R-:W-:-:S06]  /*8c90*/  UISETP.NE.AND UP0, UPT, UR41, 0x3, UPT ;  /* 0x000000032900788c */ /* 0x000fcc000bf05270 */
[----:B------:R-:W-:-:S13]  /*8ca0*/  PLOP3.LUT P5, PT, PT, PT, UP0, 0x80, 0x0 ;  /* 0x000000000000781c */ /* 0x000fda0003faf008 */
[----:B------:R-:W-:Y:S05]  /*8cb0*/  @!P5 BRA `(.L_x_1218) ;  /* 0x000000000004d947 */ /* 0x000fea0003800000 */
[----:B------:R-:W-:Y:S01]  /*8cc0*/  BPT.TRAP 0x1 ;  /* 0x000000040000795c */ /* 0x000fe20000300000 */
.L_x_1218:
        /* <DEDUP_REMOVED lines=9> */
.L_x_1528:
[----:B------:R-:W-:Y:S05]  /*8d60*/  BSYNC B1 ;  /* 0x0000000000017941 */ /* 0x000fea0003800000 */
.L_x_1219:
        /* <DEDUP_REMOVED lines=22> */
.L_x_1222:
[----:B------:R-:W-:Y:S05]  /*8ed0*/  BSYNC B1 ;  /* 0x0000000000017941 */ /* 0x000fea0003800000 */
.L_x_1221:
[----:B------:R-:W-:Y:S01]  /*8ee0*/  ISETP.GE.AND P2, PT, R231, R120, PT ;  /* 0x00000078e700720c */ /* 0x000fe20003f46270 */
[----:B------:R-:W-:-:S12]  /*8ef0*/  BSSY B1, `(.L_x_1223) ;  /* 0x0000014000017945 */ /* 0x000fd80003800000 */
[----:B------:R-:W-:Y:S05]  /*8f00*/  @P2 BRA `(.L_x_1224) ;  /* 0x0000000000482947 */ /* 0x000fea0003800000 */
[----:B-12---:R-:W1:Y:S01]  /*8f10*/  @!P0 LDS.128 R4, [R122+0x1e400] ;  /* 0x01e400007a048984 */ /* 0x006e620000000c00 */
[----:B------:R-:W2:Y:S01]  /*8f20*/  @!P0 LDC.64 R10, c[0x0][0x2d8] ;  /* 0x0000b600ff0a8b82 */ /* 0x000ea20000000a00 */
[----:B------:R-:W-:-:S05]  /*8f30*/  IADD3 R12, P2, R44, R8, RZ ;  /* 0x000000082c0c7210 */ /* 0x000fca0007f5e0ff */
[----:B------:R-:W-:Y:S01]  /*8f40*/  IMAD.X R15, R13, 0x1, R45, P2 ;  /* 0x000000010d0f7824 */ /* 0x000fe200010e062d */
[----:B--2---:R-:W-:-:S04]  /*8f50*/  @!P0 IADD3 R10, P2, P3, R12, R10, R83 ;  /* 0x0000000a0c0a8210 */ /* 0x004fc80007b5e053 */
[----:B------:R-:W-:-:S05]  /*8f60*/  @!P0 IADD3.X R11, R15, R11, R80, P2, P3 ;  /* 0x0000000b0f0b8210 */ /* 0x000fca00017e6450 */
[----:B-1----:R3:W-:Y:S01]  /*8f70*/  @!P0 STG.E.128 desc[UR38][R10.64], R4 ;  /* 0x000000040a008986 */ /* 0x0027e2000c101d26 */
[----:B------:R-:W-:Y:S05]  /*8f80*/  @P1 BRA `(.L_x_1224) ;  /* 0x0000000000281947 */ /* 0x000fea0003800000 */
[----:B------:R-:W-:Y:S01]  /*8f90*/  ULDC.64 UR4, c[0x0][0x2d8] ;  /* 0x0000b60000047ab9 */ /* 0x000fe20000000a00 */
[----:B---3--:R-:W-:Y:S01]  /*8fa0*/  VIADD R4, R94, 0x40 ;  /* 0x000000405e047836 */ /* 0x008fe20000000000 */
        /* <DEDUP_REMOVED lines=8> */
.L_x_1224:
[----:B------:R-:W-:Y:S05]  /*9030*/  BSYNC B1 ;  /* 0x0000000000017941 */ /* 0x000fea0003800000 */
.L_x_1223:
[----:B------:R-:W-:-:S13]  /*9040*/  ISETP.GE.AND P2, PT, R235, R120, PT ;  /* 0x00000078eb00720c */ /* 0x000fda0003f46270 */
[----:B------:R-:W-:Y:S05]  /*9050*/  @P2 BRA `(.L_x_1198) ;  /* 0x0000000000482947 */ /* 0x000fea0003800000 */
[----:B-1234-:R-:W1:Y:S01]  /*9060*/  @!P0 LDC.64 R4, c[0x0][0x2d8] ;  /* 0x0000b600ff048b82 */ /* 0x01ee620000000a00 */
[----:B------:R-:W-:-:S05]  /*9070*/  LEA R10, P2, R68, R8, 0x7 ;  /* 0x00000008440a7211 */ /* 0x000fca00078438ff */
[----:B------:R-:W-:Y:S01]  /*9080*/  IMAD.X R13, R13, 0x1, R103, P2 ;  /* 0x000000010d0d7824 */ /* 0x000fe200010e0667 */
[----:B-1----:R-:W-:-:S04]  /*9090*/  @!P0 IADD3 R8, P2, P3, R10, R4, R83 ;  /* 0x000000040a088210 */ /* 0x002fc80007b5e053 */
        /* <DEDUP_REMOVED lines=14> */
.L_x_1198:
[----:B------:R-:W-:Y:S05]  /*9180*/  BSYNC B0 ;  /* 0x0000000000007941 */ /* 0x000fea0003800000 */
.L_x_1170:
        /* <DEDUP_REMOVED lines=12> */
[----:B------:R-:W-:-:S05]  /*9250*/  @!P2 VIADD R4, R112, 0x288a0 ;  /* 0x000288a07004a836 */ /* 0x000fca0000000000 */
[----:B------:R-:W-:-:S04]  /*9260*/  @!P2 PRMT R4, RZ, 0x654, R4 ;  /* 0x00000654ff04a816 */ /* 0x000fc80000000004 */
[----:B------:R1:W-:Y:S01]  /*9270*/  @!P2 SYNCS.ARRIVE.TRANS64.RED.A1T0 RZ, [R4+URZ], RZ ;  /* 0x000000ff04ffa9a7 */ /* 0x0003e2000810043f */
[----:B------:R-:W-:Y:S05]  /*9280*/  @!P5 BRA `(.L_x_1226) ;  /* 0x000000000004d947 */ /* 0x000fea0003800000 */
[----:B------:R-:W-:Y:S01]  /*9290*/  BPT.TRAP 0x1 ;  /* 0x000000040000795c */ /* 0x000fe20000300000 */
.L_x_1226:
[----:B------:R-:W-:Y:S05]  /*92a0*/  BSYNC B0 ;  /* 0x0000000000007941 */ /* 0x000fea0003800000 */
.L_x_1225:
[----:B------:R-:W2:Y:S01]  /*92b0*/  SYNCS.PHASECHK.TRANS64.TRYWAIT P3, [R112+URZ+0x288b0], R133 ;  /* 0x0288b085700075a7 */ /* 0x000ea2000806017f */
[----:B------:R-:W-:Y:S01]  /*92c0*/  ULDC UR42, c[0x0][0x2e4] ;  /* 0x0000b900002a7ab9 */ /* 0x000fe20000000800 */
[----:B------:R-:W-:Y:S01]  /*92d0*/  ULDC.64 UR46, c[0x0][0x318] ;  /* 0x0000c600002e7ab9 */ /* 0x000fe20000000a00 */
[----:B------:R-:W-:Y:S01]  /*92e0*/  ULDC.64 UR44, c[0x0][0x308] ;  /* 0x0000c200002c7ab9 */ /* 0x000fe20000000a00 */
[----:B------:R-:W-:Y:S04]  /*92f0*/  BSSY B0, `(.L_x_1227) ;  /* 0x0000002000007945 */ /* 0x000fe80003800000 */
[----:B--2---:R-:W-:Y:S05]  /*9300*/  @!P3 BRA `(.L_x_1228) ;  /* 0x000002300084b947 */ /* 0x004fea0003800000 */
.L_x_1529:
[----:B------:R-:W-:Y:S05]  /*9310*/  BSYNC B0 ;  /* 0x0000000000007941 */ /* 0x000fea0003800000 */
.L_x_1227:
[----:B------:R-:W-:Y:S01]  /*9320*/  ISETP.GE.AND P3, PT, R209, R120, PT ;  /* 0x00000078d100720c */ /* 0x000fe20003f66270 */
[----:B------:R-:W-:Y:S01]  /*9330*/  BSSY B0, `(.L_x_1229) ;  /* 0x0000016000007945 */ /* 0x000fe20003800000 */
[----:B------:R-:W-:-:S11]  /*9340*/  IMAD.WIDE R12, R73, 0xc0, R48 ;  /* 0x000000c0490c7825 */ /* 0x000fd600078e0230 */
[----:B------:R-:W-:Y:S05]  /*9350*/  @P3 BRA `(.L_x_1230) ;  /* 0x00000000004c3947 */ /* 0x000fea0003800000 */
[----:B------:R-:W-:Y:S01]  /*9360*/  ISETP.GE.AND P3, PT, R114, UR42, PT ;  /* 0x0000002a72007c0c */ /* 0x000fe2000bf66270 */
[----:B-1----:R-:W-:Y:S01]  /*9370*/  IMAD.MOV.U32 R4, RZ, RZ, R62 ;  /* 0x000000ffff047224 */ /* 0x002fe200078e003e */
[----:B------:R-:W-:Y:S01]  /*9380*/  PLOP3.LUT P4, PT, PT, PT, PT, 0x8, 0x0 ;  /* 0x000000000000781c */ /* 0x000fe20003f8e170 */
[----:B------:R-:W-:Y:S02]  /*9390*/  IMAD.MOV.U32 R5, RZ, RZ, R69 ;  /* 0x000000ffff057224 */ /* 0x000fe400078e0045 */
[----:B------:R-:W-:Y:S02]  /*93a0*/  IMAD R7, R13, UR46, RZ ;  /* 0x0000002e0d077c24 */ /* 0x000fe4000f8e02ff */
[----:B------:R-:W-:-:S04]  /*93b0*/  IMAD.WIDE.U32 R4, R12, UR46, R4 ;  /* 0x0000002e0c047c25 */ /* 0x000fc8000f8e0004 */
[----:B------:R-:W-:Y:S02]  /*93c0*/  IMAD R7, R12, UR47, R7 ;  /* 0x0000002f0c077c24 */ /* 0x000fe4000f8e0207 */
[----:B------:R-:W-:Y:S01]  /*93d0*/  @!P3 LOP3.LUT P5, RZ, R211, 0x4, RZ, 0xc0, !PT ;  /* 0x00000004d3ffb812 */ /* 0x000fe200078ac0ff */
[----:B------:R-:W-:-:S03]  /*93e0*/  @!P3 VIADD R8, R129, 0x40 ;  /* 0x000000408108b836 */ /* 0x000fc60000000000 */
[----:B------:R-:W-:Y:S02]  /*93f0*/  @!P3 PLOP3.LUT P4, PT, P5, PT, PT, 0x80, 0x0 ;  /* 0x000000000000b81c */ /* 0x000fe40002f8f070 */
[----:B------:R-:W-:-:S04]  /*9400*/  IADD3 R14, P5, R4, UR44, RZ ;  /* 0x0000002c040e7c10 */ /* 0x000fc8000ffbe0ff */
[----:B------:R-:W-:-:S07]  /*9410*/  IADD3.X R15, R5, UR45, R7, P5, !PT ;  /* 0x0000002d050f7c10 */ /* 0x000fce000affe407 */
[----:B------:R-:W-:Y:S01]  /*9420*/  @P4 VIADD R8, R129, 0xffffffc0 ;  /* 0xffffffc081084836 */ /* 0x000fe20000000000 */
[----:B------:R-:W-:-:S03]  /*9430*/  ISETP.GE.AND P4, PT, R22, UR42, PT ;  /* 0x0000002a16007c0c */ /* 0x000fc6000bf86270 */
[----:B------:R-:W-:-:S06]  /*9440*/  @!P3 IMAD.IADD R8, R18, 0x1, R8 ;  /* 0x000000011208b824 */ /* 0x000fcc00078e0208 */
[----:B------:R-:W1:Y:S04]  /*9450*/  @!P3 LDS.128 R8, [R8+0xc400] ;  /* 0x00c400000808b984 */ /* 0x000e680000000c00 */
[----:B------:R-:W3:Y:S04]  /*9460*/  @!P4 LDS.128 R4, [R122+0xc400] ;  /* 0x00c400007a04c984 */ /* 0x000ee80000000c00 */
[----:B-1----:R4:W-:Y:S04]  /*9470*/  @!P3 STG.E.128 desc[UR38][R14.64+0x40], R8 ;  /* 0x000040080e00b986 */ /* 0x0029e8000c101d26 */
[----:B---3--:R4:W-:Y:S02]  /*9480*/  @!P4 STG.E.128 desc[UR38][R14.64], R4 ;  /* 0x000000040e00c986 */ /* 0x0089e4000c101d26 */
.L_x_1230:
[----:B------:R-:W-:Y:S05]  /*9490*/  BSYNC B0 ;  /* 0x0000000000007941 */ /* 0x000fea0003800000 */
.L_x_1229:
[----:B------:R-:W-:Y:S01]  /*94a0*/  ISETP.GE.AND P3, PT, R231, R120, PT ;  /* 0x00000078e700720c */ /* 0x000fe20003f66270 */
[----:B------:R-:W-:-:S12]  /*94b0*/  BSSY B0, `(.L_x_1231) ;  /* 0x0000017000007945 */ /* 0x000fd80003800000 */
[----:B------:R-:W-:Y:S05]  /*94c0*/  @P3 BRA `(.L_x_1232) ;  /* 0x0000000000543947 */ /* 0x000fea0003800000 */
[----:B------:R-:W-:Y:S01]  /*94d0*/  ISETP.GE.AND P3, PT, R114, UR42, PT ;  /* 0x0000002a72007c0c */ /* 0x000fe2000bf66270 */
[----:B-1--4-:R-:W-:Y:S01]  /*94e0*/  IMAD.MOV.U32 R4, RZ, RZ, R62 ;  /* 0x000000ffff047224 */ /* 0x012fe200078e003e */
[----:B------:R-:W-:Y:S01]  /*94f0*/  PLOP3.LUT P4, PT, PT, PT, PT, 0x8, 0x0 ;  /* 0x000000000000781c */ /* 0x000fe20003f8e170 */
[----:B------:R-:W-:-:S10]  /*9500*/  IMAD.MOV.U32 R5, RZ, RZ, R69 ;  /* 0x000000ffff057224 */ /* 0x000fd400078e0045 */
[----:B------:R-:W-:Y:S01]  /*9510*/  @!P3 LOP3.LUT P5, RZ, R211, 0x4, RZ, 0xc0, !PT ;  /* 0x00000004d3ffb812 */ /* 0x000fe200078ac0ff */
[----:B------:R-:W-:-:S03]  /*9520*/  @!P3 VIADD R8, R129, 0x40 ;  /* 0x000000408108b836 */ /* 0x000fc60000000000 */
[----:B------:R-:W-:Y:S02]  /*9530*/  @!P3 PLOP3.LUT P4, PT, P5, PT, PT, 0x80, 0x0 ;  /* 0x000000000000b81c */ /* 0x000fe40002f8f070 */
[----:B------:R-:W-:-:S05]  /*9540*/  IADD3 R7, P5, R12, 0x40, RZ ;  /* 0x000000400c077810 */ /* 0x000fca0007fbe0ff */
[----:B------:R-:W-:Y:S02]  /*9550*/  IMAD.X R6, RZ, RZ, R13, P5 ;  /* 0x000000ffff067224 */ /* 0x000fe400028e060d */
[----:B------:R-:W-:-:S04]  /*9560*/  IMAD.WIDE.U32 R4, R7, UR46, R4 ;  /* 0x0000002e07047c25 */ /* 0x000fc8000f8e0004 */
[----:B------:R-:W-:Y:S02]  /*9570*/  IMAD R6, R6, UR46, RZ ;  /* 0x0000002e06067c24 */ /* 0x000fe4000f8e02ff */
[----:B------:R-:W-:Y:S01]  /*9580*/  @P4 VIADD R8, R129, 0xffffffc0 ;  /* 0xffffffc081084836 */ /* 0x000fe20000000000 */
[----:B------:R-:W-:Y:S01]  /*9590*/  IADD3 R14, P4, R4, UR44, RZ ;  /* 0x0000002c040e7c10 */ /* 0x000fe2000ff9e0ff */
[----:B------:R-:W-:Y:S02]  /*95a0*/  IMAD R7, R7, UR47, R6 ;  /* 0x0000002f07077c24 */ /* 0x000fe4000f8e0206 */
[----:B------:R-:W-:-:S03]  /*95b0*/  @!P3 IMAD.IADD R8, R18, 0x1, R8 ;  /* 0x000000011208b824 */ /* 0x000fc600078e0208 */
[----:B------:R-:W-:Y:S02]  /*95c0*/  IADD3.X R15, R5, UR45, R7, P4, !PT ;  /* 0x0000002d050f7c10 */ /* 0x000fe4000a7fe407 */
[----:B------:R-:W-:Y:S01]  /*95d0*/  ISETP.GE.AND P4, PT, R22, UR42, PT ;  /* 0x0000002a16007c0c */ /* 0x000fe2000bf86270 */
[----:B------:R-:W1:-:S12]  /*95e0*/  @!P3 LDS.128 R8, [R8+0xe400] ;  /* 0x00e400000808b984 */ /* 0x000e580000000c00 */
[----:B------:R-:W3:Y:S04]  /*95f0*/  @!P4 LDS.128 R4, [R122+0xe400] ;  /* 0x00e400007a04c984 */ /* 0x000ee80000000c00 */
[----:B-1----:R1:W-:Y:S04]  /*9600*/  @!P3 STG.E.128 desc[UR38][R14.64+0x40], R8 ;  /* 0x000040080e00b986 */ /* 0x0023e8000c101d26 */
[----:B---3--:R1:W-:Y:S02]  /*9610*/  @!P4 STG.E.128 desc[UR38][R14.64], R4 ;  /* 0x000000040e00c986 */ /* 0x0083e4000c101d26 */
.L_x_1232:
[----:B------:R-:W-:Y:S05]  /*9620*/  BSYNC B0 ;  /* 0x0000000000007941 */ /* 0x000fea0003800000 */
.L_x_1231:
        /* <DEDUP_REMOVED lines=19> */
[----:B------:R-:W-:Y:S01]  /*9760*/  ISETP.GE.AND P4, PT, R22, UR42, PT ;  /* 0x0000002a16007c0c */ /* 0x000fe2000bf86270 */
[----:B------:R-:W1:-:S12]  /*9770*/  @!P3 LDS.128 R8, [R8+0x10400] ;  /* 0x010400000808b984 */ /* 0x000e580000000c00 */
[----:B------:R-:W3:Y:S04]  /*9780*/  @!P4 LDS.128 R4, [R122+0x10400] ;  /* 0x010400007a04c984 */ /* 0x000ee80000000c00 */
[----:B-1----:R1:W-:Y:S04]  /*9790*/  @!P3 STG.E.128 desc[UR38][R12.64+0x40], R8 ;  /* 0x000040080c00b986 */ /* 0x0023e8000c101d26 */
[----:B---3--:R1:W-:Y:S02]  /*97a0*/  @!P4 STG.E.128 desc[UR38][R12.64], R4 ;  /* 0x000000040c00c986 */ /* 0x0083e4000c101d26 */
.L_x_1234:
[----:B------:R-:W-:Y:S05]  /*97b0*/  BSYNC B0 ;  /* 0x0000000000007941 */ /* 0x000fea0003800000 */
.L_x_1233:
        /* <DEDUP_REMOVED lines=8> */
[----:B------:R-:W-:Y:S01]  /*9840*/  ISETP.NE.AND P3, PT, R118, RZ, PT ;  /* 0x000000ff7600720c */ /* 0x000fe20003f65270 */
[----:B------:R-:W-:-:S02]  /*9850*/  VIADD R19, R19, 0x1 ;  /* 0x0000000113137836 */ /* 0x000fc40000000000 */
[----:B------:R-:W-:-:S04]  /*9860*/  @!P2 PRMT R112, RZ, 0x654, R112 ;  /* 0x00000654ff70a816 */ /* 0x000fc80000000070 */
[----:B------:R0:W-:Y:S01]  /*9870*/  @!P2 SYNCS.ARRIVE.TRANS64.RED.A1T0 RZ, [R112+URZ], RZ ;  /* 0x000000ff70ffa9a7 */ /* 0x0001e2000810043f */
[----:B------:R-:W-:-:S04]  /*9880*/  ISETP.NE.AND P2, PT, R19, 0x2, PT ;  /* 0x000000021300780c */ /* 0x000fc80003f45270 */
[----:B-1--4-:R-:W-:Y:S02]  /*9890*/  SEL R5, RZ, 0x1, P2 ;  /* 0x00000001ff057807 */ /* 0x012fe40001000000 */
        /* <DEDUP_REMOVED lines=8> */
.L_x_1165:
[----:B------:R-:W0:Y:S01]  /*9920*/  LDC R0, c[0x0][0x428] ;  /* 0x00010a00ff007b82 */ /* 0x000e220000000800 */
[----:B------:R-:W-:Y:S01]  /*9930*/  IADD3 R222, R212, 0x80, -R213 ;  /* 0x00000080d4de7810 */ /* 0x000fe20007ffe8d5 */
[----:B------:R-:W-:-:S04]  /*9940*/  IMAD.MOV.U32 R229, RZ, RZ, R218 ;  /* 0x000000ffffe57224 */ /* 0x000fc800078e00da */
[----:B------:R-:W-:Y:S02]  /*9950*/  IMAD R222, R217, 0x80, R222 ;  /* 0x00000080d9de7824 */ /* 0x000fe400078e02de */
[----:B------:R-:W1:Y:S01]  /*9960*/  LDC.64 R4, c[0x0][0x9e0] ;  /* 0x00027800ff047b82 */ /* 0x000e620000000a00 */
[----:B0-----:R-:W-:Y:S02]  /*9970*/  ISETP.NE.AND P1, PT, R0, 0x1, PT ;  /* 0x000000010000780c */ /* 0x001fe40003f25270 */
[----:B-1----:R-:W-:-:S11]  /*9980*/  ISETP.GE.AND P2, PT, R5, 0x1, PT ;  /* 0x000000010500780c */ /* 0x002fd60003f46270 */
[----:B------:R-:W0:Y:S08]  /*9990*/  @P1 LDC R3, c[0x0][0x42c] ;  /* 0x00010b00ff031b82 */ /* 0x000e300000000800 */
[----:B------:R-:W1:Y:S01]  /*99a0*/  @P1 LDC R0, c[0x0][0x430] ;  /* 0x00010c00ff001b82 */ /* 0x000e620000000800 */
[----:B0-----:R-:W-:Y:S01]  /*99b0*/  @P1 IMAD.HI.U32 R3, R218, R3, RZ ;  /* 0x00000003da031227 */ /* 0x001fe200078e00ff */
[----:B------:R-:W-:Y:S06]  /*99c0*/  @P0 BRA `(.L_x_1236) ;  /* 0x00000000000c0947 */ /* 0x000fec0003800000 */
[----:B------:R-:W0:Y:S01]  /*99d0*/  FENCE.VIEW.ASYNC.G ;  /* 0x00000000000073c6 */ /* 0x000e220000000100 */
[----:B------:R-:W-:Y:S05]  /*99e0*/  WARPSYNC.ALL ;  /* 0x0000000000007948 */ /* 0x000fea0003800000 */
[----:B0-----:R-:W-:Y:S06]  /*99f0*/  BAR.ARV 0xc, 0x180 ;  /* 0x0306000000007b1d */ /* 0x001fec0000002000 */
.L_x_1236:
[----:B-1----:R-:W-:Y:S01]  /*9a00*/  @P1 SHF.R.U32.HI R229, RZ, R0, R3 ;  /* 0x00000000ffe51219 */ /* 0x002fe20000011603 */
[----:B------:R-:W-:Y:S01]  /*9a10*/  IMAD.IADD R0, R222, 0x1, R4 ;  /* 0x00000001de007824 */ /* 0x000fe200078e0204 */
[----:B------:R-:W-:Y:S06]  /*9a20*/  @!P2 BRA `(.L_x_1237) ;  /* 0x000000000048a947 */ /* 0x000fec0003800000 */
        /* <DEDUP_REMOVED lines=11> */
.L_x_1239:
[----:B------:R-:W-:-:S13]  /*9ae0*/  ISETP.NE.AND P0, PT, R5, 0x1, PT ;  /* 0x000000010500780c */ /* 0x000fda0003f05270 */
[----:B------:R-:W0:Y:S02]  /*9af0*/  @P0 LDC.64 R6, c[0x0][0x9e8] ;  /* 0x00027a00ff060b82 */ /* 0x000e240000000a00 */
[----:B0-----:R-:W-:-:S05]  /*9b00*/  @P0 IMAD.HI.U32 R4, R2, R6, RZ ;  /* 0x0000000602040227 */ /* 0x001fca00078e00ff */
[----:B------:R-:W-:-:S07]  /*9b10*/  @P0 SHF.R.U32.HI R2, RZ, R7, R4 ;  /* 0x00000007ff020219 */ /* 0x000fce0000011604 */
.L_x_1240:
[----:B------:R-:W-:Y:S05]  /*9b20*/  BSYNC B0 ;  /* 0x0000000000007941 */ /* 0x000fea0003800000 */
.L_x_1238:
[----:B------:R-:W-:-:S05]  /*9b30*/  IMAD R3, R2, R5, R5 ;  /* 0x0000000502037224 */ /* 0x000fca00078e0205 */
[----:B------:R-:W-:-:S07]  /*9b40*/  VIMNMX R0, R0, R3, PT ;  /* 0x0000000300007248 */ /* 0x000fce0003fe0100 */
.L_x_1237:
[----:B------:R-:W-:Y:S01]  /*9b50*/  VIADD R0, R0, 0xbf ;  /* 0x000000bf00007836 */ /* 0x000fe20000000000 */
[----:B------:R-:W-:Y:S01]  /*9b60*/  ULDC UR4, c[0x0][0x9dc] ;  /* 0x0002770000047ab9 */ /* 0x000fe20000000800 */
[----:B------:R-:W-:Y:S02]  /*9b70*/  IMAD.IADD R224, R212, 0x1, -R213 ;  /* 0x00000001d4e07824 */ /* 0x000fe400078e0ad5 */
[----:B------:R-:W-:-:S04]  /*9b80*/  IMAD.HI R0, R0, 0x2aaaaaab, RZ ;  /* 0x2aaaaaab00007827 */ /* 0x000fc800078e02ff */
[----:B------:R-:W-:Y:S01]  /*9b90*/  IMAD R121, R217, 0x80, R224 ;  /* 0x00000080d9797824 */ /* 0x000fe200078e02e0 */
[----:B------:R-:W-:-:S04]  /*9ba0*/  SHF.R.U32.HI R3, RZ, 0x1f, R0 ;  /* 0x0000001fff037819 */ /* 0x000fc80000011600 */
[----:B------:R-:W-:Y:S01]  /*9bb0*/  LEA.HI.SX32 R3, R0, R3, 0x1b ;  /* 0x0000000300037211 */ /* 0x000fe200078fdaff */
[----:B------:R-:W-:-:S03]  /*9bc0*/  VIADD R0, R121, -UR4 ;  /* 0x8000000479007c36 */ /* 0x000fc60008000000 */
[----:B------:R-:W-:Y:S01]  /*9bd0*/  VIMNMX R120, R70, R3, PT ;  /* 0x0000000346787248 */ /* 0x000fe20003fe0100 */
        /* <DEDUP_REMOVED lines=11> */
.L_x_1243:
[----:B------:R-:W-:-:S13]  /*9c90*/  ISETP.NE.AND P0, PT, R5, 0x1, PT ;  /* 0x000000010500780c */ /* 0x000fda0003f05270 */
[----:B------:R-:W0:Y:S02]  /*9ca0*/  @P0 LDC.64 R2, c[0x0][0x9e8] ;  /* 0x00027a00ff020b82 */ /* 0x000e240000000a00 */
[----:B0-----:R-:W-:-:S04]  /*9cb0*/  @P0 IMAD.HI.U32 R4, R121, R2, RZ ;  /* 0x0000000279040227 */ /* 0x001fc800078e00ff */
[----:B------:R-:W-:Y:S01]  /*9cc0*/  IMAD.MOV.U32 R2, RZ, RZ, R121 ;  /* 0x000000ffff027224 */ /* 0x000fe200078e0079 */
[----:B------:R-:W-:-:S07]  /*9cd0*/  @P0 SHF.R.U32.HI R2, RZ, R3, R4 ;  /* 0x00000003ff020219 */ /* 0x000fce0000011604 */
.L_x_1244:
[----:B------:R-:W-:Y:S05]  /*9ce0*/  BSYNC B0 ;  /* 0x0000000000007941 */ /* 0x000fea0003800000 */
.L_x_1242:
[----:B------:R-:W-:-:S05]  /*9cf0*/  IMAD R3, R2, R5, RZ ;  /* 0x0000000502037224 */ /* 0x000fca00078e02ff */
[----:B------:R-:W-:-:S07]  /*9d00*/  VIMNMX R0, R0, R3, !PT ;  /* 0x0000000300007248 */ /* 0x000fce0007fe0100 */
.L_x_1241:
[----:B------:R-:W-:Y:S01]  /*9d10*/  IMAD.HI R0, R0, 0x2aaaaaab, RZ ;  /* 0x2aaaaaab00007827 */ /* 0x000fe200078e02ff */
[----:B------:R-:W-:Y:S02]  /*9d20*/  PLOP3.LUT P0, PT, PT, PT, PT, 0x80, 0x0 ;  /* 0x000000000000781c */ /* 0x000fe40003f0f070 */
[----:B------:R-:W-:Y:S02]  /*9d30*/  CS2R R182, SRZ ;  /* 0x0000000000b67805 */ /* 0x000fe4000001ff00 */
[----:B------:R-:W-:Y:S01]  /*9d40*/  CS2R R6, SRZ ;  /* 0x0000000000067805 */ /* 0x000fe2000001ff00 */
[----:B------:R-:W-:Y:S01]  /*9d50*/  IMAD.MOV.U32 R60, RZ, RZ, RZ ;  /* 0x000000ffff3c7224 */ /* 0x000fe200078e00ff */
[----:B------:R-:W-:Y:S01]  /*9d60*/  SHF.R.U32.HI R3, RZ, 0x1f, R0 ;  /* 0x0000001fff037819 */ /* 0x000fe20000011600 */
[----:B------:R-:W-:Y:S01]  /*9d70*/  IMAD.MOV.U32 R62, RZ, RZ, RZ ;  /* 0x000000ffff3e7224 */ /* 0x000fe200078e00ff */
[----:B------:R-:W-:Y:S02]  /*9d80*/  CS2R R180, SRZ ;  /* 0x0000000000b47805 */ /* 0x000fe4000001ff00 */
[----:B------:R-:W-:-:S02]  /*9d90*/  CS2R R8, SRZ ;  /* 0x0000000000087805 */ /* 0x000fc4000001ff00 */
[----:B------:R-:W-:Y:S02]  /*9da0*/  LEA.HI.SX32 R3, R0, R3, 0x1b ;  /* 0x0000000300037211 */ /* 0x000fe400078fdaff */
[----:B------:R-:W-:Y:S02]  /*9db0*/  CS2R R4, SRZ ;  /* 0x0000000000047805 */ /* 0x000fe4000001ff00 */
        /* <DEDUP_REMOVED lines=30> */
[----:B------:R-:W0:Y:S01]  /*9fa0*/  S2R R2, SR_TID.X ;  /* 0x0000000000027919 */ /* 0x000e220000002100 */
[----:B------:R-:W-:Y:S01]  /*9fb0*/  UMOV UR4, 0xffffffff ;  /* 0xffffffff00047882 */ /* 0x000fe20000000000 */
[----:B0-----:R-:W-:-:S05]  /*9fc0*/  VIADD R25, R2, 0xffffff80 ;  /* 0xffffff8002197836 */ /* 0x001fca0000000000 */
[----:B------:R-:W-:-:S04]  /*9fd0*/  SHF.R.S32.HI R30, RZ, 0x1f, R25 ;  /* 0x0000001fff1e7819 */ /* 0x000fc80000011419 */
[----:B------:R-:W-:-:S04]  /*9fe0*/  LEA.HI R27, R30, R25, RZ, 0x7 ;  /* 0x000000191e1b7211 */ /* 0x000fc800078f38ff */
[----:B------:R-:W-:Y:S01]  /*9ff0*/  SHF.R.S32.HI R24, RZ, 0x7, R27 ;  /* 0x00000007ff187819 */ /* 0x000fe2000001141b */
[----:B------:R-:W-:Y:S06]  /*a000*/  BRA.DIV UR4, `(.L_x_1246) ;  /* 0x0000022604587947 */ /* 0x000fec000b800000 */
[----:B------:R0:W1:Y:S02]  /*a010*/  SHFL.IDX PT, R216, R24, RZ, 0x1f ;  /* 0x00001fff18d87589 */ /* 0x00006400000e0000 */
.L_x_1532:
[----:B-1----:R-:W-:Y:S01]  /*a020*/  LEA.HI R0, R216, R216, RZ, 0x1 ;  /* 0x000000d8d8007211 */ /* 0x002fe200078f08ff */
[----:B------:R-:W-:Y:S01]  /*a030*/  VIADD R28, R18, 0x18400 ;  /* 0x00018400121c7836 */ /* 0x000fe20000000000 */
[----:B------:R-:W-:Y:S02]  /*a040*/  BSSY B6, `(.L_x_1247) ;  /* 0x0000018000067945 */ /* 0x000fe40003800000 */
[----:B------:R-:W-:Y:S02]  /*a050*/  LOP3.LUT R3, R0, 0x1e, RZ, 0xc0, !PT ;  /* 0x0000001e00037812 */ /* 0x000fe400078ec0ff */
[----:B------:R-:W-:-:S03]  /*a060*/  LOP3.LUT P0, RZ, R28, 0x1bf, RZ, 0xc0, !PT ;  /* 0x000001bf1cff7812 */ /* 0x000fc6000780c0ff */
        /* <DEDUP_REMOVED lines=20> */
[----:B0-2--5:R-:W-:Y:S05]  /*a1b0*/  CALL.ABS.NOINC R2 ;  /* 0x0000000002007343 */ /* 0x025fea0003c00000 */
.L_x_1248:
[----:B------:R-:W-:Y:S05]  /*a1c0*/  BSYNC B6 ;  /* 0x0000000000067941 */ /* 0x000fea0003800000 */
.L_x_1247:
[----:B------:R-:W-:Y:S01]  /*a1d0*/  ULDC.64 UR4, c[0x0][0x990] ;  /* 0x0002640000047ab9 */ /* 0x000fe20000000a00 */
[----:B------:R-:W-:Y:S01]  /*a1e0*/  ULDC.64 UR6, c[0x0][0x998] ;  /* 0x0002660000067ab9 */ /* 0x000fe20000000a00 */
[----:B------:R-:W-:Y:S02]  /*a1f0*/  ISETP.NE.U32.AND P0, PT, RZ, UR4, PT ;  /* 0x00000004ff007c0c */ /* 0x000fe4000bf05070 */
[----:B------:R-:W-:Y:S02]  /*a200*/  ISETP.NE.U32.AND P1, PT, RZ, UR6, PT ;  /* 0x00000006ff007c0c */ /* 0x000fe4000bf25070 */
[----:B------:R-:W-:Y:S02]  /*a210*/  ISETP.NE.AND.EX P0, PT, RZ, UR5, PT, P0 ;  /* 0x00000005ff007c0c */ /* 0x000fe4000bf05300 */
[----:B------:R-:W-:-:S11]  /*a220*/  ISETP.NE.AND.EX P1, PT, RZ, UR7, PT, P1 ;  /* 0x00000007ff007c0c */ /* 0x000fd6000bf25310 */
[----:B------:R-:W1:Y:S01]  /*a230*/  @P0 LDC.64 R8, c[0x0][0x9a8] ;  /* 0x00026a00ff080b82 */ /* 0x000e620000000a00 */
[--C-:B------:R-:W-:Y:S02]  /*a240*/  @P0 SHF.R.S32.HI R3, RZ, 0x1f, R219.reuse ;  /* 0x0000001fff030819 */ /* 0x100fe400000114db */
[----:B------:R-:W-:Y:S02]  /*a250*/  @P1 SHF.R.S32.HI R5, RZ, 0x1f, R219 ;  /* 0x0000001fff051819 */ /* 0x000fe400000114db */
[----:B------:R-:W-:-:S03]  /*a260*/  @P0 SHF.R.S32.HI R7, RZ, 0x1f, R229 ;  /* 0x0000001fff070819 */ /* 0x000fc600000114e5 */
[----:B------:R-:W2:Y:S08]  /*a270*/  @P1 LDC.64 R10, c[0x0][0x9b8] ;  /* 0x00026e00ff0a1b82 */ /* 0x000eb00000000a00 */
[----:B------:R-:W3:Y:S08]  /*a280*/  @P0 LDC.64 R12, c[0x0][0x9b0] ;  /* 0x00026c00ff0c0b82 */ /* 0x000ef00000000a00 */
[----:B------:R-:W4:Y:S01]  /*a290*/  @P1 LDC.64 R14, c[0x0][0x9c0] ;  /* 0x00027000ff0e1b82 */ /* 0x000f220000000a00 */
[----:B-1----:R-:W-:-:S02]  /*a2a0*/  @P0 IMAD R0, R3, R8, RZ ;  /* 0x0000000803000224 */ /* 0x002fc400078e02ff */
[----:B------:R-:W-:-:S04]  /*a2b0*/  @P0 IMAD.WIDE.U32 R2, R219, R8, RZ ;  /* 0x00000008db020225 */ /* 0x000fc800078e00ff */
[----:B------:R-:W-:Y:S02]  /*a2c0*/  @P0 IMAD R9, R219, R9, R0 ;  /* 0x00000009db090224 */ /* 0x000fe400078e0200 */
[-C--:B--2---:R-:W-:Y:S02]  /*a2d0*/  @P1 IMAD R4, R5, R10.reuse, RZ ;  /* 0x0000000a05041224 */ /* 0x084fe400078e02ff */
[----:B------:R-:W-:Y:S01]  /*a2e0*/  @P0 IMAD.IADD R3, R3, 0x1, R9 ;  /* 0x0000000103030824 */ /* 0x000fe200078e0209 */
[----:B------:R-:W-:Y:S01]  /*a2f0*/  @P1 SHF.R.S32.HI R9, RZ, 0x1f, R229 ;  /* 0x0000001fff091819 */ /* 0x000fe200000114e5 */
[C---:B------:R-:W-:Y:S02]  /*a300*/  @P1 IMAD R11, R219.reuse, R11, R4 ;  /* 0x0000000bdb0b1224 */ /* 0x040fe400078e0204 */
[----:B------:R-:W-:-:S04]  /*a310*/  @P1 IMAD.WIDE.U32 R4, R219, R10, RZ ;  /* 0x0000000adb041225 */ /* 0x000fc800078e00ff */
[-C--:B---3--:R-:W-:Y:S02]  /*a320*/  @P0 IMAD R0, R7, R12.reuse, RZ ;  /* 0x0000000c07000224 */ /* 0x088fe400078e02ff */
[----:B------:R-:W-:Y:S02]  /*a330*/  @P1 IMAD.IADD R5, R5, 0x1, R11 ;  /* 0x0000000105051824 */ /* 0x000fe400078e020b */
[----:B------:R-:W-:-:S04]  /*a340*/  @P0 IMAD.WIDE.U32 R2, R229, R12, R2 ;  /* 0x0000000ce5020225 */ /* 0x000fc800078e0002 */
[-C--:B----4-:R-:W-:Y:S02]  /*a350*/  @P1 IMAD R6, R9, R14.reuse, RZ ;  /* 0x0000000e09061224 */ /* 0x090fe400078e02ff */
[C---:B------:R-:W-:Y:S02]  /*a360*/  @P0 IMAD R9, R229.reuse, R13, R0 ;  /* 0x0000000de5090224 */ /* 0x040fe400078e0200 */
[C---:B------:R-:W-:Y:S02]  /*a370*/  @P1 IMAD R11, R229.reuse, R15, R6 ;  /* 0x0000000fe50b1224 */ /* 0x040fe400078e0206 */
[----:B------:R-:W-:Y:S01]  /*a380*/  @P1 IMAD.WIDE.U32 R6, R229, R14, R4 ;  /* 0x0000000ee5061225 */ /* 0x000fe200078e0004 */
[----:B------:R-:W-:Y:S01]  /*a390*/  @P0 LEA R4, P2, R2, UR4, 0x2 ;  /* 0x0000000402040c11 */ /* 0x000fe2000f8410ff */
[----:B------:R-:W-:Y:S02]  /*a3a0*/  ULDC UR4, c[0x0][0x3d4] ;  /* 0x0000f50000047ab9 */ /* 0x000fe40000000800 */
[----:B------:R-:W-:Y:S01]  /*a3b0*/  @P0 IMAD.IADD R5, R3, 0x1, R9 ;  /* 0x0000000103050824 */ /* 0x000fe200078e0209 */
[----:B------:R-:W-:Y:S01]  /*a3c0*/  @P1 LEA R8, P3, R6, UR6, 0x2 ;  /* 0x0000000606081c11 */ /* 0x000fe2000f8610ff */
[----:B------:R-:W-:-:S02]  /*a3d0*/  @P1 IMAD.IADD R3, R7, 0x1, R11 ;  /* 0x0000000107031824 */ /* 0x000fc400078e020b */
[----:B------:R-:W-:Y:S01]  /*a3e0*/  IMAD.MOV.U32 R0, RZ, RZ, 0x3f800000 ;  /* 0x3f800000ff007424 */ /* 0x000fe200078e00ff */
        /* <DEDUP_REMOVED lines=10> */
[----:B------:R-:W-:-:S04]  /*a490*/  ULEA.HI UR4, UR37, UR37, URZ, 0x1 ;  /* 0x0000002525047291 */ /* 0x000fc8000f8f083f */
[----:B------:R-:W-:-:S04]  /*a4a0*/  ULOP3.LUT UR4, UR4, 0xfffffffe, URZ, 0xc0, !UPT ;  /* 0xfffffffe04047892 */ /* 0x000fc8000f8ec03f */
[----:B------:R-:W-:-:S06]  /*a4b0*/  UIADD3 UR4, UR37, -UR4, URZ ;  /* 0x8000000425047290 */ /* 0x000fcc000fffe03f */
[----:B------:R-:W-:-:S05]  /*a4c0*/  IMAD.U32 R3, RZ, RZ, UR4 ;  /* 0x00000004ff037e24 */ /* 0x000fca000f8e00ff */
[----:B------:R-:W-:-:S04]  /*a4d0*/  SHF.L.U32 R3, R3, 0x1f, RZ ;  /* 0x0000001f03037819 */ /* 0x000fc800000006ff */
[----:B------:R1:W2:Y:S03]  /*a4e0*/  SYNCS.PHASECHK.TRANS64.TRYWAIT P0, [R18+URZ+0x28800], R3 ;  /* 0x02880003120075a7 */ /* 0x0002a6000800017f */
[----:B--2---:R-:W-:Y:S05]  /*a4f0*/  @!P0 NANOSLEEP.SYNCS 0x989680 ;  /* 0x009896800000895d */ /* 0x004fea0003900000 */
[----:B------:R-:W2:Y:S01]  /*a500*/  @!P0 SYNCS.PHASECHK.TRANS64 P0, [R18+URZ+0x28800], R3 ;  /* 0x02880003120085a7 */ /* 0x000ea2000800007f */
[----:B------:R-:W-:Y:S04]  /*a510*/  BSSY B0, `(.L_x_1250) ;  /* 0x0000006000007945 */ /* 0x000fe80003800000 */
[----:B--2---:R-:W-:Y:S05]  /*a520*/  @P0 BRA `(.L_x_1251) ;  /* 0x0000000000100947 */ /* 0x004fea0003800000 */
.L_x_1252:
[----:B--2---:R2:W3:Y:S02]  /*a530*/  SYNCS.PHASECHK.TRANS64.TRYWAIT P0, [R18+URZ+0x28800], R3 ;  /* 0x02880003120075a7 */ /* 0x0044e4000800017f */
[----:B---3--:R-:W-:Y:S05]  /*a540*/  @!P0 NANOSLEEP.SYNCS 0x989680 ;  /* 0x009896800000895d */ /* 0x008fea0003900000 */
[----:B------:R-:W3:Y:S02]  /*a550*/  @!P0 SYNCS.PHASECHK.TRANS64 P0, [R18+URZ+0x28800], R3 ;  /* 0x02880003120085a7 */ /* 0x000ee4000800007f */
[----:B---3--:R-:W-:Y:S05]  /*a560*/  @!P0 BRA `(.L_x_1252) ;  /* 0xfffffffc00f08947 */ /* 0x008fea000383ffff */
.L_x_1251:
[----:B------:R-:W-:Y:S05]  /*a570*/  BSYNC B0 ;  /* 0x0000000000007941 */ /* 0x000fea0003800000 */
.L_x_1250:
[----:B------:R-:W-:Y:S05]  /*a580*/  BRA `(.L_x_1253) ;  /* 0x0000005000307947 */ /* 0x000fea0003800000 */
.L_x_1249:
[----:B------:R-:W1:Y:S01]  /*a590*/  LDC.64 R14, c[0x0][0x3e8] ;  /* 0x0000fa00ff0e7b82 */ /* 0x000e620000000a00 */
[----:B------:R-:W-:Y:S01]  /*a5a0*/  LEA.HI R30, R30, R25, RZ, 0x2 ;  /* 0x000000191e1e7211 */ /* 0x000fe200078f10ff */
[----:B------:R-:W-:Y:S01]  /*a5b0*/  IMAD.MOV.U32 R4, RZ, RZ, R22 ;  /* 0x000000ffff047224 */ /* 0x000fe200078e0016 */
[----:B------:R-:W-:Y:S01]  /*a5c0*/  LOP3.LUT P0, RZ, R28, 0x3ff, RZ, 0xc0, !PT ;  /* 0x000003ff1cff7812 */ /* 0x000fe2000780c0ff */
[----:B------:R-:W-:Y:S01]  /*a5d0*/  IMAD.MOV.U32 R5, RZ, RZ, R23 ;  /* 0x000000ffff057224 */ /* 0x000fe200078e0017 */
[----:B------:R-:W-:Y:S01]  /*a5e0*/  LOP3.LUT R30, R30, 0xfffffffc, RZ, 0xc0, !PT ;  /* 0xfffffffc1e1e7812 */ /* 0x000fe200078ec0ff */
[----:B------:R-:W-:Y:S01]  /*a5f0*/  BSSY B6, `(.L_x_1254) ;  /* 0x0000034000067945 */ /* 0x000fe20003800000 */
[----:B-----5:R-:W-:Y:S01]  /*a600*/  SHF.R.S32.HI R3, RZ, 0x1f, R71 ;  /* 0x0000001fff037819 */ /* 0x020fe20000011447 */
[----:B------:R-:W2:Y:S01]  /*a610*/  LDC.64 R12, c[0x0][0x3d8] ;  /* 0x0000f600ff0c7b82 */ /* 0x000ea20000000a00 */
[----:B------:R-:W-:Y:S01]  /*a620*/  SHF.R.S32.HI R7, RZ, 0x1f, R209 ;  /* 0x0000001fff077819 */ /* 0x000fe200000114d1 */
[----:B------:R-:W-:-:S04]  /*a630*/  IMAD.IADD R63, R25, 0x1, -R30 ;  /* 0x00000001193f7824 */ /* 0x000fc800078e0a1e */
[----:B------:R-:W-:-:S05]  /*a640*/  IMAD.SHL.U32 R28, R63, 0x8, RZ ;  /* 0x000000083f1c7824 */ /* 0x000fca00078e00ff */
[----:B------:R-:W-:Y:S01]  /*a650*/  SHF.R.S32.HI R29, RZ, 0x1f, R28 ;  /* 0x0000001fff1d7819 */ /* 0x000fe2000001141c */
[-C--:B-1----:R-:W-:Y:S01]  /*a660*/  IMAD R6, R3, R14.reuse, RZ ;  /* 0x0000000e03067224 */ /* 0x082fe200078e02ff */
[----:B------:R-:W-:Y:S01]  /*a670*/  SHF.L.U64.HI R61, R14, 0x6, R15 ;  /* 0x000000060e3d7819 */ /* 0x000fe2000001020f */
[-C--:B------:R-:W-:Y:S02]  /*a680*/  IMAD R32, R7, R14.reuse, RZ ;  /* 0x0000000e07207224 */ /* 0x080fe400078e02ff */
[----:B------:R-:W-:-:S04]  /*a690*/  IMAD.WIDE.U32 R10, R209, R14, R4 ;  /* 0x0000000ed10a7225 */ /* 0x000fc800078e0004 */
[-C--:B--2---:R-:W-:Y:S01]  /*a6a0*/  IMAD R0, R3, R12.reuse, RZ ;  /* 0x0000000c03007224 */ /* 0x084fe200078e02ff */
[----:B------:R-:W-:Y:S01]  /*a6b0*/  SHF.L.U64.HI R59, R12, 0x6, R13 ;  /* 0x000000060c3b7819 */ /* 0x000fe2000001020d */
[-C--:B------:R-:W-:Y:S02]  /*a6c0*/  IMAD R20, R7, R12.reuse, RZ ;  /* 0x0000000c07147224 */ /* 0x080fe400078e02ff */
[----:B------:R-:W-:-:S04]  /*a6d0*/  IMAD.WIDE.U32 R8, R209, R12, R4 ;  /* 0x0000000cd1087225 */ /* 0x000fc800078e0004 */
[C---:B------:R-:W-:Y:S02]  /*a6e0*/  IMAD R51, R71.reuse, R15, R6 ;  /* 0x0000000f47337224 */ /* 0x040fe400078e0206 */
[----:B------:R-:W-:-:S04]  /*a6f0*/  IMAD.WIDE.U32 R46, R71, R14, RZ ;  /* 0x0000000e472e7225 */ /* 0x000fc800078e00ff */
[----:B------:R-:W-:-:S04]  /*a700*/  IMAD.WIDE.U32 R44, R71, R12, RZ ;  /* 0x0000000c472c7225 */ /* 0x000fc800078e00ff */
[----:B------:R-:W-:Y:S01]  /*a710*/  IMAD R49, R71, R13, R0 ;  /* 0x0000000d47317224 */ /* 0x000fe200078e0200 */
[----:B------:R-:W-:Y:S01]  /*a720*/  IADD3 R30, P3, R8, R44, RZ ;  /* 0x0000002c081e7210 */ /* 0x000fe20007f7e0ff */
[----:B------:R-:W-:-:S04]  /*a730*/  IMAD.WIDE.U32 R4, R209, R12, R28 ;  /* 0x0000000cd1047225 */ /* 0x000fc800078e001c */
[----:B------:R-:W-:Y:S01]  /*a740*/  IMAD.WIDE.U32 R6, R209, R14, R28 ;  /* 0x0000000ed1067225 */ /* 0x000fe200078e001c */
[----:B------:R-:W-:-:S03]  /*a750*/  IADD3 R48, P1, R4, R44, RZ ;  /* 0x0000002c04307210 */ /* 0x000fc60007f3e0ff */
[----:B------:R-:W-:Y:S01]  /*a760*/  IMAD R53, R209, R15, R32 ;  /* 0x0000000fd1357224 */ /* 0x000fe200078e0220 */
[-C--:B------:R-:W-:Y:S01]  /*a770*/  IADD3 R32, P4, R10, R46.reuse, RZ ;  /* 0x0000002e0a207210 */ /* 0x080fe20007f9e0ff */
[----:B------:R-:W-:Y:S01]  /*a780*/  IMAD.IADD R51, R51, 0x1, R47 ;  /* 0x0000000133337824 */ /* 0x000fe200078e022f */
[----:B------:R-:W-:Y:S01]  /*a790*/  IADD3 R52, P2, R6, R46, RZ ;  /* 0x0000002e06347210 */ /* 0x000fe20007f5e0ff */
[----:B------:R-:W-:Y:S02]  /*a7a0*/  IMAD R20, R209, R13, R20 ;  /* 0x0000000dd1147224 */ /* 0x000fe400078e0214 */
[----:B------:R-:W-:Y:S01]  /*a7b0*/  IMAD.IADD R49, R49, 0x1, R45 ;  /* 0x0000000131317824 */ /* 0x000fe200078e022d */
[C---:B------:R-:W-:Y:S01]  /*a7c0*/  IADD3.X R33, R51.reuse, R53, R11, P4, !PT ;  /* 0x0000003533217210 */ /* 0x040fe200027fe40b */
[----:B------:R-:W-:Y:S01]  /*a7d0*/  IMAD.SHL.U32 R60, R12, 0x40, RZ ;  /* 0x000000400c3c7824 */ /* 0x000fe200078e00ff */
[----:B------:R-:W-:Y:S01]  /*a7e0*/  IADD3.X R53, R51, R7, R53, P2, !PT ;  /* 0x0000000733357210 */ /* 0x000fe200017fe435 */
[----:B------:R-:W-:Y:S01]  /*a7f0*/  IMAD.SHL.U32 R62, R14, 0x40, RZ ;  /* 0x000000400e3e7824 */ /* 0x000fe200078e00ff */
[----:B------:R-:W-:-:S02]  /*a800*/  IADD3.X R31, R49, R20, R9, P3, !PT ;  /* 0x00000014311f7210 */ /* 0x000fc40001ffe409 */
[----:B------:R-:W-:Y:S01]  /*a810*/  IADD3.X R50, R49, R5, R20, P1, !PT ;  /* 0x0000000531327210 */ /* 0x000fe20000ffe414 */
        /* <DEDUP_REMOVED lines=16> */
[----:B0-2---:R-:W-:Y:S05]  /*a920*/  CALL.ABS.NOINC R14 ;  /* 0x000000000e007343 */ /* 0x005fea0003c00000 */
.L_x_1255:
[----:B------:R-:W-:Y:S05]  /*a930*/  BSYNC B6 ;  /* 0x0000000000067941 */ /* 0x000fea0003800000 */
.L_x_1254:
[----:B------:R-:W1:Y:S01]  /*a940*/  LDC.64 R6, c[0x0][0x3d8] ;  /* 0x0000f600ff067b82 */ /* 0x000e620000000a00 */
[----:B------:R-:W-:Y:S01]  /*a950*/  SHF.R.S32.HI R3, RZ, 0x1f, R217 ;  /* 0x0000001fff037819 */ /* 0x000fe200000114d9 */
[----:B------:R-:W-:Y:S01]  /*a960*/  ULDC.U8 UR4, c[0x0][0x3f0] ;  /* 0x0000fc0000047ab9 */ /* 0x000fe20000000000 */
[----:B------:R-:W-:Y:S01]  /*a970*/  BSSY B0, `(.L_x_1256) ;  /* 0x00004c5000007945 */ /* 0x000fe20003800000 */
[----:B------:R-:W-:-:S04]  /*a980*/  ISETP.NE.AND P0, PT, RZ, UR4, PT ;  /* 0x00000004ff007c0c */ /* 0x000fc8000bf05270 */
[----:B------:R-:W2:Y:S01]  /*a990*/  LDC.64 R4, c[0x0][0x3e8] ;  /* 0x0000fa00ff047b82 */ /* 0x000ea20000000a00 */
[-C--:B-1----:R-:W-:Y:S02]  /*a9a0*/  IMAD R0, R3, R6.reuse, RZ ;  /* 0x0000000603007224 */ /* 0x082fe400078e02ff */
[----:B------:R-:W-:-:S04]  /*a9b0*/  IMAD.WIDE.U32 R8, R217, R6, RZ ;  /* 0x00000006d9087225 */ /* 0x000fc800078e00ff */
[----:B------:R-:W-:Y:S02]  /*a9c0*/  IMAD.SHL.U32 R55, R8, 0x80, RZ ;  /* 0x0000008008377824 */ /* 0x000fe400078e00ff */
[-C--:B--2---:R-:W-:Y:S02]  /*a9d0*/  IMAD R12, R3, R4.reuse, RZ ;  /* 0x00000004030c7224 */ /* 0x084fe400078e02ff */
[C---:B------:R-:W-:Y:S02]  /*a9e0*/  IMAD R3, R217.reuse, R7, R0 ;  /* 0x00000007d9037224 */ /* 0x040fe400078e0200 */
[----:B------:R-:W-:-:S04]  /*a9f0*/  IMAD.WIDE.U32 R10, R217, R4, RZ ;  /* 0x00000004d90a7225 */ /* 0x000fc800078e00ff */
[----:B------:R-:W-:Y:S02]  /*aa00*/  IMAD R13, R217, R5, R12 ;  /* 0x00000005d90d7224 */ /* 0x000fe400078e020c */
[----:B------:R-:W-:Y:S02]  /*aa10*/  IMAD.IADD R9, R9, 0x1, R3 ;  /* 0x0000000109097824 */ /* 0x000fe400078e0203 */
[----:B------:R-:W-:Y:S02]  /*aa20*/  IMAD R0, R217, -0x80, R213 ;  /* 0xffffff80d9007824 */ /* 0x000fe400078e02d5 */
[----:B------:R-:W-:Y:S01]  /*aa30*/  IMAD.IADD R3, R11, 0x1, R13 ;  /* 0x000000010b037824 */ /* 0x000fe200078e020d */
[----:B------:R-:W-:Y:S01]  /*aa40*/  SHF.L.U64.HI R54, R8, 0x7, R9 ;  /* 0x0000000708367819 */ /* 0x000fe20000010209 */
[----:B------:R-:W-:Y:S01]  /*aa50*/  IMAD.SHL.U32 R57, R10, 0x80, RZ ;  /* 0x000000800a397824 */ /* 0x000fe200078e00ff */
[----:B------:R-:W-:Y:S02]  /*aa60*/  VIMNMX R58, R0, 0x80, PT ;  /* 0x00000080003a7848 */ /* 0x000fe40003fe0100 */
[----:B------:R-:W-:Y:S01]  /*aa70*/  SHF.L.U64.HI R56, R10, 0x7, R3 ;  /* 0x000000070a387819 */ /* 0x000fe20000010203 */
[----:B------:R-:W-:Y:S06]  /*aa80*/  @!P0 BRA `(.L_x_1257) ;  /* 0x0000002400a48947 */ /* 0x000fec0003800000 */
[----:B------:R-:W1:Y:S01]  /*aa90*/  LDC R0, c[0x0][0x428] ;  /* 0x00010a00ff007b82 */ /* 0x000e620000000800 */
[-C--:B------:R-:W-:Y:S01]  /*aaa0*/  ISETP.GE.AND P0, PT, R209, R58.reuse, PT ;  /* 0x0000003ad100720c */ /* 0x080fe20003f06270 */
[----:B------:R-:W-:Y:S01]  /*aab0*/  BSSY B1, `(.L_x_1258) ;  /* 0x0000029000017945 */ /* 0x000fe20003800000 */
[----:B------:R-:W-:Y:S01]  /*aac0*/  ISETP.GE.AND P1, PT, R231, R58, PT ;  /* 0x0000003ae700720c */ /* 0x000fe20003f26270 */
[----:B------:R-:W-:Y:S01]  /*aad0*/  IMAD.MOV.U32 R10, RZ, RZ, R44 ;  /* 0x000000ffff0a7224 */ /* 0x000fe200078e002c */
[----:B------:R-:W-:Y:S01]  /*aae0*/  CS2R R30, SRZ ;  /* 0x00000000001e7805 */ /* 0x000fe2000001ff00 */
[----:B------:R-:W-:Y:S01]  /*aaf0*/  IMAD.MOV.U32 R11, RZ, RZ, R49 ;  /* 0x000000ffff0b7224 */ /* 0x000fe200078e0031 */
[----:B------:R-:W-:Y:S01]  /*ab00*/  CS2R R38, SRZ ;  /* 0x0000000000267805 */ /* 0x000fe2000001ff00 */
[----:B------:R-:W-:Y:S01]  /*ab10*/  IMAD.MOV.U32 R12, RZ, RZ, R46 ;  /* 0x000000ffff0c7224 */ /* 0x000fe200078e002e */
[----:B------:R-:W-:Y:S01]  /*ab20*/  CS2R R34, SRZ ;  /* 0x0000000000227805 */ /* 0x000fe2000001ff00 */
[----:B------:R-:W-:Y:S01]  /*ab30*/  IMAD.MOV.U32 R13, RZ, RZ, R51 ;  /* 0x000000ffff0d7224 */ /* 0x000fe200078e0033 */
[----:B------:R-:W-:-:S02]  /*ab40*/  CS2R R40, SRZ ;  /* 0x0000000000287805 */ /* 0x000fc4000001ff00 */
[----:B------:R-:W-:Y:S02]  /*ab50*/  CS2R R32, SRZ ;  /* 0x0000000000207805 */ /* 0x000fe4000001ff00 */
[----:B------:R-:W-:Y:S02]  /*ab60*/  CS2R R20, SRZ ;  /* 0x0000000000147805 */ /* 0x000fe4000001ff00 */
[----:B------:R-:W-:Y:S02]  /*ab70*/  CS2R R36, SRZ ;  /* 0x0000000000247805 */ /* 0x000fe4000001ff00 */
[----:B-1----:R-:W-:Y:S01]  /*ab80*/  ISETP.NE.AND P2, PT, R0, 0x1, PT ;  /* 0x000000010000780c */ /* 0x002fe20003f45270 */
[----:B------:R-:W-:-:S04]  /*ab90*/  IMAD R0, R217, 0x80, R209 ;  /* 0x00000080d9007824 */ /* 0x000fc800078e02d1 */
[----:B------:R-:W-:-:S08]  /*aba0*/  IMAD R3, R63, 0x40, R0 ;  /* 0x000000403f037824 */ /* 0x000fd000078e0200 */
[----:B------:R-:W1:Y:S08]  /*abb0*/  @P2 LDC R8, c[0x0][0x42c] ;  /* 0x00010b00ff082b82 */ /* 0x000e700000000800 */
[----:B------:R-:W2:Y:S01]  /*abc0*/  @P2 LDC R9, c[0x0][0x430] ;  /* 0x00010c00ff092b82 */ /* 0x000ea20000000800 */
[----:B-1----:R-:W-:-:S05]  /*abd0*/  @P2 IMAD.HI.U32 R0, R3, R8, RZ ;  /* 0x0000000803002227 */ /* 0x002fca00078e00ff */
[----:B--2---:R-:W-:Y:S02]  /*abe0*/  @P2 SHF.R.U32.HI R3, RZ, R9, R0 ;  /* 0x00000009ff032219 */ /* 0x004fe40000011600 */
[----:B------:R-:W-:Y:S02]  /*abf0*/  CS2R R8, SRZ ;  /* 0x0000000000087805 */ /* 0x000fe4000001ff00 */
[----:B------:R-:W-:Y:S01]  /*ac00*/  SHF.R.S32.HI R45, RZ, 0x1f, R3 ;  /* 0x0000001fff2d7819 */ /* 0x000fe20000011403 */
[----:B------:R-:W-:Y:S06]  /*ac10*/  @P0 BRA `(.L_x_1259) ;  /* 0x0000000000480947 */ /* 0x000fec0003800000 */
[----:B------:R-:W-:Y:S01]  /*ac20*/  VIADD R0, R28, 0x20 ;  /* 0x000000201c007836 */ /* 0x000fe20000000000 */
[----:B------:R-:W-:Y:S01]  /*ac30*/  ULDC.64 UR6, c[0x0][0x3c8] ;  /* 0x0000f20000067ab9 */ /* 0x000fe20000000a00 */
[----:B------:R-:W-:Y:S01]  /*ac40*/  ULDC UR4, c[0x0][0x3d4] ;  /* 0x0000f50000047ab9 */ /* 0x000fe20000000800 */
[----:B------:R-:W-:Y:S02]  /*ac50*/  IADD3 R14, P4, P5, R48, UR6, R55 ;  /* 0x00000006300e7c10 */ /* 0x000fe4000fd9e037 */
[----:B------:R-:W-:Y:S02]  /*ac60*/  CS2R R40, SRZ ;  /* 0x0000000000287805 */ /* 0x000fe4000001ff00 */
[----:B------:R-:W-:Y:S02]  /*ac70*/  ISETP.GE.AND P2, PT, R0, UR4, PT ;  /* 0x0000000400007c0c */ /* 0x000fe4000bf46270 */
[----:B------:R-:W-:Y:S02]  /*ac80*/  CS2R R36, SRZ ;  /* 0x0000000000247805 */ /* 0x000fe4000001ff00 */
[----:B------:R-:W-:Y:S01]  /*ac90*/  ISETP.GE.AND P3, PT, R28, UR4, PT ;  /* 0x000000041c007c0c */ /* 0x000fe2000bf66270 */
[----:B------:R-:W-:Y:S01]  /*aca0*/  ULDC.64 UR4, c[0x0][0x3e0] ;  /* 0x0000f80000047ab9 */ /* 0x000fe20000000a00 */
[----:B------:R-:W-:-:S02]  /*acb0*/  IADD3.X R15, R50, UR7, R54, P4, P5 ;  /* 0x00000007320f7c10 */ /* 0x000fc4000a7ea436 */
[----:B------:R-:W-:Y:S02]  /*acc0*/  CS2R R38, SRZ ;  /* 0x0000000000267805 */ /* 0x000fe4000001ff00 */
[----:B------:R-:W-:Y:S02]  /*acd0*/  IADD3 R42, P4, P5, R52, UR4, R57 ;  /* 0x00000004342a7c10 */ /* 0x000fe4000fd9e039 */
[----:B------:R-:W-:Y:S02]  /*ace0*/  CS2R R34, SRZ ;  /* 0x0000000000227805 */ /* 0x000fe4000001ff00 */
[----:B------:R-:W-:Y:S01]  /*acf0*/  IADD3.X R43, R53, UR5, R56, P4, P5 ;  /* 0x00000005352b7c10 */ /* 0x000fe2000a7ea438 */
[----:B------:R1:W5:Y:S04]  /*ad00*/  @!P2 LDG.E.64 R36, desc[UR38][R14.64+0x20] ;  /* 0x000020260e24a981 */ /* 0x000368000c1e1b00 */
[----:B------:R1:W5:Y:S04]  /*ad10*/  @!P3 LDG.E.64 R40, desc[UR38][R14.64] ;  /* 0x000000260e28b981 */ /* 0x000368000c1e1b00 */
[----:B------:R1:W5:Y:S04]  /*ad20*/  @!P3 LDG.E.64 R38, desc[UR38][R42.64] ;  /* 0x000000262a26b981 */ /* 0x000368000c1e1b00 */
[----:B------:R1:W5:Y:S02]  /*ad30*/  @!P2 LDG.E.64 R34, desc[UR38][R42.64+0x20] ;  /* 0x000020262a22a981 */ /* 0x000364000c1e1b00 */
.L_x_1259:
[----:B------:R-:W-:Y:S05]  /*ad40*/  BSYNC B1 ;  /* 0x0000000000017941 */ /* 0x000fea0003800000 */
.L_x_1258:
[----:B------:R-:W-:Y:S04]  /*ad50*/  BSSY B1, `(.L_x_1260) ;  /* 0x0000018000017945 */ /* 0x000fe80003800000 */
[----:B------:R-:W-:Y:S05]  /*ad60*/  @P1 BRA `(.L_x_1261) ;  /* 0x0000000000581947 */ /* 0x000fea0003800000 */
[----:B-1----:R-:W-:Y:S01]  /*ad70*/  IADD3 R42, P4, P5, R52, R62, R57 ;  /* 0x0000003e342a7210 */ /* 0x002fe20007d9e039 */
[----:B------:R-:W-:Y:S01]  /*ad80*/  VIADD R9, R28, 0x20 ;  /* 0x000000201c097836 */ /* 0x000fe20000000000 */
[----:B------:R-:W-:Y:S01]  /*ad90*/  IADD3 R14, P2, P3, R48, R60, R55 ;  /* 0x0000003c300e7210 */ /* 0x000fe20007b5e037 */
[----:B------:R-:W-:Y:S01]  /*ada0*/  ULDC UR4, c[0x0][0x3d4] ;  /* 0x0000f50000047ab9 */ /* 0x000fe20000000800 */
[----:B------:R-:W-:Y:S01]  /*adb0*/  IADD3.X R0, R53, R61, R56, P4, P5 ;  /* 0x0000003d35007210 */ /* 0x000fe200027ea438 */
[----:B------:R-:W-:Y:S01]  /*adc0*/  ULDC.64 UR6, c[0x0][0x3c8] ;  /* 0x0000f20000067ab9 */ /* 0x000fe20000000a00 */
[----:B------:R-:W-:Y:S02]  /*add0*/  ISETP.GE.AND P5, PT, R9, UR4, PT ;  /* 0x0000000409007c0c */ /* 0x000fe4000bfa6270 */
[----:B------:R-:W-:Y:S02]  /*ade0*/  CS2R R32, SRZ ;  /* 0x0000000000207805 */ /* 0x000fe4000001ff00 */
[----:B------:R-:W-:Y:S01]  /*adf0*/  ISETP.GE.AND P4, PT, R28, UR4, PT ;  /* 0x000000041c007c0c */ /* 0x000fe2000bf86270 */
[----:B------:R-:W-:Y:S01]  /*ae00*/  ULDC.64 UR4, c[0x0][0x3e0] ;  /* 0x0000f80000047ab9 */ /* 0x000fe20000000a00 */
[----:B------:R-:W-:-:S02]  /*ae10*/  IADD3.X R8, R50, R59, R54, P2, P3 ;  /* 0x0000003b32087210 */ /* 0x000fc400017e6436 */
[----:B------:R-:W-:Y:S02]  /*ae20*/  CS2R R20, SRZ ;  /* 0x0000000000147805 */ /* 0x000fe4000001ff00 */
[----:B------:R-:W-:Y:S02]  /*ae30*/  IADD3 R14, P2, R14, UR6, RZ ;  /* 0x000000060e0e7c10 */ /* 0x000fe4000ff5e0ff */
[----:B------:R-:W-:Y:S02]  /*ae40*/  CS2R R30, SRZ ;  /* 0x00000000001e7805 */ /* 0x000fe4000001ff00 */
[----:B------:R-:W-:Y:S02]  /*ae50*/  IADD3 R42, P3, R42, UR4, RZ ;  /* 0x000000042a2a7c10 */ /* 0x000fe4000ff7e0ff */
[----:B------:R-:W-:Y:S02]  /*ae60*/  IADD3.X R15, R8, UR7, RZ, P2, !PT ;  /* 0x00000007080f7c10 */ /* 0x000fe400097fe4ff */
[----:B------:R-:W-:-:S02]  /*ae70*/  CS2R R8, SRZ ;  /* 0x0000000000087805 */ /* 0x000fc4000001ff00 */
[----:B------:R-:W-:Y:S01]  /*ae80*/  IADD3.X R43, R0, UR5, RZ, P3, !PT ;  /* 0x00000005002b7c10 */ /* 0x000fe20009ffe4ff */
[----:B------:R2:W5:Y:S04]  /*ae90*/  @!P4 LDG.E.64 R32, desc[UR38][R14.64] ;  /* 0x000000260e20c981 */ /* 0x000568000c1e1b00 */
[----:B------:R2:W5:Y:S04]  /*aea0*/  @!P5 LDG.E.64 R20, desc[UR38][R14.64+0x20] ;  /* 0x000020260e14d981 */ /* 0x000568000c1e1b00 */
[----:B------:R2:W5:Y:S04]  /*aeb0*/  @!P4 LDG.E.64 R30, desc[UR38][R42.64] ;  /* 0x000000262a1ec981 */ /* 0x000568000c1e1b00 */
[----:B------:R2:W5:Y:S02]  /*aec0*/  @!P5 LDG.E.64 R8, desc[UR38][R42.64+0x20] ;  /* 0x000020262a08d981 */ /* 0x000564000c1e1b00 */
.L_x_1261:
[----:B------:R-:W-:Y:S05]  /*aed0*/  BSYNC B1 ;  /* 0x0000000000017941 */ /* 0x000fea0003800000 */
.L_x_1260:
[-C--:B------:R-:W-:Y:S01]  /*aee0*/  IMAD R0, R45, R6.reuse, RZ ;  /* 0x000000062d007224 */ /* 0x080fe200078e02ff */
[----:B------:R-:W-:Y:S01]  /*aef0*/  ULDC.64 UR4, c[0x0][0x3c8] ;  /* 0x0000f20000047ab9 */ /* 0x000fe20000000a00 */
[----:B------:R-:W-:Y:S01]  /*af00*/  IMAD.WIDE.U32 R10, R3, R6, R10 ;  /* 0x00000006030a7225 */ /* 0x000fe200078e000a */
[----:B------:R-:W-:-:S03]  /*af10*/  ULDC.64 UR6, c[0x0][0x3e0] ;  /* 0x0000f80000067ab9 */ /* 0x000fc60000000a00 */
[----:B------:R-:W-:-:S04]  /*af20*/  IMAD.WIDE.U32 R12, R3, R4, R12 ;  /* 0x00000004030c7225 */ /* 0x000fc800078e000c */
[----:B------:R-:W-:Y:S01]  /*af30*/  IMAD R6, R45, R4, RZ ;  /* 0x000000042d067224 */ /* 0x000fe200078e02ff */
[----:B------:R-:W-:Y:S01]  /*af40*/  IADD3 R4, P2, R10, UR4, RZ ;  /* 0x000000040a047c10 */ /* 0x000fe2000ff5e0ff */
[C---:B------:R-:W-:Y:S01]  /*af50*/  IMAD R7, R3.reuse, R7, R0 ;  /* 0x0000000703077224 */ /* 0x040fe200078e0200 */
[----:B------:R-:W-:Y:S01]  /*af60*/  IADD3 R0, P3, R12, UR6, RZ ;  /* 0x000000060c007c10 */ /* 0x000fe2000ff7e0ff */
[----:B------:R-:W-:Y:S01]  /*af70*/  IMAD R3, R3, R5, R6 ;  /* 0x0000000503037224 */ /* 0x000fe200078e0206 */
[----:B------:R-:W-:Y:S02]  /*af80*/  UMOV UR4, 0xffffffff ;  /* 0xffffffff00047882 */ /* 0x000fe40000000000 */
[----:B------:R-:W-:Y:S02]  /*af90*/  IADD3.X R5, R11, UR5, R7, P2, !PT ;  /* 0x000000050b057c10 */ /* 0x000fe400097fe407 */
[----:B------:R-:W-:Y:S01]  /*afa0*/  IADD3.X R3, R13, UR7, R3, P3, !PT ;  /* 0x000000070d037c10 */ /* 0x000fe20009ffe403 */
[----:B------:R-:W-:Y:S06]  /*afb0*/  BRA.DIV UR4, `(.L_x_1262) ;  /* 0x0000021604987947 */ /* 0x000fec000b800000 */
.L_x_1535:
[----:B------:R-:W-:-:S03]  /*afc0*/  UMOV UR4, 0xffffffff ;  /* 0xffffffff00047882 */ /* 0x000fc60000000000 */
[----:B------:R-:W-:Y:S05]  /*afd0*/  BRA.DIV UR4, `(.L_x_1263) ;  /* 0x0000021604b87947 */ /* 0x000fea000b800000 */
.L_x_1538:
[----:B------:R-:W-:-:S03]  /*afe0*/  UMOV UR4, 0xffffffff ;  /* 0xffffffff00047882 */ /* 0x000fc60000000000 */
[----:B------:R-:W-:Y:S05]  /*aff0*/  BRA.DIV UR4, `(.L_x_1264) ;  /* 0x0000021604d87947 */ /* 0x000fea000b800000 */
.L_x_1541:
[----:B------:R-:W-:-:S03]  /*b000*/  UMOV UR4, 0xffffffff ;  /* 0xffffffff00047882 */ /* 0x000fc60000000000 */
[----:B------:R-:W-:Y:S05]  /*b010*/  BRA.DIV UR4, `(.L_x_1265) ;  /* 0x0000021604f87947 */ /* 0x000fea000b800000 */
.L_x_1544:
[----:B------:R-:W-:-:S03]  /*b020*/  UMOV UR4, 0xffffffff ;  /* 0xffffffff00047882 */ /* 0x000fc60000000000 */
[----:B------:R-:W-:Y:S05]  /*b030*/  BRA.DIV UR4, `(.L_x_1266) ;  /* 0x0000021a04187947 */ /* 0x000fea000b800000 */
.L_x_1547:
[----:B------:R-:W-:-:S03]  /*b040*/  UMOV UR4, 0xffffffff ;  /* 0xffffffff00047882 */ /* 0x000fc60000000000 */
[----:B------:R-:W-:Y:S05]  /*b050*/  BRA.DIV UR4, `(.L_x_1267) ;  /* 0x0000021a04387947 */ /* 0x000fea000b800000 */
.L_x_1550:
[----:B------:R-:W-:-:S03]  /*b060*/  UMOV UR4, 0xffffffff ;  /* 0xffffffff00047882 */ /* 0x000fc60000000000 */
[----:B------:R-:W-:Y:S05]  /*b070*/  BRA.DIV UR4, `(.L_x_1268) ;  /* 0x0000021a04587947 */ /* 0x000fea000b800000 */
.L_x_1553:
[----:B------:R-:W-:-:S03]  /*b080*/  UMOV UR4, 0xffffffff ;  /* 0xffffffff00047882 */ /* 0x000fc60000000000 */
[----:B------:R-:W-:Y:S05]  /*b090*/  BRA.DIV UR4, `(.L_x_1269) ;  /* 0x0000021a04787947 */ /* 0x000fea000b800000 */
.L_x_1556:
[----:B------:R-:W-:Y:S01]  /*b0a0*/  ULEA.HI UR4, UR37, UR37, URZ, 0x1 ;  /* 0x0000002525047291 */ /* 0x000fe2000f8f083f */
[C---:B------:R-:W-:Y:S01]  /*b0b0*/  IMAD.SHL.U32 R0, R211.reuse, 0x80, RZ ;  /* 0x00000080d3007824 */ /* 0x040fe200078e00ff */
[----:B------:R-:W-:Y:S01]  /*b0c0*/  BSSY B1, `(.L_x_1270) ;  /* 0x000000f000017945 */ /* 0x000fe20003800000 */
[----:B------:R-:W-:Y:S01]  /*b0d0*/  LOP3.LUT P3, RZ, R211, 0x4, RZ, 0xc0, !PT ;  /* 0x00000004d3ff7812 */ /* 0x000fe2000786c0ff */
[----:B------:R-:W-:Y:S02]  /*b0e0*/  ULOP3.LUT UR4, UR4, 0xfffffffe, URZ, 0xc0, !UPT ;  /* 0xfffffffe04047892 */ /* 0x000fe4000f8ec03f */
[----:B------:R-:W-:Y:S02]  /*b0f0*/  LOP3.LUT R3, R0, 0x380, RZ, 0xc0, !PT ;  /* 0x0000038000037812 */ /* 0x000fe400078ec0ff */
[----:B------:R-:W-:Y:S02]  /*b100*/  UIADD3 UR4, UR37, -UR4, URZ ;  /* 0x8000000425047290 */ /* 0x000fe4000fffe03f */
[----:B------:R-:W-:-:S02]  /*b110*/  LOP3.LUT R0, R3, 0x30, R22, 0xf8, !PT ;  /* 0x0000003003007812 */ /* 0x000fc400078ef816 */
[----:B------:R-:W-:Y:S02]  /*b120*/  SHF.R.U32.HI R3, RZ, 0x3, R3 ;  /* 0x00000003ff037819 */ /* 0x000fe40000011603 */
[----:B------:R-:W-:Y:S02]  /*b130*/  IMAD.U32 R5, RZ, RZ, UR4 ;  /* 0x00000004ff057e24 */ /* 0x000fe4000f8e00ff */
[----:B------:R-:W-:-:S03]  /*b140*/  LOP3.LUT R3, R0, R3, RZ, 0x3c, !PT ;  /* 0x0000000300037212 */ /* 0x000fc600078e3cff */
[----:B------:R-:W-:Y:S02]  /*b150*/  SHF.L.U32 R5, R5, 0x1f, RZ ;  /* 0x0000001f05057819 */ /* 0x000fe400000006ff */
[----:B------:R-:W-:Y:S02]  /*b160*/  IADD3 R3, R18, R3, R220 ;  /* 0x0000000312037210 */ /* 0x000fe40007ffe0dc */
[----:B------:R-:W3:Y:S03]  /*b170*/  SYNCS.PHASECHK.TRANS64.TRYWAIT P2, [R18+URZ+0x28800], R5 ;  /* 0x02880005120075a7 */ /* 0x000ee6000804017f */
[C---:B------:R-:W-:Y:S02]  /*b180*/  VIADD R4, R3.reuse, 0x18400 ;  /* 0x0001840003047836 */ /* 0x040fe40000000000 */
[----:B------:R-:W-:Y:S01]  /*b190*/  VIADD R0, R3, 0x18440 ;  /* 0x0001844003007836 */ /* 0x000fe20000000000 */
[----:B---3--:R-:W-:Y:S06]  /*b1a0*/  @!P2 BRA `(.L_x_1271) ;  /* 0x00000218005ca947 */ /* 0x008fec0003800000 */
.L_x_1557:
[----:B------:R-:W-:Y:S05]  /*b1b0*/  BSYNC B1 ;  /* 0x0000000000017941 */ /* 0x000fea0003800000 */
.L_x_1270:
[----:B------:R-:W-:Y:S01]  /*b1c0*/  BSSY B1, `(.L_x_1272) ;  /* 0x00000fb000017945 */ /* 0x000fe20003800000 */
[----:B------:R-:W-:-:S03]  /*b1d0*/  @P3 VIADD R0, R4, 0xffffffc0 ;  /* 0xffffffc004003836 */ /* 0x000fc60000000000 */
[----:B------:R-:W-:Y:S05]  /*b1e0*/  @P0 BRA `(.L_x_1273) ;  /* 0x0000000c00e00947 */ /* 0x000fea0003800000 */
[----:B---3--:R-:W3:Y:S01]  /*b1f0*/  LDC R5, c[0x0][0x3d4] ;  /* 0x0000f500ff057b82 */ /* 0x008ee20000000800 */
[C---:B------:R-:W-:Y:S01]  /*b200*/  VIADD R4, R28.reuse, 0x20 ;  /* 0x000000201c047836 */ /* 0x040fe20000000000 */
[----:B------:R-:W-:Y:S01]  /*b210*/  BSSY B2, `(.L_x_1274) ;  /* 0x000007a000027945 */ /* 0x000fe20003800000 */
[----:B---3--:R-:W-:-:S03]  /*b220*/  ISETP.GE.AND P0, PT, R28, R5, PT ;  /* 0x000000051c00720c */ /* 0x008fc60003f06270 */
[----:B------:R-:W-:-:S10]  /*b230*/  ISETP.GE.AND P2, PT, R4, R5, PT ;  /* 0x000000050400720c */ /* 0x000fd40003f46270 */
[----:B------:R-:W-:Y:S05]  /*b240*/  @P0 BRA `(.L_x_1275) ;  /* 0x0000000400d80947 */ /* 0x000fea0003800000 */
[----:B------:R-:W3:Y:S01]  /*b250*/  LDS.128 R4, [R3+0x18400] ;  /* 0x0184000003047984 */ /* 0x000ee20000000c00 */
[----:B-----5:R-:W-:Y:S02]  /*b260*/  SHF.R.U32.HI R10, RZ, 0x8, R40 ;  /* 0x00000008ff0a7819 */ /* 0x020fe40000011628 */
[----:B------:R-:W-:Y:S02]  /*b270*/  SHF.R.U32.HI R12, RZ, 0x8, R41 ;  /* 0x00000008ff0c7819 */ /* 0x000fe40000011629 */
[----:B------:R-:W-:Y:S02]  /*b280*/  LOP3.LUT R11, R40, 0xff, RZ, 0xc0, !PT ;  /* 0x000000ff280b7812 */ /* 0x000fe400078ec0ff */
[----:B------:R-:W-:Y:S02]  /*b290*/  LOP3.LUT R13, R41, 0xff, RZ, 0xc0, !PT ;  /* 0x000000ff290d7812 */ /* 0x000fe400078ec0ff */
[----:B------:R-:W-:Y:S02]  /*b2a0*/  LOP3.LUT R10, R10, 0xff, RZ, 0xc0, !PT ;  /* 0x000000ff0a0a7812 */ /* 0x000fe400078ec0ff */
[----:B------:R-:W-:-:S02]  /*b2b0*/  LOP3.LUT R12, R12, 0xff, RZ, 0xc0, !PT ;  /* 0x000000ff0c0c7812 */ /* 0x000fc400078ec0ff */
[----:B-12---:R-:W-:Y:S02]  /*b2c0*/  SHF.R.U32.HI R14, RZ, 0x8, R39 ;  /* 0x00000008ff0e7819 */ /* 0x006fe40000011627 */
[----:B------:R-:W-:Y:S02]  /*b2d0*/  PRMT R11, R10, 0x7604, R11 ;  /* 0x000076040a0b7816 */ /* 0x000fe4000000000b */
[----:B------:R-:W-:Y:S02]  /*b2e0*/  PRMT R12, R12, 0x7604, R13 ;  /* 0x000076040c0c7816 */ /* 0x000fe4000000000d */
[----:B------:R-:W-:Y:S02]  /*b2f0*/  SHF.R.U32.HI R13, RZ, 0x10, R41 ;  /* 0x00000010ff0d7819 */ /* 0x000fe40000011629 */
[----:B------:R-:W-:Y:S02]  /*b300*/  SHF.R.U32.HI R10, RZ, 0x8, R38 ;  /* 0x00000008ff0a7819 */ /* 0x000fe40000011626 */
[----:B------:R-:W-:Y:S01]  /*b310*/  LOP3.LUT R43, R39, 0xff, RZ, 0xc0, !PT ;  /* 0x000000ff272b7812 */ /* 0x000fe200078ec0ff */
[----:B------:R-:W-:Y:S01]  /*b320*/  IMAD.U32 R13, R13, 0x10000, RZ ;  /* 0x000100000d0d7824 */ /* 0x000fe200078e00ff */
[----:B------:R-:W-:-:S02]  /*b330*/  LOP3.LUT R14, R14, 0xff, RZ, 0xc0, !PT ;  /* 0x000000ff0e0e7812 */ /* 0x000fc400078ec0ff */
[----:B------:R-:W-:Y:S02]  /*b340*/  SHF.R.U32.HI R42, RZ, 0x10, R39 ;  /* 0x00000010ff2a7819 */ /* 0x000fe40000011627 */
[----:B------:R-:W-:Y:S02]  /*b350*/  LOP3.LUT R15, R38, 0xff, RZ, 0xc0, !PT ;  /* 0x000000ff260f7812 */ /* 0x000fe400078ec0ff */
[----:B------:R-:W-:Y:S02]  /*b360*/  LOP3.LUT R10, R10, 0xff, RZ, 0xc0, !PT ;  /* 0x000000ff0a0a7812 */ /* 0x000fe400078ec0ff */
[----:B------:R-:W-:Y:S01]  /*b370*/  PRMT R14, R14, 0x7604, R43 ;  /* 0x000076040e0e7816 */ /* 0x000fe2000000002b */
[----:B------:R-:W-:Y:S01]  /*b380*/  IMAD.U32 R43, R42, 0x10000, RZ ;  /* 0x000100002a2b7824 */ /* 0x000fe200078e00ff */
[----:B------:R-:W-:Y:S02]  /*b390*/  PRMT R15, R10, 0x7604, R15 ;  /* 0x000076040a0f7816 */ /* 0x000fe4000000000f */
[----:B------:R-:W-:-:S02]  /*b3a0*/  LOP3.LUT R11, R11, 0xff0000, R40, 0xf8, !PT ;  /* 0x00ff00000b0b7812 */ /* 0x000fc400078ef828 */
[----:B------:R-:W-:Y:S02]  /*b3b0*/  LOP3.LUT R13, R12, 0xff0000, R13, 0xf8, !PT ;  /* 0x00ff00000c0d7812 */ /* 0x000fe400078ef80d */
[----:B------:R-:W-:Y:S02]  /*b3c0*/  LOP3.LUT R45, R14, 0xff0000, R43, 0xf8, !PT ;  /* 0x00ff00000e2d7812 */ /* 0x000fe400078ef82b */
[----:B------:R-:W-:Y:S02]  /*b3d0*/  LOP3.LUT R43, R15, 0xff0000, R38, 0xf8, !PT ;  /* 0x00ff00000f2b7812 */ /* 0x000fe400078ef826 */
[----:B------:R-:W-:Y:S02]  /*b3e0*/  LOP3.LUT R15, R11, 0xff000000, R40, 0xf8, !PT ;  /* 0xff0000000b0f7812 */ /* 0x000fe400078ef828 */
[----:B------:R-:W-:Y:S02]  /*b3f0*/  LOP3.LUT R45, R45, 0xff000000, R39, 0xf8, !PT ;  /* 0xff0000002d2d7812 */ /* 0x000fe400078ef827 */
[----:B------:R-:W-:-:S02]  /*b400*/  LOP3.LUT R40, R13, 0xff000000, R41, 0xf8, !PT ;  /* 0xff0000000d287812 */ /* 0x000fc400078ef829 */
[----:B---3--:R-:W-:Y:S02]  /*b410*/  F2FP.F16.E4M3.UNPACK_B R10, R6.H1 ;  /* 0x00000006ff0a723e */ /* 0x008fe400030006ff */
[----:B------:R-:W-:Y:S02]  /*b420*/  LOP3.LUT R43, R43, 0xff000000, R38, 0xf8, !PT ;  /* 0xff0000002b2b7812 */ /* 0x000fe400078ef826 */
[----:B------:R-:W-:Y:S01]  /*b430*/  F2FP.F16.E4M3.UNPACK_B R41, R45 ;  /* 0x0000002dff29723e */ /* 0x000fe200020006ff */
[--C-:B------:R-:W-:Y:S01]  /*b440*/  HADD2.F32 R13, -RZ, R10.reuse.H0_H0 ;  /* 0x2000000aff0d7230 */ /* 0x100fe20000004100 */
[----:B------:R-:W-:Y:S01]  /*b450*/  F2FP.F16.E4M3.UNPACK_B R38, R40 ;  /* 0x00000028ff26723e */ /* 0x000fe200020006ff */
[----:B------:R-:W-:Y:S01]  /*b460*/  HADD2.F32 R10, -RZ, R10.H1_H1 ;  /* 0x3000000aff0a7230 */ /* 0x000fe20000004100 */
[----:B------:R-:W-:Y:S01]  /*b470*/  F2FP.F16.E4M3.UNPACK_B R12, R6 ;  /* 0x00000006ff0c723e */ /* 0x000fe200020006ff */
[--C-:B------:R-:W-:Y:S01]  /*b480*/  HADD2.F32 R42, -RZ, R41.reuse.H1_H1 ;  /* 0x30000029ff2a7230 */ /* 0x100fe20000004100 */
[----:B------:R-:W-:Y:S01]  /*b490*/  F2FP.F16.E4M3.UNPACK_B R11, R5.H1 ;  /* 0x00000005ff0b723e */ /* 0x000fe200030006ff */
[----:B------:R-:W-:Y:S01]  /*b4a0*/  HADD2.F32 R39, -RZ, R38.H1_H1 ;  /* 0x30000026ff277230 */ /* 0x000fe20000004100 */
[----:B------:R-:W-:Y:S01]  /*b4b0*/  F2FP.F16.E4M3.UNPACK_B R14, R7 ;  /* 0x00000007ff0e723e */ /* 0x000fe200020006ff */
[----:B------:R-:W-:-:S02]  /*b4c0*/  HADD2.F32 R41, -RZ, R41.H0_H0 ;  /* 0x20000029ff297230 */ /* 0x000fc40000004100 */
[CC--:B------:R-:W-:Y:S01]  /*b4d0*/  FMUL.FTZ R44, R10.reuse, R42.reuse ;  /* 0x0000002a0a2c7220 */ /* 0x0c0fe20000410000 */
[----:B------:R-:W-:Y:S02]  /*b4e0*/  HADD2.F32 R38, -RZ, R38.H0_H0 ;  /* 0x20000026ff267230 */ /* 0x000fe40000004100 */
[----:B------:R-:W-:Y:S01]  /*b4f0*/  FMUL.FTZ R47, R10, R39 ;  /* 0x000000270a2f7220 */ /* 0x000fe20000410000 */
[----:B------:R-:W-:Y:S01]  /*b500*/  F2FP.F16.E4M3.UNPACK_B R10, R5 ;  /* 0x00000005ff0a723e */ /* 0x000fe200020006ff */
[--C-:B------:R-:W-:Y:S02]  /*b510*/  HADD2.F32 R5, -RZ, R12.reuse.H1_H1 ;  /* 0x3000000cff057230 */ /* 0x100fe40000004100 */
[C---:B------:R-:W-:Y:S01]  /*b520*/  FFMA.FTZ R46, R13.reuse, R39, -R44 ;  /* 0x000000270d2e7223 */ /* 0x040fe2000001082c */
[----:B------:R-:W-:Y:S01]  /*b530*/  FFMA.FTZ R49, R13, R42, R47 ;  /* 0x0000002a0d317223 */ /* 0x000fe2000001002f */
[----:B------:R-:W-:Y:S01]  /*b540*/  HADD2.F32 R12, -RZ, R12.H0_H0 ;  /* 0x2000000cff0c7230 */ /* 0x000fe20000004100 */
[----:B------:R-:W-:Y:S01]  /*b550*/  F2FP.F16.E4M3.UNPACK_B R45, R45.H1 ;  /* 0x0000002dff2d723e */ /* 0x000fe200030006ff */
[C---:B------:R-:W-:Y:S01]  /*b560*/  FMUL.FTZ R13, R5.reuse, R41 ;  /* 0x00000029050d7220 */ /* 0x040fe20000410000 */
[----:B------:R-:W-:Y:S01]  /*b570*/  F2FP.F16.E4M3.UNPACK_B R40, R40.H1 ;  /* 0x00000028ff28723e */ /* 0x000fe200030006ff */
[-C--:B------:R-:W-:Y:S01]  /*b580*/  FMUL.FTZ R44, R5, R38.reuse ;  /* 0x00000026052c7220 */ /* 0x080fe20000410000 */
[----:B------:R-:W-:Y:S01]  /*b590*/  F2FP.F16.E4M3.UNPACK_B R7, R7.H1 ;  /* 0x00000007ff07723e */ /* 0x000fe200030006ff */
[----:B------:R-:W-:Y:S01]  /*b5a0*/  FFMA.FTZ R42, R12, R38, -R13 ;  /* 0x000000260c2a7223 */ /* 0x000fe2000001080d */
[----:B------:R-:W-:-:S02]  /*b5b0*/  HADD2.F32 R5, -RZ, R14.H1_H1 ;  /* 0x3000000eff057230 */ /* 0x000fc40000004100 */
[----:B------:R-:W-:Y:S01]  /*b5c0*/  FFMA.FTZ R47, R12, R41, R44 ;  /* 0x000000290c2f7223 */ /* 0x000fe2000001002c */
[--C-:B------:R-:W-:Y:S01]  /*b5d0*/  HADD2.F32 R39, -RZ, R45.reuse.H0_H0 ;  /* 0x2000002dff277230 */ /* 0x100fe20000004100 */
[-C--:B------:R-:W-:Y:S01]  /*b5e0*/  F2FP.F16.E4M3.UNPACK_B R6, R4.reuse ;  /* 0x00000004ff06723e */ /* 0x080fe200020006ff */
[----:B------:R-:W-:Y:S01]  /*b5f0*/  HADD2.F32 R13, -RZ, R40.H0_H0 ;  /* 0x20000028ff0d7230 */ /* 0x000fe20000004100 */
[----:B------:R-:W-:Y:S01]  /*b600*/  F2FP.F16.E4M3.UNPACK_B R4, R4.H1 ;  /* 0x00000004ff04723e */ /* 0x000fe200030006ff */
[----:B------:R-:W-:Y:S02]  /*b610*/  HADD2.F32 R14, -RZ, R14.H0_H0 ;  /* 0x2000000eff0e7230 */ /* 0x000fe40000004100 */
[C---:B------:R-:W-:Y:S01]  /*b620*/  FMUL.FTZ R41, R5.reuse, R39 ;  /* 0x0000002705297220 */ /* 0x040fe20000410000 */
[----:B------:R-:W-:Y:S02]  /*b630*/  HADD2.F32 R45, -RZ, R45.H1_H1 ;  /* 0x3000002dff2d7230 */ /* 0x000fe40000004100 */
[----:B------:R-:W-:Y:S01]  /*b640*/  FMUL.FTZ R51, R5, R13 ;  /* 0x0000000d05337220 */ /* 0x000fe20000410000 */
[----:B------:R-:W-:-:S02]  /*b650*/  HADD2.F32 R12, -RZ, R7.H1_H1 ;  /* 0x30000007ff0c7230 */ /* 0x000fc40000004100 */
[C---:B------:R-:W-:Y:S01]  /*b660*/  FFMA.FTZ R44, R14.reuse, R13, -R41 ;  /* 0x0000000d0e2c7223 */ /* 0x040fe20000010829 */
[----:B------:R-:W-:Y:S02]  /*b670*/  HADD2.F32 R40, -RZ, R40.H1_H1 ;  /* 0x30000028ff287230 */ /* 0x000fe40000004100 */
[----:B------:R-:W-:Y:S01]  /*b680*/  FFMA.FTZ R51, R14, R39, R51 ;  /* 0x000000270e337223 */ /* 0x000fe20000010033 */
[----:B------:R-:W-:Y:S02]  /*b690*/  HADD2.F32 R5, -RZ, R7.H0_H0 ;  /* 0x20000007ff057230 */ /* 0x000fe40000004100 */
[C---:B------:R-:W-:Y:S01]  /*b6a0*/  FMUL.FTZ R38, R12.reuse, R45 ;  /* 0x0000002d0c267220 */ /* 0x040fe20000410000 */
[----:B------:R-:W-:Y:S01]  /*b6b0*/  F2FP.F16.E4M3.UNPACK_B R13, R43 ;  /* 0x0000002bff0d723e */ /* 0x000fe200020006ff */
[-C--:B------:R-:W-:Y:S01]  /*b6c0*/  FMUL.FTZ R14, R12, R40.reuse ;  /* 0x000000280c0e7220 */ /* 0x080fe20000410000 */
[----:B------:R-:W-:Y:S01]  /*b6d0*/  F2FP.F16.E4M3.UNPACK_B R12, R15 ;  /* 0x0000000fff0c723e */ /* 0x000fe200020006ff */
[----:B------:R-:W-:Y:S01]  /*b6e0*/  FFMA.FTZ R48, R5, R40, -R38 ;  /* 0x0000002805307223 */ /* 0x000fe20000010826 */
[----:B------:R-:W-:-:S02]  /*b6f0*/  HADD2.F32 R7, -RZ, R4.H1_H1 ;  /* 0x30000004ff077230 */ /* 0x000fc40000004100 */
[----:B------:R-:W-:Y:S01]  /*b700*/  FFMA.FTZ R45, R5, R45, R14 ;  /* 0x0000002d052d7223 */ /* 0x000fe2000001000e */
[--C-:B------:R-:W-:Y:S01]  /*b710*/  HADD2.F32 R38, -RZ, R13.reuse.H1_H1 ;  /* 0x3000000dff267230 */ /* 0x100fe20000004100 */
[----:B------:R-:W-:Y:S01]  /*b720*/  F2FP.F16.E4M3.UNPACK_B R15, R15.H1 ;  /* 0x0000000fff0f723e */ /* 0x000fe200030006ff */
[----:B------:R-:W-:Y:S01]  /*b730*/  HADD2.F32 R14, -RZ, R12.H1_H1 ;  /* 0x3000000cff0e7230 */ /* 0x000fe20000004100 */
[----:B------:R-:W-:Y:S01]  /*b740*/  F2FP.F16.E4M3.UNPACK_B R43, R43.H1 ;  /* 0x0000002bff2b723e */ /* 0x000fe200030006ff */
[----:B------:R-:W-:Y:S02]  /*b750*/  HADD2.F32 R5, -RZ, R4.H0_H0 ;  /* 0x20000004ff057230 */ /* 0x000fe40000004100 */
[----:B------:R-:W-:Y:S01]  /*b760*/  FMUL.FTZ R40, R7, R38 ;  /* 0x0000002607287220 */ /* 0x000fe20000410000 */
[----:B------:R-:W-:Y:S01]  /*b770*/  HADD2.F32 R39, -RZ, R13.H0_H0 ;  /* 0x2000000dff277230 */ /* 0x000fe20000004100 */
[----:B------:R-:W-:Y:S01]  /*b780*/  F2FP.SATFINITE.E4M3.F32.PACK_AB_MERGE_C R46, R49, R46, RZ ;  /* 0x0000002e312e723e */ /* 0x000fe200048070ff */
[----:B------:R-:W-:-:S02]  /*b790*/  HADD2.F32 R4, -RZ, R6.H1_H1 ;  /* 0x30000006ff047230 */ /* 0x000fc40000004100 */
[-C--:B------:R-:W-:Y:S01]  /*b7a0*/  FFMA.FTZ R40, R5, R14.reuse, -R40 ;  /* 0x0000000e05287223 */ /* 0x080fe20000010828 */
[----:B------:R-:W-:Y:S02]  /*b7b0*/  HADD2.F32 R13, -RZ, R12.H0_H0 ;  /* 0x2000000cff0d7230 */ /* 0x000fe40000004100 */
[----:B------:R-:W-:Y:S01]  /*b7c0*/  FMUL.FTZ R12, R7, R14 ;  /* 0x0000000e070c7220 */ /* 0x000fe20000410000 */
[----:B------:R-:W-:Y:S02]  /*b7d0*/  HADD2.F32 R6, -RZ, R6.H0_H0 ;  /* 0x20000006ff067230 */ /* 0x000fe40000004100 */
[C---:B------:R-:W-:Y:S01]  /*b7e0*/  FMUL.FTZ R7, R4.reuse, R39 ;  /* 0x0000002704077220 */ /* 0x040fe20000410000 */
[----:B------:R-:W-:Y:S01]  /*b7f0*/  F2FP.SATFINITE.E4M3.F32.PACK_AB_MERGE_C R42, R47, R42, R46 ;  /* 0x0000002a2f2a723e */ /* 0x000fe2000480702e */
[-C--:B------:R-:W-:Y:S01]  /*b800*/  FMUL.FTZ R4, R4, R13.reuse ;  /* 0x0000000d04047220 */ /* 0x080fe20000410000 */
[----:B------:R-:W-:Y:S01]  /*b810*/  FFMA.FTZ R41, R5, R38, R12 ;  /* 0x0000002605297223 */ /* 0x000fe2000001000c */
[----:B------:R-:W-:Y:S01]  /*b820*/  FFMA.FTZ R7, R6, R13, -R7 ;  /* 0x0000000d06077223 */ /* 0x000fe20000010807 */
[----:B------:R-:W-:-:S02]  /*b830*/  HADD2.F32 R5, -RZ, R11.H1_H1 ;  /* 0x3000000bff057230 */ /* 0x000fc40000004100 */
[----:B------:R-:W-:Y:S01]  /*b840*/  FFMA.FTZ R14, R6, R39, R4 ;  /* 0x00000027060e7223 */ /* 0x000fe20000010004 */
[----:B------:R-:W-:Y:S01]  /*b850*/  HADD2.F32 R6, -RZ, R15.H1_H1 ;  /* 0x3000000fff067230 */ /* 0x000fe20000004100 */
[----:B------:R-:W-:Y:S01]  /*b860*/  F2FP.SATFINITE.E4M3.F32.PACK_AB_MERGE_C R40, R41, R40, RZ ;  /* 0x000000282928723e */ /* 0x000fe200048070ff */
[--C-:B------:R-:W-:Y:S02]  /*b870*/  HADD2.F32 R12, -RZ, R43.reuse.H1_H1 ;  /* 0x3000002bff0c7230 */ /* 0x100fe40000004100 */
[----:B------:R-:W-:Y:S02]  /*b880*/  HADD2.F32 R43, -RZ, R43.H0_H0 ;  /* 0x2000002bff2b7230 */ /* 0x000fe40000004100 */
[C---:B------:R-:W-:Y:S01]  /*b890*/  FMUL.FTZ R13, R5.reuse, R6 ;  /* 0x00000006050d7220 */ /* 0x040fe20000410000 */
[----:B------:R-:W-:Y:S02]  /*b8a0*/  HADD2.F32 R4, -RZ, R10.H1_H1 ;  /* 0x3000000aff047230 */ /* 0x000fe40000004100 */
[----:B------:R-:W-:Y:S01]  /*b8b0*/  FMUL.FTZ R38, R5, R12 ;  /* 0x0000000c05267220 */ /* 0x000fe20000410000 */
[----:B------:R-:W-:Y:S01]  /*b8c0*/  HADD2.F32 R15, -RZ, R15.H0_H0 ;  /* 0x2000000fff0f7230 */ /* 0x000fe20000004100 */
[----:B------:R-:W-:Y:S01]  /*b8d0*/  F2FP.SATFINITE.E4M3.F32.PACK_AB_MERGE_C R40, R14, R7, R40 ;  /* 0x000000070e28723e */ /* 0x000fe20004807028 */
[----:B------:R-:W-:-:S02]  /*b8e0*/  HADD2.F32 R11, -RZ, R11.H0_H0 ;  /* 0x2000000bff0b7230 */ /* 0x000fc40000004100 */
[C---:B------:R-:W-:Y:S01]  /*b8f0*/  FMUL.FTZ R5, R4.reuse, R43 ;  /* 0x0000002b04057220 */ /* 0x040fe20000410000 */
[----:B------:R-:W-:Y:S02]  /*b900*/  HADD2.F32 R10, -RZ, R10.H0_H0 ;  /* 0x2000000aff0a7230 */ /* 0x000fe40000004100 */
[-C--:B------:R-:W-:Y:S01]  /*b910*/  FMUL.FTZ R4, R4, R15.reuse ;  /* 0x0000000f04047220 */ /* 0x080fe20000410000 */
[C---:B------:R-:W-:Y:S01]  /*b920*/  FFMA.FTZ R38, R11.reuse, R6, -R38 ;  /* 0x000000060b267223 */ /* 0x040fe20000010826 */
[----:B------:R-:W-:Y:S01]  /*b930*/  FFMA.FTZ R13, R11, R12, R13 ;  /* 0x0000000c0b0d7223 */ /* 0x000fe2000001000d */
[C---:B------:R-:W-:Y:S01]  /*b940*/  FFMA.FTZ R5, R10.reuse, R15, -R5 ;  /* 0x0000000f0a057223 */ /* 0x040fe20000010805 */
[----:B------:R-:W-:Y:S01]  /*b950*/  FFMA.FTZ R4, R10, R43, R4 ;  /* 0x0000002b0a047223 */ /* 0x000fe20000010004 */
[----:B------:R-:W-:Y:S02]  /*b960*/  F2FP.SATFINITE.E4M3.F32.PACK_AB_MERGE_C R43, R45, R48, RZ ;  /* 0x000000302d2b723e */ /* 0x000fe400048070ff */
[----:B------:R-:W-:-:S02]  /*b970*/  F2FP.SATFINITE.E4M3.F32.PACK_AB_MERGE_C R13, R13, R38, RZ ;  /* 0x000000260d0d723e */ /* 0x000fc400048070ff */
[----:B------:R-:W-:Y:S02]  /*b980*/  F2FP.SATFINITE.E4M3.F32.PACK_AB_MERGE_C R43, R51, R44, R43 ;  /* 0x0000002c332b723e */ /* 0x000fe4000480702b */
[----:B------:R-:W-:-:S05]  /*b990*/  F2FP.SATFINITE.E4M3.F32.PACK_AB_MERGE_C R41, R4, R5, R13 ;  /* 0x000000050429723e */ /* 0x000fca000480700d */
[----:B------:R3:W-:Y:S02]  /*b9a0*/  STS.128 [R3+0x18400], R40 ;  /* 0x0184002803007388 */ /* 0x0007e40000000c00 */
.L_x_1275:
[----:B------:R-:W-:Y:S05]  /*b9b0*/  BSYNC B2 ;  /* 0x0000000000027941 */ /* 0x000fea0003800000 */
.L_x_1274:
[----:B------:R-:W-:Y:S05]  /*b9c0*/  @P2 BRA `(.L_x_1273) ;  /* 0x0000000400e82947 */ /* 0x000fea0003800000 */
[----:B------:R-:W4:Y:S01]  /*b9d0*/  LDS.128 R4, [R0] ;  /* 0x0000000000047984 */ /* 0x000f220000000c00 */
[----:B-----5:R-:W-:Y:S02]  /*b9e0*/  SHF.R.U32.HI R11, RZ, 0x8, R36 ;  /* 0x00000008ff0b7819 */ /* 0x020fe40000011624 */
[----:B------:R-:W-:Y:S02]  /*b9f0*/  SHF.R.U32.HI R13, RZ, 0x8, R37 ;  /* 0x00000008ff0d7819 */ /* 0x000fe40000011625 */
[----:B------:R-:W-:Y:S02]  /*ba00*/  SHF.R.U32.HI R39, RZ, 0x8, R35 ;  /* 0x00000008ff277819 */ /* 0x000fe40000011623 */
[----:B-12---:R-:W-:Y:S02]  /*ba10*/  SHF.R.U32.HI R15, RZ, 0x8, R34 ;  /* 0x00000008ff0f7819 */ /* 0x006fe40000011622 */
[----:B------:R-:W-:Y:S02]  /*ba20*/  LOP3.LUT R10, R36, 0xff, RZ, 0xc0, !PT ;  /* 0x000000ff240a7812 */ /* 0x000fe400078ec0ff */
[----:B------:R-:W-:-:S02]  /*ba30*/  LOP3.LUT R11, R11, 0xff, RZ, 0xc0, !PT ;  /* 0x000000ff0b0b7812 */ /* 0x000fc400078ec0ff */
[----:B------:R-:W-:Y:S02]  /*ba40*/  LOP3.LUT R12, R37, 0xff, RZ, 0xc0, !PT ;  /* 0x000000ff250c7812 */ /* 0x000fe400078ec0ff */
[----:B------:R-:W-:Y:S02]  /*ba50*/  LOP3.LUT R38, R35, 0xff, RZ, 0xc0, !PT ;  /* 0x000000ff23267812 */ /* 0x000fe400078ec0ff */
[----:B------:R-:W-:Y:S02]  /*ba60*/  LOP3.LUT R13, R13, 0xff, RZ, 0xc0, !PT ;  /* 0x000000ff0d0d7812 */ /* 0x000fe400078ec0ff */
[----:B------:R-:W-:Y:S02]  /*ba70*/  LOP3.LUT R39, R39, 0xff, RZ, 0xc0, !PT ;  /* 0x000000ff27277812 */ /* 0x000fe400078ec0ff */
[----:B------:R-:W-:Y:S02]  /*ba80*/  LOP3.LUT R14, R34, 0xff, RZ, 0xc0, !PT ;  /* 0x000000ff220e7812 */ /* 0x000fe400078ec0ff */
[----:B------:R-:W-:-:S02]  /*ba90*/  LOP3.LUT R15, R15, 0xff, RZ, 0xc0, !PT ;  /* 0x000000ff0f0f7812 */ /* 0x000fc400078ec0ff */
[----:B------:R-:W-:Y:S02]  /*baa0*/  PRMT R11, R11, 0x7604, R10 ;  /* 0x000076040b0b7816 */ /* 0x000fe4000000000a */
[----:B------:R-:W-:Y:S02]  /*bab0*/  PRMT R13, R13, 0x7604, R12 ;  /* 0x000076040d0d7816 */ /* 0x000fe4000000000c */
[----:B------:R-:W-:Y:S02]  /*bac0*/  PRMT R39, R39, 0x7604, R38 ;  /* 0x0000760427277816 */ /* 0x000fe40000000026 */
[----:B------:R-:W-:Y:S02]  /*bad0*/  SHF.R.U32.HI R10, RZ, 0x10, R36 ;  /* 0x00000010ff0a7819 */ /* 0x000fe40000011624 */
[----:B------:R-:W-:Y:S02]  /*bae0*/  SHF.R.U32.HI R12, RZ, 0x10, R37 ;  /* 0x00000010ff0c7819 */ /* 0x000fe40000011625 */
[----:B------:R-:W-:-:S02]  /*baf0*/  SHF.R.U32.HI R38, RZ, 0x10, R35 ;  /* 0x00000010ff267819 */ /* 0x000fc40000011623 */
[----:B------:R-:W-:Y:S02]  /*bb00*/  PRMT R15, R15, 0x7604, R14 ;  /* 0x000076040f0f7816 */ /* 0x000fe4000000000e */
[----:B------:R-:W-:Y:S02]  /*bb10*/  SHF.R.U32.HI R14, RZ, 0x10, R34 ;  /* 0x00000010ff0e7819 */ /* 0x000fe40000011622 */
[----:B------:R-:W-:Y:S02]  /*bb20*/  LOP3.LUT R10, R10, 0xff, RZ, 0xc0, !PT ;  /* 0x000000ff0a0a7812 */ /* 0x000fe400078ec0ff */
[----:B------:R-:W-:Y:S02]  /*bb30*/  LOP3.LUT R12, R12, 0xff, RZ, 0xc0, !PT ;  /* 0x000000ff0c0c7812 */ /* 0x000fe400078ec0ff */
[----:B------:R-:W-:Y:S02]  /*bb40*/  LOP3.LUT R38, R38, 0xff, RZ, 0xc0, !PT ;  /* 0x000000ff26267812 */ /* 0x000fe400078ec0ff */
[----:B------:R-:W-:-:S02]  /*bb50*/  LOP3.LUT R14, R14, 0xff, RZ, 0xc0, !PT ;  /* 0x000000ff0e0e7812 */ /* 0x000fc400078ec0ff */
[----:B------:R-:W-:Y:S02]  /*bb60*/  PRMT R11, R10, 0x7054, R11 ;  /* 0x000070540a0b7816 */ /* 0x000fe4000000000b */
[----:B------:R-:W-:Y:S02]  /*bb70*/  PRMT R13, R12, 0x7054, R13 ;  /* 0x000070540c0d7816 */ /* 0x000fe4000000000d */
[----:B---3--:R-:W-:Y:S02]  /*bb80*/  PRMT R41, R38, 0x7054, R39 ;  /* 0x0000705426297816 */ /* 0x008fe40000000027 */
[----:B------:R-:W-:Y:S02]  /*bb90*/  PRMT R39, R14, 0x7054, R15 ;  /* 0x000070540e277816 */ /* 0x000fe4000000000f */
[----:B------:R-:W-:Y:S02]  /*bba0*/  LOP3.LUT R15, R11, 0xff000000, R36, 0xf8, !PT ;  /* 0xff0000000b0f7812 */ /* 0x000fe400078ef824 */
[----:B------:R-:W-:-:S02]  /*bbb0*/  LOP3.LUT R41, R41, 0xff000000, R35, 0xf8, !PT ;  /* 0xff00000029297812 */ /* 0x000fc400078ef823 */
[----:B------:R-:W-:Y:S02]  /*bbc0*/  LOP3.LUT R36, R13, 0xff000000, R37, 0xf8, !PT ;  /* 0xff0000000d247812 */ /* 0x000fe400078ef825 */
[----:B----4-:R-:W-:Y:S02]  /*bbd0*/  F2FP.F16.E4M3.UNPACK_B R10, R6.H1 ;  /* 0x00000006ff0a723e */ /* 0x010fe400030006ff */
        /* <DEDUP_REMOVED lines=88> */
[----:B------:R4:W-:Y:S02]  /*c160*/  STS.128 [R0], R36 ;  /* 0x0000002400007388 */ /* 0x0009e40000000c00 */
.L_x_1273:
[----:B------:R-:W-:Y:S05]  /*c170*/  BSYNC B1 ;  /* 0x0000000000017941 */ /* 0x000fea0003800000 */
.L_x_1272:
        /* <DEDUP_REMOVED lines=34> */
[----:B------:R-:W-:Y:S02]  /*c3a0*/  PRMT R35, R28, 0x7054, R29 ;  /* 0x000070541c237816 */ /* 0x000fe4000000001d */
[----:B------:R-:W-:Y:S02]  /*c3b0*/  PRMT R29, R14, 0x7054, R15 ;  /* 0x000070540e1d7816 */ /* 0x000fe4000000000f */
[----:B------:R-:W-:Y:S02]  /*c3c0*/  LOP3.LUT R15, R11, 0xff000000, R32, 0xf8, !PT ;  /* 0xff0000000b0f7812 */ /* 0x000fe400078ef820 */
[----:B------:R-:W-:-:S02]  /*c3d0*/  LOP3.LUT R35, R35, 0xff000000, R31, 0xf8, !PT ;  /* 0xff00000023237812 */ /* 0x000fc400078ef81f */
[----:B------:R-:W-:Y:S02]  /*c3e0*/  LOP3.LUT R32, R13, 0xff000000, R33, 0xf8, !PT ;  /* 0xff0000000d207812 */ /* 0x000fe400078ef821 */
[----:B---3--:R-:W-:Y:S02]  /*c3f0*/  F2FP.F16.E4M3.UNPACK_B R10, R6.H1 ;  /* 0x00000006ff0a723e */ /* 0x008fe400030006ff */
[----:B------:R-:W-:Y:S02]  /*c400*/  F2FP.F16.E4M3.UNPACK_B R31, R35 ;  /* 0x00000023ff1f723e */ /* 0x000fe400020006ff */
[----:B------:R-:W-:Y:S01]  /*c410*/  F2FP.F16.E4M3.UNPACK_B R28, R32 ;  /* 0x00000020ff1c723e */ /* 0x000fe200020006ff */
[--C-:B------:R-:W-:Y:S01]  /*c420*/  HADD2.F32 R13, -RZ, R10.reuse.H0_H0 ;  /* 0x2000000aff0d7230 */ /* 0x100fe20000004100 */
[----:B------:R-:W-:Y:S01]  /*c430*/  LOP3.LUT R30, R29, 0xff000000, R30, 0xf8, !PT ;  /* 0xff0000001d1e7812 */ /* 0x000fe200078ef81e */
[----:B------:R-:W-:Y:S01]  /*c440*/  HADD2.F32 R10, -RZ, R10.H1_H1 ;  /* 0x3000000aff0a7230 */ /* 0x000fe20000004100 */
[----:B------:R-:W-:Y:S01]  /*c450*/  F2FP.F16.E4M3.UNPACK_B R12, R6 ;  /* 0x00000006ff0c723e */ /* 0x000fe200020006ff */
[--C-:B------:R-:W-:Y:S01]  /*c460*/  HADD2.F32 R33, -RZ, R31.reuse.H1_H1 ;  /* 0x3000001fff217230 */ /* 0x100fe20000004100 */
[----:B------:R-:W-:Y:S01]  /*c470*/  F2FP.F16.E4M3.UNPACK_B R11, R5.H1 ;  /* 0x00000005ff0b723e */ /* 0x000fe200030006ff */
[----:B------:R-:W-:Y:S01]  /*c480*/  HADD2.F32 R29, -RZ, R28.H1_H1 ;  /* 0x3000001cff1d7230 */ /* 0x000fe20000004100 */
[----:B------:R-:W-:Y:S01]  /*c490*/  F2FP.F16.E4M3.UNPACK_B R14, R7 ;  /* 0x00000007ff0e723e */ /* 0x000fe200020006ff */
[----:B------:R-:W-:-:S02]  /*c4a0*/  HADD2.F32 R31, -RZ, R31.H0_H0 ;  /* 0x2000001fff1f7230 */ /* 0x000fc40000004100 */
[C---:B------:R-:W-:Y:S01]  /*c4b0*/  FMUL.FTZ R34, R10.reuse, R33 ;  /* 0x000000210a227220 */ /* 0x040fe20000410000 */
[----:B------:R-:W-:Y:S02]  /*c4c0*/  HADD2.F32 R28, -RZ, R28.H0_H0 ;  /* 0x2000001cff1c7230 */ /* 0x000fe40000004100 */
[----:B----4-:R-:W-:Y:S01]  /*c4d0*/  FMUL.FTZ R38, R10, R29 ;  /* 0x0000001d0a267220 */ /* 0x010fe20000410000 */
        /* <DEDUP_REMOVED lines=47> */
[----:B------:R-:W-:Y:S01]  /*c7d0*/  F2FP.SATFINITE.E4M3.F32.PACK_AB_MERGE_C R35, R35, R40, RZ ;  /* 0x000000282323723e */ /* 0x000fe200048070ff */
[-C--:B------:R-:W-:Y:S01]  /*c7e0*/  FMUL.FTZ R4, R4, R13.reuse ;  /* 0x0000000d04047220 */ /* 0x080fe20000410000 */
[----:B------:R-:W-:Y:S01]  /*c7f0*/  FFMA.FTZ R31, R5, R28, R12 ;  /* 0x0000001c051f7223 */ /* 0x000fe2000001000c */
[----:B------:R-:W-:Y:S01]  /*c800*/  FFMA.FTZ R13, R6, R13, -R7 ;  /* 0x0000000d060d7223 */ /* 0x000fe20000010807 */
[----:B------:R-:W-:-:S02]  /*c810*/  HADD2.F32 R5, -RZ, R11.H1_H1 ;  /* 0x3000000bff057230 */ /* 0x000fc40000004100 */
[----:B------:R-:W-:Y:S01]  /*c820*/  FFMA.FTZ R14, R6, R29, R4 ;  /* 0x0000001d060e7223 */ /* 0x000fe20000010004 */
[--C-:B------:R-:W-:Y:S01]  /*c830*/  HADD2.F32 R6, -RZ, R15.reuse.H1_H1 ;  /* 0x3000000fff067230 */ /* 0x100fe20000004100 */
[----:B------:R-:W-:Y:S01]  /*c840*/  F2FP.SATFINITE.E4M3.F32.PACK_AB_MERGE_C R31, R31, R32, RZ ;  /* 0x000000201f1f723e */ /* 0x000fe200048070ff */
[--C-:B------:R-:W-:Y:S01]  /*c850*/  HADD2.F32 R12, -RZ, R30.reuse.H1_H1 ;  /* 0x3000001eff0c7230 */ /* 0x100fe20000004100 */
[----:B------:R-:W-:Y:S01]  /*c860*/  F2FP.SATFINITE.E4M3.F32.PACK_AB_MERGE_C R34, R34, R33, R36 ;  /* 0x000000212222723e */ /* 0x000fe20004807024 */
        /* <DEDUP_REMOVED lines=9> */
[----:B------:R-:W-:Y:S01]  /*c900*/  FMUL.FTZ R4, R4, R15 ;  /* 0x0000000f04047220 */ /* 0x000fe20000410000 */
[----:B------:R-:W-:Y:S01]  /*c910*/  F2FP.SATFINITE.E4M3.F32.PACK_AB_MERGE_C R32, R14, R13, R31 ;  /* 0x0000000d0e20723e */ /* 0x000fe2000480701f */
[C---:B------:R-:W-:Y:S01]  /*c920*/  FFMA.FTZ R28, R11.reuse, R6, -R28 ;  /* 0x000000060b1c7223 */ /* 0x040fe2000001081c */
[----:B------:R-:W-:Y:S01]  /*c930*/  FFMA.FTZ R29, R11, R12, R29 ;  /* 0x0000000c0b1d7223 */ /* 0x000fe2000001001d */
[C---:B------:R-:W-:Y:S01]  /*c940*/  FFMA.FTZ R5, R10.reuse, R15, -R5 ;  /* 0x0000000f0a057223 */ /* 0x040fe20000010805 */
[----:B------:R-:W-:-:S03]  /*c950*/  FFMA.FTZ R4, R10, R7, R4 ;  /* 0x000000070a047223 */ /* 0x000fc60000010004 */
[----:B------:R-:W-:-:S04]  /*c960*/  F2FP.SATFINITE.E4M3.F32.PACK_AB_MERGE_C R28, R29, R28, RZ ;  /* 0x0000001c1d1c723e */ /* 0x000fc800048070ff */
[----:B------:R-:W-:-:S05]  /*c970*/  F2FP.SATFINITE.E4M3.F32.PACK_AB_MERGE_C R33, R4, R5, R28 ;  /* 0x000000050421723e */ /* 0x000fca000480701c */
[----:B------:R3:W-:Y:S02]  /*c980*/  STS.128 [R3+0x1a400], R32 ;  /* 0x01a4002003007388 */ /* 0x0007e40000000c00 */
.L_x_1278:
[----:B------:R-:W-:Y:S05]  /*c990*/  BSYNC B1 ;  /* 0x0000000000017941 */ /* 0x000fea0003800000 */
.L_x_1277:
[----:B------:R-:W-:Y:S05]  /*c9a0*/  @P1 BRA `(.L_x_1276) ;  /* 0x0000002c00041947 */ /* 0x000fea0003800000 */
[----:B------:R-:W0:Y:S01]  /*c9b0*/  LDS.128 R4, [R0+0x2000] ;  /* 0x0020000000047984 */ /* 0x000e220000000c00 */
[----:B---3-5:R-:W-:Y:S02]  /*c9c0*/  SHF.R.U32.HI R3, RZ, 0x8, R20 ;  /* 0x00000008ff037819 */ /* 0x028fe40000011614 */
[----:B------:R-:W-:Y:S02]  /*c9d0*/  SHF.R.U32.HI R11, RZ, 0x8, R21 ;  /* 0x00000008ff0b7819 */ /* 0x000fe40000011615 */
[----:B------:R-:W-:Y:S02]  /*c9e0*/  LOP3.LUT R10, R20, 0xff, RZ, 0xc0, !PT ;  /* 0x000000ff140a7812 */ /* 0x000fe400078ec0ff */
[----:B------:R-:W-:Y:S02]  /*c9f0*/  LOP3.LUT R3, R3, 0xff, RZ, 0xc0, !PT ;  /* 0x000000ff03037812 */ /* 0x000fe400078ec0ff */
[----:B-12---:R-:W-:Y:S02]  /*ca00*/  SHF.R.U32.HI R14, RZ, 0x8, R9 ;  /* 0x00000008ff0e7819 */ /* 0x006fe40000011609 */
[----:B------:R-:W-:-:S02]  /*ca10*/  LOP3.LUT R12, R21, 0xff, RZ, 0xc0, !PT ;  /* 0x000000ff150c7812 */ /* 0x000fc400078ec0ff */
[----:B------:R-:W-:Y:S02]  /*ca20*/  LOP3.LUT R11, R11, 0xff, RZ, 0xc0, !PT ;  /* 0x000000ff0b0b7812 */ /* 0x000fe400078ec0ff */
[----:B------:R-:W-:Y:S02]  /*ca30*/  PRMT R3, R3, 0x7604, R10 ;  /* 0x0000760403037816 */ /* 0x000fe4000000000a */
[----:B------:R-:W-:Y:S02]  /*ca40*/  SHF.R.U32.HI R28, RZ, 0x10, R21 ;  /* 0x00000010ff1c7819 */ /* 0x000fe40000011615 */
[----:B------:R-:W-:Y:S02]  /*ca50*/  SHF.R.U32.HI R10, RZ, 0x8, R8 ;  /* 0x00000008ff0a7819 */ /* 0x000fe40000011608 */
[----:B------:R-:W-:Y:S02]  /*ca60*/  SHF.R.U32.HI R29, RZ, 0x10, R9 ;  /* 0x00000010ff1d7819 */ /* 0x000fe40000011609 */
[----:B------:R-:W-:-:S02]  /*ca70*/  LOP3.LUT R15, R9, 0xff, RZ, 0xc0, !PT ;  /* 0x000000ff090f7812 */ /* 0x000fc400078ec0ff */
[----:B------:R-:W-:Y:S01]  /*ca80*/  LOP3.LUT R14, R14, 0xff, RZ, 0xc0, !PT ;  /* 0x000000ff0e0e7812 */ /* 0x000fe200078ec0ff */
[----:B------:R-:W-:Y:S01]  /*ca90*/  IMAD.U32 R29, R29, 0x10000, RZ ;  /* 0x000100001d1d7824 */ /* 0x000fe200078e00ff */
[----:B------:R-:W-:Y:S02]  /*caa0*/  PRMT R11, R11, 0x7604, R12 ;  /* 0x000076040b0b7816 */ /* 0x000fe4000000000c */
[----:B------:R-:W-:Y:S01]  /*cab0*/  LOP3.LUT R12, R10, 0xff, RZ, 0xc0, !PT ;  /* 0x000000ff0a0c7812 */ /* 0x000fe200078ec0ff */
[----:B------:R-:W-:Y:S01]  /*cac0*/  IMAD.U32 R10, R28, 0x10000, RZ ;  /* 0x000100001c0a7824 */ /* 0x000fe200078e00ff */
[----:B------:R-:W-:Y:S02]  /*cad0*/  LOP3.LUT R13, R8, 0xff, RZ, 0xc0, !PT ;  /* 0x000000ff080d7812 */ /* 0x000fe400078ec0ff */
[----:B------:R-:W-:Y:S02]  /*cae0*/  PRMT R14, R14, 0x7604, R15 ;  /* 0x000076040e0e7816 */ /* 0x000fe4000000000f */
[----:B------:R-:W-:-:S02]  /*caf0*/  PRMT R15, R12, 0x7604, R13 ;  /* 0x000076040c0f7816 */ /* 0x000fc4000000000d */
[----:B------:R-:W-:Y:S02]  /*cb00*/  LOP3.LUT R13, R11, 0xff0000, R10, 0xf8, !PT ;  /* 0x00ff00000b0d7812 */ /* 0x000fe400078ef80a */
[----:B------:R-:W-:Y:S02]  /*cb10*/  LOP3.LUT R29, R14, 0xff0000, R29, 0xf8, !PT ;  /* 0x00ff00000e1d7812 */ /* 0x000fe400078ef81d */
[----:B------:R-:W-:Y:S02]  /*cb20*/  LOP3.LUT R13, R13, 0xff000000, R21, 0xf8, !PT ;  /* 0xff0000000d0d7812 */ /* 0x000fe400078ef815 */
[----:B------:R-:W-:Y:S02]  /*cb30*/  LOP3.LUT R29, R29, 0xff000000, R9, 0xf8, !PT ;  /* 0xff0000001d1d7812 */ /* 0x000fe400078ef809 */
[----:B------:R-:W-:Y:S02]  /*cb40*/  LOP3.LUT R11, R3, 0xff0000, R20, 0xf8, !PT ;  /* 0x00ff0000030b7812 */ /* 0x000fe400078ef814 */
[----:B0-----:R-:W-:-:S02]  /*cb50*/  F2FP.F16.E4M3.UNPACK_B R3, R6.H1 ;  /* 0x00000006ff03723e */ /* 0x001fc400030006ff */
[----:B------:R-:W-:Y:S02]  /*cb60*/  LOP3.LUT R15, R15, 0xff0000, R8, 0xf8, !PT ;  /* 0x00ff00000f0f7812 */ /* 0x000fe400078ef808 */
[----:B------:R-:W-:Y:S01]  /*cb70*/  F2FP.F16.E4M3.UNPACK_B R21, R29 ;  /* 0x0000001dff15723e */ /* 0x000fe200020006ff */
[----:B------:R-:W-:Y:S01]  /*cb80*/  HADD2.F32 R9, -RZ, R3.H0_H0 ;  /* 0x20000003ff097230 */ /* 0x000fe20000004100 */
[----:B------:R-:W-:Y:S02]  /*cb90*/  F2FP.F16.E4M3.UNPACK_B R14, R13 ;  /* 0x0000000dff0e723e */ /* 0x000fe400020006ff */
[----:B------:R-:W-:Y:S01]  /*cba0*/  LOP3.LUT R12, R11, 0xff000000, R20, 0xf8, !PT ;  /* 0xff0000000b0c7812 */ /* 0x000fe200078ef814 */
[----:B------:R-:W-:Y:S01]  /*cbb0*/  HADD2.F32 R28, -RZ, R21.H1_H1 ;  /* 0x30000015ff1c7230 */ /* 0x000fe20000004100 */
[----:B------:R-:W-:Y:S01]  /*cbc0*/  LOP3.LUT R20, R15, 0xff000000, R8, 0xf8, !PT ;  /* 0xff0000000f147812 */ /* 0x000fe200078ef808 */
[----:B------:R-:W-:Y:S01]  /*cbd0*/  HADD2.F32 R8, -RZ, R3.H1_H1 ;  /* 0x30000003ff087230 */ /* 0x000fe20000004100 */
[----:B------:R-:W-:Y:S01]  /*cbe0*/  F2FP.F16.E4M3.UNPACK_B R6, R6 ;  /* 0x00000006ff06723e */ /* 0x000fe200020006ff */
[--C-:B------:R-:W-:Y:S01]  /*cbf0*/  HADD2.F32 R15, -RZ, R14.reuse.H1_H1 ;  /* 0x3000000eff0f7230 */ /* 0x100fe20000004100 */
[-C--:B------:R-:W-:Y:S01]  /*cc00*/  F2FP.F16.E4M3.UNPACK_B R10, R7.reuse ;  /* 0x00000007ff0a723e */ /* 0x080fe200020006ff */
[----:B------:R-:W-:Y:S01]  /*cc10*/  HADD2.F32 R21, -RZ, R21.H0_H0 ;  /* 0x20000015ff157230 */ /* 0x000fe20000004100 */
[----:B------:R-:W-:Y:S01]  /*cc20*/  F2FP.F16.E4M3.UNPACK_B R11, R7.H1 ;  /* 0x00000007ff0b723e */ /* 0x000fe200030006ff */
[C---:B------:R-:W-:Y:S01]  /*cc30*/  FMUL.FTZ R30, R8.reuse, R28 ;  /* 0x0000001c081e7220 */ /* 0x040fe20000410000 */
[----:B------:R-:W-:Y:S01]  /*cc40*/  FMUL.FTZ R33, R8, R15 ;  /* 0x0000000f08217220 */ /* 0x000fe20000410000 */
[-C--:B------:R-:W-:Y:S01]  /*cc50*/  F2FP.F16.E4M3.UNPACK_B R7, R5.reuse ;  /* 0x00000005ff07723e */ /* 0x080fe200020006ff */
[----:B------:R-:W-:Y:S01]  /*cc60*/  HADD2.F32 R14, -RZ, R14.H0_H0 ;  /* 0x2000000eff0e7230 */ /* 0x000fe20000004100 */
[----:B------:R-:W-:Y:S01]  /*cc70*/  F2FP.F16.E4M3.UNPACK_B R8, R5.H1 ;  /* 0x00000005ff08723e */ /* 0x000fe200030006ff */
[----:B------:R-:W-:-:S02]  /*cc80*/  HADD2.F32 R5, -RZ, R6.H1_H1 ;  /* 0x30000006ff057230 */ /* 0x000fc40000004100 */
[C---:B------:R-:W-:Y:S01]  /*cc90*/  FFMA.FTZ R31, R9.reuse, R15, -R30 ;  /* 0x0000000f091f7223 */ /* 0x040fe2000001081e */
[----:B------:R-:W-:Y:S01]  /*cca0*/  FFMA.FTZ R32, R9, R28, R33 ;  /* 0x0000001c09207223 */ /* 0x000fe20000010021 */
[----:B------:R-:W-:Y:S01]  /*ccb0*/  HADD2.F32 R6, -RZ, R6.H0_H0 ;  /* 0x20000006ff067230 */ /* 0x000fe20000004100 */
[----:B------:R-:W-:Y:S01]  /*ccc0*/  F2FP.F16.E4M3.UNPACK_B R29, R29.H1 ;  /* 0x0000001dff1d723e */ /* 0x000fe200030006ff */
[C---:B------:R-:W-:Y:S01]  /*ccd0*/  FMUL.FTZ R9, R5.reuse, R21 ;  /* 0x0000001505097220 */ /* 0x040fe20000410000 */
[----:B------:R-:W-:Y:S01]  /*cce0*/  F2FP.F16.E4M3.UNPACK_B R13, R13.H1 ;  /* 0x0000000dff0d723e */ /* 0x000fe200030006ff */
[-C--:B------:R-:W-:Y:S01]  /*ccf0*/  FMUL.FTZ R28, R5, R14.reuse ;  /* 0x0000000e051c7220 */ /* 0x080fe20000410000 */
[----:B------:R-:W-:Y:S02]  /*cd00*/  HADD2.F32 R5, -RZ, R10.H1_H1 ;  /* 0x3000000aff057230 */ /* 0x000fe40000004100 */
[----:B------:R-:W-:Y:S01]  /*cd10*/  FFMA.FTZ R30, R6, R14, -R9 ;  /* 0x0000000e061e7223 */ /* 0x000fe20000010809 */
[----:B------:R-:W-:-:S02]  /*cd20*/  HADD2.F32 R15, -RZ, R29.H0_H0 ;  /* 0x2000001dff0f7230 */ /* 0x000fc40000004100 */
[----:B------:R-:W-:Y:S01]  /*cd30*/  FFMA.FTZ R21, R6, R21, R28 ;  /* 0x0000001506157223 */ /* 0x000fe2000001001c */
[----:B------:R-:W-:Y:S01]  /*cd40*/  HADD2.F32 R9, -RZ, R13.H0_H0 ;  /* 0x2000000dff097230 */ /* 0x000fe20000004100 */
[----:B------:R-:W-:Y:S01]  /*cd50*/  F2FP.F16.E4M3.UNPACK_B R3, R4 ;  /* 0x00000004ff03723e */ /* 0x000fe200020006ff */
[----:B------:R-:W-:Y:S02]  /*cd60*/  HADD2.F32 R10, -RZ, R10.H0_H0 ;  /* 0x2000000aff0a7230 */ /* 0x000fe40000004100 */
[C---:B------:R-:W-:Y:S01]  /*cd70*/  FMUL.FTZ R33, R5.reuse, R15 ;  /* 0x0000000f05217220 */ /* 0x040fe20000410000 */
[----:B------:R-:W-:Y:S02]  /*cd80*/  HADD2.F32 R29, -RZ, R29.H1_H1 ;  /* 0x3000001dff1d7230 */ /* 0x000fe40000004100 */
[-C--:B------:R-:W-:Y:S01]  /*cd90*/  FMUL.FTZ R5, R5, R9.reuse ;  /* 0x0000000905057220 */ /* 0x080fe20000410000 */
[----:B------:R-:W-:Y:S02]  /*cda0*/  HADD2.F32 R6, -RZ, R11.H1_H1 ;  /* 0x3000000bff067230 */ /* 0x000fe40000004100 */
[----:B------:R-:W-:Y:S01]  /*cdb0*/  FFMA.FTZ R33, R10, R9, -R33 ;  /* 0x000000090a217223 */ /* 0x000fe20000010821 */
[----:B------:R-:W-:-:S02]  /*cdc0*/  HADD2.F32 R13, -RZ, R13.H1_H1 ;  /* 0x3000000dff0d7230 */ /* 0x000fc40000004100 */
[----:B------:R-:W-:Y:S01]  /*cdd0*/  FFMA.FTZ R34, R10, R15, R5 ;  /* 0x0000000f0a227223 */ /* 0x000fe20000010005 */
[----:B------:R-:W-:Y:S02]  /*cde0*/  HADD2.F32 R11, -RZ, R11.H0_H0 ;  /* 0x2000000bff0b7230 */ /* 0x000fe40000004100 */
[C---:B------:R-:W-:Y:S01]  /*cdf0*/  FMUL.FTZ R14, R6.reuse, R29 ;  /* 0x0000001d060e7220 */ /* 0x040fe20000410000 */
[----:B------:R-:W-:Y:S01]  /*ce00*/  F2FP.F16.E4M3.UNPACK_B R5, R20 ;  /* 0x00000014ff05723e */ /* 0x000fe200020006ff */
[-C--:B------:R-:W-:Y:S01]  /*ce10*/  FMUL.FTZ R10, R6, R13.reuse ;  /* 0x0000000d060a7220 */ /* 0x080fe20000410000 */
[----:B------:R-:W-:Y:S01]  /*ce20*/  F2FP.F16.E4M3.UNPACK_B R4, R4.H1 ;  /* 0x00000004ff04723e */ /* 0x000fe200030006ff */
[C---:B------:R-:W-:Y:S01]  /*ce30*/  FFMA.FTZ R35, R11.reuse, R13, -R14 ;  /* 0x0000000d0b237223 */ /* 0x040fe2000001080e */
[-C--:B------:R-:W-:Y:S01]  /*ce40*/  F2FP.F16.E4M3.UNPACK_B R9, R12.reuse ;  /* 0x0000000cff09723e */ /* 0x080fe200020006ff */
[----:B----4-:R-:W-:Y:S01]  /*ce50*/  FFMA.FTZ R36, R11, R29, R10 ;  /* 0x0000001d0b247223 */ /* 0x010fe2000001000a */
[--C-:B------:R-:W-:Y:S01]  /*ce60*/  HADD2.F32 R13, -RZ, R5.reuse.H1_H1 ;  /* 0x30000005ff0d7230 */ /* 0x100fe20000004100 */
[----:B------:R-:W-:Y:S01]  /*ce70*/  F2FP.F16.E4M3.UNPACK_B R12, R12.H1 ;  /* 0x0000000cff0c723e */ /* 0x000fe200030006ff */
[----:B------:R-:W-:Y:S01]  /*ce80*/  HADD2.F32 R11, -RZ, R5.H0_H0 ;  /* 0x20000005ff0b7230 */ /* 0x000fe20000004100 */
[----:B------:R-:W-:Y:S01]  /*ce90*/  F2FP.F16.E4M3.UNPACK_B R20, R20.H1 ;  /* 0x00000014ff14723e */ /* 0x000fe200030006ff */
[--C-:B------:R-:W-:Y:S01]  /*cea0*/  HADD2.F32 R6, -RZ, R4.reuse.H1_H1 ;  /* 0x30000004ff067230 */ /* 0x100fe20000004100 */
[----:B------:R-:W-:Y:S01]  /*ceb0*/  F2FP.SATFINITE.E4M3.F32.PACK_AB_MERGE_C R31, R32, R31, RZ ;  /* 0x0000001f201f723e */ /* 0x000fe200048070ff */
[----:B------:R-:W-:Y:S01]  /*cec0*/  HADD2.F32 R10, -RZ, R9.H1_H1 ;  /* 0x30000009ff0a7230 */ /* 0x000fe20000004100 */
[----:B------:R-:W-:Y:S01]  /*ced0*/  F2FP.SATFINITE.E4M3.F32.PACK_AB_MERGE_C R35, R36, R35, RZ ;  /* 0x000000232423723e */ /* 0x000fe200048070ff */
[----:B------:R-:W-:-:S02]  /*cee0*/  HADD2.F32 R5, -RZ, R4.H0_H0 ;  /* 0x20000004ff057230 */ /* 0x000fc40000004100 */
[C---:B------:R-:W-:Y:S01]  /*cef0*/  FMUL.FTZ R14, R6.reuse, R13 ;  /* 0x0000000d060e7220 */ /* 0x040fe20000410000 */
[----:B------:R-:W-:Y:S02]  /*cf00*/  HADD2.F32 R4, -RZ, R3.H1_H1 ;  /* 0x30000003ff047230 */ /* 0x000fe40000004100 */
[-C--:B------:R-:W-:Y:S01]  /*cf10*/  FMUL.FTZ R28, R6, R10.reuse ;  /* 0x0000000a061c7220 */ /* 0x080fe20000410000 */
[----:B------:R-:W-:Y:S02]  /*cf20*/  HADD2.F32 R9, -RZ, R9.H0_H0 ;  /* 0x20000009ff097230 */ /* 0x000fe40000004100 */
[C---:B------:R-:W-:Y:S01]  /*cf30*/  FFMA.FTZ R14, R5.reuse, R10, -R14 ;  /* 0x0000000a050e7223 */ /* 0x040fe2000001080e */
[----:B------:R-:W-:Y:S02]  /*cf40*/  HADD2.F32 R3, -RZ, R3.H0_H0 ;  /* 0x20000003ff037230 */ /* 0x000fe40000004100 */
[C---:B------:R-:W-:Y:S01]  /*cf50*/  FMUL.FTZ R6, R4.reuse, R11 ;  /* 0x0000000b04067220 */ /* 0x040fe20000410000 */
[----:B------:R-:W-:Y:S01]  /*cf60*/  FFMA.FTZ R13, R5, R13, R28 ;  /* 0x0000000d050d7223 */ /* 0x000fe2000001001c */
[----:B------:R-:W-:Y:S01]  /*cf70*/  FMUL.FTZ R4, R4, R9 ;  /* 0x0000000904047220 */ /* 0x000fe20000410000 */
[----:B------:R-:W-:-:S02]  /*cf80*/  HADD2.F32 R5, -RZ, R12.H1_H1 ;  /* 0x3000000cff057230 */ /* 0x000fc40000004100 */
[C---:B------:R-:W-:Y:S01]  /*cf90*/  FFMA.FTZ R6, R3.reuse, R9, -R6 ;  /* 0x0000000903067223 */ /* 0x040fe20000010806 */
[----:B------:R-:W-:Y:S02]  /*cfa0*/  HADD2.F32 R9, -RZ, R20.H1_H1 ;  /* 0x30000014ff097230 */ /* 0x000fe40000004100 */
[----:B------:R-:W-:Y:S01]  /*cfb0*/  FFMA.FTZ R11, R3, R11, R4 ;  /* 0x0000000b030b7223 */ /* 0x000fe20000010004 */
[----:B------:R-:W-:Y:S01]  /*cfc0*/  HADD2.F32 R4, -RZ, R8.H1_H1 ;  /* 0x30000008ff047230 */ /* 0x000fe20000004100 */
[----:B------:R-:W-:Y:S01]  /*cfd0*/  F2FP.SATFINITE.E4M3.F32.PACK_AB_MERGE_C R13, R13, R14, RZ ;  /* 0x0000000e0d0d723e */ /* 0x000fe200048070ff */
[----:B------:R-:W-:Y:S01]  /*cfe0*/  HADD2.F32 R20, -RZ, R20.H0_H0 ;  /* 0x20000014ff147230 */ /* 0x000fe20000004100 */
[----:B------:R-:W-:Y:S01]  /*cff0*/  F2FP.SATFINITE.E4M3.F32.PACK_AB_MERGE_C R30, R21, R30, R31 ;  /* 0x0000001e151e723e */ /* 0x000fe2000480701f */
[----:B------:R-:W-:Y:S02]  /*d000*/  HADD2.F32 R3, -RZ, R7.H1_H1 ;  /* 0x30000007ff037230 */ /* 0x000fe40000004100 */
[----:B------:R-:W-:Y:S01]  /*d010*/  FMUL.FTZ R15, R4, R9 ;  /* 0x00000009040f7220 */ /* 0x000fe20000410000 */
[----:B------:R-:W-:-:S02]  /*d020*/  HADD2.F32 R12, -RZ, R12.H0_H0 ;  /* 0x2000000cff0c7230 */ /* 0x000fc40000004100 */
[----:B------:R-:W-:Y:S01]  /*d030*/  FMUL.FTZ R10, R4, R5 ;  /* 0x00000005040a7220 */ /* 0x000fe20000410000 */
[----:B------:R-:W-:Y:S02]  /*d040*/  HADD2.F32 R8, -RZ, R8.H0_H0 ;  /* 0x20000008ff087230 */ /* 0x000fe40000004100 */
[C---:B------:R-:W-:Y:S01]  /*d050*/  FMUL.FTZ R4, R3.reuse, R20 ;  /* 0x0000001403047220 */ /* 0x040fe20000410000 */
[----:B------:R-:W-:Y:S02]  /*d060*/  HADD2.F32 R7, -RZ, R7.H0_H0 ;  /* 0x20000007ff077230 */ /* 0x000fe40000004100 */
[-C--:B------:R-:W-:Y:S01]  /*d070*/  FMUL.FTZ R3, R3, R12.reuse ;  /* 0x0000000c03037220 */ /* 0x080fe20000410000 */
[----:B------:R-:W-:Y:S01]  /*d080*/  F2FP.SATFINITE.E4M3.F32.PACK_AB_MERGE_C R31, R34, R33, R35 ;  /* 0x00000021221f723e */ /* 0x000fe20004807023 */
[C---:B------:R-:W-:Y:S01]  /*d090*/  FFMA.FTZ R15, R8.reuse, R5, -R15 ;  /* 0x00000005080f7223 */ /* 0x040fe2000001080f */
[----:B------:R-:W-:Y:S01]  /*d0a0*/  FFMA.FTZ R10, R8, R9, R10 ;  /* 0x00000009080a7223 */ /* 0x000fe2000001000a */
[C---:B------:R-:W-:Y:S01]  /*d0b0*/  FFMA.FTZ R4, R7.reuse, R12, -R4 ;  /* 0x0000000c07047223 */ /* 0x040fe20000010804 */
[----:B------:R-:W-:Y:S01]  /*d0c0*/  FFMA.FTZ R3, R7, R20, R3 ;  /* 0x0000001407037223 */ /* 0x000fe20000010003 */
[----:B------:R-:W-:-:S02]  /*d0d0*/  F2FP.SATFINITE.E4M3.F32.PACK_AB_MERGE_C R28, R11, R6, R13 ;  /* 0x000000060b1c723e */ /* 0x000fc4000480700d */
[----:B------:R-:W-:-:S04]  /*d0e0*/  F2FP.SATFINITE.E4M3.F32.PACK_AB_MERGE_C R10, R10, R15, RZ ;  /* 0x0000000f0a0a723e */ /* 0x000fc800048070ff */
[----:B------:R-:W-:-:S05]  /*d0f0*/  F2FP.SATFINITE.E4M3.F32.PACK_AB_MERGE_C R29, R3, R4, R10 ;  /* 0x00000004031d723e */ /* 0x000fca000480700a */
[----:B------:R0:W-:Y:S01]  /*d100*/  STS.128 [R0+0x2000], R28 ;  /* 0x0020001c00007388 */ /* 0x0001e20000000c00 */
[----:B------:R-:W-:Y:S05]  /*d110*/  BRA `(.L_x_1276) ;  /* 0x0000002400287947 */ /* 0x000fea0003800000 */
.L_x_1257:
[----:B------:R-:W1:Y:S01]  /*d120*/  LDC R21, c[0x0][0x3d4] ;  /* 0x0000f500ff157b82 */ /* 0x000e620000000800 */
[-C--:B------:R-:W-:Y:S01]  /*d130*/  ISETP.GE.AND P0, PT, R231, R58.reuse, PT ;  /* 0x0000003ae700720c */ /* 0x080fe20003f06270 */
[----:B------:R-:W-:Y:S01]  /*d140*/  ULDC.64 UR4, c[0x0][0x3c8] ;  /* 0x0000f20000047ab9 */ /* 0x000fe20000000a00 */
[----:B------:R-:W-:Y:S01]  /*d150*/  ISETP.GE.AND P1, PT, R209, R58, PT ;  /* 0x0000003ad100720c */ /* 0x000fe20003f26270 */
[----:B------:R-:W-:Y:S01]  /*d160*/  ULDC.64 UR6, c[0x0][0x3e0] ;  /* 0x0000f80000067ab9 */ /* 0x000fe20000000a00 */
[----:B------:R-:W-:Y:S02]  /*d170*/  CS2R R36, SRZ ;  /* 0x0000000000247805 */ /* 0x000fe4000001ff00 */
[----:B------:R-:W-:Y:S02]  /*d180*/  CS2R R38, SRZ ;  /* 0x0000000000267805 */ /* 0x000fe4000001ff00 */
[CC--:B-1----:R-:W-:Y:S02]  /*d190*/  ISETP.GE.OR P0, PT, R22.reuse, R21.reuse, P0 ;  /* 0x000000151600720c */ /* 0x0c2fe40000706670 */
[----:B------:R-:W-:-:S11]  /*d1a0*/  ISETP.GE.OR P1, PT, R22, R21, P1 ;  /* 0x000000151600720c */ /* 0x000fd60000f26670 */
[----:B------:R-:W1:Y:S01]  /*d1b0*/  @!P0 LDC.64 R34, c[0x0][0x3e0] ;  /* 0x0000f800ff228b82 */ /* 0x000e620000000a00 */
[C-C-:B------:R-:W-:Y:S02]  /*d1c0*/  @!P0 IADD3 R13, P4, P5, R30.reuse, R60, R55.reuse ;  /* 0x0000003c1e0d8210 */ /* 0x140fe40007d9e037 */
[----:B------:R-:W-:Y:S02]  /*d1d0*/  @!P1 IADD3 R8, P2, P3, R30, UR4, R55 ;  /* 0x000000041e089c10 */ /* 0x000fe4000fb5e037 */
[C-C-:B------:R-:W-:Y:S02]  /*d1e0*/  @!P0 IADD3.X R20, R31.reuse, R59, R54.reuse, P4, P5 ;  /* 0x0000003b1f148210 */ /* 0x140fe400027ea436 */
[----:B------:R-:W-:Y:S01]  /*d1f0*/  @!P1 IADD3.X R9, R31, UR5, R54, P2, P3 ;  /* 0x000000051f099c10 */ /* 0x000fe200097e6436 */
[----:B------:R-:W2:Y:S01]  /*d200*/  @!P0 LDC.64 R28, c[0x0][0x3c8] ;  /* 0x0000f200ff1c8b82 */ /* 0x000ea20000000a00 */
[C-C-:B------:R-:W-:Y:S02]  /*d210*/  @!P1 IADD3 R10, P2, P3, R32.reuse, UR6, R57.reuse ;  /* 0x00000006200a9c10 */ /* 0x140fe4000fb5e039 */
[----:B------:R-:W-:-:S02]  /*d220*/  @!P0 IADD3 R15, P4, P5, R32, R62, R57 ;  /* 0x0000003e200f8210 */ /* 0x000fc40007d9e039 */
[----:B------:R-:W-:Y:S02]  /*d230*/  CS2R R30, SRZ ;  /* 0x00000000001e7805 */ /* 0x000fe4000001ff00 */
[C-C-:B------:R-:W-:Y:S01]  /*d240*/  @!P1 IADD3.X R11, R33.reuse, UR7, R56.reuse, P2, P3 ;  /* 0x00000007210b9c10 */ /* 0x140fe200097e6438 */
[----:B------:R3:W5:Y:S01]  /*d250*/  @!P1 LDG.E.128 R36, desc[UR38][R8.64] ;  /* 0x0000002608249981 */ /* 0x000762000c1e1d00 */
[----:B------:R-:W-:Y:S02]  /*d260*/  @!P0 IADD3.X R0, R33, R61, R56, P4, P5 ;  /* 0x0000003d21008210 */ /* 0x000fe400027ea438 */
[----:B-1----:R-:W-:-:S05]  /*d270*/  @!P0 IADD3 R14, P3, R15, R34, RZ ;  /* 0x000000220f0e8210 */ /* 0x002fca0007f7e0ff */
[----:B------:R-:W-:Y:S02]  /*d280*/  @!P0 IMAD.X R15, R0, 0x1, R35, P3 ;  /* 0x00000001000f8824 */ /* 0x000fe400018e0623 */
[----:B------:R-:W1:Y:S01]  /*d290*/  LDC R0, c[0x0][0x428] ;  /* 0x00010a00ff007b82 */ /* 0x000e620000000800 */
[----:B--2---:R-:W-:Y:S02]  /*d2a0*/  @!P0 IADD3 R12, P2, R13, R28, RZ ;  /* 0x0000001c0d0c8210 */ /* 0x004fe40007f5e0ff */
[----:B------:R-:W-:Y:S02]  /*d2b0*/  CS2R R32, SRZ ;  /* 0x0000000000207805 */ /* 0x000fe4000001ff00 */
[----:B------:R-:W-:Y:S01]  /*d2c0*/  CS2R R34, SRZ ;  /* 0x0000000000227805 */ /* 0x000fe2000001ff00 */
[----:B------:R-:W-:Y:S01]  /*d2d0*/  @!P0 IMAD.X R13, R20, 0x1, R29, P2 ;  /* 0x00000001140d8824 */ /* 0x000fe200010e061d */
[----:B------:R-:W-:-:S04]  /*d2e0*/  CS2R R28, SRZ ;  /* 0x00000000001c7805 */ /* 0x000fc8000001ff00 */
[----:B------:R-:W5:Y:S04]  /*d2f0*/  @!P0 LDG.E.128 R32, desc[UR38][R12.64] ;  /* 0x000000260c208981 */ /* 0x000f68000c1e1d00 */
[----:B------:R-:W5:Y:S01]  /*d300*/  @!P0 LDG.E.128 R28, desc[UR38][R14.64] ;  /* 0x000000260e1c8981 */ /* 0x000f62000c1e1d00 */
[----:B-1----:R-:W-:-:S13]  /*d310*/  ISETP.NE.AND P0, PT, R0, 0x1, PT ;  /* 0x000000010000780c */ /* 0x002fda0003f05270 */
[----:B------:R-:W1:Y:S08]  /*d320*/  @P0 LDC R0, c[0x0][0x42c] ;  /* 0x00010b00ff000b82 */ /* 0x000e700000000800 */
[----:B---3--:R-:W2:Y:S01]  /*d330*/  @P0 LDC R9, c[0x0][0x430] ;  /* 0x00010c00ff090b82 */ /* 0x008ea20000000800 */
[----:B------:R-:W-:-:S04]  /*d340*/  IMAD R3, R217, 0x80, R209 ;  /* 0x00000080d9037824 */ /* 0x000fc800078e02d1 */
[----:B------:R-:W-:Y:S01]  /*d350*/  IMAD R3, R63, 0x40, R3 ;  /* 0x000000403f037824 */ /* 0x000fe200078e0203 */
[----:B------:R-:W-:Y:S02]  /*d360*/  CS2R R40, SRZ ;  /* 0x0000000000287805 */ /* 0x000fe4000001ff00 */
[----:B------:R-:W-:Y:S01]  /*d370*/  CS2R R42, SRZ ;  /* 0x00000000002a7805 */ /* 0x000fe2000001ff00 */
[----:B------:R-:W-:-:S05]  /*d380*/  IMAD.MOV.U32 R8, RZ, RZ, R44 ;  /* 0x000000ffff087224 */ /* 0x000fca00078e002c */
[----:B------:R3:W5:Y:S01]  /*d390*/  @!P1 LDG.E.128 R40, desc[UR38][R10.64] ;  /* 0x000000260a289981 */ /* 0x000762000c1e1d00 */
[----:B-1----:R-:W-:-:S05]  /*d3a0*/  @P0 IMAD.HI.U32 R0, R3, R0, RZ ;  /* 0x0000000003000227 */ /* 0x002fca00078e00ff */
[----:B--2---:R-:W-:Y:S01]  /*d3b0*/  @P0 SHF.R.U32.HI R3, RZ, R9, R0 ;  /* 0x00000009ff030219 */ /* 0x004fe20000011600 */
[----:B------:R-:W-:-:S03]  /*d3c0*/  IMAD.MOV.U32 R9, RZ, RZ, R49 ;  /* 0x000000ffff097224 */ /* 0x000fc600078e0031 */
[----:B------:R-:W-:Y:S01]  /*d3d0*/  SHF.R.S32.HI R45, RZ, 0x1f, R3 ;  /* 0x0000001fff2d7819 */ /* 0x000fe20000011403 */
[----:B---3--:R-:W-:Y:S02]  /*d3e0*/  IMAD.MOV.U32 R10, RZ, RZ, R46 ;  /* 0x000000ffff0a7224 */ /* 0x008fe400078e002e */
[----:B------:R-:W-:Y:S02]  /*d3f0*/  IMAD.MOV.U32 R11, RZ, RZ, R51 ;  /* 0x000000ffff0b7224 */ /* 0x000fe400078e0033 */
[----:B------:R-:W-:-:S04]  /*d400*/  IMAD.WIDE.U32 R8, R3, R6, R8 ;  /* 0x0000000603087225 */ /* 0x000fc800078e0008 */
[C---:B------:R-:W-:Y:S02]  /*d410*/  IMAD R6, R45.reuse, R6, RZ ;  /* 0x000000062d067224 */ /* 0x040fe400078e02ff */
[-C--:B------:R-:W-:Y:S02]  /*d420*/  IMAD R0, R45, R4.reuse, RZ ;  /* 0x000000042d007224 */ /* 0x080fe400078e02ff */
[----:B------:R-:W-:Y:S01]  /*d430*/  IMAD.WIDE.U32 R10, R3, R4, R10 ;  /* 0x00000004030a7225 */ /* 0x000fe200078e000a */
[----:B------:R-:W-:-:S03]  /*d440*/  IADD3 R4, P0, R8, UR4, RZ ;  /* 0x0000000408047c10 */ /* 0x000fc6000ff1e0ff */
[C---:B------:R-:W-:Y:S02]  /*d450*/  IMAD R7, R3.reuse, R7, R6 ;  /* 0x0000000703077224 */ /* 0x040fe400078e0206 */
[----:B------:R-:W-:Y:S01]  /*d460*/  IMAD R3, R3, R5, R0 ;  /* 0x0000000503037224 */ /* 0x000fe200078e0200 */
[----:B------:R-:W-:Y:S01]  /*d470*/  IADD3 R0, P1, R10, UR6, RZ ;  /* 0x000000060a007c10 */ /* 0x000fe2000ff3e0ff */
[----:B------:R-:W-:Y:S01]  /*d480*/  UMOV UR4, 0xffffffff ;  /* 0xffffffff00047882 */ /* 0x000fe20000000000 */
[----:B------:R-:W-:Y:S02]  /*d490*/  IADD3.X R5, R9, UR5, R7, P0, !PT ;  /* 0x0000000509057c10 */ /* 0x000fe400087fe407 */
[----:B------:R-:W-:Y:S01]  /*d4a0*/  IADD3.X R3, R11, UR7, R3, P1, !PT ;  /* 0x000000070b037c10 */ /* 0x000fe20008ffe403 */
[----:B------:R-:W-:Y:S08]  /*d4b0*/  BRA.DIV UR4, `(.L_x_1279) ;  /* 0x000001f604ac7947 */ /* 0x000ff0000b800000 */
.L_x_1560:
[----:B------:R-:W-:-:S03]  /*d4c0*/  UMOV UR4, 0xffffffff ;  /* 0xffffffff00047882 */ /* 0x000fc60000000000 */
[----:B------:R-:W-:Y:S05]  /*d4d0*/  BRA.DIV UR4, `(.L_x_1280) ;  /* 0x000001f604cc7947 */ /* 0x000fea000b800000 */
.L_x_1563:
[----:B------:R-:W-:-:S03]  /*d4e0*/  UMOV UR4, 0xffffffff ;  /* 0xffffffff00047882 */ /* 0x000fc60000000000 */
[----:B------:R-:W-:Y:S05]  /*d4f0*/  BRA.DIV UR4, `(.L_x_1281) ;  /* 0x000001f604ec7947 */ /* 0x000fea000b800000 */
.L_x_1566:
[----:B------:R-:W-:-:S03]  /*d500*/  UMOV UR4, 0xffffffff ;  /* 0xffffffff00047882 */ /* 0x000fc60000000000 */
[----:B------:R-:W-:Y:S05]  /*d510*/  BRA.DIV UR4, `(.L_x_1282) ;  /* 0x000001fa040c7947 */ /* 0x000fea000b800000 */
.L_x_1569:
[----:B------:R-:W-:-:S03]  /*d520*/  UMOV UR4, 0xffffffff ;  /* 0xffffffff00047882 */ /* 0x000fc60000000000 */
[----:B------:R-:W-:Y:S05]  /*d530*/  BRA.DIV UR4, `(.L_x_1283) ;  /* 0x000001fa042c7947 */ /* 0x000fea000b800000 */
.L_x_1572:
[----:B------:R-:W-:-:S03]  /*d540*/  UMOV UR4, 0xffffffff ;  /* 0xffffffff00047882 */ /* 0x000fc60000000000 */
[----:B------:R-:W-:Y:S05]  /*d550*/  BRA.DIV UR4, `(.L_x_1284) ;  /* 0x000001fa044c7947 */ /* 0x000fea000b800000 */
.L_x_1575:
[----:B------:R-:W-:-:S03]  /*d560*/  UMOV UR4, 0xffffffff ;  /* 0xffffffff00047882 */ /* 0x000fc60000000000 */
[----:B------:R-:W-:Y:S05]  /*d570*/  BRA.DIV UR4, `(.L_x_1285) ;  /* 0x000001fa046c7947 */ /* 0x000fea000b800000 */
.L_x_1578:
[----:B------:R-:W-:-:S03]  /*d580*/  UMOV UR4, 0xffffffff ;  /* 0xffffffff00047882 */ /* 0x000fc60000000000 */
[----:B------:R-:W-:Y:S05]  /*d590*/  BRA.DIV UR4, `(.L_x_1286) ;  /* 0x000001fa048c7947 */ /* 0x000fea000b800000 */
.L_x_1581:
[----:B------:R-:W-:Y:S01]  /*d5a0*/  ULEA.HI UR4, UR37, UR37, URZ, 0x1 ;  /* 0x0000002525047291 */ /* 0x000fe2000f8f083f */
[----:B------:R-:W-:Y:S01]  /*d5b0*/  ISETP.GE.AND P0, PT, R22, R21, PT ;  /* 0x000000151600720c */ /* 0x000fe20003f06270 */
[----:B------:R-:W-:Y:S02]  /*d5c0*/  BSSY B1, `(.L_x_1287) ;  /* 0x0000009000017945 */ /* 0x000fe40003800000 */
[----:B------:R-:W-:Y:S01]  /*d5d0*/  ULOP3.LUT UR4, UR4, 0xfffffffe, URZ, 0xc0, !UPT ;  /* 0xfffffffe04047892 */ /* 0x000fe2000f8ec03f */
[-C--:B------:R-:W-:Y:S02]  /*d5e0*/  ISETP.GE.OR P2, PT, R209, R58.reuse, P0 ;  /* 0x0000003ad100720c */ /* 0x080fe40000746670 */
[----:B------:R-:W-:Y:S01]  /*d5f0*/  ISETP.GE.OR P0, PT, R231, R58, P0 ;  /* 0x0000003ae700720c */ /* 0x000fe20000706670 */
[----:B------:R-:W-:-:S06]  /*d600*/  UIADD3 UR4, UR37, -UR4, URZ ;  /* 0x8000000425047290 */ /* 0x000fcc000fffe03f */
[----:B------:R-:W-:-:S05]  /*d610*/  IMAD.U32 R3, RZ, RZ, UR4 ;  /* 0x00000004ff037e24 */ /* 0x000fca000f8e00ff */
[----:B------:R-:W-:-:S04]  /*d620*/  SHF.L.U32 R3, R3, 0x1f, RZ ;  /* 0x0000001f03037819 */ /* 0x000fc800000006ff */
[----:B------:R-:W1:Y:S02]  /*d630*/  SYNCS.PHASECHK.TRANS64.TRYWAIT P1, [R18+URZ+0x28800], R3 ;  /* 0x02880003120075a7 */ /* 0x000e64000802017f */
[----:B-1----:R-:W-:Y:S05]  /*d640*/  @!P1 BRA `(.L_x_1288) ;  /* 0x000001f800889947 */ /* 0x002fea0003800000 */
.L_x_1582:
[----:B------:R-:W-:Y:S05]  /*d650*/  BSYNC B1 ;  /* 0x0000000000017941 */ /* 0x000fea0003800000 */
.L_x_1287:
[----:B------:R-:W-:Y:S04]  /*d660*/  BSSY B1, `(.L_x_1289) ;  /* 0x0000100000017945 */ /* 0x000fe80003800000 */
[----:B------:R-:W-:Y:S05]  /*d670*/  @P2 BRA `(.L_x_1290) ;  /* 0x0000000c00f82947 */ /* 0x000fea0003800000 */
[----:B-1---5:R-:W-:Y:S02]  /*d680*/  SHF.R.U32.HI R3, RZ, 0x8, R36 ;  /* 0x00000008ff037819 */ /* 0x022fe40000011624 */
[----:B------:R-:W-:Y:S02]  /*d690*/  LOP3.LUT R0, R36, 0xff, RZ, 0xc0, !PT ;  /* 0x000000ff24007812 */ /* 0x000fe400078ec0ff */
[----:B------:R-:W-:Y:S02]  /*d6a0*/  LOP3.LUT R3, R3, 0xff, RZ, 0xc0, !PT ;  /* 0x000000ff03037812 */ /* 0x000fe400078ec0ff */
[----:B------:R-:W-:Y:S02]  /*d6b0*/  SHF.R.U32.HI R5, RZ, 0x8, R37 ;  /* 0x00000008ff057819 */ /* 0x000fe40000011625 */
[----:B------:R-:W-:Y:S02]  /*d6c0*/  SHF.R.U32.HI R7, RZ, 0x8, R38 ;  /* 0x00000008ff077819 */ /* 0x000fe40000011626 */
[----:B------:R-:W-:Y:S01]  /*d6d0*/  PRMT R13, R3, 0x7604, R0 ;  /* 0x00007604030d7816 */ /* 0x000fe20000000000 */
[----:B------:R-:W-:Y:S01]  /*d6e0*/  IMAD.SHL.U32 R3, R211, 0x80, RZ ;  /* 0x00000080d3037824 */ /* 0x000fe200078e00ff */
[----:B------:R-:W-:-:S02]  /*d6f0*/  LOP3.LUT R4, R37, 0xff, RZ, 0xc0, !PT ;  /* 0x000000ff25047812 */ /* 0x000fc400078ec0ff */
[----:B------:R-:W-:Y:S02]  /*d700*/  LOP3.LUT R5, R5, 0xff, RZ, 0xc0, !PT ;  /* 0x000000ff05057812 */ /* 0x000fe400078ec0ff */
[----:B------:R-:W-:Y:S02]  /*d710*/  LOP3.LUT R6, R38, 0xff, RZ, 0xc0, !PT ;  /* 0x000000ff26067812 */ /* 0x000fe400078ec0ff */
[----:B------:R-:W-:Y:S02]  /*d720*/  LOP3.LUT R7, R7, 0xff, RZ, 0xc0, !PT ;  /* 0x000000ff07077812 */ /* 0x000fe400078ec0ff */
[----:B------:R-:W-:Y:S02]  /*d730*/  PRMT R15, R5, 0x7604, R4 ;  /* 0x00007604050f7816 */ /* 0x000fe40000000004 */
[----:B------:R-:W-:Y:S02]  /*d740*/  SHF.R.U32.HI R0, RZ, 0x8, R40 ;  /* 0x00000008ff007819 */ /* 0x000fe40000011628 */
[----:B------:R-:W-:Y:S01]  /*d750*/  LOP3.LUT R4, R3, 0x380, RZ, 0xc0, !PT ;  /* 0x0000038003047812 */ /* 0x000fe200078ec0ff */
[----:B------:R-:W-:Y:S01]  /*d760*/  IMAD.IADD R3, R22, 0x1, R21 ;  /* 0x0000000116037824 */ /* 0x000fe200078e0215 */
[----:B------:R-:W-:-:S02]  /*d770*/  PRMT R45, R7, 0x7604, R6 ;  /* 0x00007604072d7816 */ /* 0x000fc40000000006 */
[----:B------:R-:W-:Y:S02]  /*d780*/  SHF.R.U32.HI R6, RZ, 0x8, R39 ;  /* 0x00000008ff067819 */ /* 0x000fe40000011627 */
[----:B------:R-:W-:Y:S02]  /*d790*/  LOP3.LUT R8, R0, 0xff, RZ, 0xc0, !PT ;  /* 0x000000ff00087812 */ /* 0x000fe400078ec0ff */
[----:B------:R-:W-:Y:S02]  /*d7a0*/  LOP3.LUT R7, R40, 0xff, RZ, 0xc0, !PT ;  /* 0x000000ff28077812 */ /* 0x000fe400078ec0ff */
[----:B------:R-:W-:Y:S02]  /*d7b0*/  LOP3.LUT R0, R4, 0x70, R22, 0xf8, !PT ;  /* 0x0000007004007812 */ /* 0x000fe400078ef816 */
[----:B------:R-:W-:Y:S02]  /*d7c0*/  SHF.R.U32.HI R9, RZ, 0x3, R4 ;  /* 0x00000003ff097819 */ /* 0x000fe40000011604 */
[----:B------:R-:W-:-:S02]  /*d7d0*/  LOP3.LUT R5, R39, 0xff, RZ, 0xc0, !PT ;  /* 0x000000ff27057812 */ /* 0x000fc400078ec0ff */
[----:B------:R-:W-:Y:S02]  /*d7e0*/  LOP3.LUT R6, R6, 0xff, RZ, 0xc0, !PT ;  /* 0x000000ff06067812 */ /* 0x000fe400078ec0ff */
[----:B------:R-:W-:Y:S02]  /*d7f0*/  LOP3.LUT R4, R4, 0x70, R3, 0xf8, !PT ;  /* 0x0000007004047812 */ /* 0x000fe400078ef803 */
[----:B------:R-:W-:Y:S02]  /*d800*/  PRMT R51, R8, 0x7604, R7 ;  /* 0x0000760408337816 */ /* 0x000fe40000000007 */
[----:B------:R-:W-:Y:S02]  /*d810*/  LOP3.LUT R3, R0, R9, RZ, 0x3c, !PT ;  /* 0x0000000900037212 */ /* 0x000fe400078e3cff */
[----:B------:R-:W-:Y:S02]  /*d820*/  SHF.R.U32.HI R8, RZ, 0x8, R41 ;  /* 0x00000008ff087819 */ /* 0x000fe40000011629 */
[----:B------:R-:W-:-:S02]  /*d830*/  PRMT R49, R6, 0x7604, R5 ;  /* 0x0000760406317816 */ /* 0x000fc40000000005 */
[----:B------:R-:W-:Y:S02]  /*d840*/  LOP3.LUT R5, R4, R9, RZ, 0x3c, !PT ;  /* 0x0000000904057212 */ /* 0x000fe400078e3cff */
[----:B------:R-:W-:Y:S02]  /*d850*/  IADD3 R0, R18, R3, R220 ;  /* 0x0000000312007210 */ /* 0x000fe40007ffe0dc */
[----:B------:R-:W-:Y:S02]  /*d860*/  LOP3.LUT R4, R41, 0xff, RZ, 0xc0, !PT ;  /* 0x000000ff29047812 */ /* 0x000fe400078ec0ff */
[----:B------:R-:W-:Y:S02]  /*d870*/  SHF.R.U32.HI R7, RZ, 0x8, R42 ;  /* 0x00000008ff077819 */ /* 0x000fe4000001162a */
[----:B------:R-:W-:Y:S02]  /*d880*/  LOP3.LUT R3, R8, 0xff, RZ, 0xc0, !PT ;  /* 0x000000ff08037812 */ /* 0x000fe400078ec0ff */
[----:B------:R-:W-:Y:S01]  /*d890*/  LOP3.LUT R6, R42, 0xff, RZ, 0xc0, !PT ;  /* 0x000000ff2a067812 */ /* 0x000fe200078ec0ff */
[----:B------:R-:W-:Y:S01]  /*d8a0*/  LDS.128 R8, [R0+0x18400] ;  /* 0x0184000000087984 */ /* 0x000fe20000000c00 */
[----:B------:R-:W-:-:S02]  /*d8b0*/  LOP3.LUT R7, R7, 0xff, RZ, 0xc0, !PT ;  /* 0x000000ff07077812 */ /* 0x000fc400078ec0ff */
[----:B------:R-:W-:Y:S02]  /*d8c0*/  PRMT R53, R3, 0x7604, R4 ;  /* 0x0000760403357816 */ /* 0x000fe40000000004 */
[----:B------:R-:W-:Y:S02]  /*d8d0*/  IADD3 R3, R18, R5, R220 ;  /* 0x0000000512037210 */ /* 0x000fe40007ffe0dc */
[----:B------:R-:W-:Y:S02]  /*d8e0*/  PRMT R55, R7, 0x7604, R6 ;  /* 0x0000760407377816 */ /* 0x000fe40000000006 */
[----:B------:R-:W-:Y:S01]  /*d8f0*/  SHF.R.U32.HI R14, RZ, 0x10, R37 ;  /* 0x00000010ff0e7819 */ /* 0x000fe20000011625 */
[----:B------:R-:W1:Y:S01]  /*d900*/  LDS.128 R4, [R3+0x18400] ;  /* 0x0184000003047984 */ /* 0x000e620000000c00 */
[----:B------:R-:W-:Y:S02]  /*d910*/  SHF.R.U32.HI R47, RZ, 0x8, R43 ;  /* 0x00000008ff2f7819 */ /* 0x000fe4000001162b */
[----:B------:R-:W-:-:S02]  /*d920*/  SHF.R.U32.HI R44, RZ, 0x10, R39 ;  /* 0x00000010ff2c7819 */ /* 0x000fc40000011627 */
[----:B------:R-:W-:Y:S02]  /*d930*/  LOP3.LUT R14, R14, 0xff, RZ, 0xc0, !PT ;  /* 0x000000ff0e0e7812 */ /* 0x000fe400078ec0ff */
[----:B------:R-:W-:Y:S02]  /*d940*/  LOP3.LUT R12, R43, 0xff, RZ, 0xc0, !PT ;  /* 0x000000ff2b0c7812 */ /* 0x000fe400078ec0ff */
[----:B------:R-:W-:Y:S02]  /*d950*/  LOP3.LUT R47, R47, 0xff, RZ, 0xc0, !PT ;  /* 0x000000ff2f2f7812 */ /* 0x000fe400078ec0ff */
[----:B------:R-:W-:Y:S02]  /*d960*/  LOP3.LUT R44, R44, 0xff, RZ, 0xc0, !PT ;  /* 0x000000ff2c2c7812 */ /* 0x000fe400078ec0ff */
[----:B------:R-:W-:Y:S02]  /*d970*/  SHF.R.U32.HI R20, RZ, 0x10, R38 ;  /* 0x00000010ff147819 */ /* 0x000fe40000011626 */
[----:B------:R-:W-:-:S02]  /*d980*/  PRMT R15, R14, 0x7054, R15 ;  /* 0x000070540e0f7816 */ /* 0x000fc4000000000f */
[----:B------:R-:W-:Y:S02]  /*d990*/  PRMT R57, R47, 0x7604, R12 ;  /* 0x000076042f397816 */ /* 0x000fe4000000000c */
[----:B------:R-:W-:Y:S02]  /*d9a0*/  SHF.R.U32.HI R14, RZ, 0x10, R41 ;  /* 0x00000010ff0e7819 */ /* 0x000fe40000011629 */
[----:B------:R-:W-:Y:S02]  /*d9b0*/  SHF.R.U32.HI R12, RZ, 0x10, R36 ;  /* 0x00000010ff0c7819 */ /* 0x000fe40000011624 */
[----:B------:R-:W-:Y:S02]  /*d9c0*/  PRMT R49, R44, 0x7054, R49 ;  /* 0x000070542c317816 */ /* 0x000fe40000000031 */
[----:B------:R-:W-:Y:S02]  /*d9d0*/  LOP3.LUT R20, R20, 0xff, RZ, 0xc0, !PT ;  /* 0x000000ff14147812 */ /* 0x000fe400078ec0ff */
[----:B------:R-:W-:-:S02]  /*d9e0*/  SHF.R.U32.HI R44, RZ, 0x10, R43 ;  /* 0x00000010ff2c7819 */ /* 0x000fc4000001162b */
[----:B------:R-:W-:Y:S02]  /*d9f0*/  LOP3.LUT R14, R14, 0xff, RZ, 0xc0, !PT ;  /* 0x000000ff0e0e7812 */ /* 0x000fe400078ec0ff */
[----:B------:R-:W-:Y:S02]  /*da00*/  LOP3.LUT R12, R12, 0xff, RZ, 0xc0, !PT ;  /* 0x000000ff0c0c7812 */ /* 0x000fe400078ec0ff */
[----:B------:R-:W-:Y:S02]  /*da10*/  PRMT R47, R20, 0x7054, R45 ;  /* 0x00007054142f7816 */ /* 0x000fe4000000002d */
[----:B------:R-:W-:Y:S02]  /*da20*/  LOP3.LUT R44, R44, 0xff, RZ, 0xc0, !PT ;  /* 0x000000ff2c2c7812 */ /* 0x000fe400078ec0ff */
[----:B------:R-:W-:Y:S02]  /*da30*/  SHF.R.U32.HI R20, RZ, 0x10, R42 ;  /* 0x00000010ff147819 */ /* 0x000fe4000001162a */
[----:B------:R-:W-:-:S02]  /*da40*/  PRMT R53, R14, 0x7054, R53 ;  /* 0x000070540e357816 */ /* 0x000fc40000000035 */
[----:B------:R-:W-:Y:S02]  /*da50*/  PRMT R13, R12, 0x7054, R13 ;  /* 0x000070540c0d7816 */ /* 0x000fe4000000000d */
[----:B------:R-:W-:Y:S02]  /*da60*/  SHF.R.U32.HI R12, RZ, 0x10, R40 ;  /* 0x00000010ff0c7819 */ /* 0x000fe40000011628 */
[----:B------:R-:W-:Y:S02]  /*da70*/  PRMT R57, R44, 0x7054, R57 ;  /* 0x000070542c397816 */ /* 0x000fe40000000039 */
[----:B------:R-:W-:Y:S02]  /*da80*/  LOP3.LUT R20, R20, 0xff, RZ, 0xc0, !PT ;  /* 0x000000ff14147812 */ /* 0x000fe400078ec0ff */
[----:B------:R-:W-:Y:S02]  /*da90*/  LOP3.LUT R45, R15, 0xff000000, R37, 0xf8, !PT ;  /* 0xff0000000f2d7812 */ /* 0x000fe400078ef825 */
[----:B------:R-:W-:-:S02]  /*daa0*/  LOP3.LUT R53, R53, 0xff000000, R41, 0xf8, !PT ;  /* 0xff00000035357812 */ /* 0x000fc400078ef829 */
[----:B------:R-:W-:Y:S02]  /*dab0*/  LOP3.LUT R12, R12, 0xff, RZ, 0xc0, !PT ;  /* 0x000000ff0c0c7812 */ /* 0x000fe400078ec0ff */
[----:B------:R-:W-:Y:S02]  /*dac0*/  LOP3.LUT R44, R13, 0xff000000, R36, 0xf8, !PT ;  /* 0xff0000000d2c7812 */ /* 0x000fe400078ef824 */
[----:B------:R-:W-:Y:S02]  /*dad0*/  LOP3.LUT R57, R57, 0xff000000, R43, 0xf8, !PT ;  /* 0xff00000039397812 */ /* 0x000fe400078ef82b */
[----:B------:R-:W-:Y:S02]  /*dae0*/  PRMT R55, R20, 0x7054, R55 ;  /* 0x0000705414377816 */ /* 0x000fe40000000037 */
[----:B------:R-:W-:Y:S02]  /*daf0*/  F2FP.F16.E4M3.UNPACK_B R41, R45.H1 ;  /* 0x0000002dff29723e */ /* 0x000fe400030006ff */
[----:B------:R-:W-:-:S02]  /*db00*/  F2FP.F16.E4M3.UNPACK_B R43, R53.H1 ;  /* 0x00000035ff2b723e */ /* 0x000fc400030006ff */
[----:B-1----:R-:W-:Y:S02]  /*db10*/  F2FP.F16.E4M3.UNPACK_B R36, R5.H1 ;  /* 0x00000005ff24723e */ /* 0x002fe400030006ff */
[----:B------:R-:W-:Y:S01]  /*db20*/  PRMT R51, R12, 0x7054, R51 ;  /* 0x000070540c337816 */ /* 0x000fe20000000033 */
[----:B------:R-:W-:Y:S01]  /*db30*/  HADD2.F32 R46, -RZ, R43.H0_H0 ;  /* 0x2000002bff2e7230 */ /* 0x000fe20000004100 */
[----:B------:R-:W-:Y:S01]  /*db40*/  LOP3.LUT R55, R55, 0xff000000, R42, 0xf8, !PT ;  /* 0xff00000037377812 */ /* 0x000fe200078ef82a */
[----:B------:R-:W-:Y:S01]  /*db50*/  HADD2.F32 R42, -RZ, R41.H0_H0 ;  /* 0x20000029ff2a7230 */ /* 0x000fe20000004100 */
[----:B------:R-:W-:Y:S01]  /*db60*/  F2FP.F16.E4M3.UNPACK_B R13, R9.H1 ;  /* 0x00000009ff0d723e */ /* 0x000fe200030006ff */
[--C-:B------:R-:W-:Y:S01]  /*db70*/  HADD2.F32 R37, -RZ, R36.reuse.H0_H0 ;  /* 0x20000024ff257230 */ /* 0x100fe20000004100 */
[----:B------:R-:W-:Y:S01]  /*db80*/  LOP3.LUT R49, R49, 0xff000000, R39, 0xf8, !PT ;  /* 0xff00000031317812 */ /* 0x000fe200078ef827 */
[----:B------:R-:W-:Y:S01]  /*db90*/  HADD2.F32 R36, -RZ, R36.H1_H1 ;  /* 0x30000024ff247230 */ /* 0x000fe20000004100 */
[----:B------:R-:W-:-:S02]  /*dba0*/  LOP3.LUT R51, R51, 0xff000000, R40, 0xf8, !PT ;  /* 0xff00000033337812 */ /* 0x000fc400078ef828 */
[----:B------:R-:W-:Y:S01]  /*dbb0*/  F2FP.F16.E4M3.UNPACK_B R20, R5 ;  /* 0x00000005ff14723e */ /* 0x000fe200020006ff */
[C---:B------:R-:W-:Y:S01]  /*dbc0*/  FMUL.FTZ R59, R37.reuse, R46 ;  /* 0x0000002e253b7220 */ /* 0x040fe20000410000 */
[-C--:B------:R-:W-:Y:S01]  /*dbd0*/  F2FP.F16.E4M3.UNPACK_B R39, R7.reuse ;  /* 0x00000007ff27723e */ /* 0x080fe200020006ff */
[----:B------:R-:W-:Y:S01]  /*dbe0*/  FMUL.FTZ R61, R37, R42 ;  /* 0x0000002a253d7220 */ /* 0x000fe20000410000 */
[----:B------:R-:W-:Y:S02]  /*dbf0*/  F2FP.F16.E4M3.UNPACK_B R40, R7.H1 ;  /* 0x00000007ff28723e */ /* 0x000fe400030006ff */
[-C--:B------:R-:W-:Y:S02]  /*dc00*/  F2FP.F16.E4M3.UNPACK_B R5, R4.reuse ;  /* 0x00000004ff05723e */ /* 0x080fe400020006ff */
[----:B------:R-:W-:Y:S01]  /*dc10*/  F2FP.F16.E4M3.UNPACK_B R7, R4.H1 ;  /* 0x00000004ff07723e */ /* 0x000fe200030006ff */
[--C-:B------:R-:W-:Y:S01]  /*dc20*/  HADD2.F32 R4, -RZ, R13.reuse.H0_H0 ;  /* 0x2000000dff047230 */ /* 0x100fe20000004100 */
[----:B------:R-:W-:Y:S01]  /*dc30*/  F2FP.F16.E4M3.UNPACK_B R53, R53 ;  /* 0x00000035ff35723e */ /* 0x000fe200020006ff */
[----:B------:R-:W-:Y:S01]  /*dc40*/  HADD2.F32 R13, -RZ, R13.H1_H1 ;  /* 0x3000000dff0d7230 */ /* 0x000fe20000004100 */
[----:B------:R-:W-:-:S02]  /*dc50*/  F2FP.F16.E4M3.UNPACK_B R45, R45 ;  /* 0x0000002dff2d723e */ /* 0x000fc400020006ff */
[C---:B------:R-:W-:Y:S01]  /*dc60*/  FFMA.FTZ R48, R4.reuse, R42, -R59 ;  /* 0x0000002a04307223 */ /* 0x040fe2000001083b */
[----:B------:R-:W-:Y:S01]  /*dc70*/  FFMA.FTZ R50, R4, R46, R61 ;  /* 0x0000002e04327223 */ /* 0x000fe2000001003d */
[----:B------:R-:W-:Y:S01]  /*dc80*/  HADD2.F32 R42, -RZ, R41.H1_H1 ;  /* 0x30000029ff2a7230 */ /* 0x000fe20000004100 */
[----:B------:R-:W-:Y:S01]  /*dc90*/  LOP3.LUT R47, R47, 0xff000000, R38, 0xf8, !PT ;  /* 0xff0000002f2f7812 */ /* 0x000fe200078ef826 */
[----:B------:R-:W-:Y:S01]  /*dca0*/  HADD2.F32 R46, -RZ, R43.H1_H1 ;  /* 0x3000002bff2e7230 */ /* 0x000fe20000004100 */
[-C--:B------:R-:W-:Y:S01]  /*dcb0*/  F2FP.F16.E4M3.UNPACK_B R37, R6.reuse ;  /* 0x00000006ff25723e */ /* 0x080fe200020006ff */
[----:B------:R-:W-:Y:S01]  /*dcc0*/  HADD2.F32 R43, -RZ, R53.H0_H0 ;  /* 0x20000035ff2b7230 */ /* 0x000fe20000004100 */
[----:B------:R-:W-:Y:S01]  /*dcd0*/  F2FP.F16.E4M3.UNPACK_B R38, R6.H1 ;  /* 0x00000006ff26723e */ /* 0x000fe200030006ff */
[----:B------:R-:W-:Y:S01]  /*dce0*/  HADD2.F32 R6, -RZ, R20.H0_H0 ;  /* 0x20000014ff067230 */ /* 0x000fe20000004100 */
[----:B------:R-:W-:Y:S01]  /*dcf0*/  F2FP.F16.E4M3.UNPACK_B R12, R9 ;  /* 0x00000009ff0c723e */ /* 0x000fe200020006ff */
[----:B------:R-:W-:-:S02]  /*dd00*/  HADD2.F32 R41, -RZ, R45.H0_H0 ;  /* 0x2000002dff297230 */ /* 0x000fc40000004100 */
[C---:B------:R-:W-:Y:S01]  /*dd10*/  FMUL.FTZ R52, R36.reuse, R46 ;  /* 0x0000002e24347220 */ /* 0x040fe20000410000 */
[-C--:B------:R-:W-:Y:S01]  /*dd20*/  FMUL.FTZ R61, R36, R42.reuse ;  /* 0x0000002a243d7220 */ /* 0x080fe20000410000 */
[C---:B------:R-:W-:Y:S01]  /*dd30*/  FMUL.FTZ R59, R6.reuse, R43 ;  /* 0x0000002b063b7220 */ /* 0x040fe20000410000 */
[----:B------:R-:W-:Y:S02]  /*dd40*/  HADD2.F32 R4, -RZ, R12.H0_H0 ;  /* 0x2000000cff047230 */ /* 0x000fe40000004100 */
[----:B------:R-:W-:Y:S01]  /*dd50*/  FMUL.FTZ R6, R6, R41 ;  /* 0x0000002906067220 */ /* 0x000fe20000410000 */
[C---:B------:R-:W-:Y:S01]  /*dd60*/  FFMA.FTZ R63, R13.reuse, R42, -R52 ;  /* 0x0000002a0d3f7223 */ /* 0x040fe20000010834 */
[----:B------:R-:W-:Y:S01]  /*dd70*/  FFMA.FTZ R65, R13, R46, R61 ;  /* 0x0000002e0d417223 */ /* 0x000fe2000001003d */
[----:B------:R-:W-:Y:S01]  /*dd80*/  F2FP.F16.E4M3.UNPACK_B R36, R57.H1 ;  /* 0x00000039ff24723e */ /* 0x000fe200030006ff */
[----:B------:R-:W-:Y:S01]  /*dd90*/  HADD2.F32 R53, -RZ, R53.H1_H1 ;  /* 0x30000035ff357230 */ /* 0x000fe20000004100 */
[----:B------:R-:W-:Y:S01]  /*dda0*/  F2FP.F16.E4M3.UNPACK_B R13, R49.H1 ;  /* 0x00000031ff0d723e */ /* 0x000fe200030006ff */
[----:B------:R-:W-:-:S02]  /*ddb0*/  HADD2.F32 R20, -RZ, R20.H1_H1 ;  /* 0x30000014ff147230 */ /* 0x000fc40000004100 */
[C---:B------:R-:W-:Y:S01]  /*ddc0*/  FFMA.FTZ R42, R4.reuse, R43, R6 ;  /* 0x0000002b042a7223 */ /* 0x040fe20000010006 */
[----:B------:R-:W-:Y:S01]  /*ddd0*/  HADD2.F32 R45, -RZ, R45.H1_H1 ;  /* 0x3000002dff2d7230 */ /* 0x000fe20000004100 */
[----:B------:R-:W-:Y:S01]  /*dde0*/  F2FP.F16.E4M3.UNPACK_B R15, R11.H1 ;  /* 0x0000000bff0f723e */ /* 0x000fe200030006ff */
[----:B------:R-:W-:Y:S01]  /*ddf0*/  FFMA.FTZ R59, R4, R41, -R59 ;  /* 0x00000029043b7223 */ /* 0x000fe2000001083b */
[----:B------:R-:W-:Y:S02]  /*de00*/  HADD2.F32 R43, -RZ, R36.H0_H0 ;  /* 0x20000024ff2b7230 */ /* 0x000fe40000004100 */
[C---:B------:R-:W-:Y:S01]  /*de10*/  FMUL.FTZ R61, R20.reuse, R53 ;  /* 0x00000035143d7220 */ /* 0x040fe20000410000 */
[----:B------:R-:W-:Y:S02]  /*de20*/  HADD2.F32 R6, -RZ, R40.H0_H0 ;  /* 0x20000028ff067230 */ /* 0x000fe40000004100 */
[----:B------:R-:W-:Y:S01]  /*de30*/  FMUL.FTZ R20, R20, R45 ;  /* 0x0000002d14147220 */ /* 0x000fe20000410000 */
[----:B------:R-:W-:Y:S01]  /*de40*/  HADD2.F32 R12, -RZ, R12.H1_H1 ;  /* 0x3000000cff0c7230 */ /* 0x000fe20000004100 */
[----:B------:R-:W-:Y:S01]  /*de50*/  F2FP.F16.E4M3.UNPACK_B R57, R57 ;  /* 0x00000039ff39723e */ /* 0x000fe200020006ff */
[----:B------:R-:W-:-:S02]  /*de60*/  HADD2.F32 R41, -RZ, R13.H0_H0 ;  /* 0x2000000dff297230 */ /* 0x000fc40000004100 */
[----:B------:R-:W-:Y:S01]  /*de70*/  FMUL.FTZ R67, R6, R43 ;  /* 0x0000002b06437220 */ /* 0x000fe20000410000 */
[----:B------:R-:W-:Y:S02]  /*de80*/  HADD2.F32 R4, -RZ, R15.H0_H0 ;  /* 0x2000000fff047230 */ /* 0x000fe40000004100 */
[C---:B------:R-:W-:Y:S01]  /*de90*/  FFMA.FTZ R46, R12.reuse, R45, -R61 ;  /* 0x0000002d0c2e7223 */ /* 0x040fe2000001083d */
[----:B------:R-:W-:Y:S01]  /*dea0*/  FFMA.FTZ R53, R12, R53, R20 ;  /* 0x000000350c357223 */ /* 0x000fe20000010014 */
[----:B------:R-:W-:Y:S01]  /*deb0*/  FMUL.FTZ R6, R6, R41 ;  /* 0x0000002906067220 */ /* 0x000fe20000410000 */
[----:B------:R-:W-:Y:S01]  /*dec0*/  HADD2.F32 R12, -RZ, R13.H1_H1 ;  /* 0x3000000dff0c7230 */ /* 0x000fe20000004100 */
[----:B------:R-:W-:Y:S01]  /*ded0*/  F2FP.F16.E4M3.UNPACK_B R49, R49 ;  /* 0x00000031ff31723e */ /* 0x000fe200020006ff */
[----:B------:R-:W-:Y:S02]  /*dee0*/  HADD2.F32 R36, -RZ, R36.H1_H1 ;  /* 0x30000024ff247230 */ /* 0x000fe40000004100 */
[----:B------:R-:W-:Y:S01]  /*def0*/  FFMA.FTZ R67, R4, R41, -R67 ;  /* 0x0000002904437223 */ /* 0x000fe20000010843 */
[----:B------:R-:W-:-:S02]  /*df00*/  HADD2.F32 R40, -RZ, R40.H1_H1 ;  /* 0x30000028ff287230 */ /* 0x000fc40000004100 */
[----:B------:R-:W-:Y:S01]  /*df10*/  FFMA.FTZ R58, R4, R43, R6 ;  /* 0x0000002b043a7223 */ /* 0x000fe20000010006 */
[----:B------:R-:W-:Y:S01]  /*df20*/  F2FP.F16.E4M3.UNPACK_B R14, R11 ;  /* 0x0000000bff0e723e */ /* 0x000fe200020006ff */
[----:B------:R-:W-:Y:S01]  /*df30*/  HADD2.F32 R15, -RZ, R15.H1_H1 ;  /* 0x3000000fff0f7230 */ /* 0x000fe20000004100 */
[----:B------:R-:W-:Y:S01]  /*df40*/  F2FP.F16.E4M3.UNPACK_B R9, R8 ;  /* 0x00000008ff09723e */ /* 0x000fe200020006ff */
[----:B------:R-:W-:Y:S02]  /*df50*/  HADD2.F32 R41, -RZ, R57.H0_H0 ;  /* 0x20000039ff297230 */ /* 0x000fe40000004100 */
[C---:B------:R-:W-:Y:S01]  /*df60*/  FMUL.FTZ R20, R40.reuse, R36 ;  /* 0x0000002428147220 */ /* 0x040fe20000410000 */
[----:B------:R-:W-:Y:S02]  /*df70*/  HADD2.F32 R6, -RZ, R39.H0_H0 ;  /* 0x20000027ff067230 */ /* 0x000fe40000004100 */
[----:B------:R-:W-:Y:S01]  /*df80*/  FMUL.FTZ R45, R40, R12 ;  /* 0x0000000c282d7220 */ /* 0x000fe20000410000 */
[----:B------:R-:W-:-:S02]  /*df90*/  HADD2.F32 R13, -RZ, R49.H0_H0 ;  /* 0x20000031ff0d7230 */ /* 0x000fc40000004100 */
[C---:B------:R-:W-:Y:S01]  /*dfa0*/  FFMA.FTZ R60, R15.reuse, R12, -R20 ;  /* 0x0000000c0f3c7223 */ /* 0x040fe20000010814 */
[----:B------:R-:W-:Y:S02]  /*dfb0*/  HADD2.F32 R4, -RZ, R14.H0_H0 ;  /* 0x2000000eff047230 */ /* 0x000fe40000004100 */
[C---:B------:R-:W-:Y:S01]  /*dfc0*/  FMUL.FTZ R43, R6.reuse, R41 ;  /* 0x00000029062b7220 */ /* 0x040fe20000410000 */
[----:B------:R-:W-:Y:S01]  /*dfd0*/  FFMA.FTZ R69, R15, R36, R45 ;  /* 0x000000240f457223 */ /* 0x000fe2000001002d */
[----:B------:R-:W-:Y:S01]  /*dfe0*/  FMUL.FTZ R6, R6, R13 ;  /* 0x0000000d06067220 */ /* 0x000fe20000410000 */
[----:B------:R-:W-:Y:S01]  /*dff0*/  F2FP.F16.E4M3.UNPACK_B R15, R51.H1 ;  /* 0x00000033ff0f723e */ /* 0x000fe200030006ff */
[----:B------:R-:W-:Y:S01]  /*e000*/  HADD2.F32 R49, -RZ, R49.H1_H1 ;  /* 0x30000031ff317230 */ /* 0x000fe20000004100 */
[----:B------:R-:W-:Y:S01]  /*e010*/  F2FP.F16.E4M3.UNPACK_B R12, R44.H1 ;  /* 0x0000002cff0c723e */ /* 0x000fe200030006ff */
[----:B------:R-:W-:Y:S01]  /*e020*/  FFMA.FTZ R56, R4, R41, R6 ;  /* 0x0000002904387223 */ /* 0x000fe20000010006 */
[----:B------:R-:W-:Y:S01]  /*e030*/  HADD2.F32 R57, -RZ, R57.H1_H1 ;  /* 0x30000039ff397230 */ /* 0x000fe20000004100 */
[----:B------:R-:W-:Y:S01]  /*e040*/  F2FP.F16.E4M3.UNPACK_B R8, R8.H1 ;  /* 0x00000008ff08723e */ /* 0x000fe200030006ff */
[----:B------:R-:W-:-:S02]  /*e050*/  HADD2.F32 R39, -RZ, R39.H1_H1 ;  /* 0x30000027ff277230 */ /* 0x000fc40000004100 */
[----:B------:R-:W-:Y:S01]  /*e060*/  FFMA.FTZ R54, R4, R13, -R43 ;  /* 0x0000000d04367223 */ /* 0x000fe2000001082b */
[----:B------:R-:W-:Y:S01]  /*e070*/  HADD2.F32 R41, -RZ, R15.H0_H0 ;  /* 0x2000000fff297230 */ /* 0x000fe20000004100 */
[----:B------:R-:W-:Y:S01]  /*e080*/  F2FP.F16.E4M3.UNPACK_B R51, R51 ;  /* 0x00000033ff33723e */ /* 0x000fe200020006ff */
[----:B------:R-:W-:Y:S02]  /*e090*/  HADD2.F32 R6, -RZ, R7.H0_H0 ;  /* 0x20000007ff067230 */ /* 0x000fe40000004100 */
[C---:B------:R-:W-:Y:S01]  /*e0a0*/  FMUL.FTZ R43, R39.reuse, R57 ;  /* 0x00000039272b7220 */ /* 0x040fe20000410000 */
[----:B------:R-:W-:Y:S02]  /*e0b0*/  HADD2.F32 R13, -RZ, R12.H0_H0 ;  /* 0x2000000cff0d7230 */ /* 0x000fe40000004100 */
[----:B------:R-:W-:Y:S01]  /*e0c0*/  FMUL.FTZ R20, R39, R49 ;  /* 0x0000003127147220 */ /* 0x000fe20000410000 */
[----:B------:R-:W-:Y:S02]  /*e0d0*/  HADD2.F32 R14, -RZ, R14.H1_H1 ;  /* 0x3000000eff0e7230 */ /* 0x000fe40000004100 */
[----:B------:R-:W-:Y:S01]  /*e0e0*/  FMUL.FTZ R39, R6, R41 ;  /* 0x0000002906277220 */ /* 0x000fe20000410000 */
[----:B------:R-:W-:-:S02]  /*e0f0*/  HADD2.F32 R4, -RZ, R8.H0_H0 ;  /* 0x20000008ff047230 */ /* 0x000fc40000004100 */
[----:B------:R-:W-:Y:S01]  /*e100*/  FMUL.FTZ R6, R6, R13 ;  /* 0x0000000d06067220 */ /* 0x000fe20000410000 */
[----:B------:R-:W-:Y:S01]  /*e110*/  HADD2.F32 R15, -RZ, R15.H1_H1 ;  /* 0x3000000fff0f7230 */ /* 0x000fe20000004100 */
[----:B------:R-:W-:Y:S01]  /*e120*/  F2FP.F16.E4M3.UNPACK_B R44, R44 ;  /* 0x0000002cff2c723e */ /* 0x000fe200020006ff */
[----:B------:R-:W-:Y:S02]  /*e130*/  HADD2.F32 R7, -RZ, R7.H1_H1 ;  /* 0x30000007ff077230 */ /* 0x000fe40000004100 */
[----:B------:R-:W-:Y:S01]  /*e140*/  FFMA.FTZ R57, R14, R57, R20 ;  /* 0x000000390e397223 */ /* 0x000fe20000010014 */
[----:B------:R-:W-:Y:S02]  /*e150*/  HADD2.F32 R12, -RZ, R12.H1_H1 ;  /* 0x3000000cff0c7230 */ /* 0x000fe40000004100 */
[C---:B------:R-:W-:Y:S01]  /*e160*/  FFMA.FTZ R20, R4.reuse, R13, -R39 ;  /* 0x0000000d04147223 */ /* 0x040fe20000010827 */
[----:B------:R-:W-:Y:S01]  /*e170*/  FFMA.FTZ R41, R4, R41, R6 ;  /* 0x0000002904297223 */ /* 0x000fe20000010006 */
[----:B------:R-:W-:-:S02]  /*e180*/  HADD2.F32 R8, -RZ, R8.H1_H1 ;  /* 0x30000008ff087230 */ /* 0x000fc40000004100 */
[C---:B------:R-:W-:Y:S01]  /*e190*/  FMUL.FTZ R39, R7.reuse, R15 ;  /* 0x0000000f07277220 */ /* 0x040fe20000410000 */
[-C--:B------:R-:W-:Y:S01]  /*e1a0*/  FMUL.FTZ R4, R7, R12.reuse ;  /* 0x0000000c07047220 */ /* 0x080fe20000410000 */
[----:B------:R-:W-:Y:S02]  /*e1b0*/  HADD2.F32 R13, -RZ, R51.H0_H0 ;  /* 0x20000033ff0d7230 */ /* 0x000fe40000004100 */
[----:B------:R-:W-:Y:S01]  /*e1c0*/  FFMA.FTZ R61, R14, R49, -R43 ;  /* 0x000000310e3d7223 */ /* 0x000fe2000001082b */
[----:B------:R-:W-:Y:S02]  /*e1d0*/  HADD2.F32 R6, -RZ, R5.H0_H0 ;  /* 0x20000005ff067230 */ /* 0x000fe40000004100 */
[C---:B------:R-:W-:Y:S01]  /*e1e0*/  FFMA.FTZ R36, R8.reuse, R15, R4 ;  /* 0x0000000f08247223 */ /* 0x040fe20000010004 */
[----:B------:R-:W-:Y:S02]  /*e1f0*/  HADD2.F32 R7, -RZ, R44.H0_H0 ;  /* 0x2000002cff077230 */ /* 0x000fe40000004100 */
[----:B------:R-:W-:Y:S01]  /*e200*/  FFMA.FTZ R43, R8, R12, -R39 ;  /* 0x0000000c082b7223 */ /* 0x000fe20000010827 */
[----:B------:R-:W-:-:S02]  /*e210*/  HADD2.F32 R4, -RZ, R9.H0_H0 ;  /* 0x20000009ff047230 */ /* 0x000fc40000004100 */
[C---:B------:R-:W-:Y:S01]  /*e220*/  FMUL.FTZ R15, R6.reuse, R13 ;  /* 0x0000000d060f7220 */ /* 0x040fe20000410000 */
[----:B------:R-:W-:Y:S02]  /*e230*/  HADD2.F32 R8, -RZ, R51.H1_H1 ;  /* 0x30000033ff087230 */ /* 0x000fe40000004100 */
[-C--:B------:R-:W-:Y:S01]  /*e240*/  FMUL.FTZ R39, R6, R7.reuse ;  /* 0x0000000706277220 */ /* 0x080fe20000410000 */
[----:B------:R-:W-:Y:S02]  /*e250*/  HADD2.F32 R5, -RZ, R5.H1_H1 ;  /* 0x30000005ff057230 */ /* 0x000fe40000004100 */
[C---:B------:R-:W-:Y:S01]  /*e260*/  FFMA.FTZ R15, R4.reuse, R7, -R15 ;  /* 0x00000007040f7223 */ /* 0x040fe2000001080f */
[----:B------:R-:W-:Y:S01]  /*e270*/  HADD2.F32 R44, -RZ, R44.H1_H1 ;  /* 0x3000002cff2c7230 */ /* 0x000fe20000004100 */
[----:B------:R-:W-:Y:S01]  /*e280*/  F2FP.F16.E4M3.UNPACK_B R12, R55.H1 ;  /* 0x00000037ff0c723e */ /* 0x000fe200030006ff */
[----:B------:R-:W-:Y:S02]  /*e290*/  HADD2.F32 R9, -RZ, R9.H1_H1 ;  /* 0x30000009ff097230 */ /* 0x000fe40000004100 */
[----:B------:R-:W-:Y:S01]  /*e2a0*/  FFMA.FTZ R39, R4, R13, R39 ;  /* 0x0000000d04277223 */ /* 0x000fe20000010027 */
[C---:B------:R-:W-:Y:S01]  /*e2b0*/  FMUL.FTZ R6, R5.reuse, R8 ;  /* 0x0000000805067220 */ /* 0x040fe20000410000 */
[----:B------:R-:W-:Y:S01]  /*e2c0*/  F2FP.F16.E4M3.UNPACK_B R4, R47.H1 ;  /* 0x0000002fff04723e */ /* 0x000fe200030006ff */
[----:B------:R-:W-:Y:S01]  /*e2d0*/  FMUL.FTZ R7, R5, R44 ;  /* 0x0000002c05077220 */ /* 0x000fe20000410000 */
[----:B------:R-:W-:Y:S01]  /*e2e0*/  F2FP.F16.E4M3.UNPACK_B R11, R10 ;  /* 0x0000000aff0b723e */ /* 0x000fe200020006ff */
        /* <DEDUP_REMOVED lines=9> */
[C---:B------:R-:W-:Y:S01]  /*e380*/  FMUL.FTZ R45, R5.reuse, R13 ;  /* 0x0000000d052d7220 */ /* 0x040fe20000410000 */
[----:B------:R-:W-:Y:S02]  /*e390*/  HADD2.F32 R38, -RZ, R38.H1_H1 ;  /* 0x30000026ff267230 */ /* 0x000fe40000004100 */
[----:B------:R-:W-:Y:S01]  /*e3a0*/  FMUL.FTZ R5, R5, R6 ;  /* 0x0000000605057220 */ /* 0x000fe20000410000 */
[----:B------:R-:W-:-:S02]  /*e3b0*/  HADD2.F32 R7, -RZ, R4.H1_H1 ;  /* 0x30000004ff077230 */ /* 0x000fc40000004100 */
[--C-:B------:R-:W-:Y:S02]  /*e3c0*/  HADD2.F32 R4, -RZ, R10.reuse.H0_H0 ;  /* 0x2000000aff047230 */ /* 0x100fe40000004100 */
[C---:B------:R-:W-:Y:S01]  /*e3d0*/  FMUL.FTZ R49, R38.reuse, R9 ;  /* 0x0000000926317220 */ /* 0x040fe20000410000 */
[----:B------:R-:W-:Y:S02]  /*e3e0*/  HADD2.F32 R10, -RZ, R10.H1_H1 ;  /* 0x3000000aff0a7230 */ /* 0x000fe40000004100 */
[----:B------:R-:W-:Y:S01]  /*e3f0*/  FMUL.FTZ R38, R38, R7 ;  /* 0x0000000726267220 */ /* 0x000fe20000410000 */
[----:B------:R-:W-:Y:S02]  /*e400*/  HADD2.F32 R8, -RZ, R47.H1_H1 ;  /* 0x3000002fff087230 */ /* 0x000fe40000004100 */
[C---:B------:R-:W-:Y:S01]  /*e410*/  FFMA.FTZ R40, R4.reuse, R13, R5 ;  /* 0x0000000d04287223 */ /* 0x040fe20000010005 */
[----:B------:R-:W-:Y:S01]  /*e420*/  FFMA.FTZ R45, R4, R6, -R45 ;  /* 0x00000006042d7223 */ /* 0x000fe2000001082d */
[C---:B------:R-:W-:Y:S01]  /*e430*/  FFMA.FTZ R52, R10.reuse, R7, -R49 ;  /* 0x000000070a347223 */ /* 0x040fe20000010831 */
[----:B------:R-:W-:Y:S01]  /*e440*/  FFMA.FTZ R49, R10, R9, R38 ;  /* 0x000000090a317223 */ /* 0x000fe20000010026 */
[----:B------:R-:W-:-:S02]  /*e450*/  HADD2.F32 R5, -RZ, R37.H0_H0 ;  /* 0x20000025ff057230 */ /* 0x000fc40000004100 */
[----:B------:R-:W-:Y:S01]  /*e460*/  HADD2.F32 R6, -RZ, R47.H0_H0 ;  /* 0x2000002fff067230 */ /* 0x000fe20000004100 */
[----:B------:R-:W-:Y:S01]  /*e470*/  F2FP.SATFINITE.E4M3.F32.PACK_AB_MERGE_C R45, R52, R45, RZ ;  /* 0x0000002d342d723e */ /* 0x000fe200048070ff */
[--C-:B------:R-:W-:Y:S02]  /*e480*/  HADD2.F32 R7, -RZ, R55.reuse.H0_H0 ;  /* 0x20000037ff077230 */ /* 0x100fe40000004100 */
[----:B------:R-:W-:Y:S02]  /*e490*/  HADD2.F32 R10, -RZ, R55.H1_H1 ;  /* 0x30000037ff0a7230 */ /* 0x000fe40000004100 */
[C---:B------:R-:W-:Y:S01]  /*e4a0*/  FMUL.FTZ R12, R5.reuse, R6 ;  /* 0x00000006050c7220 */ /* 0x040fe20000410000 */
[----:B------:R-:W-:Y:S02]  /*e4b0*/  HADD2.F32 R37, -RZ, R37.H1_H1 ;  /* 0x30000025ff257230 */ /* 0x000fe40000004100 */
[----:B------:R-:W-:Y:S01]  /*e4c0*/  FMUL.FTZ R9, R5, R7 ;  /* 0x0000000705097220 */ /* 0x000fe20000410000 */
[--C-:B------:R-:W-:Y:S01]  /*e4d0*/  HADD2.F32 R4, -RZ, R11.reuse.H0_H0 ;  /* 0x2000000bff047230 */ /* 0x100fe20000004100 */
[----:B------:R-:W-:Y:S01]  /*e4e0*/  F2FP.SATFINITE.E4M3.F32.PACK_AB_MERGE_C R5, R63, R48, RZ ;  /* 0x000000303f05723e */ /* 0x000fe200048070ff */
[----:B------:R-:W-:-:S02]  /*e4f0*/  HADD2.F32 R11, -RZ, R11.H1_H1 ;  /* 0x3000000bff0b7230 */ /* 0x000fc40000004100 */
[C---:B------:R-:W-:Y:S01]  /*e500*/  FMUL.FTZ R38, R37.reuse, R10 ;  /* 0x0000000a25267220 */ /* 0x040fe20000410000 */
        /* <DEDUP_REMOVED lines=8> */
[----:B------:R-:W-:Y:S02]  /*e590*/  F2FP.SATFINITE.E4M3.F32.PACK_AB_MERGE_C R11, R69, R58, RZ ;  /* 0x0000003a450b723e */ /* 0x000fe400048070ff */
[----:B------:R-:W-:Y:S02]  /*e5a0*/  F2FP.SATFINITE.E4M3.F32.PACK_AB_MERGE_C R8, R36, R41, RZ ;  /* 0x000000292408723e */ /* 0x000fe400048070ff */
[----:B------:R-:W-:Y:S02]  /*e5b0*/  F2FP.SATFINITE.E4M3.F32.PACK_AB_MERGE_C R10, R49, R40, RZ ;  /* 0x00000028310a723e */ /* 0x000fe400048070ff */
[----:B------:R-:W-:Y:S02]  /*e5c0*/  F2FP.SATFINITE.E4M3.F32.PACK_AB_MERGE_C R5, R46, R59, R5 ;  /* 0x0000003b2e05723e */ /* 0x000fe40004807005 */
[----:B------:R-:W-:Y:S02]  /*e5d0*/  F2FP.SATFINITE.E4M3.F32.PACK_AB_MERGE_C R7, R61, R54, R7 ;  /* 0x000000363d07723e */ /* 0x000fe40004807007 */
[----:B------:R-:W-:-:S02]  /*e5e0*/  F2FP.SATFINITE.E4M3.F32.PACK_AB_MERGE_C R4, R44, R15, R4 ;  /* 0x0000000f2c04723e */ /* 0x000fc40004807004 */
[----:B------:R-:W-:Y:S02]  /*e5f0*/  F2FP.SATFINITE.E4M3.F32.PACK_AB_MERGE_C R6, R13, R6, R45 ;  /* 0x000000060d06723e */ /* 0x000fe4000480702d */
[----:B------:R-:W-:Y:S02]  /*e600*/  F2FP.SATFINITE.E4M3.F32.PACK_AB_MERGE_C R9, R53, R42, R9 ;  /* 0x0000002a3509723e */ /* 0x000fe40004807009 */
[----:B------:R-:W-:Y:S01]  /*e610*/  F2FP.SATFINITE.E4M3.F32.PACK_AB_MERGE_C R11, R57, R56, R11 ;  /* 0x00000038390b723e */ /* 0x000fe2000480700b */
[----:B------:R2:W-:Y:S01]  /*e620*/  STS.128 [R0+0x18400], R4 ;  /* 0x0184000400007388 */ /* 0x0005e20000000c00 */
[----:B------:R-:W-:Y:S02]  /*e630*/  F2FP.SATFINITE.E4M3.F32.PACK_AB_MERGE_C R8, R14, R39, R8 ;  /* 0x000000270e08723e */ /* 0x000fe40004807008 */
[----:B------:R-:W-:-:S05]  /*e640*/  F2FP.SATFINITE.E4M3.F32.PACK_AB_MERGE_C R10, R37, R12, R10 ;  /* 0x0000000c250a723e */ /* 0x000fca000480700a */
[----:B------:R2:W-:Y:S02]  /*e650*/  STS.128 [R3+0x18400], R8 ;  /* 0x0184000803007388 */ /* 0x0005e40000000c00 */
.L_x_1290:
[----:B------:R-:W-:Y:S05]  /*e660*/  BSYNC B1 ;  /* 0x0000000000017941 */ /* 0x000fea0003800000 */
.L_x_1289:
[----:B------:R-:W-:Y:S05]  /*e670*/  @P0 BRA `(.L_x_1276) ;  /* 0x0000000c00d00947 */ /* 0x000fea0003800000 */
[----:B------:R-:W3:Y:S01]  /*e680*/  LDL R54, [R1+0x4] ;  /* 0x0000040001367983 */ /* 0x000ee20000100800 */
[----:B--2--5:R-:W-:Y:S01]  /*e690*/  SHF.R.U32.HI R6, RZ, 0x8, R34 ;  /* 0x00000008ff067819 */ /* 0x024fe20000011622 */
[----:B------:R-:W-:Y:S01]  /*e6a0*/  IMAD.IADD R21, R22, 0x1, R21 ;  /* 0x0000000116157824 */ /* 0x000fe200078e0215 */
[----:B------:R-:W-:Y:S02]  /*e6b0*/  SHF.R.U32.HI R0, RZ, 0x8, R32 ;  /* 0x00000008ff007819 */ /* 0x000fe40000011620 */
[----:B------:R-:W-:Y:S02]  /*e6c0*/  LOP3.LUT R7, R34, 0xff, RZ, 0xc0, !PT ;  /* 0x000000ff22077812 */ /* 0x000fe400078ec0ff */
[----:B------:R-:W-:Y:S02]  /*e6d0*/  LOP3.LUT R6, R6, 0xff, RZ, 0xc0, !PT ;  /* 0x000000ff06067812 */ /* 0x000fe400078ec0ff */
[----:B-1----:R-:W-:Y:S02]  /*e6e0*/  LOP3.LUT R3, R32, 0xff, RZ, 0xc0, !PT ;  /* 0x000000ff20037812 */ /* 0x002fe400078ec0ff */
[----:B------:R-:W-:-:S02]  /*e6f0*/  LOP3.LUT R0, R0, 0xff, RZ, 0xc0, !PT ;  /* 0x000000ff00007812 */ /* 0x000fc400078ec0ff */
[----:B------:R-:W-:Y:S01]  /*e700*/  PRMT R15, R6, 0x7604, R7 ;  /* 0x00007604060f7816 */ /* 0x000fe20000000007 */
[----:B------:R-:W-:Y:S01]  /*e710*/  IMAD.SHL.U32 R6, R231, 0x80, RZ ;  /* 0x00000080e7067824 */ /* 0x000fe200078e00ff */
[----:B------:R-:W-:Y:S02]  /*e720*/  SHF.R.U32.HI R4, RZ, 0x8, R33 ;  /* 0x00000008ff047819 */ /* 0x000fe40000011621 */
[----:B------:R-:W-:Y:S02]  /*e730*/  PRMT R3, R0, 0x7604, R3 ;  /* 0x0000760400037816 */ /* 0x000fe40000000003 */
[----:B------:R-:W-:Y:S02]  /*e740*/  SHF.R.U32.HI R0, RZ, 0x8, R28 ;  /* 0x00000008ff007819 */ /* 0x000fe4000001161c */
[----:B------:R-:W-:Y:S02]  /*e750*/  LOP3.LUT R8, R6, 0x380, RZ, 0xc0, !PT ;  /* 0x0000038006087812 */ /* 0x000fe400078ec0ff */
[----:B------:R-:W-:-:S02]  /*e760*/  LOP3.LUT R5, R33, 0xff, RZ, 0xc0, !PT ;  /* 0x000000ff21057812 */ /* 0x000fc400078ec0ff */
[----:B------:R-:W-:Y:S02]  /*e770*/  LOP3.LUT R4, R4, 0xff, RZ, 0xc0, !PT ;  /* 0x000000ff04047812 */ /* 0x000fe400078ec0ff */
[----:B------:R-:W-:Y:S02]  /*e780*/  LOP3.LUT R6, R0, 0xff, RZ, 0xc0, !PT ;  /* 0x000000ff00067812 */ /* 0x000fe400078ec0ff */
[----:B------:R-:W-:Y:S02]  /*e790*/  LOP3.LUT R0, R8, 0x70, R21, 0xf8, !PT ;  /* 0x0000007008007812 */ /* 0x000fe400078ef815 */
[----:B------:R-:W-:Y:S02]  /*e7a0*/  SHF.R.U32.HI R13, RZ, 0x3, R8 ;  /* 0x00000003ff0d7819 */ /* 0x000fe40000011608 */
[----:B------:R-:W-:Y:S02]  /*e7b0*/  PRMT R12, R4, 0x7604, R5 ;  /* 0x00007604040c7816 */ /* 0x000fe40000000005 */
[----:B------:R-:W-:-:S02]  /*e7c0*/  SHF.R.U32.HI R4, RZ, 0x8, R35 ;  /* 0x00000008ff047819 */ /* 0x000fc40000011623 */
[----:B------:R-:W-:Y:S02]  /*e7d0*/  LOP3.LUT R0, R0, R13, RZ, 0x3c, !PT ;  /* 0x0000000d00007212 */ /* 0x000fe400078e3cff */
[----:B------:R-:W-:Y:S02]  /*e7e0*/  LOP3.LUT R5, R35, 0xff, RZ, 0xc0, !PT ;  /* 0x000000ff23057812 */ /* 0x000fe400078ec0ff */
[----:B------:R-:W-:Y:S02]  /*e7f0*/  LOP3.LUT R7, R28, 0xff, RZ, 0xc0, !PT ;  /* 0x000000ff1c077812 */ /* 0x000fe400078ec0ff */
[----:B------:R-:W-:Y:S02]  /*e800*/  LOP3.LUT R4, R4, 0xff, RZ, 0xc0, !PT ;  /* 0x000000ff04047812 */ /* 0x000fe400078ec0ff */
[----:B------:R-:W-:Y:S02]  /*e810*/  IADD3 R0, R18, R0, R223 ;  /* 0x0000000012007210 */ /* 0x000fe40007ffe0df */
[----:B------:R-:W-:-:S02]  /*e820*/  PRMT R14, R4, 0x7604, R5 ;  /* 0x00007604040e7816 */ /* 0x000fc40000000005 */
[----:B------:R-:W-:Y:S02]  /*e830*/  PRMT R37, R6, 0x7604, R7 ;  /* 0x0000760406257816 */ /* 0x000fe40000000007 */
[----:B------:R-:W1:Y:S01]  /*e840*/  LDS.128 R4, [R0+0x18400] ;  /* 0x0184000000047984 */ /* 0x000e620000000c00 */
[----:B------:R-:W-:Y:S02]  /*e850*/  SHF.R.U32.HI R13, RZ, 0x8, R29 ;  /* 0x00000008ff0d7819 */ /* 0x000fe4000001161d */
[----:B------:R-:W-:Y:S02]  /*e860*/  SHF.R.U32.HI R38, RZ, 0x8, R31 ;  /* 0x00000008ff267819 */ /* 0x000fe4000001161f */
[----:B------:R-:W-:Y:S02]  /*e870*/  LOP3.LUT R20, R29, 0xff, RZ, 0xc0, !PT ;  /* 0x000000ff1d147812 */ /* 0x000fe400078ec0ff */
[----:B------:R-:W-:Y:S02]  /*e880*/  LOP3.LUT R13, R13, 0xff, RZ, 0xc0, !PT ;  /* 0x000000ff0d0d7812 */ /* 0x000fe400078ec0ff */
[----:B------:R-:W-:-:S02]  /*e890*/  LOP3.LUT R39, R31, 0xff, RZ, 0xc0, !PT ;  /* 0x000000ff1f277812 */ /* 0x000fc400078ec0ff */
[----:B------:R-:W-:Y:S02]  /*e8a0*/  LOP3.LUT R38, R38, 0xff, RZ, 0xc0, !PT ;  /* 0x000000ff26267812 */ /* 0x000fe400078ec0ff */
[----:B------:R-:W-:Y:S02]  /*e8b0*/  SHF.R.U32.HI R21, RZ, 0x8, R30 ;  /* 0x00000008ff157819 */ /* 0x000fe4000001161e */
[----:B------:R-:W-:Y:S02]  /*e8c0*/  PRMT R20, R13, 0x7604, R20 ;  /* 0x000076040d147816 */ /* 0x000fe40000000014 */
[----:B------:R-:W-:Y:S02]  /*e8d0*/  SHF.R.U32.HI R13, RZ, 0x10, R33 ;  /* 0x00000010ff0d7819 */ /* 0x000fe40000011621 */
[----:B------:R-:W-:Y:S02]  /*e8e0*/  PRMT R38, R38, 0x7604, R39 ;  /* 0x0000760426267816 */ /* 0x000fe40000000027 */
[----:B------:R-:W-:Y:S01]  /*e8f0*/  SHF.R.U32.HI R39, RZ, 0x10, R29 ;  /* 0x00000010ff277819 */ /* 0x000fe2000001161d */
[----:B------:R-:W-:Y:S01]  /*e900*/  IMAD.U32 R13, R13, 0x10000, RZ ;  /* 0x000100000d0d7824 */ /* 0x000fe200078e00ff */
[----:B------:R-:W-:-:S02]  /*e910*/  LOP3.LUT R36, R30, 0xff, RZ, 0xc0, !PT ;  /* 0x000000ff1e247812 */ /* 0x000fc400078ec0ff */
[----:B------:R-:W-:Y:S01]  /*e920*/  LOP3.LUT R21, R21, 0xff, RZ, 0xc0, !PT ;  /* 0x000000ff15157812 */ /* 0x000fe200078ec0ff */
[----:B------:R-:W-:Y:S01]  /*e930*/  IMAD.U32 R39, R39, 0x10000, RZ ;  /* 0x0001000027277824 */ /* 0x000fe200078e00ff */
[----:B------:R-:W-:Y:S02]  /*e940*/  LOP3.LUT R13, R12, 0xff0000, R13, 0xf8, !PT ;  /* 0x00ff00000c0d7812 */ /* 0x000fe400078ef80d */
[----:B------:R-:W-:Y:S02]  /*e950*/  PRMT R43, R21, 0x7604, R36 ;  /* 0x00007604152b7816 */ /* 0x000fe40000000024 */
[----:B------:R-:W-:Y:S02]  /*e960*/  SHF.R.U32.HI R21, RZ, 0x10, R35 ;  /* 0x00000010ff157819 */ /* 0x000fe40000011623 */
[----:B------:R-:W-:Y:S02]  /*e970*/  SHF.R.U32.HI R45, RZ, 0x10, R31 ;  /* 0x00000010ff2d7819 */ /* 0x000fe4000001161f */
[----:B------:R-:W-:Y:S01]  /*e980*/  LOP3.LUT R41, R20, 0xff0000, R39, 0xf8, !PT ;  /* 0x00ff000014297812 */ /* 0x000fe200078ef827 */
[----:B------:R-:W-:Y:S01]  /*e990*/  IMAD.U32 R21, R21, 0x10000, RZ ;  /* 0x0001000015157824 */ /* 0x000fe200078e00ff */
[----:B------:R-:W-:Y:S01]  /*e9a0*/  LOP3.LUT R15, R15, 0xff0000, R34, 0xf8, !PT ;  /* 0x00ff00000f0f7812 */ /* 0x000fe200078ef822 */
[----:B------:R-:W-:Y:S01]  /*e9b0*/  IMAD.U32 R45, R45, 0x10000, RZ ;  /* 0x000100002d2d7824 */ /* 0x000fe200078e00ff */
[----:B------:R-:W-:-:S02]  /*e9c0*/  LOP3.LUT R33, R13, 0xff000000, R33, 0xf8, !PT ;  /* 0xff0000000d217812 */ /* 0x000fc400078ef821 */
[----:B------:R-:W-:Y:S02]  /*e9d0*/  LOP3.LUT R37, R37, 0xff0000, R28, 0xf8, !PT ;  /* 0x00ff000025257812 */ /* 0x000fe400078ef81c */
[----:B------:R-:W-:Y:S02]  /*e9e0*/  LOP3.LUT R41, R41, 0xff000000, R29, 0xf8, !PT ;  /* 0xff00000029297812 */ /* 0x000fe400078ef81d */
[----:B------:R-:W-:Y:S02]  /*e9f0*/  LOP3.LUT R36, R15, 0xff000000, R34, 0xf8, !PT ;  /* 0xff0000000f247812 */ /* 0x000fe400078ef822 */
[----:B------:R-:W-:Y:S02]  /*ea00*/  LOP3.LUT R21, R14, 0xff0000, R21, 0xf8, !PT ;  /* 0x00ff00000e157812 */ /* 0x000fe400078ef815 */
[----:B------:R-:W-:Y:S02]  /*ea10*/  LOP3.LUT R39, R37, 0xff000000, R28, 0xf8, !PT ;  /* 0xff00000025277812 */ /* 0x000fe400078ef81c */
[----:B------:R-:W-:-:S02]  /*ea20*/  F2FP.F16.E4M3.UNPACK_B R34, R33 ;  /* 0x00000021ff22723e */ /* 0x000fc400020006ff */
[----:B-1----:R-:W-:Y:S02]  /*ea30*/  F2FP.F16.E4M3.UNPACK_B R20, R5 ;  /* 0x00000005ff14723e */ /* 0x002fe400020006ff */
[--C-:B------:R-:W-:Y:S02]  /*ea40*/  LOP3.LUT R43, R43, 0xff0000, R30.reuse, 0xf8, !PT ;  /* 0x00ff00002b2b7812 */ /* 0x100fe400078ef81e */
[----:B------:R-:W-:Y:S01]  /*ea50*/  F2FP.F16.E4M3.UNPACK_B R37, R41 ;  /* 0x00000029ff25723e */ /* 0x000fe200020006ff */
[--C-:B------:R-:W-:Y:S01]  /*ea60*/  HADD2.F32 R28, -RZ, R20.reuse.H0_H0 ;  /* 0x20000014ff1c7230 */ /* 0x100fe20000004100 */
[----:B------:R-:W-:Y:S01]  /*ea70*/  LOP3.LUT R45, R38, 0xff0000, R45, 0xf8, !PT ;  /* 0x00ff0000262d7812 */ /* 0x000fe200078ef82d */
[----:B------:R-:W-:Y:S01]  /*ea80*/  HADD2.F32 R20, -RZ, R20.H1_H1 ;  /* 0x30000014ff147230 */ /* 0x000fe20000004100 */
[----:B------:R-:W-:Y:S01]  /*ea90*/  LOP3.LUT R38, R21, 0xff000000, R35, 0xf8, !PT ;  /* 0xff00000015267812 */ /* 0x000fe200078ef823 */
[----:B------:R-:W-:Y:S01]  /*eaa0*/  HADD2.F32 R35, -RZ, R34.H0_H0 ;  /* 0x20000022ff237230 */ /* 0x000fe20000004100 */
[----:B------:R-:W-:Y:S01]  /*eab0*/  LOP3.LUT R40, R43, 0xff000000, R30, 0xf8, !PT ;  /* 0xff0000002b287812 */ /* 0x000fe200078ef81e */
[----:B------:R-:W-:Y:S01]  /*eac0*/  HADD2.F32 R43, -RZ, R37.H0_H0 ;  /* 0x20000025ff2b7230 */ /* 0x000fe20000004100 */
[----:B------:R-:W-:-:S02]  /*ead0*/  LOP3.LUT R42, R45, 0xff000000, R31, 0xf8, !PT ;  /* 0xff0000002d2a7812 */ /* 0x000fc400078ef81f */
[----:B------:R-:W-:Y:S02]  /*eae0*/  F2FP.F16.E4M3.UNPACK_B R21, R5.H1 ;  /* 0x00000005ff15723e */ /* 0x000fe400030006ff */
[----:B------:R-:W-:Y:S01]  /*eaf0*/  F2FP.F16.E4M3.UNPACK_B R30, R7 ;  /* 0x00000007ff1e723e */ /* 0x000fe200020006ff */
[C---:B------:R-:W-:Y:S01]  /*eb00*/  FMUL.FTZ R45, R28.reuse, R43 ;  /* 0x0000002b1c2d7220 */ /* 0x040fe20000410000 */
[----:B------:R-:W-:Y:S02]  /*eb10*/  F2FP.F16.E4M3.UNPACK_B R31, R7.H1 ;  /* 0x00000007ff1f723e */ /* 0x000fe400030006ff */
[-C--:B------:R-:W-:Y:S02]  /*eb20*/  F2FP.F16.E4M3.UNPACK_B R5, R4.reuse ;  /* 0x00000004ff05723e */ /* 0x080fe400020006ff */
[----:B------:R-:W-:Y:S01]  /*eb30*/  F2FP.F16.E4M3.UNPACK_B R7, R4.H1 ;  /* 0x00000004ff07723e */ /* 0x000fe200030006ff */
[----:B------:R-:W-:Y:S01]  /*eb40*/  FMUL.FTZ R4, R28, R35 ;  /* 0x000000231c047220 */ /* 0x000fe20000410000 */
[----:B------:R-:W-:-:S02]  /*eb50*/  F2FP.F16.E4M3.UNPACK_B R41, R41.H1 ;  /* 0x00000029ff29723e */ /* 0x000fc400030006ff */
[----:B------:R-:W-:Y:S02]  /*eb60*/  F2FP.F16.E4M3.UNPACK_B R33, R33.H1 ;  /* 0x00000021ff21723e */ /* 0x000fe400030006ff */
[-C--:B------:R-:W-:Y:S02]  /*eb70*/  F2FP.F16.E4M3.UNPACK_B R28, R6.reuse ;  /* 0x00000006ff1c723e */ /* 0x080fe400020006ff */
[----:B------:R-:W-:Y:S01]  /*eb80*/  F2FP.F16.E4M3.UNPACK_B R29, R6.H1 ;  /* 0x00000006ff1d723e */ /* 0x000fe200030006ff */
[--C-:B------:R-:W-:Y:S01]  /*eb90*/  HADD2.F32 R6, -RZ, R21.reuse.H0_H0 ;  /* 0x20000015ff067230 */ /* 0x100fe20000004100 */
[----:B------:R-:W-:Y:S01]  /*eba0*/  LOP3.LUT R3, R3, 0xff0000, R32, 0xf8, !PT ;  /* 0x00ff000003037812 */ /* 0x000fe200078ef820 */
[----:B------:R-:W-:-:S03]  /*ebb0*/  HADD2.F32 R21, -RZ, R21.H1_H1 ;  /* 0x30000015ff157230 */ /* 0x000fc60000004100 */
[----:B------:R-:W-:Y:S01]  /*ebc0*/  LOP3.LUT R32, R3, 0xff000000, R32, 0xf8, !PT ;  /* 0xff00000003207812 */ /* 0x000fe200078ef820 */
[----:B---3--:R-:W1:Y:S02]  /*ebd0*/  LDS.128 R8, [R54+0x18400] ;  /* 0x0184000036087984 */ /* 0x008e640000000c00 */
[----:B-1----:R-:W-:Y:S02]  /*ebe0*/  F2FP.F16.E4M3.UNPACK_B R12, R9 ;  /* 0x00000009ff0c723e */ /* 0x002fe400020006ff */
[-C--:B------:R-:W-:Y:S02]  /*ebf0*/  F2FP.F16.E4M3.UNPACK_B R14, R11.reuse ;  /* 0x0000000bff0e723e */ /* 0x080fe400020006ff */
[----:B------:R-:W-:Y:S02]  /*ec00*/  F2FP.F16.E4M3.UNPACK_B R15, R11.H1 ;  /* 0x0000000bff0f723e */ /* 0x000fe400030006ff */
[-C--:B------:R-:W-:Y:S02]  /*ec10*/  F2FP.F16.E4M3.UNPACK_B R11, R10.reuse ;  /* 0x0000000aff0b723e */ /* 0x080fe400020006ff */
[----:B------:R-:W-:Y:S01]  /*ec20*/  F2FP.F16.E4M3.UNPACK_B R13, R10.H1 ;  /* 0x0000000aff0d723e */ /* 0x000fe200030006ff */
[--C-:B------:R-:W-:Y:S01]  /*ec30*/  HADD2.F32 R10, -RZ, R12.reuse.H0_H0 ;  /* 0x2000000cff0a7230 */ /* 0x100fe20000004100 */
[----:B------:R-:W-:Y:S01]  /*ec40*/  F2FP.F16.E4M3.UNPACK_B R9, R9.H1 ;  /* 0x00000009ff09723e */ /* 0x000fe200030006ff */
[----:B------:R-:W-:Y:S01]  /*ec50*/  HADD2.F32 R12, -RZ, R12.H1_H1 ;  /* 0x3000000cff0c7230 */ /* 0x000fe20000004100 */
[----:B------:R-:W-:-:S02]  /*ec60*/  F2FP.F16.E4M3.UNPACK_B R3, R8 ;  /* 0x00000008ff03723e */ /* 0x000fc400020006ff */
[C---:B------:R-:W-:Y:S01]  /*ec70*/  FFMA.FTZ R46, R10.reuse, R43, R4 ;  /* 0x0000002b0a2e7223 */ /* 0x040fe20000010004 */
[----:B------:R-:W-:Y:S01]  /*ec80*/  FFMA.FTZ R44, R10, R35, -R45 ;  /* 0x000000230a2c7223 */ /* 0x000fe2000001082d */
[----:B------:R-:W-:Y:S01]  /*ec90*/  HADD2.F32 R43, -RZ, R37.H1_H1 ;  /* 0x30000025ff2b7230 */ /* 0x000fe20000004100 */
[----:B------:R-:W-:Y:S01]  /*eca0*/  F2FP.F16.E4M3.UNPACK_B R8, R8.H1 ;  /* 0x00000008ff08723e */ /* 0x000fe200030006ff */
[----:B------:R-:W-:Y:S01]  /*ecb0*/  HADD2.F32 R35, -RZ, R34.H1_H1 ;  /* 0x30000022ff237230 */ /* 0x000fe20000004100 */
[----:B------:R-:W-:Y:S01]  /*ecc0*/  F2FP.F16.E4M3.UNPACK_B R34, R42 ;  /* 0x0000002aff22723e */ /* 0x000fe200020006ff */
[----:B------:R-:W-:Y:S02]  /*ecd0*/  HADD2.F32 R45, -RZ, R41.H0_H0 ;  /* 0x20000029ff2d7230 */ /* 0x000fe40000004100 */
[C---:B------:R-:W-:Y:S01]  /*ece0*/  FMUL.FTZ R47, R20.reuse, R43 ;  /* 0x0000002b142f7220 */ /* 0x040fe20000410000 */
[----:B------:R-:W-:Y:S02]  /*ecf0*/  HADD2.F32 R37, -RZ, R33.H0_H0 ;  /* 0x20000021ff257230 */ /* 0x000fe40000004100 */
[----:B------:R-:W-:Y:S01]  /*ed00*/  FMUL.FTZ R20, R20, R35 ;  /* 0x0000002314147220 */ /* 0x000fe20000410000 */
[----:B------:R-:W-:-:S02]  /*ed10*/  HADD2.F32 R4, -RZ, R9.H0_H0 ;  /* 0x20000009ff047230 */ /* 0x000fc40000004100 */
[----:B------:R-:W-:Y:S01]  /*ed20*/  FMUL.FTZ R49, R6, R45 ;  /* 0x0000002d06317220 */ /* 0x000fe20000410000 */
[----:B------:R-:W-:Y:S01]  /*ed30*/  FFMA.FTZ R47, R12, R35, -R47 ;  /* 0x000000230c2f7223 */ /* 0x000fe2000001082f */
[----:B------:R-:W-:Y:S01]  /*ed40*/  FMUL.FTZ R6, R6, R37 ;  /* 0x0000002506067220 */ /* 0x000fe20000410000 */
[----:B------:R-:W-:Y:S01]  /*ed50*/  FFMA.FTZ R43, R12, R43, R20 ;  /* 0x0000002b0c2b7223 */ /* 0x000fe20000010014 */
[----:B------:R-:W-:Y:S01]  /*ed60*/  F2FP.F16.E4M3.UNPACK_B R12, R38 ;  /* 0x00000026ff0c723e */ /* 0x000fe200020006ff */
[----:B------:R-:W-:Y:S02]  /*ed70*/  HADD2.F32 R35, -RZ, R34.H0_H0 ;  /* 0x20000022ff237230 */ /* 0x000fe40000004100 */
[C---:B------:R-:W-:Y:S01]  /*ed80*/  FFMA.FTZ R45, R4.reuse, R45, R6 ;  /* 0x0000002d042d7223 */ /* 0x040fe20000010006 */
[----:B------:R-:W-:Y:S02]  /*ed90*/  HADD2.F32 R6, -RZ, R30.H0_H0 ;  /* 0x2000001eff067230 */ /* 0x000fe40000004100 */
[----:B------:R-:W-:Y:S01]  /*eda0*/  FFMA.FTZ R49, R4, R37, -R49 ;  /* 0x0000002504317223 */ /* 0x000fe20000010831 */
[----:B------:R-:W-:Y:S01]  /*edb0*/  HADD2.F32 R10, -RZ, R33.H1_H1 ;  /* 0x30000021ff0a7230 */ /* 0x000fe20000004100 */
[----:B------:R-:W-:Y:S01]  /*edc0*/  F2FP.F16.E4M3.UNPACK_B R42, R42.H1 ;  /* 0x0000002aff2a723e */ /* 0x000fe200030006ff */
[----:B------:R-:W-:-:S02]  /*edd0*/  HADD2.F32 R20, -RZ, R41.H1_H1 ;  /* 0x30000029ff147230 */ /* 0x000fc40000004100 */
[C---:B------:R-:W-:Y:S01]  /*ede0*/  FMUL.FTZ R37, R6.reuse, R35 ;  /* 0x0000002306257220 */ /* 0x040fe20000410000 */
[----:B------:R-:W-:Y:S01]  /*edf0*/  HADD2.F32 R33, -RZ, R12.H0_H0 ;  /* 0x2000000cff217230 */ /* 0x000fe20000004100 */
[----:B------:R-:W-:Y:S01]  /*ee00*/  F2FP.F16.E4M3.UNPACK_B R38, R38.H1 ;  /* 0x00000026ff26723e */ /* 0x000fe200030006ff */
[----:B------:R-:W-:Y:S02]  /*ee10*/  HADD2.F32 R4, -RZ, R14.H0_H0 ;  /* 0x2000000eff047230 */ /* 0x000fe40000004100 */
[C---:B------:R-:W-:Y:S01]  /*ee20*/  FMUL.FTZ R48, R21.reuse, R20 ;  /* 0x0000001415307220 */ /* 0x040fe20000410000 */
[----:B------:R-:W-:Y:S02]  /*ee30*/  HADD2.F32 R9, -RZ, R9.H1_H1 ;  /* 0x30000009ff097230 */ /* 0x000fe40000004100 */
[-C--:B------:R-:W-:Y:S01]  /*ee40*/  FMUL.FTZ R6, R6, R33.reuse ;  /* 0x0000002106067220 */ /* 0x080fe20000410000 */
[----:B------:R-:W-:Y:S01]  /*ee50*/  FMUL.FTZ R21, R21, R10 ;  /* 0x0000000a15157220 */ /* 0x000fe20000410000 */
[----:B------:R-:W-:Y:S01]  /*ee60*/  FFMA.FTZ R37, R4, R33, -R37 ;  /* 0x0000002104257223 */ /* 0x000fe20000010825 */
[----:B------:R-:W-:-:S02]  /*ee70*/  HADD2.F32 R33, -RZ, R34.H1_H1 ;  /* 0x30000022ff217230 */ /* 0x000fc40000004100 */
[----:B------:R-:W-:Y:S01]  /*ee80*/  FFMA.FTZ R41, R4, R35, R6 ;  /* 0x0000002304297223 */ /* 0x000fe20000010006 */
[----:B------:R-:W-:Y:S02]  /*ee90*/  HADD2.F32 R30, -RZ, R30.H1_H1 ;  /* 0x3000001eff1e7230 */ /* 0x000fe40000004100 */
[C---:B------:R-:W-:Y:S01]  /*eea0*/  FFMA.FTZ R48, R9.reuse, R10, -R48 ;  /* 0x0000000a09307223 */ /* 0x040fe20000010830 */
[----:B------:R-:W-:Y:S01]  /*eeb0*/  FFMA.FTZ R50, R9, R20, R21 ;  /* 0x0000001409327223 */ /* 0x000fe20000010015 */
[----:B------:R-:W-:Y:S01]  /*eec0*/  HADD2.F32 R35, -RZ, R42.H0_H0 ;  /* 0x2000002aff237230 */ /* 0x000fe20000004100 */
[----:B------:R-:W-:Y:S01]  /*eed0*/  F2FP.F16.E4M3.UNPACK_B R10, R39.H1 ;  /* 0x00000027ff0a723e */ /* 0x000fe200030006ff */
[----:B------:R-:W-:Y:S02]  /*eee0*/  HADD2.F32 R6, -RZ, R31.H0_H0 ;  /* 0x2000001fff067230 */ /* 0x000fe40000004100 */
[----:B------:R-:W-:Y:S01]  /*eef0*/  FMUL.FTZ R51, R30, R33 ;  /* 0x000000211e337220 */ /* 0x000fe20000410000 */
[----:B------:R-:W-:Y:S01]  /*ef00*/  HADD2.F32 R9, -RZ, R12.H1_H1 ;  /* 0x3000000cff097230 */ /* 0x000fe20000004100 */
[----:B------:R-:W-:Y:S01]  /*ef10*/  F2FP.F16.E4M3.UNPACK_B R39, R39 ;  /* 0x00000027ff27723e */ /* 0x000fe200020006ff */
[----:B------:R-:W-:-:S02]  /*ef20*/  HADD2.F32 R21, -RZ, R38.H0_H0 ;  /* 0x20000026ff157230 */ /* 0x000fc40000004100 */
[----:B------:R-:W-:Y:S01]  /*ef30*/  FMUL.FTZ R53, R6, R35 ;  /* 0x0000002306357220 */ /* 0x000fe20000410000 */
[----:B------:R-:W-:Y:S02]  /*ef40*/  HADD2.F32 R14, -RZ, R14.H1_H1 ;  /* 0x3000000eff0e7230 */ /* 0x000fe40000004100 */
[----:B------:R-:W-:Y:S01]  /*ef50*/  FMUL.FTZ R30, R30, R9 ;  /* 0x000000091e1e7220 */ /* 0x000fe20000410000 */
[----:B------:R-:W-:Y:S02]  /*ef60*/  HADD2.F32 R4, -RZ, R15.H0_H0 ;  /* 0x2000000fff047230 */ /* 0x000fe40000004100 */
[----:B------:R-:W-:Y:S01]  /*ef70*/  FMUL.FTZ R6, R6, R21 ;  /* 0x0000001506067220 */ /* 0x000fe20000410000 */
[----:B------:R-:W-:Y:S02]  /*ef80*/  HADD2.F32 R38, -RZ, R38.H1_H1 ;  /* 0x30000026ff267230 */ /* 0x000fe40000004100 */
[C---:B------:R-:W-:Y:S01]  /*ef90*/  FFMA.FTZ R34, R14.reuse, R9, -R51 ;  /* 0x000000090e227223 */ /* 0x040fe20000010833 */
[----:B------:R-:W-:Y:S01]  /*efa0*/  F2FP.F16.E4M3.UNPACK_B R9, R32.H1 ;  /* 0x00000020ff09723e */ /* 0x000fe200030006ff */
[----:B------:R-:W-:Y:S01]  /*efb0*/  FFMA.FTZ R52, R14, R33, R30 ;  /* 0x000000210e347223 */ /* 0x000fe2000001001e */
[----:B------:R-:W-:Y:S01]  /*efc0*/  FFMA.FTZ R51, R4, R35, R6 ;  /* 0x0000002304337223 */ /* 0x000fe20000010006 */
[----:B------:R-:W-:-:S02]  /*efd0*/  HADD2.F32 R42, -RZ, R42.H1_H1 ;  /* 0x3000002aff2a7230 */ /* 0x000fc40000004100 */
[----:B------:R-:W-:Y:S01]  /*efe0*/  FFMA.FTZ R53, R4, R21, -R53 ;  /* 0x0000001504357223 */ /* 0x000fe20000010835 */
[----:B------:R-:W-:Y:S01]  /*eff0*/  HADD2.F32 R31, -RZ, R31.H1_H1 ;  /* 0x3000001fff1f7230 */ /* 0x000fe20000004100 */
[----:B------:R-:W-:Y:S01]  /*f000*/  F2FP.F16.E4M3.UNPACK_B R32, R32 ;  /* 0x00000020ff20723e */ /* 0x000fe200020006ff */
[----:B------:R-:W-:Y:S01]  /*f010*/  HADD2.F32 R33, -RZ, R10.H0_H0 ;  /* 0x2000000aff217230 */ /* 0x000fe20000004100 */
[----:B------:R-:W-:Y:S01]  /*f020*/  F2FP.SATFINITE.E4M3.F32.PACK_AB_MERGE_C R45, R50, R45, RZ ;  /* 0x0000002d322d723e */ /* 0x000fe200048070ff */
[----:B------:R-:W-:Y:S02]  /*f030*/  HADD2.F32 R6, -RZ, R7.H0_H0 ;  /* 0x20000007ff067230 */ /* 0x000fe40000004100 */
[C---:B------:R-:W-:Y:S01]  /*f040*/  FMUL.FTZ R12, R31.reuse, R42 ;  /* 0x0000002a1f0c7220 */ /* 0x040fe20000410000 */
[----:B------:R-:W-:Y:S02]  /*f050*/  HADD2.F32 R21, -RZ, R9.H0_H0 ;  /* 0x20000009ff157230 */ /* 0x000fe40000004100 */
[----:B------:R-:W-:Y:S01]  /*f060*/  FMUL.FTZ R35, R31, R38 ;  /* 0x000000261f237220 */ /* 0x000fe20000410000 */
[----:B------:R-:W-:-:S02]  /*f070*/  HADD2.F32 R4, -RZ, R8.H0_H0 ;  /* 0x20000008ff047230 */ /* 0x000fc40000004100 */
[C---:B------:R-:W-:Y:S01]  /*f080*/  FMUL.FTZ R31, R6.reuse, R33 ;  /* 0x00000021061f7220 */ /* 0x040fe20000410000 */
[----:B------:R-:W-:Y:S02]  /*f090*/  HADD2.F32 R10, -RZ, R10.H1_H1 ;  /* 0x3000000aff0a7230 */ /* 0x000fe40000004100 */
[-C--:B------:R-:W-:Y:S01]  /*f0a0*/  FMUL.FTZ R6, R6, R21.reuse ;  /* 0x0000001506067220 */ /* 0x080fe20000410000 */
[----:B------:R-:W-:Y:S02]  /*f0b0*/  HADD2.F32 R7, -RZ, R7.H1_H1 ;  /* 0x30000007ff077230 */ /* 0x000fe40000004100 */
[C---:B------:R-:W-:Y:S01]  /*f0c0*/  FFMA.FTZ R31, R4.reuse, R21, -R31 ;  /* 0x00000015041f7223 */ /* 0x040fe2000001081f */
[----:B------:R-:W-:Y:S02]  /*f0d0*/  HADD2.F32 R15, -RZ, R15.H1_H1 ;  /* 0x3000000fff0f7230 */ /* 0x000fe40000004100 */
[----:B------:R-:W-:Y:S01]  /*f0e0*/  FFMA.FTZ R33, R4, R33, R6 ;  /* 0x0000002104217223 */ /* 0x000fe20000010006 */
[----:B------:R-:W-:-:S02]  /*f0f0*/  HADD2.F32 R9, -RZ, R9.H1_H1 ;  /* 0x30000009ff097230 */ /* 0x000fc40000004100 */
[----:B------:R-:W-:Y:S01]  /*f100*/  FMUL.FTZ R21, R7, R10 ;  /* 0x0000000a07157220 */ /* 0x000fe20000410000 */
[----:B------:R-:W-:Y:S02]  /*f110*/  HADD2.F32 R8, -RZ, R8.H1_H1 ;  /* 0x30000008ff087230 */ /* 0x000fe40000004100 */
[C---:B------:R-:W-:Y:S01]  /*f120*/  FFMA.FTZ R38, R15.reuse, R38, -R12 ;  /* 0x000000260f267223 */ /* 0x040fe2000001080c */
[----:B------:R-:W-:Y:S01]  /*f130*/  FFMA.FTZ R42, R15, R42, R35 ;  /* 0x0000002a0f2a7223 */ /* 0x000fe20000010023 */
[-C--:B------:R-:W-:Y:S01]  /*f140*/  FMUL.FTZ R7, R7, R9.reuse ;  /* 0x0000000907077220 */ /* 0x080fe20000410000 */
[----:B------:R-:W-:Y:S02]  /*f150*/  HADD2.F32 R15, -RZ, R39.H0_H0 ;  /* 0x20000027ff0f7230 */ /* 0x000fe40000004100 */
[C---:B------:R-:W-:Y:S01]  /*f160*/  FFMA.FTZ R14, R8.reuse, R9, -R21 ;  /* 0x00000009080e7223 */ /* 0x040fe20000010815 */
[----:B------:R-:W-:Y:S02]  /*f170*/  HADD2.F32 R6, -RZ, R5.H0_H0 ;  /* 0x20000005ff067230 */ /* 0x000fe40000004100 */
[----:B------:R-:W-:Y:S01]  /*f180*/  FFMA.FTZ R20, R8, R10, R7 ;  /* 0x0000000a08147223 */ /* 0x000fe20000010007 */
[----:B------:R-:W-:Y:S01]  /*f190*/  HADD2.F32 R7, -RZ, R32.H0_H0 ;  /* 0x20000020ff077230 */ /* 0x000fe20000004100 */
[----:B------:R-:W-:Y:S01]  /*f1a0*/  F2FP.SATFINITE.E4M3.F32.PACK_AB_MERGE_C R42, R42, R51, RZ ;  /* 0x000000332a2a723e */ /* 0x000fe200048070ff */
        /* <DEDUP_REMOVED lines=9> */
[C---:B------:R-:W-:Y:S01]  /*f240*/  FMUL.FTZ R12, R5.reuse, R8 ;  /* 0x00000008050c7220 */ /* 0x040fe20000410000 */
[----:B------:R-:W-:Y:S01]  /*f250*/  FFMA.FTZ R21, R4, R15, R21 ;  /* 0x0000000f04157223 */ /* 0x000fe20000010015 */
[----:B------:R-:W-:Y:S01]  /*f260*/  F2FP.F16.E4M3.UNPACK_B R6, R36.H1 ;  /* 0x00000024ff06723e */ /* 0x000fe200030006ff */
[----:B------:R-:W-:Y:S01]  /*f270*/  FMUL.FTZ R5, R5, R32 ;  /* 0x0000002005057220 */ /* 0x000fe20000410000 */
[----:B------:R-:W-:-:S02]  /*f280*/  HADD2.F32 R9, -RZ, R7.H0_H0 ;  /* 0x20000007ff097230 */ /* 0x000fc40000004100 */
[C---:B------:R-:W-:Y:S01]  /*f290*/  FFMA.FTZ R15, R3.reuse, R32, -R12 ;  /* 0x00000020030f7223 */ /* 0x040fe2000001080c */
[----:B------:R-:W-:Y:S02]  /*f2a0*/  HADD2.F32 R4, -RZ, R29.H0_H0 ;  /* 0x2000001dff047230 */ /* 0x000fe40000004100 */
[----:B------:R-:W-:Y:S01]  /*f2b0*/  FFMA.FTZ R12, R3, R8, R5 ;  /* 0x00000008030c7223 */ /* 0x000fe20000010005 */
[----:B------:R-:W-:Y:S01]  /*f2c0*/  HADD2.F32 R5, -RZ, R6.H0_H0 ;  /* 0x20000006ff057230 */ /* 0x000fe20000004100 */
[----:B------:R-:W-:Y:S01]  /*f2d0*/  F2FP.F16.E4M3.UNPACK_B R36, R36 ;  /* 0x00000024ff24723e */ /* 0x000fe200020006ff */
[----:B------:R-:W-:Y:S02]  /*f2e0*/  HADD2.F32 R3, -RZ, R13.H0_H0 ;  /* 0x2000000dff037230 */ /* 0x000fe40000004100 */
[C---:B------:R-:W-:Y:S01]  /*f2f0*/  FMUL.FTZ R30, R4.reuse, R9 ;  /* 0x00000009041e7220 */ /* 0x040fe20000410000 */
[----:B------:R-:W-:Y:S02]  /*f300*/  HADD2.F32 R8, -RZ, R7.H1_H1 ;  /* 0x30000007ff087230 */ /* 0x000fe40000004100 */
[----:B------:R-:W-:Y:S01]  /*f310*/  FMUL.FTZ R4, R4, R5 ;  /* 0x0000000504047220 */ /* 0x000fe20000410000 */
[----:B------:R-:W-:-:S02]  /*f320*/  HADD2.F32 R29, -RZ, R29.H1_H1 ;  /* 0x3000001dff1d7230 */ /* 0x000fc40000004100 */
[----:B------:R-:W-:Y:S01]  /*f330*/  FFMA.FTZ R30, R3, R5, -R30 ;  /* 0x00000005031e7223 */ /* 0x000fe2000001081e */
[----:B------:R-:W-:Y:S01]  /*f340*/  HADD2.F32 R6, -RZ, R6.H1_H1 ;  /* 0x30000006ff067230 */ /* 0x000fe20000004100 */
[----:B------:R-:W-:Y:S01]  /*f350*/  F2FP.F16.E4M3.UNPACK_B R40, R40 ;  /* 0x00000028ff28723e */ /* 0x000fe200020006ff */
[----:B------:R-:W-:Y:S02]  /*f360*/  HADD2.F32 R13, -RZ, R13.H1_H1 ;  /* 0x3000000dff0d7230 */ /* 0x000fe40000004100 */
[C---:B------:R-:W-:Y:S01]  /*f370*/  FMUL.FTZ R32, R29.reuse, R8 ;  /* 0x000000081d207220 */ /* 0x040fe20000410000 */
[----:B------:R-:W-:Y:S01]  /*f380*/  F2FP.SATFINITE.E4M3.F32.PACK_AB_MERGE_C R20, R20, R33, RZ ;  /* 0x000000211414723e */ /* 0x000fe200048070ff */
[-C--:B------:R-:W-:Y:S01]  /*f390*/  FMUL.FTZ R5, R29, R6.reuse ;  /* 0x000000061d057220 */ /* 0x080fe20000410000 */
[----:B------:R-:W-:Y:S01]  /*f3a0*/  FFMA.FTZ R29, R3, R9, R4 ;  /* 0x00000009031d7223 */ /* 0x000fe20000010004 */
        /* <DEDUP_REMOVED lines=11> */
[C---:B------:R-:W-:Y:S01]  /*f460*/  FMUL.FTZ R4, R28.reuse, R40 ;  /* 0x000000281c047220 */ /* 0x040fe20000410000 */
[----:B------:R-:W-:Y:S02]  /*f470*/  HADD2.F32 R11, -RZ, R11.H1_H1 ;  /* 0x3000000bff0b7230 */ /* 0x000fe40000004100 */
[----:B------:R-:W-:Y:S01]  /*f480*/  FMUL.FTZ R13, R28, R36 ;  /* 0x000000241c0d7220 */ /* 0x000fe20000410000 */
[----:B------:R-:W-:Y:S01]  /*f490*/  F2FP.SATFINITE.E4M3.F32.PACK_AB_MERGE_C R28, R12, R21, R20 ;  /* 0x000000150c1c723e */ /* 0x000fe20004807014 */
        /* <DEDUP_REMOVED lines=9> */
[----:B------:R-:W-:Y:S02]  /*f530*/  F2FP.SATFINITE.E4M3.F32.PACK_AB_MERGE_C R5, R47, R44, R5 ;  /* 0x0000002c2f05723e */ /* 0x000fe40004807005 */
[----:B------:R-:W-:-:S02]  /*f540*/  F2FP.SATFINITE.E4M3.F32.PACK_AB_MERGE_C R7, R34, R37, R7 ;  /* 0x000000252207723e */ /* 0x000fc40004807007 */
[----:B------:R-:W-:Y:S02]  /*f550*/  F2FP.SATFINITE.E4M3.F32.PACK_AB_MERGE_C R4, R15, R10, R4 ;  /* 0x0000000a0f04723e */ /* 0x000fe40004807004 */
[----:B------:R-:W-:Y:S02]  /*f560*/  F2FP.SATFINITE.E4M3.F32.PACK_AB_MERGE_C R6, R9, R8, R6 ;  /* 0x000000080906723e */ /* 0x000fe40004807006 */
[----:B------:R-:W-:Y:S02]  /*f570*/  F2FP.SATFINITE.E4M3.F32.PACK_AB_MERGE_C R29, R43, R46, R45 ;  /* 0x0000002e2b1d723e */ /* 0x000fe4000480702d */
[----:B------:R-:W-:Y:S01]  /*f580*/  F2FP.SATFINITE.E4M3.F32.PACK_AB_MERGE_C R31, R52, R41, R42 ;  /* 0x00000029341f723e */ /* 0x000fe2000480702a */
[----:B------:R3:W-:Y:S01]  /*f590*/  STS.128 [R54+0x18400], R4 ;  /* 0x0184000436007388 */ /* 0x0007e20000000c00 */
[----:B------:R-:W-:-:S05]  /*f5a0*/  F2FP.SATFINITE.E4M3.F32.PACK_AB_MERGE_C R30, R40, R3, R30 ;  /* 0x00000003281e723e */ /* 0x000fca000480701e */
[----:B------:R3:W-:Y:S02]  /*f5b0*/  STS.128 [R0+0x18400], R28 ;  /* 0x0184001c00007388 */ /* 0x0007e40000000c00 */
.L_x_1276:
[----:B------:R-:W-:Y:S05]  /*f5c0*/  BSYNC B0 ;  /* 0x0000000000007941 */ /* 0x000fea0003800000 */
.L_x_1256:
[----:B------:R-:W-:Y:S01]  /*f5d0*/  @!PT LDS RZ, [RZ] ;  /* 0x00000000fffff984 */ /* 0x000fe20000000800 */
[----:B------:R-:W-:Y:S01]  /*f5e0*/  @!PT LDS RZ, [RZ] ;  /* 0x00000000fffff984 */ /* 0x000fe20000000800 */
[----:B------:R-:W-:Y:S01]  /*f5f0*/  @!PT LDS RZ, [RZ] ;  /* 0x00000000fffff984 */ /* 0x000fe20000000800 */
[----:B------:R-:W-:Y:S01]  /*f600*/  @!PT LDS RZ, [RZ] ;  /* 0x00000000fffff984 */ /* 0x000fe20000000800 */
[----:B------:R1:W-:Y:S06]  /*f610*/  MEMBAR.ALL.CTA ;  /* 0x0000000000007992 */ /* 0x0003ec0000008000 */
[----:B-1----:R-:W1:Y:S01]  /*f620*/  FENCE.VIEW.ASYNC.S ;  /* 0x00000000000073c6 */ /* 0x002e620000000000 */
[----:B------:R-:W-:Y:S05]  /*f630*/  WARPSYNC.ALL ;  /* 0x0000000000007948 */ /* 0x000fea0003800000 */
[----:B-1----:R-:W-:Y:S06]  /*f640*/  BAR.SYNC.DEFER_BLOCKING 0xd, 0x100 ;  /* 0x0344000000007b1d */ /* 0x002fec0000010000 */
.L_x_1253:
[----:B------:R-:W-:Y:S01]  /*f650*/  IMAD.U32 R237, RZ, RZ, UR41 ;  /* 0x00000029ffed7e24 */ /* 0x000fe2000f8e00ff */
[----:B------:R-:W-:-:S04]  /*f660*/  LOP3.LUT R17, R17, 0xfffff7ff, RZ, 0xc0, !PT ;  /* 0xfffff7ff11117812 */ /* 0x000fc800078ec0ff */
[----:B------:R-:W-:-:S13]  /*f670*/  ISETP.NE.AND P0, PT, R237, 0x3, PT ;  /* 0x00000003ed00780c */ /* 0x000fda0003f05270 */
[----:B------:R-:W-:Y:S01]  /*f680*/  @P0 LOP3.LUT R17, R17, 0x800, RZ, 0xfc, !PT ;  /* 0x0000080011110812 */ /* 0x000fe200078efcff */
[----:B------:R-:W-:Y:S06]  /*f690*/  @!P0 BRA `(.L_x_1291) ;  /* 0x0000000000048947 */ /* 0x000fec0003800000 */
[----:B------:R-:W-:Y:S01]  /*f6a0*/  BPT.TRAP 0x1 ;  /* 0x000000040000795c */ /* 0x000fe20000300000 */
.L_x_1291:
[----:B------:R-:W-:Y:S01]  /*f6b0*/  IMAD R127, R208, 0x8, R18 ;  /* 0x00000008d07f7824 */ /* 0x000fe200078e0212 */
[----:B0-234-:R-:W-:-:S04]  /*f6c0*/  SHF.L.U32 R0, R210, 0x1f, RZ ;  /* 0x0000001fd2007819 */ /* 0x01dfc800000006ff */
[----:B------:R0:W2:Y:S01]  /*f6d0*/  SYNCS.PHASECHK.TRANS64.TRYWAIT P1, [R127+URZ+0x28830], R0 ;  /* 0x028830007f0075a7 */ /* 0x0000a2000802017f */
[----:B------:R-:W-:Y:S05]  /*f6e0*/  @!P0 BRA `(.L_x_1292) ;  /* 0x0000000000048947 */ /* 0x000fea0003800000 */
[----:B------:R-:W-:Y:S01]  /*f6f0*/  BPT.TRAP 0x1 ;  /* 0x000000040000795c */ /* 0x000fe20000300000 */
.L_x_1292:
[C---:B------:R-:W-:Y:S01]  /*f700*/  LOP3.LUT R4, R27.reuse, 0xffffff80, RZ, 0xc0, !PT ;  /* 0xffffff801b047812 */ /* 0x040fe200078ec0ff */
[----:B------:R-:W3:Y:S01]  /*f710*/  S2R R7, SR_TID.X ;  /* 0x0000000000077919 */ /* 0x000ee20000002100 */
[----:B------:R-:W-:-:S03]  /*f720*/  LEA.HI R27, R27, R24, RZ, 0x1 ;  /* 0x000000181b1b7211 */ /* 0x000fc600078f08ff */
[----:B------:R-:W-:Y:S01]  /*f730*/  IMAD.IADD R4, R25, 0x1, -R4 ;  /* 0x0000000119047824 */ /* 0x000fe200078e0a04 */
[----:B------:R-:W-:-:S04]  /*f740*/  LOP3.LUT R27, R27, 0x3fffffe, RZ, 0xc0, !PT ;  /* 0x03fffffe1b1b7812 */ /* 0x000fc800078ec0ff */
[----:B-1----:R-:W-:Y:S01]  /*f750*/  SHF.R.S32.HI R3, RZ, 0x1f, R4 ;  /* 0x0000001fff037819 */ /* 0x002fe20000011404 */
[----:B------:R-:W-:-:S03]  /*f760*/  IMAD.IADD R27, R24, 0x1, -R27 ;  /* 0x00000001181b7824 */ /* 0x000fc600078e0a1b */
[CC--:B------:R-:W-:Y:S02]  /*f770*/  LEA.HI R5, R3.reuse, R4.reuse, RZ, 0x2 ;  /* 0x0000000403057211 */ /* 0x0c0fe400078f10ff */
[----:B------:R-:W-:Y:S02]  /*f780*/  LEA.HI R3, R3, R4, RZ, 0x5 ;  /* 0x0000000403037211 */ /* 0x000fe400078f28ff */
[--C-:B------:R-:W-:Y:S02]  /*f790*/  SHF.R.S32.HI R6, RZ, 0x2, R5.reuse ;  /* 0x00000002ff067819 */ /* 0x100fe40000011405 */
[----:B------:R-:W-:Y:S02]  /*f7a0*/  SHF.R.S32.HI R5, RZ, 0x1f, R5 ;  /* 0x0000001fff057819 */ /* 0x000fe40000011405 */
[----:B------:R-:W-:Y:S02]  /*f7b0*/  SHF.R.S32.HI R3, RZ, 0x5, R3 ;  /* 0x00000005ff037819 */ /* 0x000fe40000011403 */
[----:B------:R-:W-:-:S04]  /*f7c0*/  LEA.HI R5, R5, R6, RZ, 0x3 ;  /* 0x0000000605057211 */ /* 0x000fc800078f18ff */
[----:B------:R-:W-:Y:S02]  /*f7d0*/  LOP3.LUT R5, R5, 0xfffffff8, RZ, 0xc0, !PT ;  /* 0xfffffff805057812 */ /* 0x000fe400078ec0ff */
[----:B---3--:R-:W-:-:S03]  /*f7e0*/  LOP3.LUT R7, R7, 0x7f, RZ, 0xc0, !PT ;  /* 0x0000007f07077812 */ /* 0x008fc600078ec0ff */
[----:B------:R-:W-:Y:S01]  /*f7f0*/  IMAD.IADD R6, R6, 0x1, -R5 ;  /* 0x0000000106067824 */ /* 0x000fe200078e0a05 */
[----:B------:R-:W-:-:S03]  /*f800*/  ISETP.NE.AND P0, PT, R7, RZ, PT ;  /* 0x000000ff0700720c */ /* 0x000fc60003f05270 */
[----:B------:R-:W-:Y:S01]  /*f810*/  IMAD R6, R3, 0x10, R6 ;  /* 0x0000001003067824 */ /* 0x000fe200078e0206 */
[----:B--2---:R-:W-:Y:S09]  /*f820*/  @P1 BRA `(.L_x_1293) ;  /* 0x0000000000081947 */ /* 0x004ff20003800000 */
[----:B------:R-:W1:Y:S02]  /*f830*/  SYNCS.PHASECHK.TRANS64.TRYWAIT P1, [R127+URZ+0x28830], R0 ;  /* 0x028830007f0075a7 */ /* 0x000e64000802017f */
[----:B-1----:R-:W-:Y:S05]  /*f840*/  @!P1 BRA `(.L_x_1294) ;  /* 0x000001d8001c9947 */ /* 0x002fea0003800000 */
.L_x_1293:
[----:B------:R-:W-:Y:S05]  /*f850*/  WARPSYNC.ALL ;  /* 0x0000000000007948 */ /* 0x000fea0003800000 */
[----:B01----:R-:W-:Y:S02]  /*f860*/  IMAD R0, R27, 0x40, R6 ;  /* 0x000000401b007824 */ /* 0x003fe400078e0206 */
[----:B------:R-:W-:Y:S01]  /*f870*/  VIADD R3, R18, 0x1c400 ;  /* 0x0001c40012037836 */ /* 0x000fe20000000000 */
[----:B------:R-:W-:Y:S01]  /*f880*/  LOP3.LUT R6, R26, 0x10000, RZ, 0xfc, !PT ;  /* 0x000100001a067812 */ /* 0x000fe200078efcff */
[----:B------:R-:W-:Y:S01]  /*f890*/  IMAD.MOV.U32 R7, RZ, RZ, 0x40000040 ;  /* 0x40000040ff077424 */ /* 0x000fe200078e00ff */
[----:B-----5:R-:W-:Y:S01]  /*f8a0*/  WARPGROUP.ARRIVE ;  /* 0x00000000000079c5 */ /* 0x020fe20000000000 */
[----:B------:R-:W-:Y:S01]  /*f8b0*/  IMAD.MOV.U32 R5, RZ, RZ, 0x40000040 ;  /* 0x40000040ff057424 */ /* 0x000fe200078e00ff */
[----:B------:R-:W-:Y:S01]  /*f8c0*/  SHF.R.U32.HI R3, RZ, 0x4, R3 ;  /* 0x00000004ff037819 */ /* 0x000fe20000011603 */
[C---:B------:R-:W-:Y:S01]  /*f8d0*/  VIADD R12, R6.reuse, 0x2 ;  /* 0x00000002060c7836 */ /* 0x040fe20000000000 */
[C---:B------:R-:W-:Y:S01]  /*f8e0*/  R2UR UR4, R6.reuse ;  /* 0x00000000060472ca */ /* 0x040fe200000e0000 */
[----:B------:R-:W-:Y:S01]  /*f8f0*/  IMAD.MOV.U32 R13, RZ, RZ, 0x40000040 ;  /* 0x40000040ff0d7424 */ /* 0x000fe200078e00ff */
[----:B------:R-:W-:Y:S01]  /*f900*/  LOP3.LUT R3, R3, 0x3fff, RZ, 0xc0, !PT ;  /* 0x00003fff03037812 */ /* 0x000fe200078ec0ff */
[----:B------:R-:W-:Y:S01]  /*f910*/  IMAD.MOV.U32 R9, RZ, RZ, 0x40000040 ;  /* 0x40000040ff097424 */ /* 0x000fe200078e00ff */
[----:B------:R-:W-:Y:S01]  /*f920*/  R2UR UR5, R7 ;  /* 0x00000000070572ca */ /* 0x000fe200000e0000 */
[----:B------:R-:W-:Y:S01]  /*f930*/  VIADD R10, R6, 0x4 ;  /* 0x00000004060a7836 */ /* 0x000fe20000000000 */
[----:B------:R-:W-:Y:S01]  /*f940*/  LOP3.LUT R218, R3, 0x10000, RZ, 0xfc, !PT ;  /* 0x0001000003da7812 */ /* 0x000fe200078efcff */
[----:B------:R-:W-:Y:S01]  /*f950*/  IMAD.MOV.U32 R11, RZ, RZ, 0x40000040 ;  /* 0x40000040ff0b7424 */ /* 0x000fe200078e00ff */
[----:B------:R-:W-:Y:S01]  /*f960*/  R2UR UR7, R5 ;  /* 0x00000000050772ca */ /* 0x000fe200000e0000 */
[----:B------:R-:W-:Y:S01]  /*f970*/  IMAD.MOV.U32 R5, RZ, RZ, 0x40000040 ;  /* 0x40000040ff057424 */ /* 0x000fe200078e00ff */
[----:B------:R-:W0:Y:S01]  /*f980*/  LDC.64 R14, c[0x0][0x9e0] ;  /* 0x00027800ff0e7b82 */ /* 0x000e220000000a00 */
[----:B------:R-:W-:Y:S01]  /*f990*/  IMAD R4, R208, 0x600, R218 ;  /* 0x00000600d0047824 */ /* 0x000fe200078e02da */
[----:B------:R-:W-:Y:S01]  /*f9a0*/  ULDC UR27, c[0x0][0x9dc] ;  /* 0x00027700001b7ab9 */ /* 0x000fe20000000800 */
[----:B------:R-:W-:Y:S01]  /*f9b0*/  @!P0 VIADD R127, R127, 0x28840 ;  /* 0x000288407f7f8836 */ /* 0x000fe20000000000 */
[----:B------:R-:W-:Y:S01]  /*f9c0*/  ULOP3.LUT UR27, URZ, UR27, URZ, 0x33, !UPT ;  /* 0x0000001b3f1b7292 */ /* 0x000fe2000f8e333f */
[C---:B------:R-:W-:Y:S01]  /*f9d0*/  VIADD R8, R4.reuse, 0x2 ;  /* 0x0000000204087836 */ /* 0x040fe20000000000 */
[----:B------:R-:W-:Y:S01]  /*f9e0*/  R2UR UR6, R4 ;  /* 0x00000000040672ca */ /* 0x000fe200000e0000 */
[----:B------:R-:W-:Y:S01]  /*f9f0*/  IMAD R0, R217, 0x80, R0 ;  /* 0x00000080d9007824 */ /* 0x000fe200078e0200 */
[----:B------:R-:W-:-:S02]  /*fa00*/  @!P0 PRMT R127, RZ, 0x654, R127 ;  /* 0x00000654ff7f8816 */ /* 0x000fc4000000007f */
[----:B------:R-:W-:-:S09]  /*fa10*/  LOP3.LUT R17, R17, 0xffffefff, RZ, 0xc0, !PT ;  /* 0xffffefff11117812 */ /* 0x000fd200078ec0ff */
[----:B------:R-:W-:Y:S01]  /*fa20*/  QGMMA.64x192x32.F32.E4M3.E4M3 R24, gdesc[UR4], RZ, !UPT, gsb0 ;  /* 0x02e00000041879f3 */ /* 0x000fe2000c0008ff */
[----:B------:R-:W-:Y:S02]  /*fa30*/  R2UR UR4, R12 ;  /* 0x000000000c0472ca */ /* 0x000fe400000e0000 */
[----:B------:R-:W-:Y:S02]  /*fa40*/  R2UR UR5, R13 ;  /* 0x000000000d0572ca */ /* 0x000fe400000e0000 */
[----:B------:R-:W-:Y:S01]  /*fa50*/  R2UR UR6, R8 ;  /* 0x00000000080672ca */ /* 0x000fe200000e0000 */
[C---:B------:R-:W-:Y:S01]  /*fa60*/  VIADD R8, R4.reuse, 0x4 ;  /* 0x0000000404087836 */ /* 0x040fe20000000000 */
[----:B------:R-:W-:Y:S01]  /*fa70*/  R2UR UR7, R9 ;  /* 0x00000000090772ca */ /* 0x000fe200000e0000 */
[----:B------:R-:W-:Y:S01]  /*fa80*/  IMAD.MOV.U32 R9, RZ, RZ, 0x40000040 ;  /* 0x40000040ff097424 */ /* 0x000fe200078e00ff */
[----:B0-----:R-:W-:Y:S01]  /*fa90*/  ISETP.GE.AND P1, PT, R15, 0x1, PT ;  /* 0x000000010f00780c */ /* 0x001fe20003f26270 */
[----:B------:R-:W-:-:S12]  /*faa0*/  VIADD R4, R4, 0x6 ;  /* 0x0000000604047836 */ /* 0x000fd80000000000 */
[----:B------:R-:W-:Y:S01]  /*fab0*/  @P1 LOP3.LUT R17, R17, 0x1000, RZ, 0xfc, !PT ;  /* 0x0000100011111812 */ /* 0x000fe200078efcff */
[----:B------:R-:W-:Y:S02]  /*fac0*/  WARPGROUP.DEPBAR.LE gsb0, 0x0 ;  /* 0x00008000000079c5 */ /* 0x000fe40000010000 */
[----:B------:R-:W-:-:S06]  /*fad0*/  WARPGROUP.ARRIVE ;  /* 0x00000000000079c5 */ /* 0x000fcc0000000000 */
[----:B------:R-:W-:Y:S01]  /*fae0*/  QGMMA.64x192x32.F32.E4M3.E4M3 R24, gdesc[UR4], R24, gsb0 ;  /* 0x02e00000041879f3 */ /* 0x000fe20008000818 */
[----:B------:R-:W-:Y:S02]  /*faf0*/  R2UR UR4, R10 ;  /* 0x000000000a0472ca */ /* 0x000fe400000e0000 */
[----:B------:R-:W-:Y:S02]  /*fb00*/  R2UR UR5, R11 ;  /* 0x000000000b0572ca */ /* 0x000fe400000e0000 */
[----:B------:R-:W-:Y:S01]  /*fb10*/  R2UR UR6, R8 ;  /* 0x00000000080672ca */ /* 0x000fe200000e0000 */
[----:B------:R-:W-:Y:S01]  /*fb20*/  VIADD R8, R6, 0x6 ;  /* 0x0000000606087836 */ /* 0x000fe20000000000 */
[----:B------:R-:W-:Y:S01]  /*fb30*/  R2UR UR7, R9 ;  /* 0x00000000090772ca */ /* 0x000fe200000e0000 */
[----:B------:R-:W-:Y:S01]  /*fb40*/  IMAD.MOV.U32 R9, RZ, RZ, 0x40000040 ;  /* 0x40000040ff097424 */ /* 0x000fe200078e00ff */
[----:B------:R-:W-:Y:S02]  /*fb50*/  WARPGROUP.DEPBAR.LE gsb0, 0x0 ;  /* 0x00008000000079c5 */ /* 0x000fe40000010000 */
[----:B------:R-:W-:-:S09]  /*fb60*/  WARPGROUP.ARRIVE ;  /* 0x00000000000079c5 */ /* 0x000fd20000000000 */
[----:B------:R-:W-:Y:S01]  /*fb70*/  QGMMA.64x192x32.F32.E4M3.E4M3 R24, gdesc[UR4], R24, gsb0 ;  /* 0x02e00000041879f3 */ /* 0x000fe20008000818 */
[----:B------:R-:W-:Y:S02]  /*fb80*/  R2UR UR4, R8 ;  /* 0x00000000080472ca */ /* 0x000fe400000e0000 */
[----:B------:R-:W-:Y:S02]  /*fb90*/  R2UR UR5, R9 ;  /* 0x00000000090572ca */ /* 0x000fe400000e0000 */
[----:B------:R-:W-:Y:S02]  /*fba0*/  R2UR UR6, R4 ;  /* 0x00000000040672ca */ /* 0x000fe400000e0000 */
[----:B------:R-:W-:Y:S01]  /*fbb0*/  R2UR UR7, R5 ;  /* 0x00000000050772ca */ /* 0x000fe200000e0000 */
[----:B------:R-:W-:Y:S02]  /*fbc0*/  WARPGROUP.DEPBAR.LE gsb0, 0x0 ;  /* 0x00008000000079c5 */ /* 0x000fe40000010000 */
[----:B------:R-:W-:-:S10]  /*fbd0*/  WARPGROUP.ARRIVE ;  /* 0x00000000000079c5 */ /* 0x000fd40000000000 */
[----:B------:R-:W-:Y:S03]  /*fbe0*/  QGMMA.64x192x32.F32.E4M3.E4M3 R24, gdesc[UR4], R24, gsb0 ;  /* 0x02e00000041879f3 */ /* 0x000fe60008000818 */
[----:B------:R-:W-:Y:S02]  /*fbf0*/  WARPGROUP.DEPBAR.LE gsb0, 0x0 ;  /* 0x00008000000079c5 */ /* 0x000fe40000010000 */
[C---:B------:R-:W-:Y:S01]  /*fc00*/  FMUL.FTZ R125, R2.reuse, R33 ;  /* 0x00000021027d7220 */ /* 0x040fe20000410000 */
[C---:B------:R-:W-:Y:S01]  /*fc10*/  FMUL.FTZ R33, R2.reuse, R47 ;  /* 0x0000002f02217220 */ /* 0x040fe20000410000 */
[C---:B------:R-:W-:Y:S01]  /*fc20*/  FMUL.FTZ R47, R2.reuse, R75 ;  /* 0x0000004b022f7220 */ /* 0x040fe20000410000 */
[C---:B------:R-:W-:Y:S01]  /*fc30*/  FMUL.FTZ R75, R2.reuse, R80 ;  /* 0x00000050024b7220 */ /* 0x040fe20000410000 */
[----:B------:R-:W-:Y:S01]  /*fc40*/  FMUL.FTZ R80, R2, R93 ;  /* 0x0000005d02507220 */ /* 0x000fe20000410000 */
[----:B------:R-:W-:-:S02]  /*fc50*/  IMAD.MOV.U32 R93, RZ, RZ, -0xc0 ;  /* 0xffffff40ff5d7424 */ /* 0x000fc400078e00ff */
[C---:B------:R-:W-:Y:S01]  /*fc60*/  FMUL.FTZ R126, R2.reuse, R32 ;  /* 0x00000020027e7220 */ /* 0x040fe20000410000 */
[C---:B------:R-:W-:Y:S01]  /*fc70*/  FMUL.FTZ R133, R2.reuse, R44 ;  /* 0x0000002c02857220 */ /* 0x040fe20000410000 */
[----:B------:R-:W-:Y:S01]  /*fc80*/  FMUL.FTZ R132, R2, R45 ;  /* 0x0000002d02847220 */ /* 0x000fe20000410000 */
[----:B------:R-:W-:Y:S02]  /*fc90*/  IMAD R93, R120, R93, 0xc0 ;  /* 0x000000c0785d7424 */ /* 0x000fe400078e025d */
        /* <DEDUP_REMOVED lines=89> */
[--C-:B------:R-:W-:Y:S01]  /*10230*/  IADD3 R90, -R213, 0x1, R28.reuse ;  /* 0x00000001d55a7810 */ /* 0x100fe20007ffe11c */
[----:B------:R-:W0:Y:S01]  /*10240*/  MUFU.TANH R5, R5 ;  /* 0x0000000500057308 */ /* 0x000e220000002400 */
[C---:B------:R-:W-:Y:S01]  /*10250*/  IMAD R99, R215.reuse, -0x2, R28 ;  /* 0xfffffffed7637824 */ /* 0x040fe200078e021c */
[----:B------:R1:W-:Y:S02]  /*10260*/  @!P0 SYNCS.ARRIVE.TRANS64.RED.A1T0 RZ, [R127+URZ], RZ ;  /* 0x000000ff7fff89a7 */ /* 0x0003e4000810043f */
[----:B------:R-:W-:-:S02]  /*10270*/  IMAD R29, R215, -0x2, R90 ;  /* 0xfffffffed71d7824 */ /* 0x000fc400078e025a */
[----:B------:R-:W-:Y:S02]  /*10280*/  IMAD R90, R215, -0x2, R93 ;  /* 0xfffffffed75a7824 */ /* 0x000fe400078e025d */
[----:B------:R-:W2:Y:S01]  /*10290*/  MUFU.TANH R122, R122 ;  /* 0x0000007a007a7308 */ /* 0x000ea20000002400 */
[C---:B------:R-:W-:Y:S02]  /*102a0*/  IMAD.IADD R96, R29.reuse, 0x1, R14 ;  /* 0x000000011d607824 */ /* 0x040fe400078e020e */
[----:B------:R-:W-:-:S03]  /*102b0*/  VIADD R97, R29, UR27 ;  /* 0x0000001b1d617c36 */ /* 0x000fc60008000000 */
[----:B------:R-:W-:Y:S01]  /*102c0*/  VIADDMNMX R160, R0, R96, R99, PT ;  /* 0x0000006000a07246 */ /* 0x000fe20003800163 */
[----:B------:R-:W-:Y:S01]  /*102d0*/  IMAD.IADD R98, R97, 0x1, R0 ;  /* 0x0000000161627824 */ /* 0x000fe200078e0200 */
        /* <DEDUP_REMOVED lines=106> */
.L_x_1297:
[----:B------:R-:W-:-:S13]  /*10980*/  ISETP.NE.AND P1, PT, R15, 0x1, PT ;  /* 0x000000010f00780c */ /* 0x000fda0003f25270 */
[----:B------:R-:W1:Y:S02]  /*10990*/  @P1 LDC.64 R28, c[0x0][0x9e8] ;  /* 0x00027a00ff1c1b82 */ /* 0x000e640000000a00 */
[----:B-1----:R-:W-:-:S05]  /*109a0*/  @P1 IMAD.HI.U32 R28, R101, R28, RZ ;  /* 0x0000001c651c1227 */ /* 0x002fca00078e00ff */
[----:B------:R-:W-:-:S07]  /*109b0*/  @P1 SHF.R.U32.HI R101, RZ, R29, R28 ;  /* 0x0000001dff651219 */ /* 0x000fce000001161c */
.L_x_1298:
[----:B------:R-:W-:Y:S05]  /*109c0*/  BSYNC B0 ;  /* 0x0000000000007941 */ /* 0x000fea0003800000 */
.L_x_1296:
[----:B------:R-:W-:-:S05]  /*109d0*/  IMAD R101, R101, R15, R90 ;  /* 0x0000000f65657224 */ /* 0x000fca00078e025a */
[----:B------:R-:W-:Y:S02]  /*109e0*/  VIMNMX R98, R98, R101, !PT ;  /* 0x0000006562627248 */ /* 0x000fe40007fe0100 */
[----:B------:R-:W-:-:S07]  /*109f0*/  VIADDMNMX R160, R101, R15, R160, PT ;  /* 0x0000000f65a07246 */ /* 0x000fce00038001a0 */
.L_x_1295:
[C---:B------:R-:W-:Y:S01]  /*10a00*/  ISETP.GE.AND P1, PT, R93.reuse, 0x2, PT ;  /* 0x000000025d00780c */ /* 0x040fe20003f26270 */
[----:B------:R-:W-:Y:S01]  /*10a10*/  VIADD R28, R0, 0x8 ;  /* 0x00000008001c7836 */ /* 0x000fe20000000000 */
[C---:B------:R-:W-:Y:S02]  /*10a20*/  ISETP.GE.AND P3, PT, R93.reuse, 0x9, PT ;  /* 0x000000095d00780c */ /* 0x040fe40003f66270 */
        /* <DEDUP_REMOVED lines=8> */
[----:B------:R-:W-:Y:S02]  /*10ab0*/  VIADDMNMX R96, R28, R96, R99, PT ;  /* 0x000000601c607246 */ /* 0x000fe40003800163 */
[----:B0-----:R-:W-:-:S02]  /*10ac0*/  FSEL R124, R124, -INF , !P2 ;  /* 0xff8000007c7c7808 */ /* 0x001fc40005000000 */
[----:B------:R-:W-:Y:S02]  /*10ad0*/  ISETP.GE.AND P2, PT, R93, 0xa, PT ;  /* 0x0000000a5d00780c */ /* 0x000fe40003f46270 */
[----:B------:R-:W-:Y:S02]  /*10ae0*/  IADD3 R97, R97, 0x8, R0 ;  /* 0x0000000861617810 */ /* 0x000fe40007ffe000 */
[----:B------:R-:W-:-:S04]  /*10af0*/  ISETP.GT.AND P3, PT, R98, 0x9, !P2 ;  /* 0x000000096200780c */ /* 0x000fc80005764270 */
[----:B------:R-:W-:-:S04]  /*10b00*/  ISETP.LT.OR P3, PT, R160, 0xa, P3 ;  /* 0x0000000aa000780c */ /* 0x000fc80001f61670 */
        /* <DEDUP_REMOVED lines=213> */
[----:B------:R-:W-:-:S04]  /*11860*/  ISETP.GT.AND P6, PT, R98, RZ, !P5 ;  /* 0x000000ff6200720c */ /* 0x000fc80006fc4270 */
[----:B------:R-:W-:-:S04]  /*11870*/  ISETP.LT.OR P6, PT, R160, 0x1, P6 ;  /* 0x00000001a000780c */ /* 0x000fc800037c1670 */
[----:B------:R-:W-:Y:S02]  /*11880*/  FSEL R5, R5, -INF , !P6 ;  /* 0xff80000005057808 */ /* 0x000fe40007000000 */
[----:B------:R-:W-:-:S04]  /*11890*/  ISETP.GE.AND P6, PT, R93, 0xba, PT ;  /* 0x000000ba5d00780c */ /* 0x000fc80003fc6270 */
[----:B------:R-:W-:Y:S02]  /*118a0*/  P2R R93, PR, RZ, 0x40 ;  /* 0x00000040ff5d7803 */ /* 0x000fe40000000000 */
[----:B------:R-:W-:-:S04]  /*118b0*/  ISETP.GT.AND P6, PT, R98, 0xb9, !P6 ;  /* 0x000000b96200780c */ /* 0x000fc800077c4270 */
        /* <DEDUP_REMOVED lines=16> */
.L_x_1301:
[----:B------:R-:W-:-:S13]  /*119c0*/  ISETP.NE.AND P6, PT, R15, 0x1, PT ;  /* 0x000000010f00780c */ /* 0x000fda0003fc5270 */
[----:B------:R-:W0:Y:S02]  /*119d0*/  @P6 LDC.64 R28, c[0x0][0x9e8] ;  /* 0x00027a00ff1c6b82 */ /* 0x000e240000000a00 */
[----:B0-----:R-:W-:-:S05]  /*119e0*/  @P6 IMAD.HI.U32 R28, R99, R28, RZ ;  /* 0x0000001c631c6227 */ /* 0x001fca00078e00ff */
[----:B------:R-:W-:-:S07]  /*119f0*/  @P6 SHF.R.U32.HI R99, RZ, R29, R28 ;  /* 0x0000001dff636219 */ /* 0x000fce000001161c */
.L_x_1302:
[----:B------:R-:W-:Y:S05]  /*11a00*/  BSYNC B0 ;  /* 0x0000000000007941 */ /* 0x000fea0003800000 */
.L_x_1300:
[----:B------:R-:W-:-:S05]  /*11a10*/  IMAD R90, R99, R15, R90 ;  /* 0x0000000f635a7224 */ /* 0x000fca00078e025a */
[----:B------:R-:W-:Y:S02]  /*11a20*/  VIMNMX R97, R97, R90, !PT ;  /* 0x0000005a61617248 */ /* 0x000fe40007fe0100 */
[----:B------:R-:W-:-:S07]  /*11a30*/  VIADDMNMX R96, R90, R15, R96, PT ;  /* 0x0000000f5a607246 */ /* 0x000fce0003800160 */
.L_x_1299:
[C---:B------:R-:W-:Y:S01]  /*11a40*/  ISETP.GT.AND P1, PT, R97.reuse, 0x1, !P1 ;  /* 0x000000016100780c */ /* 0x040fe20004f24270 */
[----:B------:R-:W-:Y:S01]  /*11a50*/  ULDC UR28, c[0x0][0x988] ;  /* 0x00026200001c7ab9 */ /* 0x000fe20000000800 */
[----:B------:R-:W-:Y:S01]  /*11a60*/  ISETP.GT.AND P2, PT, R97, 0x9, !P2 ;  /* 0x000000096100780c */ /* 0x000fe20005744270 */
[----:B------:R-:W-:Y:S01]  /*11a70*/  IMAD.IADD R14, R121, 0x1, R14 ;  /* 0x00000001790e7824 */ /* 0x000fe200078e020e */
[C---:B------:R-:W-:Y:S02]  /*11a80*/  ISETP.LT.OR P1, PT, R96.reuse, 0x2, P1 ;  /* 0x000000026000780c */ /* 0x040fe40000f21670 */
[----:B------:R-:W-:Y:S02]  /*11a90*/  ISETP.LT.OR P2, PT, R96, 0xa, P2 ;  /* 0x0000000a6000780c */ /* 0x000fe40001741670 */
[----:B------:R-:W-:Y:S02]  /*11aa0*/  FSEL R4, R4, -INF , !P1 ;  /* 0xff80000004047808 */ /* 0x000fe40004800000 */
[----:B------:R-:W-:-:S02]  /*11ab0*/  ISETP.NE.AND P1, PT, R100, RZ, PT ;  /* 0x000000ff6400720c */ /* 0x000fc40003f25270 */
[----:B------:R-:W-:Y:S02]  /*11ac0*/  FSEL R21, R21, -INF , !P2 ;  /* 0xff80000015157808 */ /* 0x000fe40005000000 */
[----:B------:R-:W-:Y:S02]  /*11ad0*/  ISETP.GT.AND P1, PT, R97, 0x8, !P1 ;  /* 0x000000086100780c */ /* 0x000fe40004f24270 */
[----:B------:R-:W-:Y:S02]  /*11ae0*/  ISETP.NE.AND P2, PT, R159, RZ, PT ;  /* 0x000000ff9f00720c */ /* 0x000fe40003f45270 */
[----:B------:R-:W-:Y:S02]  /*11af0*/  ISETP.LT.OR P1, PT, R96, 0x9, P1 ;  /* 0x000000096000780c */ /* 0x000fe40000f21670 */
[----:B------:R-:W-:Y:S02]  /*11b00*/  ISETP.NE.AND P6, PT, R164, RZ, PT ;  /* 0x000000ffa400720c */ /* 0x000fe40003fc5270 */
        /* <DEDUP_REMOVED lines=43> */
[----:B------:R-:W-:Y:S02]  /*11dc0*/  ISETP.GT.AND P1, PT, R97, 0x28, !P2 ;  /* 0x000000286100780c */ /* 0x000fe40005724270 */
[----:B------:R-:W-:Y:S02]  /*11dd0*/  ISETP.NE.AND P2, PT, R163, RZ, PT ;  /* 0x000000ffa300720c */ /* 0x000fe40003f45270 */
        /* <DEDUP_REMOVED lines=52> */
[C---:B------:R-:W-:Y:S02]  /*12120*/  ISETP.GT.AND P1, PT, R97.reuse, 0x48, !P1 ;  /* 0x000000486100780c */ /* 0x040fe40004f24270 */
[----:B------:R-:W-:Y:S02]  /*12130*/  ISETP.GT.AND P5, PT, R97, RZ, !P5 ;  /* 0x000000ff6100720c */ /* 0x000fe40006fa4270 */
[----:B------:R-:W-:Y:S02]  /*12140*/  ISETP.LT.OR P1, PT, R96, 0x49, P1 ;  /* 0x000000496000780c */ /* 0x000fe40000f21670 */
[----:B------:R-:W-:Y:S02]  /*12150*/  FMNMX.FTZ R29, R87, R28, !PT ;  /* 0x0000001c571d7209 */ /* 0x000fe40007810000 */
[----:B------:R-:W-:Y:S02]  /*12160*/  FSEL R40, R40, -INF , !P1 ;  /* 0xff80000028287808 */ /* 0x000fe40004800000 */
[----:B------:R-:W-:-:S02]  /*12170*/  ISETP.NE.AND P1, PT, R113, RZ, PT ;  /* 0x000000ff7100720c */ /* 0x000fc40003f25270 */
[----:B------:R-:W-:Y:S02]  /*12180*/  ISETP.LT.OR P5, PT, R96, 0x1, P5 ;  /* 0x000000016000780c */ /* 0x000fe40002fa1670 */
[----:B------:R-:W-:Y:S02]  /*12190*/  ISETP.GT.AND P1, PT, R97, 0x49, !P1 ;  /* 0x000000496100780c */ /* 0x000fe40004f24270 */
[----:B------:R-:W-:Y:S02]  /*121a0*/  FMNMX.FTZ R28, R86, R29, !PT ;  /* 0x0000001d561c7209 */ /* 0x000fe40007810000 */
[----:B------:R-:W-:Y:S02]  /*121b0*/  ISETP.LT.OR P1, PT, R96, 0x4a, P1 ;  /* 0x0000004a6000780c */ /* 0x000fe40000f21670 */
[----:B------:R-:W-:Y:S02]  /*121c0*/  FSEL R113, R3, -INF , !P5 ;  /* 0xff80000003717808 */ /* 0x000fe40006800000 */
        /* <DEDUP_REMOVED lines=32> */
[----:B------:R-:W-:Y:S01]  /*123d0*/  ISETP.NE.AND P1, PT, R117, RZ, PT ;  /* 0x000000ff7500720c */ /* 0x000fe20003f25270 */
[----:B------:R-:W0:Y:S01]  /*123e0*/  SHFL.BFLY PT, R28, R29, 0x2, 0x1f ;  /* 0x0c401f001d1c7f89 */ /* 0x000e2200000e0000 */
        /* <DEDUP_REMOVED lines=16> */
[----:B0-----:R-:W-:Y:S02]  /*124f0*/  FMNMX.FTZ R28, R29, R28, !PT ;  /* 0x0000001c1d1c7209 */ /* 0x001fe40007810000 */
        /* <DEDUP_REMOVED lines=26> */
[C---:B------:R-:W-:Y:S02]  /*126a0*/  ISETP.GT.AND P1, PT, R97.reuse, 0x79, !P1 ;  /* 0x000000796100780c */ /* 0x040fe40004f24270 */
[----:B------:R-:W-:Y:S02]  /*126b0*/  ISETP.GT.AND P3, PT, R97, 0xb1, !P3 ;  /* 0x000000b16100780c */ /* 0x000fe40005f64270 */
[----:B------:R-:W-:-:S02]  /*126c0*/  ISETP.LT.OR P1, PT, R96, 0x7a, P1 ;  /* 0x0000007a6000780c */ /* 0x000fc40000f21670 */
[----:B------:R-:W-:Y:S02]  /*126d0*/  ISETP.GT.AND P4, PT, R97, 0xb8, !P4 ;  /* 0x000000b86100780c */ /* 0x000fe40006784270 */
[----:B------:R-:W-:Y:S02]  /*126e0*/  FSEL R53, R53, -INF , !P1 ;  /* 0xff80000035357808 */ /* 0x000fe40004800000 */
[----:B------:R-:W-:Y:S02]  /*126f0*/  ISETP.GT.AND P1, PT, R97, 0x80, !P2 ;  /* 0x000000806100780c */ /* 0x000fe40005724270 */
[----:B------:R-:W-:Y:S02]  /*12700*/  ISETP.NE.AND P2, PT, R161, RZ, PT ;  /* 0x000000ffa100720c */ /* 0x000fe40003f45270 */
[C---:B------:R-:W-:Y:S02]  /*12710*/  ISETP.LT.OR P1, PT, R96.reuse, 0x81, P1 ;  /* 0x000000816000780c */ /* 0x040fe40000f21670 */
[----:B------:R-:W-:-:S02]  /*12720*/  ISETP.LT.OR P3, PT, R96, 0xb2, P3 ;  /* 0x000000b26000780c */ /* 0x000fc40001f61670 */
[----:B------:R-:W-:Y:S02]  /*12730*/  FSEL R54, R54, -INF , !P1 ;  /* 0xff80000036367808 */ /* 0x000fe40004800000 */
[----:B------:R-:W-:Y:S02]  /*12740*/  ISETP.GT.AND P1, PT, R97, 0x81, !P6 ;  /* 0x000000816100780c */ /* 0x000fe40007724270 */
[----:B------:R-:W-:Y:S02]  /*12750*/  ISETP.NE.AND P6, PT, R167, RZ, PT ;  /* 0x000000ffa700720c */ /* 0x000fe40003fc5270 */
[C---:B------:R-:W-:Y:S02]  /*12760*/  ISETP.LT.OR P1, PT, R96.reuse, 0x82, P1 ;  /* 0x000000826000780c */ /* 0x040fe40000f21670 */
[----:B------:R-:W-:Y:S02]  /*12770*/  ISETP.LT.OR P4, PT, R96, 0xb9, P4 ;  /* 0x000000b96000780c */ /* 0x000fe40002781670 */
[----:B------:R-:W-:-:S02]  /*12780*/  FSEL R55, R55, -INF , !P1 ;  /* 0xff80000037377808 */ /* 0x000fc40004800000 */
[----:B------:R-:W-:Y:S02]  /*12790*/  ISETP.NE.AND P1, PT, R149, RZ, PT ;  /* 0x000000ff9500720c */ /* 0x000fe40003f25270 */
[----:B------:R-:W-:Y:S02]  /*127a0*/  FSEL R66, R66, -INF , !P3 ;  /* 0xff80000042427808 */ /* 0x000fe40005800000 */
[----:B------:R-:W-:Y:S02]  /*127b0*/  ISETP.GT.AND P1, PT, R97, 0x88, !P1 ;  /* 0x000000886100780c */ /* 0x000fe40004f24270 */
[----:B------:R-:W-:Y:S02]  /*127c0*/  FSEL R68, R68, -INF , !P4 ;  /* 0xff80000044447808 */ /* 0x000fe40006000000 */
        /* <DEDUP_REMOVED lines=39> */
[----:B------:R-:W0:Y:S01]  /*12a40*/  SHFL.BFLY PT, R93, R28, 0x1, 0x1f ;  /* 0x0c201f001c5d7f89 */ /* 0x000e2200000e0000 */
[----:B------:R-:W-:-:S04]  /*12a50*/  ISETP.LT.OR P1, PT, R96, 0xb1, P1 ;  /* 0x000000b16000780c */ /* 0x000fc80000f21670 */
[----:B------:R-:W-:Y:S02]  /*12a60*/  FSEL R67, R67, -INF , !P1 ;  /* 0xff80000043437808 */ /* 0x000fe40004800000 */
[----:B0-----:R-:W-:Y:S01]  /*12a70*/  FMNMX.FTZ R226, R28, R93, !PT ;  /* 0x0000005d1ce27209 */ /* 0x001fe20007810000 */
[----:B------:R-:W-:-:S03]  /*12a80*/  IMAD.U32 R93, RZ, RZ, UR28 ;  /* 0x0000001cff5d7e24 */ /* 0x000fc6000f8e00ff */
[C---:B------:R-:W-:Y:S01]  /*12a90*/  FSETP.NEU.FTZ.AND P1, PT, R226.reuse, -INF , PT ;  /* 0xff800000e200780b */ /* 0x040fe20003f3d000 */
[----:B------:R-:W-:-:S05]  /*12aa0*/  FFMA.FTZ R114, R226, R93, -8 ;  /* 0xc1000000e2727423 */ /* 0x000fca000001005d */
[----:B------:R-:W-:Y:S02]  /*12ab0*/  FSEL R114, R114, RZ, P1 ;  /* 0x000000ff72727208 */ /* 0x000fe40000800000 */
[----:B------:R-:W-:Y:S02]  /*12ac0*/  ISETP.GT.AND P1, PT, R97, 0xb9, !P6 ;  /* 0x000000b96100780c */ /* 0x000fe40007724270 */
[----:B------:R-:W-:Y:S01]  /*12ad0*/  ISETP.GE.AND P6, PT, R15, 0x1, PT ;  /* 0x000000010f00780c */ /* 0x000fe20003fc6270 */
[----:B------:R-:W-:-:S01]  /*12ae0*/  FFMA.FTZ R28, R122, UR28, -R114 ;  /* 0x0000001c7a1c7c23 */ /* 0x000fc20008010872 */
[----:B------:R-:W-:Y:S01]  /*12af0*/  FMNMX.FTZ R122, R46, R117, !PT ;  /* 0x000000752e7a7209 */ /* 0x000fe20007810000 */
[----:B------:R-:W-:-:S01]  /*12b00*/  FFMA.FTZ R3, R5, UR28, -R114 ;  /* 0x0000001c05037c23 */ /* 0x000fc20008010872 */
[----:B------:R-:W-:Y:S01]  /*12b10*/  ISETP.LT.OR P1, PT, R96, 0xba, P1 ;  /* 0x000000ba6000780c */ /* 0x000fe20000f21670 */
[----:B------:R-:W-:-:S01]  /*12b20*/  FFMA.FTZ R29, R124, UR28, -R114 ;  /* 0x0000001c7c1d7c23 */ /* 0x000fc20008010872 */
[----:B------:R-:W-:Y:S01]  /*12b30*/  FMNMX.FTZ R117, R47, R122, !PT ;  /* 0x0000007a2f757209 */ /* 0x000fe20007810000 */
[----:B------:R-:W-:Y:S01]  /*12b40*/  MUFU.EX2 R28, R28 ;  /* 0x0000001c001c7308 */ /* 0x000fe20000000800 */
[----:B------:R-:W-:Y:S01]  /*12b50*/  FSEL R69, R69, -INF , !P1 ;  /* 0xff80000045457808 */ /* 0x000fe20004800000 */
[--C-:B------:R-:W-:Y:S01]  /*12b60*/  FFMA.FTZ R98, R123, UR28, -R114.reuse ;  /* 0x0000001c7b627c23 */ /* 0x100fe20008010872 */
[----:B------:R-:W-:Y:S01]  /*12b70*/  FMNMX.FTZ R122, R48, R117, !PT ;  /* 0x00000075307a7209 */ /* 0x000fe20007810000 */
[--C-:B------:R-:W-:Y:S01]  /*12b80*/  FFMA.FTZ R5, R126, UR28, -R114.reuse ;  /* 0x0000001c7e057c23 */ /* 0x100fe20008010872 */
[----:B------:R-:W-:-:S01]  /*12b90*/  FFMA.FTZ R90, R125, UR28, -R114 ;  /* 0x0000001c7d5a7c23 */ /* 0x000fc20008010872 */
[--C-:B------:R-:W-:Y:S01]  /*12ba0*/  FFMA.FTZ R99, R129, UR28, -R114.reuse ;  /* 0x0000001c81637c23 */ /* 0x100fe20008010872 */
[----:B------:R-:W-:Y:S01]  /*12bb0*/  FMNMX.FTZ R117, R49, R122, !PT ;  /* 0x0000007a31757209 */ /* 0x000fe20007810000 */
[----:B------:R-:W-:Y:S01]  /*12bc0*/  MUFU.EX2 R3, R3 ;  /* 0x0000000300037308 */ /* 0x000fe20000000800 */
[----:B------:R-:W-:-:S01]  /*12bd0*/  FFMA.FTZ R102, R128, UR28, -R114 ;  /* 0x0000001c80667c23 */ /* 0x000fc20008010872 */
[--C-:B------:R-:W-:Y:S01]  /*12be0*/  FFMA.FTZ R93, R131, UR28, -R114.reuse ;  /* 0x0000001c835d7c23 */ /* 0x100fe20008010872 */
[----:B------:R-:W-:Y:S01]  /*12bf0*/  FMNMX.FTZ R122, R50, R117, !PT ;  /* 0x00000075327a7209 */ /* 0x000fe20007810000 */
[--C-:B------:R-:W-:Y:S01]  /*12c00*/  FFMA.FTZ R100, R130, UR28, -R114.reuse ;  /* 0x0000001c82647c23 */ /* 0x100fe20008010872 */
        /* <DEDUP_REMOVED lines=49> */
[----:B------:R-:W-:Y:S01]  /*12f20*/  MUFU.EX2 R29, R29 ;  /* 0x0000001d001d7308 */ /* 0x000fe20000000800 */
[----:B------:R-:W-:-:S04]  /*12f30*/  FMNMX.FTZ R117, R63, R122, !PT ;  /* 0x0000007a3f757209 */ /* 0x000fc80007810000 */
[----:B------:R-:W-:-:S03]  /*12f40*/  FMNMX.FTZ R122, R64, R117, !PT ;  /* 0x00000075407a7209 */ /* 0x000fc60007810000 */
[----:B------:R-:W0:Y:S01]  /*12f50*/  MUFU.EX2 R98, R98 ;  /* 0x0000006200627308 */ /* 0x000e220000000800 */
[----:B------:R-:W-:-:S04]  /*12f60*/  FMNMX.FTZ R122, R65, R122, !PT ;  /* 0x0000007a417a7209 */ /* 0x000fc80007810000 */
[----:B------:R-:W-:-:S03]  /*12f70*/  FMNMX.FTZ R97, R67, R122, !PT ;  /* 0x0000007a43617209 */ /* 0x000fc60007810000 */
[----:B------:R-:W-:Y:S01]  /*12f80*/  MUFU.EX2 R5, R5 ;  /* 0x0000000500057308 */ /* 0x000fe20000000800 */
[----:B------:R-:W-:-:S04]  /*12f90*/  FMNMX.FTZ R97, R66, R97, !PT ;  /* 0x0000006142617209 */ /* 0x000fc80007810000 */
[----:B------:R-:W-:-:S03]  /*12fa0*/  FMNMX.FTZ R96, R68, R97, !PT ;  /* 0x0000006144607209 */ /* 0x000fc60007810000 */
[----:B------:R-:W-:Y:S01]  /*12fb0*/  MUFU.EX2 R90, R90 ;  /* 0x0000005a005a7308 */ /* 0x000fe20000000800 */
[----:B------:R-:W-:Y:S02]  /*12fc0*/  FMNMX.FTZ R96, R69, R96, !PT ;  /* 0x0000006045607209 */ /* 0x000fe40007810000 */
[----:B0-----:R-:W-:-:S03]  /*12fd0*/  F2FP.SATFINITE.E4M3.F32.PACK_AB_MERGE_C R204, R98, R29, RZ ;  /* 0x0000001d62cc723e */ /* 0x001fc600048070ff */
[----:B------:R-:W0:Y:S01]  /*12fe0*/  SHFL.BFLY PT, R97, R96, 0x2, 0x1f ;  /* 0x0c401f0060617f89 */ /* 0x000e2200000e0000 */
[----:B------:R-:W-:Y:S01]  /*12ff0*/  F2FP.SATFINITE.E4M3.F32.PACK_AB_MERGE_C R204, R28, R3, R204 ;  /* 0x000000031ccc723e */ /* 0x000fe200048070cc */
[----:B------:R-:W-:Y:S08]  /*13000*/  MUFU.EX2 R99, R99 ;  /* 0x0000006300637308 */ /* 0x000ff00000000800 */
[----:B------:R-:W1:Y:S08]  /*13010*/  MUFU.EX2 R102, R102 ;  /* 0x0000006600667308 */ /* 0x000e700000000800 */
[----:B------:R-:W-:Y:S01]  /*13020*/  MUFU.EX2 R93, R93 ;  /* 0x0000005d005d7308 */ /* 0x000fe20000000800 */
[----:B0-----:R-:W-:-:S07]  /*13030*/  FMNMX.FTZ R97, R96, R97, !PT ;  /* 0x0000006160617209 */ /* 0x001fce0007810000 */
[----:B------:R-:W-:Y:S01]  /*13040*/  MUFU.EX2 R100, R100 ;  /* 0x0000006400647308 */ /* 0x000fe20000000800 */
[----:B-1----:R-:W-:Y:S01]  /*13050*/  F2FP.SATFINITE.E4M3.F32.PACK_AB_MERGE_C R206, R102, R99, RZ ;  /* 0x0000006366ce723e */ /* 0x002fe200048070ff */
[----:B------:R-:W0:Y:S03]  /*13060*/  SHFL.BFLY PT, R96, R97, 0x1, 0x1f ;  /* 0x0c201f0061607f89 */ /* 0x000e2600000e0000 */
[----:B------:R-:W-:-:S03]  /*13070*/  F2FP.SATFINITE.E4M3.F32.PACK_AB_MERGE_C R206, R90, R5, R206 ;  /* 0x000000055ace723e */ /* 0x000fc600048070ce */
[----:B------:R-:W-:Y:S08]  /*13080*/  MUFU.EX2 R103, R103 ;  /* 0x0000006700677308 */ /* 0x000ff00000000800 */
[----:B------:R-:W1:Y:S08]  /*13090*/  MUFU.EX2 R106, R106 ;  /* 0x0000006a006a7308 */ /* 0x000e700000000800 */
[----:B------:R-:W-:Y:S01]  /*130a0*/  MUFU.EX2 R101, R135 ;  /* 0x0000008700657308 */ /* 0x000fe20000000800 */
[----:B0-----:R-:W-:Y:S01]  /*130b0*/  FMNMX.FTZ R227, R97, R96, !PT ;  /* 0x0000006061e37209 */ /* 0x001fe20007810000 */
[----:B------:R-:W-:-:S03]  /*130c0*/  IMAD.U32 R96, RZ, RZ, UR28 ;  /* 0x0000001cff607e24 */ /* 0x000fc6000f8e00ff */
[C---:B------:R-:W-:Y:S01]  /*130d0*/  FSETP.NEU.FTZ.AND P1, PT, R227.reuse, -INF , PT ;  /* 0xff800000e300780b */ /* 0x040fe20003f3d000 */
[----:B------:R-:W-:-:S01]  /*130e0*/  FFMA.FTZ R97, R227, R96, -8 ;  /* 0xc1000000e3617423 */ /* 0x000fc20000010060 */
[----:B------:R-:W-:Y:S01]  /*130f0*/  FFMA.FTZ R96, R94, UR28, -R114 ;  /* 0x0000001c5e607c23 */ /* 0x000fe20008010872 */
[----:B------:R-:W-:Y:S01]  /*13100*/  MUFU.EX2 R104, R104 ;  /* 0x0000006800687308 */ /* 0x000fe20000000800 */
[----:B-1----:R-:W-:Y:S02]  /*13110*/  F2FP.SATFINITE.E4M3.F32.PACK_AB_MERGE_C R200, R106, R103, RZ ;  /* 0x000000676ac8723e */ /* 0x002fe400048070ff */
[----:B------:R-:W-:Y:S02]  /*13120*/  FSEL R94, R97, RZ, P1 ;  /* 0x000000ff615e7208 */ /* 0x000fe40000800000 */
[----:B------:R-:W-:-:S03]  /*13130*/  F2FP.SATFINITE.E4M3.F32.PACK_AB_MERGE_C R200, R100, R93, R200 ;  /* 0x0000005d64c8723e */ /* 0x000fc600048070c8 */
[--C-:B------:R-:W-:Y:S01]  /*13140*/  FFMA.FTZ R114, R21, UR28, -R94.reuse ;  /* 0x0000001c15727c23 */ /* 0x100fe2000801085e */
[----:B------:R-:W-:-:S01]  /*13150*/  FFMA.FTZ R21, R25, UR28, -R94 ;  /* 0x0000001c19157c23 */ /* 0x000fc2000801085e */
        /* <DEDUP_REMOVED lines=19> */
[----:B------:R-:W-:Y:S01]  /*13290*/  MUFU.EX2 R97, R97 ;  /* 0x0000006100617308 */ /* 0x000fe20000000800 */
[----:B------:R-:W-:-:S01]  /*132a0*/  FFMA.FTZ R34, R38, UR28, -R94 ;  /* 0x0000001c26227c23 */ /* 0x000fc2000801085e */
[----:B------:R-:W-:Y:S01]  /*132b0*/  FADD.FTZ R46, R3, R28 ;  /* 0x0000001c032e7221 */ /* 0x000fe20000010000 */
[----:B------:R-:W-:-:S01]  /*132c0*/  FFMA.FTZ R38, R42, UR28, -R94 ;  /* 0x0000001c2a267c23 */ /* 0x000fc2000801085e */
[--C-:B------:R-:W-:Y:S01]  /*132d0*/  FFMA.FTZ R42, R44, UR28, -R94.reuse ;  /* 0x0000001c2c2a7c23 */ /* 0x100fe2000801085e */
[----:B------:R-:W-:-:S01]  /*132e0*/  FFMA.FTZ R44, R47, UR28, -R94 ;  /* 0x0000001c2f2c7c23 */ /* 0x000fc2000801085e */
[----:B------:R-:W-:Y:S01]  /*132f0*/  FADD.FTZ R47, R29, R46 ;  /* 0x0000002e1d2f7221 */ /* 0x000fe20000010000 */
[----:B------:R-:W-:-:S01]  /*13300*/  FFMA.FTZ R46, R48, UR28, -R94 ;  /* 0x0000001c302e7c23 */ /* 0x000fc2000801085e */
[----:B------:R-:W0:Y:S01]  /*13310*/  MUFU.EX2 R4, R4 ;  /* 0x0000000400047308 */ /* 0x000e220000000800 */
[----:B------:R-:W-:-:S01]  /*13320*/  FFMA.FTZ R29, R54, UR28, -R94 ;  /* 0x0000001c361d7c23 */ /* 0x000fc2000801085e */
[----:B------:R-:W-:Y:S01]  /*13330*/  FADD.FTZ R48, R98, R47 ;  /* 0x0000002f62307221 */ /* 0x000fe20000010000 */
[----:B------:R-:W-:-:S01]  /*13340*/  FFMA.FTZ R47, R49, UR28, -R94 ;  /* 0x0000001c312f7c23 */ /* 0x000fc2000801085e */
[--C-:B------:R-:W-:Y:S01]  /*13350*/  FFMA.FTZ R45, R45, UR28, -R94.reuse ;  /* 0x0000001c2d2d7c23 */ /* 0x100fe2000801085e */
[----:B------:R-:W-:-:S01]  /*13360*/  FFMA.FTZ R55, R55, UR28, -R94 ;  /* 0x0000001c37377c23 */ /* 0x000fc2000801085e */
[----:B------:R-:W-:Y:S01]  /*13370*/  FADD.FTZ R117, R5, R48 ;  /* 0x0000003005757221 */ /* 0x000fe20000010000 */
[----:B------:R-:W-:-:S01]  /*13380*/  FFMA.FTZ R56, R56, UR28, -R94 ;  /* 0x0000001c38387c23 */ /* 0x000fc2000801085e */
[----:B------:R-:W1:Y:S01]  /*13390*/  MUFU.EX2 R113, R113 ;  /* 0x0000007100717308 */ /* 0x000e620000000800 */
[----:B------:R-:W-:-:S01]  /*133a0*/  FFMA.FTZ R57, R57, UR28, -R94 ;  /* 0x0000001c39397c23 */ /* 0x000fc2000801085e */
[----:B------:R-:W-:Y:S01]  /*133b0*/  FADD.FTZ R122, R90, R117 ;  /* 0x000000755a7a7221 */ /* 0x000fe20000010000 */
[----:B------:R-:W-:-:S01]  /*133c0*/  FFMA.FTZ R58, R58, UR28, -R94 ;  /* 0x0000001c3a3a7c23 */ /* 0x000fc2000801085e */
[--C-:B------:R-:W-:Y:S01]  /*133d0*/  FFMA.FTZ R59, R59, UR28, -R94.reuse ;  /* 0x0000001c3b3b7c23 */ /* 0x100fe2000801085e */
[----:B------:R-:W-:-:S01]  /*133e0*/  FFMA.FTZ R60, R60, UR28, -R94 ;  /* 0x0000001c3c3c7c23 */ /* 0x000fc2000801085e */
[----:B------:R-:W-:Y:S01]  /*133f0*/  FADD.FTZ R117, R99, R122 ;  /* 0x0000007a63757221 */ /* 0x000fe20000010000 */
        /* <DEDUP_REMOVED lines=11> */
[----:B------:R-:W-:Y:S01]  /*134b0*/  FFMA.FTZ R48, R50, UR28, -R94 ;  /* 0x0000001c32307c23 */ /* 0x000fe2000801085e */
[----:B------:R-:W-:-:S01]  /*134c0*/  FADD.FTZ R50, R102, R117 ;  /* 0x0000007566327221 */ /* 0x000fc20000010000 */
[--C-:B------:R-:W-:Y:S01]  /*134d0*/  FFMA.FTZ R68, R68, UR28, -R94.reuse ;  /* 0x0000001c44447c23 */ /* 0x100fe2000801085e */
[----:B------:R-:W-:-:S02]  /*134e0*/  FFMA.FTZ R69, R69, UR28, -R94 ;  /* 0x0000001c45457c23 */ /* 0x000fc4000801085e */
[----:B------:R-:W-:Y:S01]  /*134f0*/  FADD.FTZ R117, R93, R50 ;  /* 0x000000325d757221 */ /* 0x000fe20000010000 */
[----:B------:R-:W1:Y:S01]  /*13500*/  MUFU.EX2 R21, R21 ;  /* 0x0000001500157308 */ /* 0x000e620000000800 */
[----:B--2---:R-:W-:-:S01]  /*13510*/  FADD.FTZ R49, R114, R49 ;  /* 0x0000003172317221 */ /* 0x004fc20000010000 */
[----:B------:R-:W-:Y:S01]  /*13520*/  F2FP.SATFINITE.E4M3.F32.PACK_AB_MERGE_C R113, R114, R113, RZ ;  /* 0x000000717271723e */ /* 0x000fe200048070ff */
[----:B------:R-:W-:-:S03]  /*13530*/  FADD.FTZ R122, R100, R117 ;  /* 0x00000075647a7221 */ /* 0x000fc60000010000 */
[----:B------:R-:W-:Y:S01]  /*13540*/  F2FP.SATFINITE.E4M3.F32.PACK_AB_MERGE_C R205, R4, R97, R113 ;  /* 0x0000006104cd723e */ /* 0x000fe20004807071 */
[----:B------:R-:W-:-:S01]  /*13550*/  FADD.FTZ R117, R103, R122 ;  /* 0x0000007a67757221 */ /* 0x000fc20000010000 */
[----:B------:R-:W2:Y:S01]  /*13560*/  MUFU.EX2 R25, R25 ;  /* 0x0000001900197308 */ /* 0x000ea20000000800 */
[----:B0-----:R-:W-:-:S01]  /*13570*/  FADD.FTZ R50, R20, R49 ;  /* 0x0000003114327221 */ /* 0x001fc20000010000 */
[----:B------:R-:W-:-:S06]  /*13580*/  FFMA.FTZ R49, R51, UR28, -R94 ;  /* 0x0000001c33317c23 */ /* 0x000fcc000801085e */
[----:B------:R-:W0:Y:S01]  /*13590*/  MUFU.EX2 R26, R26 ;  /* 0x0000001a001a7308 */ /* 0x000e220000000800 */
[----:B-1----:R-:W-:-:S07]  /*135a0*/  FADD.FTZ R50, R21, R50 ;  /* 0x0000003215327221 */ /* 0x002fce0000010000 */
[----:B------:R-:W1:Y:S01]  /*135b0*/  MUFU.EX2 R24, R24 ;  /* 0x0000001800187308 */ /* 0x000e620000000800 */
[----:B--2---:R-:W-:-:S01]  /*135c0*/  FADD.FTZ R51, R25, R50 ;  /* 0x0000003219337221 */ /* 0x004fc20000010000 */
[----:B------:R-:W-:Y:S01]  /*135d0*/  FFMA.FTZ R50, R52, UR28, -R94 ;  /* 0x0000001c34327c23 */ /* 0x000fe2000801085e */
[----:B------:R-:W-:-:S04]  /*135e0*/  FADD.FTZ R52, R106, R117 ;  /* 0x000000756a347221 */ /* 0x000fc80000010000 */
[----:B------:R-:W-:Y:S01]  /*135f0*/  FADD.FTZ R117, R101, R52 ;  /* 0x0000003465757221 */ /* 0x000fe20000010000 */
[----:B------:R-:W2:Y:S01]  /*13600*/  MUFU.EX2 R27, R27 ;  /* 0x0000001b001b7308 */ /* 0x000ea20000000800 */
[----:B0-----:R-:W-:-:S01]  /*13610*/  FADD.FTZ R51, R26, R51 ;  /* 0x000000331a337221 */ /* 0x001fc20000010000 */
[----:B------:R-:W-:Y:S01]  /*13620*/  F2FP.SATFINITE.E4M3.F32.PACK_AB_MERGE_C R25, R26, R25, RZ ;  /* 0x000000191a19723e */ /* 0x000fe200048070ff */
[----:B------:R-:W-:-:S03]  /*13630*/  FADD.FTZ R122, R104, R117 ;  /* 0x00000075687a7221 */ /* 0x000fc60000010000 */
[----:B------:R-:W-:Y:S02]  /*13640*/  F2FP.SATFINITE.E4M3.F32.PACK_AB_MERGE_C R207, R21, R20, R25 ;  /* 0x0000001415cf723e */ /* 0x000fe40004807019 */
[----:B------:R-:W0:Y:S01]  /*13650*/  MUFU.EX2 R105, R137 ;  /* 0x0000008900697308 */ /* 0x000e220000000800 */
[----:B-1----:R-:W-:-:S01]  /*13660*/  FADD.FTZ R52, R24, R51 ;  /* 0x0000003318347221 */ /* 0x002fc20000010000 */
[----:B------:R-:W-:-:S06]  /*13670*/  FFMA.FTZ R51, R53, UR28, -R94 ;  /* 0x0000001c35337c23 */ /* 0x000fcc000801085e */
        /* <DEDUP_REMOVED lines=11> */
[----:B0-----:R-:W-:-:S01]  /*13730*/  FADD.FTZ R53, R32, R53 ;  /* 0x0000003520357221 */ /* 0x001fc20000010000 */
[----:B------:R-:W-:-:S04]  /*13740*/  F2FP.SATFINITE.E4M3.F32.PACK_AB_MERGE_C R31, R32, R31, RZ ;  /* 0x0000001f201f723e */ /* 0x000fc800048070ff */
[----:B------:R-:W-:Y:S02]  /*13750*/  F2FP.SATFINITE.E4M3.F32.PACK_AB_MERGE_C R201, R27, R24, R31 ;  /* 0x000000181bc9723e */ /* 0x000fe4000480701f */
        /* <DEDUP_REMOVED lines=23> */
[C---:B--2---:R-:W-:Y:S01]  /*138d0*/  F2FP.SATFINITE.E4M3.F32.PACK_AB_MERGE_C R196, R112.reuse, R109, RZ ;  /* 0x0000006d70c4723e */ /* 0x044fe200048070ff */
[----:B------:R-:W-:-:S03]  /*138e0*/  FADD.FTZ R112, R112, R53 ;  /* 0x0000003570707221 */ /* 0x000fc60000010000 */
[----:B------:R-:W-:-:S03]  /*138f0*/  F2FP.SATFINITE.E4M3.F32.PACK_AB_MERGE_C R196, R110, R107, R196 ;  /* 0x0000006b6ec4723e */ /* 0x000fc600048070c4 */
        /* <DEDUP_REMOVED lines=14> */
[----:B------:R-:W-:Y:S01]  /*139e0*/  MUFU.EX2 R77, R77 ;  /* 0x0000004d004d7308 */ /* 0x000fe20000000800 */
[----:B0-----:R-:W-:-:S07]  /*139f0*/  FADD.FTZ R52, R42, R3 ;  /* 0x000000032a347221 */ /* 0x001fce0000010000 */
[----:B------:R-:W0:Y:S01]  /*13a00*/  MUFU.EX2 R76, R76 ;  /* 0x0000004c004c7308 */ /* 0x000e220000000800 */
[C---:B-1----:R-:W-:Y:S01]  /*13a10*/  F2FP.SATFINITE.E4M3.F32.PACK_AB_MERGE_C R198, R118.reuse, R115, RZ ;  /* 0x0000007376c6723e */ /* 0x042fe200048070ff */
[----:B------:R-:W-:-:S03]  /*13a20*/  FADD.FTZ R118, R118, R5 ;  /* 0x0000000576767221 */ /* 0x000fc60000010000 */
[----:B------:R-:W-:-:S03]  /*13a30*/  F2FP.SATFINITE.E4M3.F32.PACK_AB_MERGE_C R198, R116, R111, R198 ;  /* 0x0000006f74c6723e */ /* 0x000fc600048070c6 */
        /* <DEDUP_REMOVED lines=9> */
[----:B0-----:R-:W-:-:S07]  /*13ad0*/  F2FP.SATFINITE.E4M3.F32.PACK_AB_MERGE_C R194, R74, R75, R3 ;  /* 0x0000004b4ac2723e */ /* 0x001fce0004807003 */
[----:B------:R-:W0:Y:S01]  /*13ae0*/  MUFU.EX2 R70, R70 ;  /* 0x0000004600467308 */ /* 0x000e220000000800 */
[----:B-1----:R-:W-:-:S07]  /*13af0*/  FADD.FTZ R5, R71, R118 ;  /* 0x0000007647057221 */ /* 0x002fce0000010000 */
[----:B------:R-:W1:Y:S01]  /*13b00*/  MUFU.EX2 R44, R44 ;  /* 0x0000002c002c7308 */ /* 0x000e620000000800 */
[----:B--2---:R-:W-:-:S07]  /*13b10*/  FADD.FTZ R3, R43, R52 ;  /* 0x000000342b037221 */ /* 0x004fce0000010000 */
[----:B------:R-:W-:Y:S01]  /*13b20*/  MUFU.EX2 R73, R73 ;  /* 0x0000004900497308 */ /* 0x000fe20000000800 */
[----:B0-----:R-:W-:-:S07]  /*13b30*/  FADD.FTZ R54, R70, R5 ;  /* 0x0000000546367221 */ /* 0x001fce0000010000 */
[----:B------:R-:W0:Y:S01]  /*13b40*/  MUFU.EX2 R72, R72 ;  /* 0x0000004800487308 */ /* 0x000e220000000800 */
[----:B-1----:R-:W-:-:S07]  /*13b50*/  FADD.FTZ R3, R44, R3 ;  /* 0x000000032c037221 */ /* 0x002fce0000010000 */
[----:B------:R-:W1:Y:S08]  /*13b60*/  MUFU.EX2 R46, R46 ;  /* 0x0000002e002e7308 */ /* 0x000e700000000800 */
[----:B------:R-:W2:Y:S01]  /*13b70*/  MUFU.EX2 R47, R47 ;  /* 0x0000002f002f7308 */ /* 0x000ea20000000800 */
[----:B0-----:R-:W-:Y:S01]  /*13b80*/  F2FP.SATFINITE.E4M3.F32.PACK_AB_MERGE_C R192, R72, R73, RZ ;  /* 0x0000004948c0723e */ /* 0x001fe200048070ff */
[----:B------:R-:W-:-:S03]  /*13b90*/  FADD.FTZ R73, R73, R54 ;  /* 0x0000003649497221 */ /* 0x000fc60000010000 */
[----:B------:R-:W-:Y:S01]  /*13ba0*/  F2FP.SATFINITE.E4M3.F32.PACK_AB_MERGE_C R192, R70, R71, R192 ;  /* 0x0000004746c0723e */ /* 0x000fe200048070c0 */
[----:B------:R-:W-:-:S02]  /*13bb0*/  FADD.FTZ R72, R72, R73 ;  /* 0x0000004948487221 */ /* 0x000fc40000010000 */
[----:B------:R-:W0:Y:S01]  /*13bc0*/  MUFU.EX2 R48, R48 ;  /* 0x0000003000307308 */ /* 0x000e220000000800 */
[----:B-1----:R-:W-:-:S01]  /*13bd0*/  FADD.FTZ R52, R46, R3 ;  /* 0x000000032e347221 */ /* 0x002fc20000010000 */
[----:B------:R-:W-:-:S04]  /*13be0*/  FADD.FTZ R5, R75, R72 ;  /* 0x000000484b057221 */ /* 0x000fc80000010000 */
[----:B------:R-:W-:Y:S02]  /*13bf0*/  FADD.FTZ R74, R74, R5 ;  /* 0x000000054a4a7221 */ /* 0x000fe40000010000 */
[----:B------:R-:W1:Y:S01]  /*13c00*/  MUFU.EX2 R49, R49 ;  /* 0x0000003100317308 */ /* 0x000e620000000800 */
[----:B--2---:R-:W-:-:S01]  /*13c10*/  FADD.FTZ R3, R47, R52 ;  /* 0x000000342f037221 */ /* 0x004fc20000010000 */
[----:B------:R-:W-:Y:S01]  /*13c20*/  FADD.FTZ R77, R77, R74 ;  /* 0x0000004a4d4d7221 */ /* 0x000fe20000010000 */
[----:B------:R-:W-:-:S03]  /*13c30*/  F2FP.SATFINITE.E4M3.F32.PACK_AB_MERGE_C R46, R47, R46, RZ ;  /* 0x0000002e2f2e723e */ /* 0x000fc600048070ff */
[----:B------:R-:W-:Y:S01]  /*13c40*/  FADD.FTZ R76, R76, R77 ;  /* 0x0000004d4c4c7221 */ /* 0x000fe20000010000 */
[----:B------:R-:W-:Y:S01]  /*13c50*/  F2FP.SATFINITE.E4M3.F32.PACK_AB_MERGE_C R193, R44, R43, R46 ;  /* 0x0000002b2cc1723e */ /* 0x000fe2000480702e */
        /* <DEDUP_REMOVED lines=51> */
[----:B------:R-:W-:-:S03]  /*13f90*/  FADD.FTZ R61, R61, R4 ;  /* 0x000000043d3d7221 */ /* 0x000fc60000010000 */
        /* <DEDUP_REMOVED lines=30> */
[----:B------:R-:W0:Y:S01]  /*14180*/  MUFU.EX2 R69, R69 ;  /* 0x0000004500457308 */ /* 0x000e220000000800 */
[----:B--2---:R-:W-:-:S04]  /*14190*/  FADD.FTZ R3, R66, R3 ;  /* 0x0000000342037221 */ /* 0x004fc80000010000 */
[----:B-1----:R-:W-:Y:S01]  /*141a0*/  FADD.FTZ R4, R68, R3 ;  /* 0x0000000344047221 */ /* 0x002fe20000010000 */
[----:B------:R-:W-:Y:S01]  /*141b0*/  VIADD R3, R120, 0xfffffffe ;  /* 0xfffffffe78037836 */ /* 0x000fe20000000000 */
[C---:B0-----:R-:W-:Y:S02]  /*141c0*/  F2FP.SATFINITE.E4M3.F32.PACK_AB_MERGE_C R20, R69.reuse, R68, RZ ;  /* 0x000000444514723e */ /* 0x041fe400048070ff */
[----:B------:R-:W-:-:S02]  /*141d0*/  FADD.FTZ R4, R69, R4 ;  /* 0x0000000445047221 */ /* 0x000fc40000010000 */
[----:B------:R-:W-:Y:S01]  /*141e0*/  F2FP.SATFINITE.E4M3.F32.PACK_AB_MERGE_C R187, R66, R67, R20 ;  /* 0x0000004342bb723e */ /* 0x000fe20004807014 */
        /* <DEDUP_REMOVED lines=12> */
.L_x_1305:
[----:B------:R-:W-:-:S13]  /*142b0*/  ISETP.NE.AND P1, PT, R15, 0x1, PT ;  /* 0x000000010f00780c */ /* 0x000fda0003f25270 */
[----:B------:R-:W0:Y:S02]  /*142c0*/  @P1 LDC.64 R24, c[0x0][0x9e8] ;  /* 0x00027a00ff181b82 */ /* 0x000e240000000a00 */
[----:B0-----:R-:W-:-:S05]  /*142d0*/  @P1 IMAD.HI.U32 R24, R20, R24, RZ ;  /* 0x0000001814181227 */ /* 0x001fca00078e00ff */
[----:B------:R-:W-:-:S07]  /*142e0*/  @P1 SHF.R.U32.HI R20, RZ, R25, R24 ;  /* 0x00000019ff141219 */ /* 0x000fce0000011618 */
.L_x_1306:
[----:B------:R-:W-:Y:S05]  /*142f0*/  BSYNC B0 ;  /* 0x0000000000007941 */ /* 0x000fea0003800000 */
.L_x_1304:
[----:B------:R-:W-:-:S05]  /*14300*/  IMAD R15, R20, R15, R15 ;  /* 0x0000000f140f7224 */ /* 0x000fca00078e020f */
[----:B------:R-:W-:-:S07]  /*14310*/  VIMNMX R14, R14, R15, PT ;  /* 0x0000000f0e0e7248 */ /* 0x000fce0003fe0100 */
.L_x_1303:
[----:B------:R-:W-:Y:S01]  /*14320*/  IMAD.HI R14, R14, 0x2aaaaaab, RZ ;  /* 0x2aaaaaab0e0e7827 */ /* 0x000fe200078e02ff */
[----:B------:R-:W-:Y:S01]  /*14330*/  ULDC UR4, c[0x0][0x9e4] ;  /* 0x0002790000047ab9 */ /* 0x000fe20000000800 */
[----:B------:R-:W-:Y:S01]  /*14340*/  ULDC UR5, c[0x0][0x9e4] ;  /* 0x0002790000057ab9 */ /* 0x000fe20000000800 */
[----:B------:R-:W-:Y:S01]  /*14350*/  ULDC UR6, c[0x0][0x988] ;  /* 0x0002620000067ab9 */ /* 0x000fe20000000800 */
[----:B------:R-:W-:Y:S01]  /*14360*/  ULDC UR7, c[0x0][0x988] ;  /* 0x0002620000077ab9 */ /* 0x000fe20000000800 */
[----:B------:R-:W-:Y:S01]  /*14370*/  SHF.R.U32.HI R15, RZ, 0x1f, R14 ;  /* 0x0000001fff0f7819 */ /* 0x000fe2000001160e */
[----:B------:R-:W-:Y:S01]  /*14380*/  ULDC UR24, c[0x0][0x988] ;  /* 0x0002620000187ab9 */ /* 0x000fe20000000800 */
[----:B------:R-:W-:Y:S01]  /*14390*/  ULDC UR26, c[0x0][0x9e0] ;  /* 0x00027800001a7ab9 */ /* 0x000fe20000000800 */
[----:B------:R-:W-:Y:S01]  /*143a0*/  ULDC UR25, c[0x0][0x9e0] ;  /* 0x0002780000197ab9 */ /* 0x000fe20000000800 */
[----:B------:R-:W-:Y:S02]  /*143b0*/  LEA.HI.SX32 R14, R14, R15, 0x1b ;  /* 0x0000000f0e0e7211 */ /* 0x000fe400078fdaff */
[----:B------:R-:W-:-:S02]  /*143c0*/  CS2R R182, SRZ ;  /* 0x0000000000b67805 */ /* 0x000fc4000001ff00 */
[----:B------:R-:W-:Y:S02]  /*143d0*/  CS2R R180, SRZ ;  /* 0x0000000000b47805 */ /* 0x000fe4000001ff00 */
[----:B------:R-:W-:Y:S02]  /*143e0*/  CS2R R178, SRZ ;  /* 0x0000000000b27805 */ /* 0x000fe4000001ff00 */
[----:B------:R-:W-:Y:S02]  /*143f0*/  VIMNMX R217, R221, R14, !PT ;  /* 0x0000000eddd97248 */ /* 0x000fe40007fe0100 */
[----:B------:R-:W-:Y:S02]  /*14400*/  CS2R R176, SRZ ;  /* 0x0000000000b07805 */ /* 0x000fe4000001ff00 */
[----:B------:R-:W-:Y:S02]  /*14410*/  CS2R R174, SRZ ;  /* 0x0000000000ae7805 */ /* 0x000fe4000001ff00 */
[----:B------:R-:W-:-:S02]  /*14420*/  CS2R R172, SRZ ;  /* 0x0000000000ac7805 */ /* 0x000fc4000001ff00 */
[----:B------:R-:W-:Y:S02]  /*14430*/  ISETP.GE.AND P1, PT, R3, R217, PT ;  /* 0x000000d90300720c */ /* 0x000fe40003f26270 */
        /* <DEDUP_REMOVED lines=25> */
[----:B------:R-:W-:Y:S01]  /*145d0*/  CS2R R120, SRZ ;  /* 0x0000000000787805 */ /* 0x000fe2000001ff00 */
[----:B------:R-:W-:Y:S06]  /*145e0*/  @!P1 BRA `(.L_x_1307) ;  /* 0x0000005400a89947 */ /* 0x000fec0003800000 */
[----:B------:R-:W-:Y:S02]  /*145f0*/  IMAD.IADD R224, R224, 0x1, R0 ;  /* 0x00000001e0e07824 */ /* 0x000fe400078e0200 */
[----:B------:R-:W-:Y:S02]  /*14600*/  IMAD.MOV.U32 R183, RZ, RZ, RZ ;  /* 0x000000ffffb77224 */ /* 0x000fe400078e00ff */
[----:B------:R-:W-:-:S07]  /*14610*/  VIADD R225, R224, 0x8 ;  /* 0x00000008e0e17836 */ /* 0x000fce0000000000 */
.L_x_1326:
[----:B------:R-:W-:Y:S01]  /*14620*/  ISETP.NE.AND P1, PT, R216, RZ, PT ;  /* 0x000000ffd800720c */ /* 0x000fe20003f25270 */
[----:B------:R-:W-:Y:S01]  /*14630*/  VIADD R232, R208, 0x1 ;  /* 0x00000001d0e87836 */ /* 0x000fe20000000000 */
[----:B------:R-:W-:Y:S05]  /*14640*/  YIELD ;  /* 0x0000000000007946 */ /* 0x000fea0003800000 */
[----:B------:R-:W-:-:S04]  /*14650*/  ISETP.NE.AND P2, PT, R232, 0x2, PT ;  /* 0x00000002e800780c */ /* 0x000fc80003f45270 */
[----:B------:R-:W-:Y:S02]  /*14660*/  SEL R233, RZ, 0x1, P2 ;  /* 0x00000001ffe97807 */ /* 0x000fe40001000000 */
[----:B------:R-:W-:Y:S02]  /*14670*/  SEL R232, R232, RZ, P2 ;  /* 0x000000ffe8e87207 */ /* 0x000fe40001000000 */
[----:B------:R-:W-:Y:S01]  /*14680*/  LOP3.LUT R233, R210, R233, RZ, 0x3c, !PT ;  /* 0x000000e9d2e97212 */ /* 0x000fe200078e3cff */
[----:B------:R-:W-:Y:S06]  /*14690*/  @P1 BRA `(.L_x_1308) ;  /* 0x0000000000341947 */ /* 0x000fec0003800000 */
[----:B------:R-:W-:-:S13]  /*146a0*/  ISETP.NE.AND P3, PT, R237, 0x3, PT ;  /* 0x00000003ed00780c */ /* 0x000fda0003f65270 */
[----:B------:R-:W-:Y:S05]  /*146b0*/  @!P3 BRA `(.L_x_1309) ;  /* 0x000000000004b947 */ /* 0x000fea0003800000 */
[----:B------:R-:W-:Y:S01]  /*146c0*/  BPT.TRAP 0x1 ;  /* 0x000000040000795c */ /* 0x000fe20000300000 */
.L_x_1309:
[----:B------:R-:W-:Y:S01]  /*146d0*/  IMAD R15, R232, 0x8, R18 ;  /* 0x00000008e80f7824 */ /* 0x000fe200078e0212 */
[----:B------:R-:W-:-:S04]  /*146e0*/  SHF.L.U32 R14, R233, 0x1f, RZ ;  /* 0x0000001fe90e7819 */ /* 0x000fc800000006ff */
[----:B------:R0:W1:Y:S01]  /*146f0*/  SYNCS.PHASECHK.TRANS64.TRYWAIT P2, [R15+URZ+0x28830], R14 ;  /* 0x0288300e0f0075a7 */ /* 0x000062000804017f */
[----:B------:R-:W-:Y:S05]  /*14700*/  @!P3 BRA `(.L_x_1310) ;  /* 0x000000000004b947 */ /* 0x000fea0003800000 */
[----:B------:R-:W-:Y:S01]  /*14710*/  BPT.TRAP 0x1 ;  /* 0x000000040000795c */ /* 0x000fe20000300000 */
.L_x_1310:
[----:B------:R-:W-:Y:S04]  /*14720*/  BSSY B0, `(.L_x_1308) ;  /* 0x0000004000007945 */ /* 0x000fe80003800000 */
[----:B-1----:R-:W-:Y:S05]  /*14730*/  @P2 BRA `(.L_x_1311) ;  /* 0x0000000000082947 */ /* 0x002fea0003800000 */
[----:B------:R-:W1:Y:S02]  /*14740*/  SYNCS.PHASECHK.TRANS64.TRYWAIT P2, [R15+URZ+0x28830], R14 ;  /* 0x0288300e0f0075a7 */ /* 0x000e64000804017f */
[----:B-1----:R-:W-:Y:S05]  /*14750*/  @!P2 BRA `(.L_x_1312) ;  /* 0x00000188006ca947 */ /* 0x002fea0003800000 */
.L_x_1311:
[----:B------:R-:W-:Y:S05]  /*14760*/  BSYNC B0 ;  /* 0x0000000000007941 */ /* 0x000fea0003800000 */
.L_x_1308:
[----:B01----:R-:W0:Y:S01]  /*14770*/  S2R R14, SR_TID.X ;  /* 0x00000000000e7919 */ /* 0x003e220000002100 */
[----:B------:R-:W-:Y:S05]  /*14780*/  WARPSYNC.ALL ;  /* 0x0000000000007948 */ /* 0x000fea0003800000 */
[----:B------:R-:W-:Y:S01]  /*14790*/  IMAD.MOV.U32 R15, RZ, RZ, 0x40000040 ;  /* 0x40000040ff0f7424 */ /* 0x000fe200078e00ff */
[----:B------:R-:W-:Y:S01]  /*147a0*/  R2UR UR8, R6 ;  /* 0x00000000060872ca */ /* 0x000fe200000e0000 */
[----:B------:R-:W-:Y:S01]  /*147b0*/  IMAD.MOV.U32 R25, RZ, RZ, 0x40000040 ;  /* 0x40000040ff197424 */ /* 0x000fe200078e00ff */
[----:B------:R-:W-:Y:S02]  /*147c0*/  R2UR UR9, R7 ;  /* 0x00000000070972ca */ /* 0x000fe400000e0000 */
[----:B------:R-:W-:-:S02]  /*147d0*/  R2UR UR11, R15 ;  /* 0x000000000f0b72ca */ /* 0x000fc400000e0000 */
[----:B------:R-:W-:Y:S02]  /*147e0*/  R2UR UR19, R25 ;  /* 0x00000000191372ca */ /* 0x000fe400000e0000 */
[----:B------:R-:W-:Y:S02]  /*147f0*/  R2UR UR12, R12 ;  /* 0x000000000c0c72ca */ /* 0x000fe400000e0000 */
[----:B------:R-:W-:Y:S02]  /*14800*/  R2UR UR13, R13 ;  /* 0x000000000d0d72ca */ /* 0x000fe400000e0000 */
[----:B------:R-:W-:Y:S02]  /*14810*/  R2UR UR16, R10 ;  /* 0x000000000a1072ca */ /* 0x000fe400000e0000 */
[----:B------:R-:W-:Y:S02]  /*14820*/  R2UR UR17, R11 ;  /* 0x000000000b1172ca */ /* 0x000fe400000e0000 */
[----:B------:R-:W-:-:S02]  /*14830*/  R2UR UR23, R15 ;  /* 0x000000000f1772ca */ /* 0x000fc400000e0000 */
[----:B------:R-:W-:Y:S02]  /*14840*/  R2UR UR20, R8 ;  /* 0x00000000081472ca */ /* 0x000fe400000e0000 */
[----:B------:R-:W-:Y:S02]  /*14850*/  R2UR UR21, R9 ;  /* 0x00000000091572ca */ /* 0x000fe400000e0000 */
[----:B0-----:R-:W-:Y:S01]  /*14860*/  SHF.R.U32.HI R20, RZ, 0x7, R14 ;  /* 0x00000007ff147819 */ /* 0x001fe2000001160e */
[----:B------:R-:W-:-:S04]  /*14870*/  IMAD R14, R232, 0x600, R218 ;  /* 0x00000600e80e7824 */ /* 0x000fc800078e02da */
[----:B------:R-:W-:Y:S01]  /*14880*/  VIADD R21, R20, 0x8 ;  /* 0x0000000814157836 */ /* 0x000fe20000000000 */
[C---:B------:R-:W-:Y:S01]  /*14890*/  R2UR UR10, R14.reuse ;  /* 0x000000000e0a72ca */ /* 0x040fe200000e0000 */
[C---:B------:R-:W-:Y:S02]  /*148a0*/  VIADD R24, R14.reuse, 0x4 ;  /* 0x000000040e187836 */ /* 0x040fe40000000000 */
[C---:B------:R-:W-:Y:S01]  /*148b0*/  VIADD R20, R14.reuse, 0x2 ;  /* 0x000000020e147836 */ /* 0x040fe20000000000 */
[----:B------:R0:W-:Y:S01]  /*148c0*/  BAR.SYNC.DEFER_BLOCKING R21, 0x100 ;  /* 0x000400150000751d */ /* 0x0001e20000010000 */
[----:B------:R-:W-:Y:S01]  /*148d0*/  VIADD R14, R14, 0x6 ;  /* 0x000000060e0e7836 */ /* 0x000fe20000000000 */
[----:B------:R-:W-:Y:S02]  /*148e0*/  R2UR UR18, R24 ;  /* 0x00000000181272ca */ /* 0x000fe400000e0000 */
[----:B------:R-:W-:Y:S02]  /*148f0*/  R2UR UR14, R20 ;  /* 0x00000000140e72ca */ /* 0x000fe400000e0000 */
[----:B------:R-:W-:Y:S01]  /*14900*/  R2UR UR22, R14 ;  /* 0x000000000e1672ca */ /* 0x000fe200000e0000 */
[----:B0-----:R-:W-:-:S05]  /*14910*/  IMAD.MOV.U32 R21, RZ, RZ, 0x40000040 ;  /* 0x40000040ff157424 */ /* 0x001fca00078e00ff */
[----:B------:R-:W-:Y:S01]  /*14920*/  R2UR UR15, R21 ;  /* 0x00000000150f72ca */ /* 0x000fe200000e0000 */
        /* <DEDUP_REMOVED lines=12> */
[----:B------:R-:W-:Y:S05]  /*149f0*/  @P1 BRA `(.L_x_1313) ;  /* 0x00000000002c1947 */ /* 0x000fea0003800000 */
[----:B------:R-:W-:-:S13]  /*14a00*/  ISETP.NE.AND P2, PT, R237, 0x3, PT ;  /* 0x00000003ed00780c */ /* 0x000fda0003f45270 */
[----:B------:R-:W-:Y:S05]  /*14a10*/  @!P2 BRA `(.L_x_1314) ;  /* 0x000000000004a947 */ /* 0x000fea0003800000 */
[----:B------:R-:W-:Y:S01]  /*14a20*/  BPT.TRAP 0x1 ;  /* 0x000000040000795c */ /* 0x000fe20000300000 */
.L_x_1314:
[----:B------:R-:W-:Y:S01]  /*14a30*/  SHF.L.U32 R14, R210, 0x1f, RZ ;  /* 0x0000001fd20e7819 */ /* 0x000fe200000006ff */
[----:B------:R-:W-:-:S04]  /*14a40*/  IMAD R15, R208, 0x8, R18 ;  /* 0x00000008d00f7824 */ /* 0x000fc800078e0212 */
[----:B------:R0:W1:Y:S01]  /*14a50*/  SYNCS.PHASECHK.TRANS64.TRYWAIT P1, [R15+URZ+0x28850], R14 ;  /* 0x0288500e0f0075a7 */ /* 0x000062000802017f */
[----:B------:R-:W-:Y:S05]  /*14a60*/  @!P2 BRA `(.L_x_1315) ;  /* 0x000000000004a947 */ /* 0x000fea0003800000 */
[----:B------:R-:W-:Y:S01]  /*14a70*/  BPT.TRAP 0x1 ;  /* 0x000000040000795c */ /* 0x000fe20000300000 */
.L_x_1315:
[----:B-1----:R-:W-:Y:S05]  /*14a80*/  @P1 BRA `(.L_x_1313) ;  /* 0x0000000000081947 */ /* 0x002fea0003800000 */
[----:B------:R-:W1:Y:S02]  /*14a90*/  SYNCS.PHASECHK.TRANS64.TRYWAIT P1, [R15+URZ+0x28850], R14 ;  /* 0x0288500e0f0075a7 */ /* 0x000e64000802017f */
[----:B-1----:R-:W-:Y:S05]  /*14aa0*/  @!P1 BRA `(.L_x_1316) ;  /* 0x0000018400ac9947 */ /* 0x002fea0003800000 */
.L_x_1313:
[----:B01----:R-:W-:Y:S01]  /*14ab0*/  VIADD R14, R18, 0x400 ;  /* 0x00000400120e7836 */ /* 0x003fe20000000000 */
[----:B------:R-:W-:Y:S05]  /*14ac0*/  WARPSYNC.ALL ;  /* 0x0000000000007948 */ /* 0x000fea0003800000 */
[----:B------:R-:W-:Y:S01]  /*14ad0*/  SHF.R.U32.HI R14, RZ, 0x4, R14 ;  /* 0x00000004ff0e7819 */ /* 0x000fe2000001160e */
[----:B------:R-:W-:Y:S01]  /*14ae0*/  WARPGROUP.ARRIVE ;  /* 0x00000000000079c5 */ /* 0x000fe20000000000 */
[----:B------:R-:W-:-:S05]  /*14af0*/  IMAD.MOV.U32 R21, RZ, RZ, -0x7fffffe0 ;  /* 0x80000020ff157424 */ /* 0x000fca00078e00ff */
[----:B------:R-:W0:Y:S01]  /*14b00*/  S2R R210, SR_TID.X ;  /* 0x0000000000d27919 */ /* 0x000e220000002100 */
[----:B------:R-:W-:Y:S01]  /*14b10*/  LOP3.LUT R14, R14, 0x3fff, RZ, 0xc0, !PT ;  /* 0x00003fff0e0e7812 */ /* 0x000fe200078ec0ff */
[C---:B------:R-:W-:Y:S01]  /*14b20*/  FMUL.FTZ R85, R2.reuse, R85 ;  /* 0x0000005502557220 */ /* 0x040fe20000410000 */
[C---:B------:R-:W-:Y:S01]  /*14b30*/  FMUL.FTZ R88, R2.reuse, R88 ;  /* 0x0000005802587220 */ /* 0x040fe20000410000 */
[----:B------:R-:W-:Y:S01]  /*14b40*/  FMUL.FTZ R89, R2, R89 ;  /* 0x0000005902597220 */ /* 0x000fe20000410000 */
[----:B------:R-:W-:Y:S01]  /*14b50*/  LOP3.LUT R15, R14, 0x10000, RZ, 0xfc, !PT ;  /* 0x000100000e0f7812 */ /* 0x000fe200078efcff */
[C---:B------:R-:W-:Y:S01]  /*14b60*/  FMUL.FTZ R92, R2.reuse, R92 ;  /* 0x0000005c025c7220 */ /* 0x040fe20000410000 */
[C---:B------:R-:W-:Y:S01]  /*14b70*/  FMUL.FTZ R93, R2.reuse, R93 ;  /* 0x0000005d025d7220 */ /* 0x040fe20000410000 */
[C---:B------:R-:W-:Y:S01]  /*14b80*/  FMUL.FTZ R96, R2.reuse, R96 ;  /* 0x0000006002607220 */ /* 0x040fe20000410000 */
[----:B------:R-:W-:Y:S01]  /*14b90*/  FMUL.FTZ R97, R2, R97 ;  /* 0x0000006102617220 */ /* 0x000fe20000410000 */
[----:B------:R-:W-:-:S02]  /*14ba0*/  IMAD R14, R208, 0x600, R15 ;  /* 0x00000600d00e7824 */ /* 0x000fc400078e020f */
[C---:B------:R-:W-:Y:S01]  /*14bb0*/  FMUL.FTZ R101, R2.reuse, R101 ;  /* 0x0000006502657220 */ /* 0x040fe20000410000 */
[----:B------:R-:W-:Y:S02]  /*14bc0*/  IMAD.MOV.U32 R15, RZ, RZ, -0x7fffffe0 ;  /* 0x80000020ff0f7424 */ /* 0x000fe400078e00ff */
[----:B------:R-:W-:Y:S01]  /*14bd0*/  FMUL.FTZ R116, R2, R116 ;  /* 0x0000007402747220 */ /* 0x000fe20000410000 */
[C---:B------:R-:W-:Y:S01]  /*14be0*/  VIADD R20, R14.reuse, 0x2 ;  /* 0x000000020e147836 */ /* 0x040fe20000000000 */
[----:B------:R-:W-:Y:S01]  /*14bf0*/  R2UR UR10, R14 ;  /* 0x000000000e0a72ca */ /* 0x000fe200000e0000 */
[C---:B------:R-:W-:Y:S01]  /*14c00*/  FMUL.FTZ R117, R2.reuse, R117 ;  /* 0x0000007502757220 */ /* 0x040fe20000410000 */
[----:B------:R-:W-:Y:S01]  /*14c10*/  R2UR UR11, R15 ;  /* 0x000000000f0b72ca */ /* 0x000fe200000e0000 */
[----:B------:R-:W-:Y:S01]  /*14c20*/  FMUL.FTZ R15, R2, R24 ;  /* 0x00000018020f7220 */ /* 0x000fe20000410000 */
[----:B------:R-:W-:Y:S01]  /*14c30*/  VIADD R24, R14, 0x400 ;  /* 0x000004000e187836 */ /* 0x000fe20000000000 */
[----:B------:R-:W-:Y:S01]  /*14c40*/  LOP3.LUT P1, RZ, R17, 0x1000, RZ, 0xc0, !PT ;  /* 0x0000100011ff7812 */ /* 0x000fe2000782c0ff */
[----:B------:R-:W1:Y:S08]  /*14c50*/  MUFU.TANH R85, R85 ;  /* 0x0000005500557308 */ /* 0x000e700000002400 */
[----:B------:R-:W2:Y:S01]  /*14c60*/  MUFU.TANH R15, R15 ;  /* 0x0000000f000f7308 */ /* 0x000ea20000002400 */
[----:B------:R-:W-:Y:S01]  /*14c70*/  QGMMA.64x128x32.F32.E4M3.E4M3 R120, R204, gdesc[UR8], R120, gsb0 ;  /* 0x01e00008cc787df3 */ /* 0x000fe20008000878 */
[----:B------:R-:W-:Y:S01]  /*14c80*/  R2UR UR10, R20 ;  /* 0x00000000140a72ca */ /* 0x000fe200000e0000 */
[----:B------:R-:W-:Y:S01]  /*14c90*/  VIADD R20, R14, 0x200 ;  /* 0x000002000e147836 */ /* 0x000fe20000000000 */
[----:B------:R-:W-:Y:S01]  /*14ca0*/  R2UR UR11, R21 ;  /* 0x00000000150b72ca */ /* 0x000fe200000e0000 */
[----:B------:R-:W-:Y:S01]  /*14cb0*/  IMAD.MOV.U32 R21, RZ, RZ, -0x7fffffe0 ;  /* 0x80000020ff157424 */ /* 0x000fe200078e00ff */
[----:B0-----:R-:W-:-:S02]  /*14cc0*/  SHF.R.U32.HI R210, RZ, 0x7, R210 ;  /* 0x00000007ffd27819 */ /* 0x001fc400000116d2 */
[----:B------:R-:W0:Y:S08]  /*14cd0*/  MUFU.TANH R88, R88 ;  /* 0x0000005800587308 */ /* 0x000e300000002400 */
[----:B------:R-:W3:Y:S08]  /*14ce0*/  MUFU.TANH R89, R89 ;  /* 0x0000005900597308 */ /* 0x000ef00000002400 */
[----:B------:R-:W4:Y:S08]  /*14cf0*/  MUFU.TANH R92, R92 ;  /* 0x0000005c005c7308 */ /* 0x000f300000002400 */
[----:B------:R-:W0:Y:S08]  /*14d00*/  MUFU.TANH R93, R93 ;  /* 0x0000005d005d7308 */ /* 0x000e300000002400 */
[----:B------:R-:W0:Y:S08]  /*14d10*/  MUFU.TANH R96, R96 ;  /* 0x0000006000607308 */ /* 0x000e300000002400 */
[----:B------:R-:W0:Y:S08]  /*14d20*/  MUFU.TANH R97, R97 ;  /* 0x0000006100617308 */ /* 0x000e300000002400 */
[----:B------:R-:W0:Y:S08]  /*14d30*/  MUFU.TANH R101, R101 ;  /* 0x0000006500657308 */ /* 0x000e300000002400 */
[----:B------:R-:W0:Y:S08]  /*14d40*/  MUFU.TANH R116, R116 ;  /* 0x0000007400747308 */ /* 0x000e300000002400 */
[----:B------:R-:W0:Y:S01]  /*14d50*/  MUFU.TANH R117, R117 ;  /* 0x0000007500757308 */ /* 0x000e220000002400 */
[----:B------:R-:W-:-:S02]  /*14d60*/  WARPGROUP.DEPBAR.LE gsb0, 0x0 ;  /* 0x00008000000079c5 */ /* 0x000fc40000010000 */
        /* <DEDUP_REMOVED lines=10> */
[C---:B------:R-:W-:Y:S01]  /*14e10*/  FMUL.FTZ R20, R2.reuse, R25 ;  /* 0x0000001902147220 */ /* 0x040fe20000410000 */
[----:B------:R-:W-:Y:S01]  /*14e20*/  R2UR UR11, R21 ;  /* 0x00000000150b72ca */ /* 0x000fe200000e0000 */
[----:B------:R-:W-:Y:S02]  /*14e30*/  IMAD.MOV.U32 R25, RZ, RZ, -0x7fffffe0 ;  /* 0x80000020ff197424 */ /* 0x000fe400078e00ff */
        /* <DEDUP_REMOVED lines=78> */
[----:B------:R-:W-:Y:S01]  /*15320*/  R2UR UR10, R24 ;  /* 0x00000000180a72ca */ /* 0x000fe200000e0000 */
[----:B------:R-:W-:Y:S01]  /*15330*/  VIADD R24, R14, 0x402 ;  /* 0x000004020e187836 */ /* 0x000fe20000000000 */
[----:B------:R-:W-:Y:S01]  /*15340*/  R2UR UR11, R25 ;  /* 0x00000000190b72ca */ /* 0x000fe200000e0000 */
[----:B------:R-:W-:Y:S02]  /*15350*/  IMAD.MOV.U32 R25, RZ, RZ, -0x7fffffe0 ;  /* 0x80000020ff197424 */ /* 0x000fe400078e00ff */
        /* <DEDUP_REMOVED lines=23> */
[----:B------:R-:W-:Y:S01]  /*154d0*/  WARPGROUP.ARRIVE ;  /* 0x00000000000079c5 */ /* 0x000fe20000000000 */
[C---:B------:R-:W-:Y:S01]  /*154e0*/  FMUL.FTZ R192, R2.reuse, R81 ;  /* 0x0000005102c07220 */ /* 0x040fe20000410000 */
[C---:B------:R-:W-:Y:S01]  /*154f0*/  FMUL.FTZ R81, R2.reuse, R83 ;  /* 0x0000005302517220 */ /* 0x040fe20000410000 */
[C---:B------:R-:W-:Y:S01]  /*15500*/  FMUL.FTZ R83, R2.reuse, R84 ;  /* 0x0000005402537220 */ /* 0x040fe20000410000 */
[C---:B------:R-:W-:Y:S01]  /*15510*/  FMUL.FTZ R84, R2.reuse, R87 ;  /* 0x0000005702547220 */ /* 0x040fe20000410000 */
[----:B------:R-:W-:Y:S01]  /*15520*/  FMUL.FTZ R87, R2, R91 ;  /* 0x0000005b02577220 */ /* 0x000fe20000410000 */
[----:B------:R-:W-:Y:S01]  /*15530*/  QGMMA.64x128x32.F32.E4M3.E4M3 R120, R188, gdesc[UR8], R120, gsb0 ;  /* 0x01e00008bc787df3 */ /* 0x000fe20008000878 */
[----:B------:R-:W-:Y:S01]  /*15540*/  R2UR UR10, R24 ;  /* 0x00000000180a72ca */ /* 0x000fe200000e0000 */
[C---:B------:R-:W-:Y:S01]  /*15550*/  FMUL.FTZ R91, R2.reuse, R95 ;  /* 0x0000005f025b7220 */ /* 0x040fe20000410000 */
[----:B------:R-:W-:Y:S01]  /*15560*/  R2UR UR11, R25 ;  /* 0x00000000190b72ca */ /* 0x000fe200000e0000 */
        /* <DEDUP_REMOVED lines=8> */
[----:B------:R-:W-:Y:S01]  /*155f0*/  IMAD R118, R3, -0xc0, RZ ;  /* 0xffffff4003767824 */ /* 0x000fe200078e02ff */
[----:B------:R-:W0:Y:S01]  /*15600*/  MUFU.TANH R51, R51 ;  /* 0x0000003300337308 */ /* 0x000e220000002400 */
[----:B------:R-:W-:Y:S01]  /*15610*/  @!P0 IMAD R25, R232, 0x8, R18 ;  /* 0x00000008e8198824 */ /* 0x000fe200078e0212 */
[----:B------:R-:W-:-:S02]  /*15620*/  IADD3 R24, -R210, 0xb, RZ ;  /* 0x0000000bd2187810 */ /* 0x000fc40007ffe1ff */
[----:B------:R-:W-:Y:S01]  /*15630*/  IADD3 R114, R118, 0x1, R212 ;  /* 0x0000000176727810 */ /* 0x000fe20007ffe0d4 */
[----:B------:R-:W-:-:S03]  /*15640*/  @!P0 VIADD R25, R25, 0x28840 ;  /* 0x0002884019198836 */ /* 0x000fc60000000000 */
[----:B------:R-:W0:Y:S01]  /*15650*/  MUFU.TANH R52, R52 ;  /* 0x0000003400347308 */ /* 0x000e220000002400 */
[----:B------:R-:W-:Y:S01]  /*15660*/  IMAD.IADD R114, R114, 0x1, -R213 ;  /* 0x0000000172727824 */ /* 0x000fe200078e0ad5 */
[----:B------:R-:W-:-:S03]  /*15670*/  @!P0 PRMT R25, RZ, 0x654, R25 ;  /* 0x00000654ff198816 */ /* 0x000fc60000000019 */
[----:B------:R-:W-:-:S03]  /*15680*/  IMAD R114, R215, -0x2, R114 ;  /* 0xfffffffed7727824 */ /* 0x000fc600078e0272 */
        /* <DEDUP_REMOVED lines=36> */
[----:B------:R-:W-:-:S07]  /*158d0*/  WARPGROUP.DEPBAR.LE gsb0, 0x0 ;  /* 0x00008000000079c5 */ /* 0x000fce0000010000 */
[----:B------:R-:W0:Y:S01]  /*158e0*/  MUFU.TANH R86, R86 ;  /* 0x0000005600567308 */ /* 0x000e220000002400 */
[----:B------:R0:W-:Y:S06]  /*158f0*/  BAR.ARV R24, 0x100 ;  /* 0x000400180000751d */ /* 0x0001ec0000002000 */
[C---:B------:R-:W-:Y:S01]  /*15900*/  VIADD R187, R114.reuse, UR26 ;  /* 0x0000001a72bb7c36 */ /* 0x040fe20008000000 */
[----:B------:R-:W0:Y:S01]  /*15910*/  MUFU.TANH R87, R87 ;  /* 0x0000005700577308 */ /* 0x000e220000002400 */
[----:B------:R-:W-:Y:S01]  /*15920*/  VIADD R185, R114, UR27 ;  /* 0x0000001b72b97c36 */ /* 0x000fe20008000000 */
[----:B------:R0:W-:Y:S01]  /*15930*/  @!P0 SYNCS.ARRIVE.TRANS64.RED.A1T0 RZ, [R25+URZ], RZ ;  /* 0x000000ff19ff89a7 */ /* 0x0001e2000810043f */
[----:B------:R-:W-:-:S02]  /*15940*/  IMAD R114, R215, -0x2, R118 ;  /* 0xfffffffed7727824 */ /* 0x000fc400078e0276 */
[C---:B------:R-:W-:Y:S02]  /*15950*/  IMAD.IADD R184, R0.reuse, 0x1, R187 ;  /* 0x0000000100b87824 */ /* 0x040fe400078e02bb */
[----:B------:R-:W-:Y:S01]  /*15960*/  IMAD.IADD R119, R0, 0x1, R185 ;  /* 0x0000000100777824 */ /* 0x000fe200078e02b9 */
        /* <DEDUP_REMOVED lines=22> */
[----:B------:R-:W-:Y:S01]  /*15ad0*/  IADD3 R189, R0, R212, -R213 ;  /* 0x000000d400bd7210 */ /* 0x000fe20007ffe8d5 */
[----:B------:R-:W-:Y:S03]  /*15ae0*/  BSSY B0, `(.L_x_1318) ;  /* 0x0000010000007945 */ /* 0x000fe60003800000 */
[----:B------:R-:W-:-:S13]  /*15af0*/  ISETP.GT.AND P1, PT, R189, -0x1, PT ;  /* 0xffffffffbd00780c */ /* 0x000fda0003f24270 */
[----:B------:R-:W-:Y:S05]  /*15b00*/  @P1 BRA `(.L_x_1319) ;  /* 0x0000000000201947 */ /* 0x000fea0003800000 */
[----:B------:R-:W-:Y:S01]  /*15b10*/  IMAD.U32 R186, RZ, RZ, UR4 ;  /* 0x00000004ffba7e24 */ /* 0x000fe2000f8e00ff */
[----:B------:R-:W-:-:S04]  /*15b20*/  LOP3.LUT R189, RZ, R189, RZ, 0x33, !PT ;  /* 0x000000bdffbd7212 */ /* 0x000fc800078e33ff */
[----:B------:R-:W-:-:S13]  /*15b30*/  ISETP.NE.AND P1, PT, R186, 0x1, PT ;  /* 0x00000001ba00780c */ /* 0x000fda0003f25270 */
[----:B0-----:R-:W0:Y:S02]  /*15b40*/  @P1 LDC.64 R24, c[0x0][0x9e8] ;  /* 0x00027a00ff181b82 */ /* 0x001e240000000a00 */
[----:B0-----:R-:W-:-:S05]  /*15b50*/  @P1 IMAD.HI.U32 R24, R189, R24, RZ ;  /* 0x00000018bd181227 */ /* 0x001fca00078e00ff */
[----:B------:R-:W-:-:S04]  /*15b60*/  @P1 SHF.R.U32.HI R189, RZ, R25, R24 ;  /* 0x00000019ffbd1219 */ /* 0x000fc80000011618 */
[----:B------:R-:W-:Y:S01]  /*15b70*/  LOP3.LUT R189, RZ, R189, RZ, 0x33, !PT ;  /* 0x000000bdffbd7212 */ /* 0x000fe200078e33ff */
[----:B------:R-:W-:Y:S06]  /*15b80*/  BRA `(.L_x_1320) ;  /* 0x0000000000147947 */ /* 0x000fec0003800000 */
.L_x_1319:
[----:B------:R-:W-:-:S05]  /*15b90*/  IMAD.U32 R186, RZ, RZ, UR4 ;  /* 0x00000004ffba7e24 */ /* 0x000fca000f8e00ff */
[----:B------:R-:W-:-:S13]  /*15ba0*/  ISETP.NE.AND P1, PT, R186, 0x1, PT ;  /* 0x00000001ba00780c */ /* 0x000fda0003f25270 */
[----:B0-----:R-:W0:Y:S02]  /*15bb0*/  @P1 LDC.64 R24, c[0x0][0x9e8] ;  /* 0x00027a00ff181b82 */ /* 0x001e240000000a00 */
[----:B0-----:R-:W-:-:S05]  /*15bc0*/  @P1 IMAD.HI.U32 R24, R189, R24, RZ ;  /* 0x00000018bd181227 */ /* 0x001fca00078e00ff */
[----:B------:R-:W-:-:S07]  /*15bd0*/  @P1 SHF.R.U32.HI R189, RZ, R25, R24 ;  /* 0x00000019ffbd1219 */ /* 0x000fce0000011618 */
.L_x_1320:
[----:B------:R-:W-:Y:S05]  /*15be0*/  BSYNC B0 ;  /* 0x0000000000007941 */ /* 0x000fea0003800000 */
.L_x_1318:
[----:B------:R-:W-:-:S05]  /*15bf0*/  IMAD R189, R189, R186, R114 ;  /* 0x000000babdbd7224 */ /* 0x000fca00078e0272 */
[----:B------:R-:W-:Y:S02]  /*15c00*/  VIADDMNMX R184, R189, R186, R184, PT ;  /* 0x000000babdb87246 */ /* 0x000fe400038001b8 */
[----:B------:R-:W-:-:S07]  /*15c10*/  VIMNMX R119, R119, R189, !PT ;  /* 0x000000bd77777248 */ /* 0x000fce0007fe0100 */
.L_x_1317:
[C---:B------:R-:W-:Y:S02]  /*15c20*/  ISETP.GE.AND P1, PT, R118.reuse, 0x2, PT ;  /* 0x000000027600780c */ /* 0x040fe40003f26270 */
[----:B------:R-:W-:Y:S02]  /*15c30*/  ISETP.GE.AND P3, PT, R118, 0x9, PT ;  /* 0x000000097600780c */ /* 0x000fe40003f66270 */
[----:B------:R-:W-:Y:S02]  /*15c40*/  ISETP.GT.AND P2, PT, R119, 0x1, !P1 ;  /* 0x000000017700780c */ /* 0x000fe40004f44270 */
[----:B------:R-:W-:Y:S02]  /*15c50*/  LOP3.LUT R16, R16, 0xfffffffd, RZ, 0xc0, !PT ;  /* 0xfffffffd10107812 */ /* 0x000fe400078ec0ff */
[----:B------:R-:W-:Y:S02]  /*15c60*/  ISETP.LT.OR P2, PT, R184, 0x2, P2 ;  /* 0x00000002b800780c */ /* 0x000fe40001741670 */
[----:B------:R-:W-:-:S02]  /*15c70*/  LOP3.LUT R17, R17, 0xfffffdff, RZ, 0xc0, !PT ;  /* 0xfffffdff11117812 */ /* 0x000fc400078ec0ff */
[----:B0-----:R-:W-:Y:S02]  /*15c80*/  FSEL R20, R20, -INF , !P2 ;  /* 0xff80000014147808 */ /* 0x001fe40005000000 */
[----:B------:R-:W-:Y:S02]  /*15c90*/  ISETP.GT.AND P2, PT, R119, 0x8, !P3 ;  /* 0x000000087700780c */ /* 0x000fe40005f44270 */
[----:B------:R-:W-:Y:S02]  /*15ca0*/  @P3 LOP3.LUT R16, R16, 0x2, RZ, 0xfc, !PT ;  /* 0x0000000210103812 */ /* 0x000fe400078efcff */
        /* <DEDUP_REMOVED lines=9> */
[----:B------:R-:W-:Y:S02]  /*15d40*/  LOP3.LUT R16, R16, 0xfffffff7, RZ, 0xc0, !PT ;  /* 0xfffffff710107812 */ /* 0x000fe400078ec0ff */
[----:B------:R-:W-:Y:S02]  /*15d50*/  FSEL R28, R28, -INF , !P2 ;  /* 0xff8000001c1c7808 */ /* 0x000fe40005000000 */
[----:B------:R-:W-:Y:S02]  /*15d60*/  ISETP.GT.AND P2, PT, R119, 0x10, !P3 ;  /* 0x000000107700780c */ /* 0x000fe40005f44270 */
[----:B------:R-:W-:Y:S02]  /*15d70*/  IADD3 R185, R185, 0x8, R0 ;  /* 0x00000008b9b97810 */ /* 0x000fe40007ffe000 */
[----:B------:R-:W-:-:S03]  /*15d80*/  ISETP.LT.OR P2, PT, R184, 0x11, P2 ;  /* 0x00000011b800780c */ /* 0x000fc60001741670 */
[----:B------:R-:W-:Y:S02]  /*15d90*/  @P3 LOP3.LUT R16, R16, 0x8, RZ, 0xfc, !PT ;  /* 0x0000000810103812 */ /* 0x000fe400078efcff */
[----:B------:R-:W-:Y:S02]  /*15da0*/  ISETP.GE.AND P3, PT, R118, 0x12, PT ;  /* 0x000000127600780c */ /* 0x000fe40003f66270 */
[----:B------:R-:W-:Y:S02]  /*15db0*/  LOP3.LUT R16, R16, 0xffffffef, RZ, 0xc0, !PT ;  /* 0xffffffef10107812 */ /* 0x000fe400078ec0ff */
[----:B------:R-:W-:Y:S02]  /*15dc0*/  FSEL R31, R31, -INF , !P2 ;  /* 0xff8000001f1f7808 */ /* 0x000fe40005000000 */
[----:B------:R-:W-:-:S04]  /*15dd0*/  ISETP.GT.AND P2, PT, R119, 0x11, !P3 ;  /* 0x000000117700780c */ /* 0x000fc80005f44270 */
[----:B------:R-:W-:-:S03]  /*15de0*/  ISETP.LT.OR P2, PT, R184, 0x12, P2 ;  /* 0x00000012b800780c */ /* 0x000fc60001741670 */
[----:B------:R-:W-:Y:S02]  /*15df0*/  @P3 LOP3.LUT R16, R16, 0x10, RZ, 0xfc, !PT ;  /* 0x0000001010103812 */ /* 0x000fe400078efcff */
[----:B------:R-:W-:Y:S02]  /*15e00*/  ISETP.GE.AND P3, PT, R118, 0x19, PT ;  /* 0x000000197600780c */ /* 0x000fe40003f66270 */
[----:B------:R-:W-:Y:S02]  /*15e10*/  FSEL R32, R32, -INF , !P2 ;  /* 0xff80000020207808 */ /* 0x000fe40005000000 */
[----:B------:R-:W-:Y:S02]  /*15e20*/  ISETP.GT.AND P2, PT, R119, 0x18, !P3 ;  /* 0x000000187700780c */ /* 0x000fe40005f44270 */
[----:B------:R-:W-:Y:S02]  /*15e30*/  LOP3.LUT R16, R16, 0x7fffffff, RZ, 0xc0, !PT ;  /* 0x7fffffff10107812 */ /* 0x000fe400078ec0ff */
        /* <DEDUP_REMOVED lines=252> */
[----:B------:R-:W-:-:S03]  /*16e00*/  VIADD R119, R224, 0x8 ;  /* 0x00000008e0777836 */ /* 0x000fc60000000000 */
[----:B------:R-:W-:Y:S02]  /*16e10*/  ISETP.NE.AND P6, PT, R118, 0x1, PT ;  /* 0x000000017600780c */ /* 0x000fe40003fc5270 */
[----:B------:R-:W-:-:S11]  /*16e20*/  LOP3.LUT R119, RZ, R119, RZ, 0x33, !PT ;  /* 0x00000077ff777212 */ /* 0x000fd600078e33ff */
[----:B------:R-:W0:Y:S02]  /*16e30*/  @P6 LDC.64 R14, c[0x0][0x9e8] ;  /* 0x00027a00ff0e6b82 */ /* 0x000e240000000a00 */
[----:B0-----:R-:W-:-:S05]  /*16e40*/  @P6 IMAD.HI.U32 R14, R119, R14, RZ ;  /* 0x0000000e770e6227 */ /* 0x001fca00078e00ff */
[----:B------:R-:W-:-:S04]  /*16e50*/  @P6 SHF.R.U32.HI R119, RZ, R15, R14 ;  /* 0x0000000fff776219 */ /* 0x000fc8000001160e */
[----:B------:R-:W-:Y:S01]  /*16e60*/  LOP3.LUT R119, RZ, R119, RZ, 0x33, !PT ;  /* 0x00000077ff777212 */ /* 0x000fe200078e33ff */
[----:B------:R-:W-:Y:S06]  /*16e70*/  BRA `(.L_x_1324) ;  /* 0x0000000000187947 */ /* 0x000fec0003800000 */
.L_x_1323:
[----:B------:R-:W-:Y:S02]  /*16e80*/  IMAD.U32 R118, RZ, RZ, UR4 ;  /* 0x00000004ff767e24 */ /* 0x000fe4000f8e00ff */
[----:B------:R-:W-:-:S03]  /*16e90*/  IMAD.MOV.U32 R119, RZ, RZ, R225 ;  /* 0x000000ffff777224 */ /* 0x000fc600078e00e1 */
[----:B------:R-:W-:-:S13]  /*16ea0*/  ISETP.NE.AND P6, PT, R118, 0x1, PT ;  /* 0x000000017600780c */ /* 0x000fda0003fc5270 */
[----:B------:R-:W0:Y:S02]  /*16eb0*/  @P6 LDC.64 R14, c[0x0][0x9e8] ;  /* 0x00027a00ff0e6b82 */ /* 0x000e240000000a00 */
[----:B0-----:R-:W-:-:S05]  /*16ec0*/  @P6 IMAD.HI.U32 R14, R225, R14, RZ ;  /* 0x0000000ee10e6227 */ /* 0x001fca00078e00ff */
[----:B------:R-:W-:-:S07]  /*16ed0*/  @P6 SHF.R.U32.HI R119, RZ, R15, R14 ;  /* 0x0000000fff776219 */ /* 0x000fce000001160e */
.L_x_1324:
[----:B------:R-:W-:Y:S05]  /*16ee0*/  BSYNC B0 ;  /* 0x0000000000007941 */ /* 0x000fea0003800000 */
.L_x_1322:
[----:B------:R-:W-:-:S05]  /*16ef0*/  IMAD R114, R119, R118, R114 ;  /* 0x0000007677727224 */ /* 0x000fca00078e0272 */
[----:B------:R-:W-:Y:S02]  /*16f00*/  VIADDMNMX R187, R114, R118, R187, PT ;  /* 0x0000007672bb7246 */ /* 0x000fe400038001bb */
[----:B------:R-:W-:-:S07]  /*16f10*/  VIMNMX R185, R185, R114, !PT ;  /* 0x00000072b9b97248 */ /* 0x000fce0007fe0100 */
.L_x_1321:
[----:B------:R-:W-:Y:S01]  /*16f20*/  ISETP.GT.AND P1, PT, R185, 0x1, !P1 ;  /* 0x00000001b900780c */ /* 0x000fe20004f24270 */
[----:B------:R-:W-:Y:S01]  /*16f30*/  UMOV UR28, UR7 ;  /* 0x00000007001c7c82 */ /* 0x000fe20008000000 */
[----:B------:R-:W-:Y:S01]  /*16f40*/  LOP3.LUT P6, RZ, R17, 0x40, RZ, 0xc0, !PT ;  /* 0x0000004011ff7812 */ /* 0x000fe200078cc0ff */
[----:B------:R-:W-:Y:S01]  /*16f50*/  IMAD.U32 R189, RZ, RZ, UR28 ;  /* 0x0000001cffbd7e24 */ /* 0x000fe2000f8e00ff */
        /* <DEDUP_REMOVED lines=138> */
[C---:B------:R-:W-:Y:S02]  /*17800*/  ISETP.LT.OR P1, PT, R187.reuse, 0x52, P1 ;  /* 0x00000052bb00780c */ /* 0x040fe40000f21670 */
[----:B------:R-:W-:Y:S02]  /*17810*/  ISETP.LT.OR P4, PT, R187, 0xb2, P4 ;  /* 0x000000b2bb00780c */ /* 0x000fe40002781670 */
[----:B------:R-:W-:Y:S02]  /*17820*/  FSEL R66, R66, -INF , !P1 ;  /* 0xff80000042427808 */ /* 0x000fe40004800000 */
[----:B------:R-:W-:Y:S02]  /*17830*/  LOP3.LUT P1, RZ, R16, 0x2000000, RZ, 0xc0, !PT ;  /* 0x0200000010ff7812 */ /* 0x000fe4000782c0ff */
[C---:B------:R-:W-:Y:S02]  /*17840*/  ISETP.GT.AND P5, PT, R185.reuse, 0xb8, !P5 ;  /* 0x000000b8b900780c */ /* 0x040fe40006fa4270 */
[----:B------:R-:W-:-:S02]  /*17850*/  ISETP.GT.AND P1, PT, R185, 0x58, !P1 ;  /* 0x00000058b900780c */ /* 0x000fc40004f24270 */
[----:B------:R-:W-:Y:S02]  /*17860*/  FSEL R110, R110, -INF , !P4 ;  /* 0xff8000006e6e7808 */ /* 0x000fe40006000000 */
[C---:B------:R-:W-:Y:S02]  /*17870*/  ISETP.LT.OR P1, PT, R187.reuse, 0x59, P1 ;  /* 0x00000059bb00780c */ /* 0x040fe40000f21670 */
[----:B------:R-:W-:Y:S02]  /*17880*/  ISETP.LT.OR P5, PT, R187, 0xb9, P5 ;  /* 0x000000b9bb00780c */ /* 0x000fe40002fa1670 */
[----:B------:R-:W-:Y:S02]  /*17890*/  FSEL R69, R69, -INF , !P1 ;  /* 0xff80000045457808 */ /* 0x000fe40004800000 */
[----:B------:R-:W-:Y:S02]  /*178a0*/  LOP3.LUT P1, RZ, R16, 0x1000000, RZ, 0xc0, !PT ;  /* 0x0100000010ff7812 */ /* 0x000fe4000782c0ff */
[----:B0-----:R-:W-:-:S02]  /*178b0*/  FMNMX.FTZ R14, R119, R14, !PT ;  /* 0x0000000e770e7209 */ /* 0x001fc40007810000 */
[----:B------:R-:W-:Y:S02]  /*178c0*/  ISETP.GT.AND P1, PT, R185, 0x59, !P1 ;  /* 0x00000059b900780c */ /* 0x000fe40004f24270 */
[----:B------:R-:W-:Y:S01]  /*178d0*/  FSEL R113, R113, -INF , !P5 ;  /* 0xff80000071717808 */ /* 0x000fe20006800000 */
[----:B------:R-:W-:-:S01]  /*178e0*/  FFMA.FTZ R118, R14, R189, -8 ;  /* 0xc10000000e767423 */ /* 0x000fc200000100bd */
[----:B------:R-:W-:Y:S02]  /*178f0*/  ISETP.LT.OR P1, PT, R187, 0x5a, P1 ;  /* 0x0000005abb00780c */ /* 0x000fe40000f21670 */
[----:B------:R-:W-:Y:S02]  /*17900*/  ISETP.NE.AND P3, PT, R237, 0x3, PT ;  /* 0x00000003ed00780c */ /* 0x000fe40003f65270 */
        /* <DEDUP_REMOVED lines=83> */
[----:B------:R-:W-:Y:S02]  /*17e40*/  ISETP.LT.OR P2, PT, R187, 0xba, P2 ;  /* 0x000000babb00780c */ /* 0x000fe40001741670 */
[----:B------:R-:W-:Y:S02]  /*17e50*/  FSEL R118, R118, RZ, P1 ;  /* 0x000000ff76767208 */ /* 0x000fe40000800000 */
[----:B------:R-:W-:-:S03]  /*17e60*/  FSEL R115, R115, -INF , !P2 ;  /* 0xff80000073737808 */ /* 0x000fc60005000000 */
[--C-:B------:R-:W-:Y:S01]  /*17e70*/  FFMA.FTZ R15, R20, UR28, -R118.reuse ;  /* 0x0000001c140f7c23 */ /* 0x100fe20008010876 */
[----:B------:R-:W-:-:S01]  /*17e80*/  FFMA.FTZ R20, R27, UR28, -R118 ;  /* 0x0000001c1b147c23 */ /* 0x000fc20008010876 */
[--C-:B------:R-:W-:Y:S01]  /*17e90*/  FFMA.FTZ R21, R28, UR28, -R118.reuse ;  /* 0x0000001c1c157c23 */ /* 0x100fe20008010876 */
[----:B------:R-:W-:-:S01]  /*17ea0*/  FFMA.FTZ R27, R35, UR28, -R118 ;  /* 0x0000001c231b7c23 */ /* 0x000fc20008010876 */
        /* <DEDUP_REMOVED lines=25> */
[----:B------:R-:W-:Y:S01]  /*18040*/  MUFU.EX2 R184, R184 ;  /* 0x000000b800b87308 */ /* 0x000fe20000000800 */
[----:B0-----:R-:W-:-:S01]  /*18050*/  FFMA.FTZ R119, R59, UR28, -R118 ;  /* 0x0000001c3b777c23 */ /* 0x001fc20008010876 */
[----:B------:R-:W-:Y:S01]  /*18060*/  FMNMX.FTZ R47, R37, R52, !PT ;  /* 0x00000034252f7209 */ /* 0x000fe20007810000 */
[----:B------:R-:W-:-:S01]  /*18070*/  FFMA.FTZ R108, R108, UR28, -R118 ;  /* 0x0000001c6c6c7c23 */ /* 0x000fc20008010876 */
[----:B------:R-:W-:-:S02]  /*18080*/  FFMA.FTZ R112, R112, UR28, -R118 ;  /* 0x0000001c70707c23 */ /* 0x000fc40008010876 */
[----:B------:R-:W-:Y:S02]  /*18090*/  FMNMX.FTZ R52, R38, R47, !PT ;  /* 0x0000002f26347209 */ /* 0x000fe40007810000 */
[----:B------:R0:W-:Y:S02]  /*180a0*/  MUFU.EX2 R47, R186 ;  /* 0x000000ba002f7308 */ /* 0x0001e40000000800 */
[----:B------:R-:W-:Y:S01]  /*180b0*/  FMNMX.FTZ R51, R41, R52, !PT ;  /* 0x0000003429337209 */ /* 0x000fe20007810000 */
[----:B------:R-:W-:-:S03]  /*180c0*/  FFMA.FTZ R52, R56, UR28, -R118 ;  /* 0x0000001c38347c23 */ /* 0x000fc60008010876 */
[----:B------:R-:W-:Y:S02]  /*180d0*/  FMNMX.FTZ R56, R42, R51, !PT ;  /* 0x000000332a387209 */ /* 0x000fe40007810000 */
[----:B------:R-:W-:Y:S01]  /*180e0*/  MUFU.EX2 R15, R15 ;  /* 0x0000000f000f7308 */ /* 0x000fe20000000800 */
[----:B0-----:R-:W-:-:S01]  /*180f0*/  FFMA.FTZ R186, R63, UR28, -R118 ;  /* 0x0000001c3fba7c23 */ /* 0x001fc20008010876 */
[----:B------:R-:W-:-:S04]  /*18100*/  FMNMX.FTZ R51, R45, R56, !PT ;  /* 0x000000382d337209 */ /* 0x000fc80007810000 */
        /* <DEDUP_REMOVED lines=32> */
[----:B------:R0:W-:Y:S02]  /*18310*/  MUFU.EX2 R67, R119 ;  /* 0x0000007700437308 */ /* 0x0001e40000000800 */
[----:B------:R-:W-:-:S04]  /*18320*/  FMNMX.FTZ R72, R80, R71, !PT ;  /* 0x0000004750487209 */ /* 0x000fc80007810000 */
[----:B------:R-:W-:Y:S02]  /*18330*/  FMNMX.FTZ R71, R81, R72, !PT ;  /* 0x0000004851477209 */ /* 0x000fe40007810000 */
[----:B------:R1:W-:Y:S01]  /*18340*/  MUFU.EX2 R72, R188 ;  /* 0x000000bc00487308 */ /* 0x0003e20000000800 */
[----:B0-----:R-:W-:-:S01]  /*18350*/  FFMA.FTZ R119, R88, UR28, -R118 ;  /* 0x0000001c58777c23 */ /* 0x001fc20008010876 */
[----:B------:R-:W-:-:S04]  /*18360*/  FMNMX.FTZ R71, R82, R71, !PT ;  /* 0x0000004752477209 */ /* 0x000fc80007810000 */
        /* <DEDUP_REMOVED lines=15> */
[----:B------:R-:W-:Y:S01]  /*18460*/  FMNMX.FTZ R83, R103, R88, !PT ;  /* 0x0000005867537209 */ /* 0x000fe20007810000 */
[--C-:B------:R-:W-:Y:S01]  /*18470*/  FFMA.FTZ R88, R89, UR28, -R118.reuse ;  /* 0x0000001c59587c23 */ /* 0x100fe20008010876 */
[----:B------:R-:W-:-:S02]  /*18480*/  FFMA.FTZ R89, R92, UR28, -R118 ;  /* 0x0000001c5c597c23 */ /* 0x000fc40008010876 */
[----:B-1----:R-:W-:Y:S02]  /*18490*/  FMNMX.FTZ R188, R104, R83, !PT ;  /* 0x0000005368bc7209 */ /* 0x002fe40007810000 */
[----:B------:R-:W-:Y:S02]  /*184a0*/  MUFU.EX2 R36, R36 ;  /* 0x0000002400247308 */ /* 0x000fe40000000800 */
[----:B------:R-:W-:-:S04]  /*184b0*/  FMNMX.FTZ R83, R105, R188, !PT ;  /* 0x000000bc69537209 */ /* 0x000fc80007810000 */
[----:B------:R-:W-:Y:S02]  /*184c0*/  FMNMX.FTZ R92, R106, R83, !PT ;  /* 0x000000536a5c7209 */ /* 0x000fe40007810000 */
[----:B------:R1:W-:Y:S02]  /*184d0*/  MUFU.EX2 R83, R89 ;  /* 0x0000005900537308 */ /* 0x0003e40000000800 */
[----:B0-----:R-:W-:Y:S01]  /*184e0*/  FMNMX.FTZ R85, R109, R92, !PT ;  /* 0x0000005c6d557209 */ /* 0x001fe20007810000 */
[--C-:B------:R-:W-:Y:S01]  /*184f0*/  FFMA.FTZ R92, R93, UR28, -R118.reuse ;  /* 0x0000001c5d5c7c23 */ /* 0x100fe20008010876 */
[----:B------:R-:W-:-:S02]  /*18500*/  FFMA.FTZ R93, R24, UR28, -R118 ;  /* 0x0000001c185d7c23 */ /* 0x000fc40008010876 */
[----:B------:R-:W-:Y:S01]  /*18510*/  FMNMX.FTZ R188, R110, R85, !PT ;  /* 0x000000556ebc7209 */ /* 0x000fe20007810000 */
[----:B------:R-:W-:-:S01]  /*18520*/  FFMA.FTZ R85, R96, UR28, -R118 ;  /* 0x0000001c60557c23 */ /* 0x000fc20008010876 */
[--C-:B------:R-:W-:Y:S01]  /*18530*/  FFMA.FTZ R96, R97, UR28, -R118.reuse ;  /* 0x0000001c61607c23 */ /* 0x100fe20008010876 */
[----:B------:R-:W-:-:S01]  /*18540*/  FFMA.FTZ R97, R107, UR28, -R118 ;  /* 0x0000001c6b617c23 */ /* 0x000fc20008010876 */
[----:B------:R-:W-:Y:S01]  /*18550*/  FMNMX.FTZ R188, R113, R188, !PT ;  /* 0x000000bc71bc7209 */ /* 0x000fe20007810000 */
[----:B-1----:R-:W-:-:S01]  /*18560*/  FFMA.FTZ R89, R99, UR28, -R118 ;  /* 0x0000001c63597c23 */ /* 0x002fc20008010876 */
[--C-:B------:R-:W-:Y:S01]  /*18570*/  FFMA.FTZ R99, R111, UR28, -R118.reuse ;  /* 0x0000001c6f637c23 */ /* 0x100fe20008010876 */
[----:B------:R-:W-:Y:S01]  /*18580*/  FSEL R111, R14, RZ, P1 ;  /* 0x000000ff0e6f7208 */ /* 0x000fe20000800000 */
[----:B------:R-:W-:Y:S01]  /*18590*/  MUFU.EX2 R35, R35 ;  /* 0x0000002300237308 */ /* 0x000fe20000000800 */
[----:B------:R-:W-:Y:S01]  /*185a0*/  FMNMX.FTZ R119, R115, R188, !PT ;  /* 0x000000bc73777209 */ /* 0x000fe20007810000 */
[--C-:B------:R-:W-:Y:S01]  /*185b0*/  FFMA.FTZ R188, R101, UR28, -R118.reuse ;  /* 0x0000001c65bc7c23 */ /* 0x100fe20008010876 */
[----:B------:R-:W-:-:S01]  /*185c0*/  FFMA.FTZ R101, R116, UR28, -R118 ;  /* 0x0000001c74657c23 */ /* 0x000fc20008010876 */
[----:B------:R-:W-:Y:S01]  /*185d0*/  FFMA.FTZ R116, R117, UR28, -R118 ;  /* 0x0000001c75747c23 */ /* 0x000fe20008010876 */
[----:B------:R-:W-:Y:S01]  /*185e0*/  IMAD.U32 R117, RZ, RZ, UR28 ;  /* 0x0000001cff757e24 */ /* 0x000fe2000f8e00ff */
[----:B------:R-:W0:Y:S01]  /*185f0*/  SHFL.BFLY PT, R190, R119, 0x2, 0x1f ;  /* 0x0c401f0077be7f89 */ /* 0x000e2200000e0000 */
[----:B------:R-:W-:-:S01]  /*18600*/  FADD.FTZ R111, -R111, R226 ;  /* 0x000000e26f6f7221 */ /* 0x000fc20000010100 */
        /* <DEDUP_REMOVED lines=9> */
[----:B0-----:R-:W-:Y:S01]  /*186a0*/  FMNMX.FTZ R24, R190, R107, !PT ;  /* 0x0000006bbe187209 */ /* 0x001fe20007810000 */
[----:B------:R-:W-:-:S03]  /*186b0*/  FMUL.FTZ R107, R111, UR28 ;  /* 0x0000001c6f6b7c20 */ /* 0x000fc60008410000 */
[C---:B------:R-:W-:Y:S01]  /*186c0*/  FSETP.NEU.FTZ.AND P1, PT, R24.reuse, -INF , PT ;  /* 0xff8000001800780b */ /* 0x040fe20003f3d000 */
[----:B------:R-:W-:-:S02]  /*186d0*/  FFMA.FTZ R117, R24, R117, -8 ;  /* 0xc100000018757423 */ /* 0x000fc40000010075 */
[----:B------:R-:W-:Y:S03]  /*186e0*/  MUFU.EX2 R64, R64 ;  /* 0x0000004000407308 */ /* 0x000fe60000000800 */
[----:B------:R-:W-:-:S05]  /*186f0*/  FSEL R111, R117, RZ, P1 ;  /* 0x000000ff756f7208 */ /* 0x000fca0000800000 */
[----:B------:R-:W0:Y:S01]  /*18700*/  MUFU.EX2 R107, R107 ;  /* 0x0000006b006b7308 */ /* 0x000e220000000800 */
[----:B------:R-:W-:-:S01]  /*18710*/  FFMA.FTZ R117, R114, UR28, -R111 ;  /* 0x0000001c72757c23 */ /* 0x000fc2000801086f */
[----:B------:R-:W-:Y:S01]  /*18720*/  FSEL R114, R24, RZ, P1 ;  /* 0x000000ff18727208 */ /* 0x000fe20000800000 */
[----:B------:R-:W-:-:S01]  /*18730*/  FFMA.FTZ R26, R26, UR28, -R111 ;  /* 0x0000001c1a1a7c23 */ /* 0x000fc2000801086f */
[--C-:B------:R-:W-:Y:S01]  /*18740*/  FFMA.FTZ R29, R29, UR28, -R111.reuse ;  /* 0x0000001c1d1d7c23 */ /* 0x100fe2000801086f */
[----:B------:R-:W-:-:S01]  /*18750*/  FFMA.FTZ R30, R30, UR28, -R111 ;  /* 0x0000001c1e1e7c23 */ /* 0x000fc2000801086f */
[----:B------:R-:W-:Y:S01]  /*18760*/  FFMA.FTZ R33, R33, UR28, -R111 ;  /* 0x0000001c21217c23 */ /* 0x000fe2000801086f */
[----:B------:R-:W-:-:S01]  /*18770*/  FADD.FTZ R114, -R114, R227 ;  /* 0x000000e372727221 */ /* 0x000fc20000010100 */
[----:B------:R-:W-:Y:S01]  /*18780*/  MUFU.EX2 R117, R117 ;  /* 0x0000007500757308 */ /* 0x000fe20000000800 */
[----:B------:R-:W-:-:S01]  /*18790*/  FFMA.FTZ R34, R34, UR28, -R111 ;  /* 0x0000001c22227c23 */ /* 0x000fc2000801086f */
[--C-:B------:R-:W-:Y:S01]  /*187a0*/  FFMA.FTZ R37, R37, UR28, -R111.reuse ;  /* 0x0000001c25257c23 */ /* 0x100fe2000801086f */
[----:B------:R-:W-:Y:S01]  /*187b0*/  FMUL.FTZ R114, R114, UR28 ;  /* 0x0000001c72727c20 */ /* 0x000fe20008410000 */
[--C-:B------:R-:W-:Y:S01]  /*187c0*/  FFMA.FTZ R38, R38, UR28, -R111.reuse ;  /* 0x0000001c26267c23 */ /* 0x100fe2000801086f */
[----:B------:R-:W-:-:S01]  /*187d0*/  FFMA.FTZ R41, R41, UR28, -R111 ;  /* 0x0000001c29297c23 */ /* 0x000fc2000801086f */
[--C-:B------:R-:W-:Y:S01]  /*187e0*/  FFMA.FTZ R42, R42, UR28, -R111.reuse ;  /* 0x0000001c2a2a7c23 */ /* 0x100fe2000801086f */
[----:B------:R-:W-:-:S01]  /*187f0*/  FFMA.FTZ R45, R45, UR28, -R111 ;  /* 0x0000001c2d2d7c23 */ /* 0x000fc2000801086f */
[----:B------:R-:W-:Y:S01]  /*18800*/  MUFU.EX2 R26, R26 ;  /* 0x0000001a001a7308 */ /* 0x000fe20000000800 */
[----:B0-----:R-:W-:-:S01]  /*18810*/  FFMA.FTZ R118, R107, R5, R184 ;  /* 0x000000056b767223 */ /* 0x001fc200000100b8 */
[--C-:B------:R-:W-:Y:S01]  /*18820*/  FFMA.FTZ R46, R46, UR28, -R111.reuse ;  /* 0x0000001c2e2e7c23 */ /* 0x100fe2000801086f */
[----:B------:R-:W-:-:S01]  /*18830*/  FFMA.FTZ R49, R49, UR28, -R111 ;  /* 0x0000001c31317c23 */ /* 0x000fc2000801086f */
[----:B------:R-:W-:Y:S01]  /*18840*/  FFMA.FTZ R50, R50, UR28, -R111 ;  /* 0x0000001c32327c23 */ /* 0x000fe2000801086f */
[----:B------:R-:W-:-:S01]  /*18850*/  FADD.FTZ R119, R15, R118 ;  /* 0x000000760f777221 */ /* 0x000fc20000010000 */
[--C-:B------:R-:W-:Y:S01]  /*18860*/  FFMA.FTZ R53, R53, UR28, -R111.reuse ;  /* 0x0000001c35357c23 */ /* 0x100fe2000801086f */
[----:B------:R-:W-:-:S01]  /*18870*/  FFMA.FTZ R54, R54, UR28, -R111 ;  /* 0x0000001c36367c23 */ /* 0x000fc2000801086f */
[----:B------:R-:W0:Y:S01]  /*18880*/  MUFU.EX2 R114, R114 ;  /* 0x0000007200727308 */ /* 0x000e220000000800 */
[----:B------:R-:W-:-:S01]  /*18890*/  FADD.FTZ R118, R20, R119 ;  /* 0x0000007714767221 */ /* 0x000fc20000010000 */
[--C-:B------:R-:W-:Y:S01]  /*188a0*/  FFMA.FTZ R57, R57, UR28, -R111.reuse ;  /* 0x0000001c39397c23 */ /* 0x100fe2000801086f */
[----:B------:R-:W-:-:S01]  /*188b0*/  FFMA.FTZ R58, R58, UR28, -R111 ;  /* 0x0000001c3a3a7c23 */ /* 0x000fc2000801086f */
[----:B------:R-:W-:Y:S01]  /*188c0*/  FFMA.FTZ R61, R61, UR28, -R111 ;  /* 0x0000001c3d3d7c23 */ /* 0x000fe2000801086f */
[----:B------:R-:W-:-:S01]  /*188d0*/  FADD.FTZ R118, R21, R118 ;  /* 0x0000007615767221 */ /* 0x000fc20000010000 */
        /* <DEDUP_REMOVED lines=19> */
[----:B-1----:R-:W-:-:S01]  /*18a10*/  FADD.FTZ R5, R29, R4 ;  /* 0x000000041d057221 */ /* 0x002fc20000010000 */
[----:B------:R-:W-:-:S06]  /*18a20*/  FFMA.FTZ R95, R95, UR28, -R111 ;  /* 0x0000001c5f5f7c23 */ /* 0x000fcc000801086f */
[----:B------:R-:W1:Y:S01]  /*18a30*/  MUFU.EX2 R34, R34 ;  /* 0x0000002200227308 */ /* 0x000e620000000800 */
[----:B--2---:R-:W-:-:S01]  /*18a40*/  FADD.FTZ R4, R30, R5 ;  /* 0x000000051e047221 */ /* 0x004fc20000010000 */
[----:B------:R-:W-:-:S06]  /*18a50*/  FADD.FTZ R5, R25, R118 ;  /* 0x0000007619057221 */ /* 0x000fcc0000010000 */
        /* <DEDUP_REMOVED lines=22> */
[--C-:B------:R-:W-:Y:S01]  /*18bc0*/  FFMA.FTZ R119, R84, UR28, -R111.reuse ;  /* 0x0000001c54777c23 */ /* 0x100fe2000801086f */
[----:B------:R-:W-:-:S01]  /*18bd0*/  FFMA.FTZ R84, R86, UR28, -R111 ;  /* 0x0000001c56547c23 */ /* 0x000fc2000801086f */
[----:B------:R-:W-:-:S04]  /*18be0*/  FADD.FTZ R4, R48, R5 ;  /* 0x0000000530047221 */ /* 0x000fc80000010000 */
        /* <DEDUP_REMOVED lines=18> */
[----:B------:R-:W-:Y:S01]  /*18d10*/  FFMA.FTZ R86, R90, UR28, -R111 ;  /* 0x0000001c5a567c23 */ /* 0x000fe2000801086f */
[----:B------:R-:W-:-:S05]  /*18d20*/  FADD.FTZ R5, R63, R4 ;  /* 0x000000043f057221 */ /* 0x000fca0000010000 */
        /* <DEDUP_REMOVED lines=17> */
[----:B------:R-:W-:-:S06]  /*18e40*/  FFMA.FTZ R94, R98, UR28, -R111 ;  /* 0x0000001c625e7c23 */ /* 0x000fcc000801086f */
        /* <DEDUP_REMOVED lines=8> */
[----:B-1----:R-:W-:-:S01]  /*18ed0*/  FADD.FTZ R98, R74, R185 ;  /* 0x000000b94a627221 */ /* 0x002fc20000010000 */
[----:B------:R-:W-:Y:S01]  /*18ee0*/  FADD.FTZ R4, R72, R5 ;  /* 0x0000000548047221 */ /* 0x000fe20000010000 */
[----:B------:R-:W-:-:S05]  /*18ef0*/  FFMA.FTZ R185, R100, UR28, -R111 ;  /* 0x0000001c64b97c23 */ /* 0x000fca000801086f */
[----:B------:R-:W1:Y:S01]  /*18f00*/  MUFU.EX2 R71, R189 ;  /* 0x000000bd00477308 */ /* 0x000e620000000800 */
[----:B--2---:R-:W-:-:S01]  /*18f10*/  FADD.FTZ R187, R77, R98 ;  /* 0x000000624dbb7221 */ /* 0x004fc20000010000 */
[--C-:B------:R-:W-:Y:S01]  /*18f20*/  FFMA.FTZ R98, R103, UR28, -R111.reuse ;  /* 0x0000001c67627c23 */ /* 0x100fe2000801086f */
[----:B------:R-:W-:-:S05]  /*18f30*/  FFMA.FTZ R103, R104, UR28, -R111 ;  /* 0x0000001c68677c23 */ /* 0x000fca000801086f */
        /* <DEDUP_REMOVED lines=12> */
[----:B------:R-:W-:-:S03]  /*19000*/  FFMA.FTZ R100, R105, UR28, -R111 ;  /* 0x0000001c69647c23 */ /* 0x000fc6000801086f */
[----:B------:R-:W-:-:S03]  /*19010*/  FADD.FTZ R104, R186, R187 ;  /* 0x000000bbba687221 */ /* 0x000fc60000010000 */
[----:B------:R-:W2:Y:S01]  /*19020*/  MUFU.EX2 R84, R84 ;  /* 0x0000005400547308 */ /* 0x000ea20000000800 */
[----:B0-----:R-:W-:-:S01]  /*19030*/  FADD.FTZ R4, R82, R5 ;  /* 0x0000000552047221 */ /* 0x001fc20000010000 */
[----:B------:R-:W-:-:S06]  /*19040*/  FADD.FTZ R105, R79, R104 ;  /* 0x000000684f697221 */ /* 0x000fcc0000010000 */
[----:B------:R-:W0:Y:S01]  /*19050*/  MUFU.EX2 R88, R88 ;  /* 0x0000005800587308 */ /* 0x000e220000000800 */
[----:B-1----:R-:W-:-:S07]  /*19060*/  FADD.FTZ R5, R119, R4 ;  /* 0x0000000477057221 */ /* 0x002fce0000010000 */
[----:B------:R-:W1:Y:S01]  /*19070*/  MUFU.EX2 R87, R87 ;  /* 0x0000005700577308 */ /* 0x000e620000000800 */
[----:B--2---:R-:W-:-:S07]  /*19080*/  FADD.FTZ R4, R84, R5 ;  /* 0x0000000554047221 */ /* 0x004fce0000010000 */
[----:B------:R-:W2:Y:S01]  /*19090*/  MUFU.EX2 R86, R86 ;  /* 0x0000005600567308 */ /* 0x000ea20000000800 */
[----:B0-----:R-:W-:-:S01]  /*190a0*/  FADD.FTZ R104, R88, R105 ;  /* 0x0000006958687221 */ /* 0x001fc20000010000 */
[----:B------:R-:W-:-:S03]  /*190b0*/  FFMA.FTZ R105, R106, UR28, -R111 ;  /* 0x0000001c6a697c23 */ /* 0x000fc6000801086f */
[----:B------:R-:W-:Y:S01]  /*190c0*/  FADD.FTZ R187, R83, R104 ;  /* 0x0000006853bb7221 */ /* 0x000fe20000010000 */
[----:B------:R-:W-:-:S02]  /*190d0*/  FFMA.FTZ R104, R109, UR28, -R111 ;  /* 0x0000001c6d687c23 */ /* 0x000fc4000801086f */
        /* <DEDUP_REMOVED lines=14> */
[----:B------:R-:W-:-:S06]  /*191c0*/  FFMA.FTZ R109, R110, UR28, -R111 ;  /* 0x0000001c6e6d7c23 */ /* 0x000fcc000801086f */
[----:B------:R-:W1:Y:S01]  /*191d0*/  MUFU.EX2 R94, R94 ;  /* 0x0000005e005e7308 */ /* 0x000e620000000800 */
[----:B--2---:R-:W-:-:S07]  /*191e0*/  FADD.FTZ R5, R95, R4 ;  /* 0x000000045f057221 */ /* 0x004fce0000010000 */
[----:B------:R-:W2:Y:S01]  /*191f0*/  MUFU.EX2 R188, R188 ;  /* 0x000000bc00bc7308 */ /* 0x000ea20000000800 */
[----:B0-----:R-:W-:-:S01]  /*19200*/  FADD.FTZ R187, R89, R106 ;  /* 0x0000006a59bb7221 */ /* 0x001fc20000010000 */
[--C-:B------:R-:W-:Y:S01]  /*19210*/  FFMA.FTZ R106, R113, UR28, -R111.reuse ;  /* 0x0000001c716a7c23 */ /* 0x100fe2000801086f */
[----:B------:R-:W-:-:S05]  /*19220*/  FFMA.FTZ R111, R115, UR28, -R111 ;  /* 0x0000001c736f7c23 */ /* 0x000fca000801086f */
        /* <DEDUP_REMOVED lines=34> */
[----:B0-----:R-:W-:-:S03]  /*19450*/  FADD.FTZ R5, R116, R113 ;  /* 0x0000007174057221 */ /* 0x001fc60000010000 */
[----:B-1----:R-:W-:Y:S01]  /*19460*/  FADD.FTZ R4, R111, R4 ;  /* 0x000000046f047221 */ /* 0x002fe20000010000 */
[----:B------:R-:W-:Y:S06]  /*19470*/  @!P3 BRA `(.L_x_1325) ;  /* 0x000000000004b947 */ /* 0x000fec0003800000 */
[----:B------:R-:W-:Y:S01]  /*19480*/  BPT.TRAP 0x1 ;  /* 0x000000040000795c */ /* 0x000fe20000300000 */
.L_x_1325:
[----:B------:R-:W-:Y:S01]  /*19490*/  F2FP.SATFINITE.E4M3.F32.PACK_AB_MERGE_C R20, R21, R20, RZ ;  /* 0x000000141514723e */ /* 0x000fe200048070ff */
[----:B------:R-:W-:Y:S01]  /*194a0*/  FMUL.FTZ R120, R120, R107 ;  /* 0x0000006b78787220 */ /* 0x000fe20000410000 */
[----:B------:R-:W-:Y:S01]  /*194b0*/  ISETP.GT.AND P1, PT, R3, R217, PT ;  /* 0x000000d90300720c */ /* 0x000fe20003f24270 */
[----:B------:R-:W-:Y:S01]  /*194c0*/  FMUL.FTZ R121, R121, R107 ;  /* 0x0000006b79797220 */ /* 0x000fe20000410000 */
[----:B------:R-:W-:Y:S01]  /*194d0*/  F2FP.SATFINITE.E4M3.F32.PACK_AB_MERGE_C R204, R15, R184, R20 ;  /* 0x000000b80fcc723e */ /* 0x000fe20004807014 */
[----:B------:R-:W-:Y:S01]  /*194e0*/  IMAD R15, R208, 0x8, R18 ;  /* 0x00000008d00f7824 */ /* 0x000fe200078e0212 */
[----:B------:R-:W-:Y:S01]  /*194f0*/  F2FP.SATFINITE.E4M3.F32.PACK_AB_MERGE_C R29, R30, R29, RZ ;  /* 0x0000001d1e1d723e */ /* 0x000fe200048070ff */
[----:B------:R-:W-:Y:S01]  /*19500*/  IMAD.U32 R20, RZ, RZ, UR40 ;  /* 0x00000028ff147e24 */ /* 0x000fe2000f8e00ff */
        /* <DEDUP_REMOVED lines=115> */
[----:B0-----:R-:W-:Y:S06]  /*19c40*/  @P1 BRA `(.L_x_1326) ;  /* 0xffffffa800741947 */ /* 0x001fec000383ffff */
[----:B------:R-:W-:Y:S02]  /*19c50*/  IMAD.MOV.U32 R227, RZ, RZ, R24 ;  /* 0x000000ffffe37224 */ /* 0x000fe400078e0018 */
[----:B------:R-:W-:Y:S02]  /*19c60*/  IMAD.MOV.U32 R226, RZ, RZ, R14 ;  /* 0x000000ffffe27224 */ /* 0x000fe400078e000e */
[----:B------:R-:W-:Y:S02]  /*19c70*/  IMAD.MOV.U32 R208, RZ, RZ, R232 ;  /* 0x000000ffffd07224 */ /* 0x000fe400078e00e8 */
[----:B------:R-:W-:-:S07]  /*19c80*/  IMAD.MOV.U32 R210, RZ, RZ, R233 ;  /* 0x000000ffffd27224 */ /* 0x000fce00078e00e9 */
.L_x_1307:
[----:B------:R-:W0:Y:S01]  /*19c90*/  LDC R233, c[0x0][0x9e4] ;  /* 0x00027900ffe97b82 */ /* 0x000e220000000800 */
[----:B------:R-:W-:Y:S01]  /*19ca0*/  ULDC UR8, c[0x0][0x9dc] ;  /* 0x0002770000087ab9 */ /* 0x000fe20000000800 */
[----:B------:R-:W-:Y:S01]  /*19cb0*/  LOP3.LUT R17, R17, 0xffffefff, RZ, 0xc0, !PT ;  /* 0xffffefff11117812 */ /* 0x000fe200078ec0ff */
[----:B------:R-:W-:Y:S01]  /*19cc0*/  VIADD R14, R222, -UR8 ;  /* 0x80000008de0e7c36 */ /* 0x000fe20008000000 */
[----:B0-----:R-:W-:-:S13]  /*19cd0*/  ISETP.GE.AND P1, PT, R233, 0x1, PT ;  /* 0x00000001e900780c */ /* 0x001fda0003f26270 */
[----:B------:R-:W-:Y:S01]  /*19ce0*/  @P1 LOP3.LUT R17, R17, 0x1000, RZ, 0xfc, !PT ;  /* 0x0000100011111812 */ /* 0x000fe200078efcff */
        /* <DEDUP_REMOVED lines=11> */
.L_x_1329:
[----:B------:R-:W-:-:S13]  /*19da0*/  ISETP.NE.AND P1, PT, R233, 0x1, PT ;  /* 0x00000001e900780c */ /* 0x000fda0003f25270 */
[----:B------:R-:W0:Y:S02]  /*19db0*/  @P1 LDC.64 R20, c[0x0][0x9e8] ;  /* 0x00027a00ff141b82 */ /* 0x000e240000000a00 */
[----:B0-----:R-:W-:-:S05]  /*19dc0*/  @P1 IMAD.HI.U32 R20, R222, R20, RZ ;  /* 0x00000014de141227 */ /* 0x001fca00078e00ff */
[----:B------:R-:W-:-:S07]  /*19dd0*/  @P1 SHF.R.U32.HI R222, RZ, R21, R20 ;  /* 0x00000015ffde1219 */ /* 0x000fce0000011614 */
.L_x_1330:
[----:B------:R-:W-:Y:S05]  /*19de0*/  BSYNC B0 ;  /* 0x0000000000007941 */ /* 0x000fea0003800000 */
.L_x_1328:
[----:B------:R-:W-:-:S05]  /*19df0*/  IMAD R15, R222, R233, RZ ;  /* 0x000000e9de0f7224 */ /* 0x000fca00078e02ff */
[----:B------:R-:W-:-:S07]  /*19e00*/  VIMNMX R14, R14, R15, !PT ;  /* 0x0000000f0e0e7248 */ /* 0x000fce0007fe0100 */
.L_x_1327:
        /* <DEDUP_REMOVED lines=9> */
[----:B------:R-:W-:Y:S02]  /*19ea0*/  IMAD.MOV.U32 R232, RZ, RZ, R210 ;  /* 0x000000ffffe87224 */ /* 0x000fe400078e00d2 */
[----:B------:R-:W-:-:S07]  /*19eb0*/  IMAD.MOV.U32 R225, RZ, RZ, R208 ;  /* 0x000000ffffe17224 */ /* 0x000fce00078e00d0 */
.L_x_1342:
        /* <DEDUP_REMOVED lines=11> */
.L_x_1333:
[----:B------:R-:W-:Y:S01]  /*19f70*/  IMAD R14, R208, 0x8, R18 ;  /* 0x00000008d00e7824 */ /* 0x000fe200078e0212 */
[----:B------:R-:W-:-:S04]  /*19f80*/  SHF.L.U32 R15, R210, 0x1f, RZ ;  /* 0x0000001fd20f7819 */ /* 0x000fc800000006ff */
[----:B------:R0:W1:Y:S01]  /*19f90*/  SYNCS.PHASECHK.TRANS64.TRYWAIT P2, [R14+URZ+0x28830], R15 ;  /* 0x0288300f0e0075a7 */ /* 0x000062000804017f */
[----:B------:R-:W-:Y:S05]  /*19fa0*/  @!P3 BRA `(.L_x_1334) ;  /* 0x000000000004b947 */ /* 0x000fea0003800000 */
[----:B------:R-:W-:Y:S01]  /*19fb0*/  BPT.TRAP 0x1 ;  /* 0x000000040000795c */ /* 0x000fe20000300000 */
.L_x_1334:
[----:B------:R-:W-:Y:S04]  /*19fc0*/  BSSY B0, `(.L_x_1332) ;  /* 0x0000004000007945 */ /* 0x000fe80003800000 */
[----:B-1----:R-:W-:Y:S05]  /*19fd0*/  @P2 BRA `(.L_x_1335) ;  /* 0x0000000000082947 */ /* 0x002fea0003800000 */
[----:B------:R-:W1:Y:S02]  /*19fe0*/  SYNCS.PHASECHK.TRANS64.TRYWAIT P2, [R14+URZ+0x28830], R15 ;  /* 0x0288300f0e0075a7 */ /* 0x000e64000804017f */
[----:B-1----:R-:W-:Y:S05]  /*19ff0*/  @!P2 BRA `(.L_x_1336) ;  /* 0x00000130006ca947 */ /* 0x002fea0003800000 */
.L_x_1335:
[----:B------:R-:W-:Y:S05]  /*1a000*/  BSYNC B0 ;  /* 0x0000000000007941 */ /* 0x000fea0003800000 */
.L_x_1332:
[----:B------:R-:W2:Y:S01]  /*1a010*/  S2R R20, SR_TID.X ;  /* 0x0000000000147919 */ /* 0x000ea20000002100 */
[----:B01----:R-:W-:Y:S01]  /*1a020*/  IMAD.MOV.U32 R15, RZ, RZ, 0x40000040 ;  /* 0x40000040ff0f7424 */ /* 0x003fe200078e00ff */
[----:B------:R-:W-:Y:S05]  /*1a030*/  WARPSYNC.ALL ;  /* 0x0000000000007948 */ /* 0x000fea0003800000 */
[----:B------:R-:W-:Y:S01]  /*1a040*/  R2UR UR11, R15 ;  /* 0x000000000f0b72ca */ /* 0x000fe200000e0000 */
[----:B------:R-:W-:Y:S01]  /*1a050*/  IMAD R14, R208, 0x600, R218 ;  /* 0x00000600d00e7824 */ /* 0x000fe200078e02da */
[----:B------:R-:W-:Y:S01]  /*1a060*/  R2UR UR8, R6 ;  /* 0x00000000060872ca */ /* 0x000fe200000e0000 */
[----:B------:R-:W-:Y:S01]  /*1a070*/  IMAD.MOV.U32 R21, RZ, RZ, 0x40000040 ;  /* 0x40000040ff157424 */ /* 0x000fe200078e00ff */
[----:B------:R-:W-:-:S02]  /*1a080*/  R2UR UR9, R7 ;  /* 0x00000000070972ca */ /* 0x000fc400000e0000 */
[----:B------:R-:W-:Y:S02]  /*1a090*/  R2UR UR10, R14 ;  /* 0x000000000e0a72ca */ /* 0x000fe400000e0000 */
[----:B--2---:R-:W-:-:S05]  /*1a0a0*/  SHF.R.U32.HI R20, RZ, 0x7, R20 ;  /* 0x00000007ff147819 */ /* 0x004fca0000011614 */
[----:B------:R-:W-:Y:S02]  /*1a0b0*/  VIADD R15, R20, 0x8 ;  /* 0x00000008140f7836 */ /* 0x000fe40000000000 */
[----:B------:R-:W-:-:S03]  /*1a0c0*/  VIADD R20, R14, 0x2 ;  /* 0x000000020e147836 */ /* 0x000fc60000000000 */
[----:B------:R0:W-:Y:S02]  /*1a0d0*/  BAR.SYNC.DEFER_BLOCKING R15, 0x100 ;  /* 0x0004000f0000751d */ /* 0x0001e40000010000 */
[----:B0-----:R-:W-:-:S04]  /*1a0e0*/  IMAD.MOV.U32 R15, RZ, RZ, 0x40000040 ;  /* 0x40000040ff0f7424 */ /* 0x001fc800078e00ff */
[----:B------:R-:W-:-:S06]  /*1a0f0*/  WARPGROUP.ARRIVE ;  /* 0x00000000000079c5 */ /* 0x000fcc0000000000 */
[----:B------:R-:W-:Y:S01]  /*1a100*/  QGMMA.64x192x32.F32.E4M3.E4M3 R24, gdesc[UR8], RZ, !UPT, gsb0 ;  /* 0x02e00000081879f3 */ /* 0x000fe2000c0008ff */
[----:B------:R-:W-:Y:S01]  /*1a110*/  R2UR UR10, R20 ;  /* 0x00000000140a72ca */ /* 0x000fe200000e0000 */
[----:B------:R-:W-:Y:S01]  /*1a120*/  VIADD R20, R14, 0x4 ;  /* 0x000000040e147836 */ /* 0x000fe20000000000 */
[----:B------:R-:W-:Y:S01]  /*1a130*/  R2UR UR11, R21 ;  /* 0x00000000150b72ca */ /* 0x000fe200000e0000 */
[----:B------:R-:W-:Y:S01]  /*1a140*/  IMAD.MOV.U32 R21, RZ, RZ, 0x40000040 ;  /* 0x40000040ff157424 */ /* 0x000fe200078e00ff */
[----:B------:R-:W-:Y:S01]  /*1a150*/  R2UR UR8, R12 ;  /* 0x000000000c0872ca */ /* 0x000fe200000e0000 */
[----:B------:R-:W-:Y:S01]  /*1a160*/  VIADD R14, R14, 0x6 ;  /* 0x000000060e0e7836 */ /* 0x000fe20000000000 */
[----:B------:R-:W-:Y:S01]  /*1a170*/  R2UR UR9, R13 ;  /* 0x000000000d0972ca */ /* 0x000fe200000e0000 */
[----:B------:R-:W-:Y:S02]  /*1a180*/  WARPGROUP.DEPBAR.LE gsb0, 0x0 ;  /* 0x00008000000079c5 */ /* 0x000fe40000010000 */
[----:B------:R-:W-:-:S10]  /*1a190*/  WARPGROUP.ARRIVE ;  /* 0x00000000000079c5 */ /* 0x000fd40000000000 */
[----:B------:R-:W-:Y:S01]  /*1a1a0*/  QGMMA.64x192x32.F32.E4M3.E4M3 R24, gdesc[UR8], R24, gsb0 ;  /* 0x02e00000081879f3 */ /* 0x000fe20008000818 */
[----:B------:R-:W-:Y:S02]  /*1a1b0*/  R2UR UR10, R20 ;  /* 0x00000000140a72ca */ /* 0x000fe400000e0000 */
[----:B------:R-:W-:Y:S02]  /*1a1c0*/  R2UR UR11, R21 ;  /* 0x00000000150b72ca */ /* 0x000fe400000e0000 */
[----:B------:R-:W-:Y:S02]  /*1a1d0*/  R2UR UR8, R10 ;  /* 0x000000000a0872ca */ /* 0x000fe400000e0000 */
        /* <DEDUP_REMOVED lines=12> */
[----:B------:R-:W-:Y:S05]  /*1a2a0*/  @P1 BRA `(.L_x_1337) ;  /* 0x00000000002c1947 */ /* 0x000fea0003800000 */
[----:B------:R-:W-:-:S13]  /*1a2b0*/  ISETP.NE.AND P2, PT, R237, 0x3, PT ;  /* 0x00000003ed00780c */ /* 0x000fda0003f45270 */
[----:B------:R-:W-:Y:S05]  /*1a2c0*/  @!P2 BRA `(.L_x_1338) ;  /* 0x000000000004a947 */ /* 0x000fea0003800000 */
[----:B------:R-:W-:Y:S01]  /*1a2d0*/  BPT.TRAP 0x1 ;  /* 0x000000040000795c */ /* 0x000fe20000300000 */
.L_x_1338:
[----:B------:R-:W-:Y:S01]  /*1a2e0*/  SHF.L.U32 R14, R232, 0x1f, RZ ;  /* 0x0000001fe80e7819 */ /* 0x000fe200000006ff */
[----:B------:R-:W-:-:S04]  /*1a2f0*/  IMAD R15, R225, 0x8, R18 ;  /* 0x00000008e10f7824 */ /* 0x000fc800078e0212 */
[----:B------:R0:W1:Y:S01]  /*1a300*/  SYNCS.PHASECHK.TRANS64.TRYWAIT P1, [R15+URZ+0x28850], R14 ;  /* 0x0288500e0f0075a7 */ /* 0x000062000802017f */
[----:B------:R-:W-:Y:S05]  /*1a310*/  @!P2 BRA `(.L_x_1339) ;  /* 0x000000000004a947 */ /* 0x000fea0003800000 */
[----:B------:R-:W-:Y:S01]  /*1a320*/  BPT.TRAP 0x1 ;  /* 0x000000040000795c */ /* 0x000fe20000300000 */
.L_x_1339:
[----:B-1----:R-:W-:Y:S05]  /*1a330*/  @P1 BRA `(.L_x_1337) ;  /* 0x0000000000081947 */ /* 0x002fea0003800000 */
[----:B------:R-:W1:Y:S02]  /*1a340*/  SYNCS.PHASECHK.TRANS64.TRYWAIT P1, [R15+URZ+0x28850], R14 ;  /* 0x0288500e0f0075a7 */ /* 0x000e64000802017f */
[----:B-1----:R-:W-:Y:S05]  /*1a350*/  @!P1 BRA `(.L_x_1340) ;  /* 0x0000012c00a89947 */ /* 0x002fea0003800000 */
.L_x_1337:
[----:B------:R-:W2:Y:S01]  /*1a360*/  S2R R20, SR_TID.X ;  /* 0x0000000000147919 */ /* 0x000ea20000002100 */
[----:B------:R-:W-:Y:S05]  /*1a370*/  WARPSYNC.ALL ;  /* 0x0000000000007948 */ /* 0x000fea0003800000 */
[----:B--2---:R-:W-:-:S04]  /*1a380*/  SHF.R.U32.HI R20, RZ, 0x7, R20 ;  /* 0x00000007ff147819 */ /* 0x004fc80000011614 */
[----:B------:R-:W-:Y:S01]  /*1a390*/  IADD3 R232, -R20, 0xb, RZ ;  /* 0x0000000b14e87810 */ /* 0x000fe20007ffe1ff */
[----:B01----:R-:W-:Y:S01]  /*1a3a0*/  VIADD R14, R18, 0x400 ;  /* 0x00000400120e7836 */ /* 0x003fe20000000000 */
[----:B------:R-:W-:Y:S01]  /*1a3b0*/  WARPGROUP.ARRIVE ;  /* 0x00000000000079c5 */ /* 0x000fe20000000000 */
[----:B------:R-:W-:Y:S01]  /*1a3c0*/  IMAD.MOV.U32 R15, RZ, RZ, -0x7fffffe0 ;  /* 0x80000020ff0f7424 */ /* 0x000fe200078e00ff */
[----:B------:R-:W-:Y:S01]  /*1a3d0*/  UMOV UR28, UR24 ;  /* 0x00000018001c7c82 */ /* 0x000fe20008000000 */
[----:B------:R-:W-:Y:S01]  /*1a3e0*/  IMAD.MOV.U32 R21, RZ, RZ, -0x7fffffe0 ;  /* 0x80000020ff157424 */ /* 0x000fe200078e00ff */
[----:B------:R-:W-:Y:S02]  /*1a3f0*/  SHF.R.U32.HI R14, RZ, 0x4, R14 ;  /* 0x00000004ff0e7819 */ /* 0x000fe4000001160e */
[----:B------:R-:W-:Y:S01]  /*1a400*/  R2UR UR11, R15 ;  /* 0x000000000f0b72ca */ /* 0x000fe200000e0000 */
[----:B------:R-:W-:Y:S01]  /*1a410*/  FMUL.FTZ R15, R2, R25 ;  /* 0x00000019020f7220 */ /* 0x000fe20000410000 */
[----:B------:R-:W-:Y:S01]  /*1a420*/  LOP3.LUT R14, R14, 0x3fff, RZ, 0xc0, !PT ;  /* 0x00003fff0e0e7812 */ /* 0x000fe200078ec0ff */
[C---:B------:R-:W-:Y:S01]  /*1a430*/  FMUL.FTZ R25, R2.reuse, R28 ;  /* 0x0000001c02197220 */ /* 0x040fe20000410000 */
[C---:B------:R-:W-:Y:S01]  /*1a440*/  FMUL.FTZ R28, R2.reuse, R31 ;  /* 0x0000001f021c7220 */ /* 0x040fe20000410000 */
[----:B------:R-:W-:Y:S01]  /*1a450*/  FMUL.FTZ R31, R2, R34 ;  /* 0x00000022021f7220 */ /* 0x000fe20000410000 */
[----:B------:R-:W-:Y:S01]  /*1a460*/  LOP3.LUT R14, R14, 0x10000, RZ, 0xfc, !PT ;  /* 0x000100000e0e7812 */ /* 0x000fe200078efcff */
[----:B------:R-:W-:Y:S01]  /*1a470*/  MUFU.TANH R15, R15 ;  /* 0x0000000f000f7308 */ /* 0x000fe20000002400 */
[C---:B------:R-:W-:Y:S01]  /*1a480*/  FMUL.FTZ R34, R2.reuse, R37 ;  /* 0x0000002502227220 */ /* 0x040fe20000410000 */
[C---:B------:R-:W-:Y:S01]  /*1a490*/  FMUL.FTZ R37, R2.reuse, R40 ;  /* 0x0000002802257220 */ /* 0x040fe20000410000 */
[----:B------:R-:W-:Y:S01]  /*1a4a0*/  FMUL.FTZ R40, R2, R43 ;  /* 0x0000002b02287220 */ /* 0x000fe20000410000 */
[----:B------:R-:W-:-:S02]  /*1a4b0*/  IMAD R14, R225, 0x600, R14 ;  /* 0x00000600e10e7824 */ /* 0x000fc400078e020e */
[C---:B------:R-:W-:Y:S01]  /*1a4c0*/  FMUL.FTZ R43, R2.reuse, R46 ;  /* 0x0000002e022b7220 */ /* 0x040fe20000410000 */
[----:B------:R-:W-:Y:S01]  /*1a4d0*/  FMUL.FTZ R46, R2, R49 ;  /* 0x00000031022e7220 */ /* 0x000fe20000410000 */
[----:B------:R-:W-:Y:S01]  /*1a4e0*/  ISETP.NE.AND P1, PT, R237, 0x3, PT ;  /* 0x00000003ed00780c */ /* 0x000fe20003f25270 */
[C---:B------:R-:W-:Y:S01]  /*1a4f0*/  VIADD R20, R14.reuse, 0x2 ;  /* 0x000000020e147836 */ /* 0x040fe20000000000 */
[----:B------:R-:W-:Y:S01]  /*1a500*/  R2UR UR10, R14 ;  /* 0x000000000e0a72ca */ /* 0x000fe200000e0000 */
[----:B------:R-:W-:Y:S08]  /*1a510*/  MUFU.TANH R25, R25 ;  /* 0x0000001900197308 */ /* 0x000ff00000002400 */
[----:B------:R-:W-:Y:S04]  /*1a520*/  MUFU.TANH R28, R28 ;  /* 0x0000001c001c7308 */ /* 0x000fe80000002400 */
[----:B------:R-:W-:Y:S01]  /*1a530*/  QGMMA.64x128x32.F32.E4M3.E4M3 R120, R204, gdesc[UR8], R120, gsb0 ;  /* 0x01e00008cc787df3 */ /* 0x000fe20008000878 */
[----:B------:R-:W-:Y:S01]  /*1a540*/  R2UR UR10, R20 ;  /* 0x00000000140a72ca */ /* 0x000fe200000e0000 */
[----:B------:R-:W-:Y:S01]  /*1a550*/  VIADD R20, R14, 0x200 ;  /* 0x000002000e147836 */ /* 0x000fe20000000000 */
[----:B------:R-:W-:Y:S01]  /*1a560*/  R2UR UR11, R21 ;  /* 0x00000000150b72ca */ /* 0x000fe200000e0000 */
[----:B------:R-:W-:Y:S01]  /*1a570*/  IMAD.MOV.U32 R21, RZ, RZ, -0x7fffffe0 ;  /* 0x80000020ff157424 */ /* 0x000fe200078e00ff */
        /* <DEDUP_REMOVED lines=59> */
[C---:B------:R-:W-:Y:S01]  /*1a930*/  FMUL.FTZ R39, R2.reuse, R42 ;  /* 0x0000002a02277220 */ /* 0x040fe20000410000 */
[C---:B------:R-:W-:Y:S01]  /*1a940*/  FMUL.FTZ R80, R2.reuse, R81 ;  /* 0x0000005102507220 */ /* 0x040fe20000410000 */
[C---:B------:R-:W-:Y:S01]  /*1a950*/  FMUL.FTZ R42, R2.reuse, R45 ;  /* 0x0000002d022a7220 */ /* 0x040fe20000410000 */
[----:B------:R-:W3:Y:S01]  /*1a960*/  MUFU.TANH R26, R26 ;  /* 0x0000001a001a7308 */ /* 0x000ee20000002400 */
[C---:B------:R-:W-:Y:S01]  /*1a970*/  FMUL.FTZ R81, R2.reuse, R82 ;  /* 0x0000005202517220 */ /* 0x040fe20000410000 */
[C---:B------:R-:W-:Y:S01]  /*1a980*/  FMUL.FTZ R45, R2.reuse, R48 ;  /* 0x00000030022d7220 */ /* 0x040fe20000410000 */
[C---:B------:R-:W-:Y:S01]  /*1a990*/  FMUL.FTZ R82, R2.reuse, R83 ;  /* 0x0000005302527220 */ /* 0x040fe20000410000 */
[----:B------:R-:W-:Y:S01]  /*1a9a0*/  FMUL.FTZ R83, R2, R84 ;  /* 0x0000005402537220 */ /* 0x000fe20000410000 */
[----:B0-----:R-:W-:Y:S01]  /*1a9b0*/  FMNMX.FTZ R48, R20, R217, !PT ;  /* 0x000000d914307209 */ /* 0x001fe20007810000 */
[C---:B------:R-:W-:Y:S01]  /*1a9c0*/  FMUL.FTZ R84, R2.reuse, R85 ;  /* 0x0000005502547220 */ /* 0x040fe20000410000 */
[C---:B------:R-:W-:Y:S01]  /*1a9d0*/  FMUL.FTZ R85, R2.reuse, R86 ;  /* 0x0000005602557220 */ /* 0x040fe20000410000 */
[----:B------:R-:W0:Y:S01]  /*1a9e0*/  MUFU.TANH R27, R27 ;  /* 0x0000001b001b7308 */ /* 0x000e220000002400 */
[C---:B------:R-:W-:Y:S01]  /*1a9f0*/  FMUL.FTZ R86, R2.reuse, R87 ;  /* 0x0000005702567220 */ /* 0x040fe20000410000 */
[C---:B------:R-:W-:Y:S01]  /*1aa00*/  FMUL.FTZ R87, R2.reuse, R88 ;  /* 0x0000005802577220 */ /* 0x040fe20000410000 */
[----:B------:R-:W-:Y:S01]  /*1aa10*/  FMNMX.FTZ R48, R15, R48, !PT ;  /* 0x000000300f307209 */ /* 0x000fe20007810000 */
[C---:B------:R-:W-:Y:S01]  /*1aa20*/  FMUL.FTZ R88, R2.reuse, R89 ;  /* 0x0000005902587220 */ /* 0x040fe20000410000 */
[C---:B------:R-:W-:Y:S01]  /*1aa30*/  FMUL.FTZ R89, R2.reuse, R90 ;  /* 0x0000005a02597220 */ /* 0x040fe20000410000 */
[C---:B------:R-:W-:Y:S01]  /*1aa40*/  FMUL.FTZ R90, R2.reuse, R91 ;  /* 0x0000005b025a7220 */ /* 0x040fe20000410000 */
[----:B-1----:R-:W-:Y:S01]  /*1aa50*/  FMNMX.FTZ R49, R21, R222, !PT ;  /* 0x000000de15317209 */ /* 0x002fe20007810000 */
        /* <DEDUP_REMOVED lines=8> */
[----:B------:R-:W4:Y:S01]  /*1aae0*/  MUFU.TANH R30, R30 ;  /* 0x0000001e001e7308 */ /* 0x000f220000002400 */
[----:B------:R-:W-:-:S07]  /*1aaf0*/  FMUL.FTZ R98, R2, R99 ;  /* 0x0000006302627220 */ /* 0x000fce0000410000 */
[----:B------:R-:W5:Y:S08]  /*1ab00*/  MUFU.TANH R33, R33 ;  /* 0x0000002100217308 */ /* 0x000f700000002400 */
[----:B------:R-:W5:Y:S08]  /*1ab10*/  MUFU.TANH R32, R32 ;  /* 0x0000002000207308 */ /* 0x000f700000002400 */
[----:B------:R-:W5:Y:S08]  /*1ab20*/  MUFU.TANH R35, R35 ;  /* 0x0000002300237308 */ /* 0x000f700000002400 */
[----:B------:R-:W5:Y:S08]  /*1ab30*/  MUFU.TANH R36, R36 ;  /* 0x0000002400247308 */ /* 0x000f700000002400 */
[----:B------:R-:W5:Y:S08]  /*1ab40*/  MUFU.TANH R38, R38 ;  /* 0x0000002600267308 */ /* 0x000f700000002400 */
[----:B------:R-:W5:Y:S08]  /*1ab50*/  MUFU.TANH R39, R39 ;  /* 0x0000002700277308 */ /* 0x000f700000002400 */
[----:B------:R-:W5:Y:S01]  /*1ab60*/  MUFU.TANH R41, R41 ;  /* 0x0000002900297308 */ /* 0x000f620000002400 */
[----:B------:R-:W-:-:S02]  /*1ab70*/  WARPGROUP.DEPBAR.LE gsb0, 0x0 ;  /* 0x00008000000079c5 */ /* 0x000fc40000010000 */
[----:B------:R-:W-:-:S05]  /*1ab80*/  WARPGROUP.ARRIVE ;  /* 0x00000000000079c5 */ /* 0x000fca0000000000 */
[----:B------:R-:W5:Y:S01]  /*1ab90*/  MUFU.TANH R42, R42 ;  /* 0x0000002a002a7308 */ /* 0x000f620000002400 */
[----:B------:R-:W-:Y:S07]  /*1aba0*/  QGMMA.64x128x32.F32.E4M3.E4M3 R120, R196, gdesc[UR8], R120, gsb0 ;  /* 0x01e00008c4787df3 */ /* 0x000fee0008000878 */
[----:B------:R-:W5:Y:S08]  /*1abb0*/  MUFU.TANH R45, R45 ;  /* 0x0000002d002d7308 */ /* 0x000f700000002400 */
        /* <DEDUP_REMOVED lines=18> */
[----:B------:R-:W-:Y:S01]  /*1ace0*/  FMNMX.FTZ R197, R25, R48, !PT ;  /* 0x0000003019c57209 */ /* 0x000fe20007810000 */
[----:B------:R-:W-:Y:S01]  /*1acf0*/  WARPGROUP.ARRIVE ;  /* 0x00000000000079c5 */ /* 0x000fe20000000000 */
[----:B--2---:R-:W-:-:S03]  /*1ad00*/  FMNMX.FTZ R48, R24, R49, !PT ;  /* 0x0000003118307209 */ /* 0x004fc60007810000 */
[----:B------:R-:W2:Y:S01]  /*1ad10*/  MUFU.TANH R65, R65 ;  /* 0x0000004100417308 */ /* 0x000ea20000002400 */
[----:B---3--:R-:W-:Y:S02]  /*1ad20*/  FMNMX.FTZ R196, R26, R197, !PT ;  /* 0x000000c51ac47209 */ /* 0x008fe40007810000 */
[----:B0-----:R-:W-:Y:S02]  /*1ad30*/  FMNMX.FTZ R49, R27, R48, !PT ;  /* 0x000000301b317209 */ /* 0x001fe40007810000 */
[----:B-1----:R-:W-:Y:S02]  /*1ad40*/  FMNMX.FTZ R99, R29, R196, !PT ;  /* 0x000000c41d637209 */ /* 0x002fe40007810000 */
[----:B------:R-:W-:Y:S01]  /*1ad50*/  FMNMX.FTZ R48, R28, R49, !PT ;  /* 0x000000311c307209 */ /* 0x000fe20007810000 */
[----:B------:R-:W0:Y:S01]  /*1ad60*/  MUFU.TANH R67, R67 ;  /* 0x0000004300437308 */ /* 0x000e220000002400 */
[----:B----4-:R-:W-:Y:S01]  /*1ad70*/  FMNMX.FTZ R196, R30, R99, !PT ;  /* 0x000000631ec47209 */ /* 0x010fe20007810000 */
[C---:B------:R-:W-:Y:S01]  /*1ad80*/  FMUL.FTZ R99, R2.reuse, R100 ;  /* 0x0000006402637220 */ /* 0x040fe20000410000 */
[----:B------:R-:W-:Y:S01]  /*1ad90*/  FMNMX.FTZ R49, R31, R48, !PT ;  /* 0x000000301f317209 */ /* 0x000fe20007810000 */
[----:B------:R-:W-:Y:S01]  /*1ada0*/  FMUL.FTZ R100, R2, R101 ;  /* 0x0000006502647220 */ /* 0x000fe20000410000 */
[----:B-----5:R-:W-:-:S02]  /*1adb0*/  FMNMX.FTZ R197, R33, R196, !PT ;  /* 0x000000c421c57209 */ /* 0x020fc40007810000 */
[----:B------:R-:W-:Y:S01]  /*1adc0*/  FMNMX.FTZ R48, R32, R49, !PT ;  /* 0x0000003120307209 */ /* 0x000fe20007810000 */
[----:B------:R-:W1:Y:S01]  /*1add0*/  MUFU.TANH R66, R66 ;  /* 0x0000004200427308 */ /* 0x000e620000002400 */
[----:B------:R-:W-:Y:S02]  /*1ade0*/  FMNMX.FTZ R196, R34, R197, !PT ;  /* 0x000000c522c47209 */ /* 0x000fe40007810000 */
[----:B------:R-:W-:Y:S02]  /*1adf0*/  FMNMX.FTZ R49, R35, R48, !PT ;  /* 0x0000003023317209 */ /* 0x000fe40007810000 */
[----:B------:R-:W-:Y:S02]  /*1ae00*/  FMNMX.FTZ R101, R37, R196, !PT ;  /* 0x000000c425657209 */ /* 0x000fe40007810000 */
[----:B------:R-:W-:Y:S01]  /*1ae10*/  FMNMX.FTZ R48, R36, R49, !PT ;  /* 0x0000003124307209 */ /* 0x000fe20007810000 */
[----:B------:R-:W3:Y:S01]  /*1ae20*/  MUFU.TANH R68, R68 ;  /* 0x0000004400447308 */ /* 0x000ee20000002400 */
[----:B------:R-:W-:Y:S01]  /*1ae30*/  FMNMX.FTZ R196, R38, R101, !PT ;  /* 0x0000006526c47209 */ /* 0x000fe20007810000 */
[C---:B------:R-:W-:Y:S01]  /*1ae40*/  FMUL.FTZ R101, R2.reuse, R102 ;  /* 0x0000006602657220 */ /* 0x040fe20000410000 */
[----:B------:R-:W-:Y:S01]  /*1ae50*/  FMNMX.FTZ R49, R39, R48, !PT ;  /* 0x0000003027317209 */ /* 0x000fe20007810000 */
[----:B------:R-:W-:Y:S01]  /*1ae60*/  FMUL.FTZ R102, R2, R103 ;  /* 0x0000006702667220 */ /* 0x000fe20000410000 */
[----:B------:R-:W-:-:S02]  /*1ae70*/  FMNMX.FTZ R197, R41, R196, !PT ;  /* 0x000000c429c57209 */ /* 0x000fc40007810000 */
[----:B------:R-:W-:Y:S01]  /*1ae80*/  FMNMX.FTZ R48, R40, R49, !PT ;  /* 0x0000003128307209 */ /* 0x000fe20007810000 */
[----:B------:R-:W4:Y:S01]  /*1ae90*/  MUFU.TANH R69, R69 ;  /* 0x0000004500457308 */ /* 0x000f220000002400 */
[----:B------:R-:W-:Y:S02]  /*1aea0*/  FMNMX.FTZ R196, R42, R197, !PT ;  /* 0x000000c52ac47209 */ /* 0x000fe40007810000 */
[----:B------:R-:W-:Y:S02]  /*1aeb0*/  FMNMX.FTZ R49, R43, R48, !PT ;  /* 0x000000302b317209 */ /* 0x000fe40007810000 */
[----:B------:R-:W-:Y:S02]  /*1aec0*/  FMNMX.FTZ R103, R45, R196, !PT ;  /* 0x000000c42d677209 */ /* 0x000fe40007810000 */
[----:B------:R-:W-:Y:S01]  /*1aed0*/  FMNMX.FTZ R48, R44, R49, !PT ;  /* 0x000000312c307209 */ /* 0x000fe20007810000 */
[----:B------:R-:W5:Y:S01]  /*1aee0*/  MUFU.TANH R71, R71 ;  /* 0x0000004700477308 */ /* 0x000f620000002400 */
[----:B------:R-:W-:Y:S01]  /*1aef0*/  FMNMX.FTZ R196, R46, R103, !PT ;  /* 0x000000672ec47209 */ /* 0x000fe20007810000 */
[C---:B------:R-:W-:Y:S01]  /*1af00*/  FMUL.FTZ R103, R2.reuse, R104 ;  /* 0x0000006802677220 */ /* 0x040fe20000410000 */
[----:B------:R-:W-:Y:S01]  /*1af10*/  FMNMX.FTZ R49, R47, R48, !PT ;  /* 0x000000302f317209 */ /* 0x000fe20007810000 */
[----:B------:R-:W-:Y:S01]  /*1af20*/  FMUL.FTZ R104, R2, R105 ;  /* 0x0000006902687220 */ /* 0x000fe20000410000 */
[----:B------:R-:W-:-:S02]  /*1af30*/  FMNMX.FTZ R197, R51, R196, !PT ;  /* 0x000000c433c57209 */ /* 0x000fc40007810000 */
[----:B------:R-:W-:Y:S01]  /*1af40*/  FMNMX.FTZ R48, R50, R49, !PT ;  /* 0x0000003132307209 */ /* 0x000fe20007810000 */
[----:B------:R-:W5:Y:S01]  /*1af50*/  MUFU.TANH R70, R70 ;  /* 0x0000004600467308 */ /* 0x000f620000002400 */
        /* <DEDUP_REMOVED lines=19> */
[----:B--2---:R-:W-:Y:S01]  /*1b090*/  FMNMX.FTZ R49, R65, R48, !PT ;  /* 0x0000003041317209 */ /* 0x004fe20007810000 */
[----:B------:R-:W-:Y:S01]  /*1b0a0*/  FMUL.FTZ R108, R2, R109 ;  /* 0x0000006d026c7220 */ /* 0x000fe20000410000 */
[----:B0-----:R-:W-:-:S02]  /*1b0b0*/  FMNMX.FTZ R197, R67, R196, !PT ;  /* 0x000000c443c57209 */ /* 0x001fc40007810000 */
[----:B-1----:R-:W-:Y:S01]  /*1b0c0*/  FMNMX.FTZ R48, R66, R49, !PT ;  /* 0x0000003142307209 */ /* 0x002fe20007810000 */
[----:B------:R-:W0:Y:S01]  /*1b0d0*/  MUFU.TANH R74, R74 ;  /* 0x0000004a004a7308 */ /* 0x000e220000002400 */
[----:B---3--:R-:W-:Y:S02]  /*1b0e0*/  FMNMX.FTZ R196, R68, R197, !PT ;  /* 0x000000c544c47209 */ /* 0x008fe40007810000 */
[----:B----4-:R-:W-:Y:S02]  /*1b0f0*/  FMNMX.FTZ R49, R69, R48, !PT ;  /* 0x0000003045317209 */ /* 0x010fe40007810000 */
[----:B-----5:R-:W-:Y:S02]  /*1b100*/  FMNMX.FTZ R109, R71, R196, !PT ;  /* 0x000000c4476d7209 */ /* 0x020fe40007810000 */
[----:B------:R-:W-:Y:S01]  /*1b110*/  FMNMX.FTZ R48, R70, R49, !PT ;  /* 0x0000003146307209 */ /* 0x000fe20007810000 */
[----:B------:R-:W1:Y:S01]  /*1b120*/  MUFU.TANH R76, R76 ;  /* 0x0000004c004c7308 */ /* 0x000e620000002400 */
[----:B------:R-:W-:Y:S01]  /*1b130*/  FMNMX.FTZ R196, R72, R109, !PT ;  /* 0x0000006d48c47209 */ /* 0x000fe20007810000 */
[C---:B------:R-:W-:Y:S01]  /*1b140*/  FMUL.FTZ R109, R2.reuse, R110 ;  /* 0x0000006e026d7220 */ /* 0x040fe20000410000 */
[----:B------:R-:W-:Y:S01]  /*1b150*/  FMNMX.FTZ R49, R73, R48, !PT ;  /* 0x0000003049317209 */ /* 0x000fe20007810000 */
[----:B------:R-:W-:Y:S01]  /*1b160*/  FMUL.FTZ R110, R2, R111 ;  /* 0x0000006f026e7220 */ /* 0x000fe20000410000 */
[----:B------:R-:W-:-:S03]  /*1b170*/  FMNMX.FTZ R197, R75, R196, !PT ;  /* 0x000000c44bc57209 */ /* 0x000fc60007810000 */
        /* <DEDUP_REMOVED lines=12> */
[C---:B------:R-:W-:Y:S01]  /*1b240*/  FMUL.FTZ R111, R2.reuse, R112 ;  /* 0x00000070026f7220 */ /* 0x040fe20000410000 */
[----:B------:R-:W-:-:S05]  /*1b250*/  FMUL.FTZ R112, R2, R113 ;  /* 0x0000007102707220 */ /* 0x000fca0000410000 */
        /* <DEDUP_REMOVED lines=16> */
[C---:B------:R-:W-:Y:S01]  /*1b360*/  FMUL.FTZ R113, R2.reuse, R114 ;  /* 0x0000007202717220 */ /* 0x040fe20000410000 */
[----:B------:R-:W-:-:S05]  /*1b370*/  FMUL.FTZ R114, R2, R115 ;  /* 0x0000007302727220 */ /* 0x000fca0000410000 */
        /* <DEDUP_REMOVED lines=16> */
[C---:B------:R-:W-:Y:S01]  /*1b480*/  FMUL.FTZ R115, R2.reuse, R116 ;  /* 0x0000007402737220 */ /* 0x040fe20000410000 */
[----:B------:R-:W-:-:S05]  /*1b490*/  FMUL.FTZ R116, R2, R117 ;  /* 0x0000007502747220 */ /* 0x000fca0000410000 */
        /* <DEDUP_REMOVED lines=41> */
[----:B--2---:R-:W-:Y:S02]  /*1b730*/  FMNMX.FTZ R119, R116, R119, !PT ;  /* 0x0000007774777209 */ /* 0x004fe40007810000 */
[----:B0-----:R-:W-:-:S03]  /*1b740*/  FMNMX.FTZ R49, R117, R48, !PT ;  /* 0x0000003075317209 */ /* 0x001fc60007810000 */
[----:B------:R-:W0:Y:S01]  /*1b750*/  SHFL.BFLY PT, R48, R119, 0x2, 0x1f ;  /* 0x0c401f0077307f89 */ /* 0x000e2200000e0000 */
[----:B-1----:R-:W-:Y:S01]  /*1b760*/  FMNMX.FTZ R196, R118, R49, !PT ;  /* 0x0000003176c47209 */ /* 0x002fe20007810000 */
[----:B------:R-:W-:-:S04]  /*1b770*/  IMAD.MOV.U32 R49, RZ, RZ, -0x7fffffe0 ;  /* 0x80000020ff317424 */ /* 0x000fc800078e00ff */
[----:B------:R-:W1:Y:S01]  /*1b780*/  SHFL.BFLY PT, R199, R196, 0x2, 0x1f ;  /* 0x0c401f00c4c77f89 */ /* 0x000e6200000e0000 */
[----:B------:R-:W-:Y:S01]  /*1b790*/  R2UR UR11, R49 ;  /* 0x00000000310b72ca */ /* 0x000fe200000e0000 */
[----:B------:R-:W-:Y:S01]  /*1b7a0*/  IMAD.MOV.U32 R49, RZ, RZ, -0x7fffffe0 ;  /* 0x80000020ff317424 */ /* 0x000fe200078e00ff */
[----:B0-----:R-:W-:Y:S01]  /*1b7b0*/  FMNMX.FTZ R197, R119, R48, !PT ;  /* 0x0000003077c57209 */ /* 0x001fe20007810000 */
[----:B------:R-:W-:Y:S02]  /*1b7c0*/  VIADD R48, R14, 0x202 ;  /* 0x000002020e307836 */ /* 0x000fe40000000000 */
[----:B------:R-:W-:Y:S02]  /*1b7d0*/  IMAD.U32 R119, RZ, RZ, UR28 ;  /* 0x0000001cff777e24 */ /* 0x000fe4000f8e00ff */
[----:B------:R-:W0:Y:S01]  /*1b7e0*/  SHFL.BFLY PT, R226, R197, 0x1, 0x1f ;  /* 0x0c201f00c5e27f89 */ /* 0x000e2200000e0000 */
[----:B------:R-:W-:Y:S01]  /*1b7f0*/  R2UR UR10, R48 ;  /* 0x00000000300a72ca */ /* 0x000fe200000e0000 */
[----:B------:R-:W-:Y:S01]  /*1b800*/  VIADD R48, R14, 0x400 ;  /* 0x000004000e307836 */ /* 0x000fe20000000000 */
[----:B-1----:R-:W-:-:S05]  /*1b810*/  FMNMX.FTZ R199, R196, R199, !PT ;  /* 0x000000c7c4c77209 */ /* 0x002fca0007810000 */
[----:B------:R-:W1:Y:S06]  /*1b820*/  SHFL.BFLY PT, R198, R199, 0x1, 0x1f ;  /* 0x0c201f00c7c67f89 */ /* 0x000e6c00000e0000 */
[----:B------:R-:W-:Y:S01]  /*1b830*/  QGMMA.64x128x32.F32.E4M3.E4M3 R120, R192, gdesc[UR8], R120, gsb0 ;  /* 0x01e00008c0787df3 */ /* 0x000fe20008000878 */
[----:B------:R-:W-:Y:S02]  /*1b840*/  R2UR UR10, R48 ;  /* 0x00000000300a72ca */ /* 0x000fe400000e0000 */
[----:B------:R-:W-:Y:S02]  /*1b850*/  R2UR UR11, R49 ;  /* 0x00000000310b72ca */ /* 0x000fe400000e0000 */
[----:B0-----:R-:W-:-:S05]  /*1b860*/  FMNMX.FTZ R226, R197, R226, !PT ;  /* 0x000000e2c5e27209 */ /* 0x001fca0007810000 */
[----:B------:R-:W-:-:S04]  /*1b870*/  FADD.FTZ R48, -R226, R217 ;  /* 0x000000d9e2307221 */ /* 0x000fc80000010100 */
[----:B------:R-:W-:Y:S01]  /*1b880*/  FMUL.FTZ R48, R48, UR28 ;  /* 0x0000001c30307c20 */ /* 0x000fe20008410000 */
[----:B-1----:R-:W-:-:S05]  /*1b890*/  FMNMX.FTZ R227, R199, R198, !PT ;  /* 0x000000c6c7e37209 */ /* 0x002fca0007810000 */
[----:B------:R-:W-:Y:S01]  /*1b8a0*/  MUFU.EX2 R48, R48 ;  /* 0x0000003000307308 */ /* 0x000fe20000000800 */
[----:B------:R-:W-:-:S04]  /*1b8b0*/  FADD.FTZ R49, -R227, R222 ;  /* 0x000000dee3317221 */ /* 0x000fc80000010100 */
[----:B------:R-:W-:-:S06]  /*1b8c0*/  FMUL.FTZ R49, R49, UR28 ;  /* 0x0000001c31317c20 */ /* 0x000fcc0008410000 */
[----:B------:R-:W-:Y:S01]  /*1b8d0*/  MUFU.EX2 R49, R49 ;  /* 0x0000003100317308 */ /* 0x000fe20000000800 */
[----:B------:R-:W-:Y:S02]  /*1b8e0*/  WARPGROUP.DEPBAR.LE gsb0, 0x0 ;  /* 0x00008000000079c5 */ /* 0x000fe40000010000 */
[----:B------:R-:W-:Y:S01]  /*1b8f0*/  WARPGROUP.ARRIVE ;  /* 0x00000000000079c5 */ /* 0x000fe20000000000 */
[----:B------:R-:W-:-:S01]  /*1b900*/  FFMA.FTZ R192, R226, R119, -8 ;  /* 0xc1000000e2c07423 */ /* 0x000fc20000010077 */
[----:B------:R-:W-:-:S03]  /*1b910*/  IMAD.U32 R194, RZ, RZ, UR28 ;  /* 0x0000001cffc27e24 */ /* 0x000fc6000f8e00ff */
[--C-:B------:R-:W-:Y:S01]  /*1b920*/  FFMA.FTZ R119, R20, UR28, -R192.reuse ;  /* 0x0000001c14777c23 */ /* 0x100fe200080108c0 */
[----:B------:R-:W-:Y:S01]  /*1b930*/  QGMMA.64x128x32.F32.E4M3.E4M3 R120, R188, gdesc[UR8], R120, gsb0 ;  /* 0x01e00008bc787df3 */ /* 0x000fe20008000878 */
        /* <DEDUP_REMOVED lines=23> */
[----:B------:R-:W-:Y:S01]  /*1bab0*/  FFMA.FTZ R111, R115, UR28, -R192 ;  /* 0x0000001c736f7c23 */ /* 0x000fe200080108c0 */
[----:B------:R-:W-:-:S01]  /*1bac0*/  FFMA.FTZ R115, R227, R194, -8 ;  /* 0xc1000000e3737423 */ /* 0x000fc200000100c2 */
        /* <DEDUP_REMOVED lines=23> */
[----:B------:R-:W-:-:S01]  /*1bc40*/  FFMA.FTZ R192, R21, UR28, -R115 ;  /* 0x0000001c15c07c23 */ /* 0x000fc20008010873 */
[--C-:B------:R-:W-:Y:S01]  /*1bc50*/  FFMA.FTZ R21, R24, UR28, -R115.reuse ;  /* 0x0000001c18157c23 */ /* 0x100fe20008010873 */
[----:B------:R-:W0:Y:S01]  /*1bc60*/  MUFU.EX2 R119, R119 ;  /* 0x0000007700777308 */ /* 0x000e220000000800 */
        /* <DEDUP_REMOVED lines=17> */
[----:B0-----:R-:W-:Y:S01]  /*1bd80*/  FFMA.FTZ R5, R48, R5, R119 ;  /* 0x0000000530057223 */ /* 0x001fe20000010077 */
[----:B------:R-:W-:-:S01]  /*1bd90*/  FFMA.FTZ R57, R58, UR28, -R115 ;  /* 0x0000001c3a397c23 */ /* 0x000fc20008010873 */
[--C-:B------:R-:W-:Y:S01]  /*1bda0*/  FFMA.FTZ R58, R61, UR28, -R115.reuse ;  /* 0x0000001c3d3a7c23 */ /* 0x100fe20008010873 */
[----:B------:R-:W-:-:S01]  /*1bdb0*/  FFMA.FTZ R61, R62, UR28, -R115 ;  /* 0x0000001c3e3d7c23 */ /* 0x000fc20008010873 */
[--C-:B------:R-:W-:Y:S01]  /*1bdc0*/  FFMA.FTZ R62, R65, UR28, -R115.reuse ;  /* 0x0000001c413e7c23 */ /* 0x100fe20008010873 */
[----:B------:R-:W-:-:S01]  /*1bdd0*/  FFMA.FTZ R65, R66, UR28, -R115 ;  /* 0x0000001c42417c23 */ /* 0x000fc20008010873 */
[----:B------:R-:W0:Y:S01]  /*1bde0*/  MUFU.EX2 R21, R21 ;  /* 0x0000001500157308 */ /* 0x000e220000000800 */
[----:B-1----:R-:W-:-:S01]  /*1bdf0*/  FFMA.FTZ R4, R49, R4, R192 ;  /* 0x0000000431047223 */ /* 0x002fc200000100c0 */
[--C-:B------:R-:W-:Y:S01]  /*1be00*/  FFMA.FTZ R66, R69, UR28, -R115.reuse ;  /* 0x0000001c45427c23 */ /* 0x100fe20008010873 */
[----:B------:R-:W-:-:S01]  /*1be10*/  FFMA.FTZ R69, R70, UR28, -R115 ;  /* 0x0000001c46457c23 */ /* 0x000fc20008010873 */
[--C-:B------:R-:W-:Y:S01]  /*1be20*/  FFMA.FTZ R70, R73, UR28, -R115.reuse ;  /* 0x0000001c49467c23 */ /* 0x100fe20008010873 */
[----:B------:R-:W-:-:S01]  /*1be30*/  FFMA.FTZ R73, R74, UR28, -R115 ;  /* 0x0000001c4a497c23 */ /* 0x000fc20008010873 */
[--C-:B------:R-:W-:Y:S01]  /*1be40*/  FFMA.FTZ R74, R77, UR28, -R115.reuse ;  /* 0x0000001c4d4a7c23 */ /* 0x100fe20008010873 */
[----:B------:R-:W-:-:S01]  /*1be50*/  FFMA.FTZ R77, R78, UR28, -R115 ;  /* 0x0000001c4e4d7c23 */ /* 0x000fc20008010873 */
[----:B------:R-:W1:Y:S08]  /*1be60*/  MUFU.EX2 R15, R15 ;  /* 0x0000000f000f7308 */ /* 0x000e700000000800 */
[----:B------:R-:W3:Y:S08]  /*1be70*/  MUFU.EX2 R24, R24 ;  /* 0x0000001800187308 */ /* 0x000ef00000000800 */
[----:B------:R-:W4:Y:S08]  /*1be80*/  MUFU.EX2 R26, R26 ;  /* 0x0000001a001a7308 */ /* 0x000f300000000800 */
[----:B------:R-:W5:Y:S08]  /*1be90*/  MUFU.EX2 R27, R27 ;  /* 0x0000001b001b7308 */ /* 0x000f700000000800 */
[----:B------:R-:W5:Y:S08]  /*1bea0*/  MUFU.EX2 R25, R25 ;  /* 0x0000001900197308 */ /* 0x000f700000000800 */
[----:B------:R-:W5:Y:S08]  /*1beb0*/  MUFU.EX2 R28, R28 ;  /* 0x0000001c001c7308 */ /* 0x000f700000000800 */
[----:B------:R-:W5:Y:S08]  /*1bec0*/  MUFU.EX2 R30, R30 ;  /* 0x0000001e001e7308 */ /* 0x000f700000000800 */
[----:B------:R-:W5:Y:S01]  /*1bed0*/  MUFU.EX2 R31, R31 ;  /* 0x0000001f001f7308 */ /* 0x000f620000000800 */
[----:B------:R-:W-:-:S02]  /*1bee0*/  WARPGROUP.DEPBAR.LE gsb0, 0x0 ;  /* 0x00008000000079c5 */ /* 0x000fc40000010000 */
[----:B--2---:R-:W-:Y:S01]  /*1bef0*/  FADD.FTZ R188, R20, R5 ;  /* 0x0000000514bc7221 */ /* 0x004fe20000010000 */
[----:B0-----:R-:W-:-:S01]  /*1bf00*/  FADD.FTZ R5, R21, R4 ;  /* 0x0000000415057221 */ /* 0x001fc20000010000 */
[----:B------:R-:W-:-:S03]  /*1bf10*/  WARPGROUP.ARRIVE ;  /* 0x00000000000079c5 */ /* 0x000fc60000000000 */
[----:B------:R-:W0:Y:S01]  /*1bf20*/  MUFU.EX2 R29, R29 ;  /* 0x0000001d001d7308 */ /* 0x000e220000000800 */
[----:B-1----:R-:W-:-:S01]  /*1bf30*/  FADD.FTZ R189, R15, R188 ;  /* 0x000000bc0fbd7221 */ /* 0x002fc20000010000 */
[----:B---3--:R-:W-:-:S03]  /*1bf40*/  FADD.FTZ R4, R24, R5 ;  /* 0x0000000518047221 */ /* 0x008fc60000010000 */
[----:B----4-:R-:W-:Y:S01]  /*1bf50*/  FADD.FTZ R78, R26, R189 ;  /* 0x000000bd1a4e7221 */ /* 0x010fe20000010000 */
[----:B-----5:R-:W-:-:S02]  /*1bf60*/  FADD.FTZ R5, R27, R4 ;  /* 0x000000041b057221 */ /* 0x020fc40000010000 */
[----:B------:R-:W1:Y:S01]  /*1bf70*/  MUFU.EX2 R32, R32 ;  /* 0x0000002000207308 */ /* 0x000e620000000800 */
[----:B------:R-:W-:-:S01]  /*1bf80*/  FADD.FTZ R189, R25, R78 ;  /* 0x0000004e19bd7221 */ /* 0x000fc20000010000 */
[----:B------:R-:W-:Y:S01]  /*1bf90*/  FADD.FTZ R4, R28, R5 ;  /* 0x000000051c047221 */ /* 0x000fe20000010000 */
[----:B------:R-:W-:-:S01]  /*1bfa0*/  FFMA.FTZ R78, R81, UR28, -R115 ;  /* 0x0000001c514e7c23 */ /* 0x000fc20008010873 */
[----:B------:R-:W-:Y:S01]  /*1bfb0*/  FFMA.FTZ R81, R82, UR28, -R115 ;  /* 0x0000001c52517c23 */ /* 0x000fe20008010873 */
[----:B------:R-:W-:-:S01]  /*1bfc0*/  FADD.FTZ R188, R30, R189 ;  /* 0x000000bd1ebc7221 */ /* 0x000fc20000010000 */
[----:B------:R-:W-:Y:S02]  /*1bfd0*/  FADD.FTZ R5, R31, R4 ;  /* 0x000000041f057221 */ /* 0x000fe40000010000 */
        /* <DEDUP_REMOVED lines=10> */
[--C-:B------:R-:W-:Y:S01]  /*1c080*/  FFMA.FTZ R82, R85, UR28, -R115.reuse ;  /* 0x0000001c55527c23 */ /* 0x100fe20008010873 */
[----:B------:R-:W-:-:S05]  /*1c090*/  FFMA.FTZ R85, R86, UR28, -R115 ;  /* 0x0000001c56557c23 */ /* 0x000fca0008010873 */
        /* <DEDUP_REMOVED lines=41> */
[----:B--2---:R-:W-:-:S01]  /*1c330*/  FADD.FTZ R5, R57, R4 ;  /* 0x0000000439057221 */ /* 0x004fc20000010000 */
[----:B------:R-:W-:-:S05]  /*1c340*/  VIADD R4, R14, 0x402 ;  /* 0x000004020e047836 */ /* 0x000fca0000000000 */
[----:B------:R-:W-:Y:S01]  /*1c350*/  R2UR UR10, R4 ;  /* 0x00000000040a72ca */ /* 0x000fe200000e0000 */
        /* <DEDUP_REMOVED lines=8> */
[----:B------:R-:W-:-:S05]  /*1c3e0*/  IMAD.MOV.U32 R5, RZ, RZ, -0x7fffffe0 ;  /* 0x80000020ff057424 */ /* 0x000fca00078e00ff */
[----:B------:R-:W-:Y:S01]  /*1c3f0*/  R2UR UR11, R5 ;  /* 0x00000000050b72ca */ /* 0x000fe200000e0000 */
[----:B------:R-:W0:Y:S01]  /*1c400*/  MUFU.EX2 R64, R64 ;  /* 0x0000004000407308 */ /* 0x000e220000000800 */
[----:B-1----:R-:W-:-:S07]  /*1c410*/  FADD.FTZ R14, R60, R189 ;  /* 0x000000bd3c0e7221 */ /* 0x002fce0000010000 */
[----:B------:R-:W1:Y:S01]  /*1c420*/  MUFU.EX2 R65, R65 ;  /* 0x0000004100417308 */ /* 0x000e620000000800 */
[----:B--2---:R-:W-:-:S01]  /*1c430*/  FADD.FTZ R189, R59, R14 ;  /* 0x0000000e3bbd7221 */ /* 0x004fc20000010000 */
[----:B------:R-:W-:Y:S02]  /*1c440*/  FFMA.FTZ R14, R97, UR28, -R115 ;  /* 0x0000001c610e7c23 */ /* 0x000fe40008010873 */
[----:B------:R-:W-:Y:S04]  /*1c450*/  QGMMA.64x128x32.F32.E4M3.E4M3 R120, R184, gdesc[UR8], R120, gsb0 ;  /* 0x01e00008b8787df3 */ /* 0x000fe80008000878 */
        /* <DEDUP_REMOVED lines=19> */
[----:B------:R-:W-:Y:S01]  /*1c590*/  MUFU.EX2 R71, R71 ;  /* 0x0000004700477308 */ /* 0x000fe20000000800 */
[----:B--2---:R-:W-:-:S07]  /*1c5a0*/  FADD.FTZ R98, R72, R189 ;  /* 0x000000bd48627221 */ /* 0x004fce0000010000 */
[----:B------:R-:W1:Y:S01]  /*1c5b0*/  MUFU.EX2 R74, R74 ;  /* 0x0000004a004a7308 */ /* 0x000e620000000800 */
[----:B0-----:R-:W-:-:S07]  /*1c5c0*/  FADD.FTZ R5, R73, R4 ;  /* 0x0000000449057221 */ /* 0x001fce0000010000 */
[----:B------:R-:W-:Y:S08]  /*1c5d0*/  MUFU.EX2 R76, R76 ;  /* 0x0000004c004c7308 */ /* 0x000ff00000000800 */
[----:B------:R-:W0:Y:S01]  /*1c5e0*/  MUFU.EX2 R77, R77 ;  /* 0x0000004d004d7308 */ /* 0x000e220000000800 */
[----:B-1----:R-:W-:-:S07]  /*1c5f0*/  FADD.FTZ R4, R74, R5 ;  /* 0x000000054a047221 */ /* 0x002fce0000010000 */
[----:B------:R-:W-:Y:S08]  /*1c600*/  MUFU.EX2 R75, R75 ;  /* 0x0000004b004b7308 */ /* 0x000ff00000000800 */
[----:B------:R-:W1:Y:S01]  /*1c610*/  MUFU.EX2 R78, R78 ;  /* 0x0000004e004e7308 */ /* 0x000e620000000800 */
[----:B0-----:R-:W-:-:S07]  /*1c620*/  FADD.FTZ R5, R77, R4 ;  /* 0x000000044d057221 */ /* 0x001fce0000010000 */
[----:B------:R-:W-:Y:S08]  /*1c630*/  MUFU.EX2 R80, R80 ;  /* 0x0000005000507308 */ /* 0x000ff00000000800 */
[----:B------:R-:W0:Y:S01]  /*1c640*/  MUFU.EX2 R81, R81 ;  /* 0x0000005100517308 */ /* 0x000e220000000800 */
[----:B-1----:R-:W-:-:S07]  /*1c650*/  FADD.FTZ R4, R78, R5 ;  /* 0x000000054e047221 */ /* 0x002fce0000010000 */
[----:B------:R-:W-:Y:S08]  /*1c660*/  MUFU.EX2 R79, R79 ;  /* 0x0000004f004f7308 */ /* 0x000ff00000000800 */
[----:B------:R-:W1:Y:S01]  /*1c670*/  MUFU.EX2 R82, R82 ;  /* 0x0000005200527308 */ /* 0x000e620000000800 */
[----:B0-----:R-:W-:-:S01]  /*1c680*/  FADD.FTZ R5, R81, R4 ;  /* 0x0000000451057221 */ /* 0x001fc20000010000 */
[----:B------:R-:W-:-:S02]  /*1c690*/  WARPGROUP.DEPBAR.LE gsb0, 0x0 ;  /* 0x00008000000079c5 */ /* 0x000fc40000010000 */
[----:B------:R-:W-:-:S04]  /*1c6a0*/  FADD.FTZ R185, R71, R98 ;  /* 0x0000006247b97221 */ /* 0x000fc80000010000 */
[----:B------:R-:W0:Y:S01]  /*1c6b0*/  MUFU.EX2 R84, R84 ;  /* 0x0000005400547308 */ /* 0x000e220000000800 */
[----:B------:R-:W-:-:S04]  /*1c6c0*/  FADD.FTZ R98, R76, R185 ;  /* 0x000000b94c627221 */ /* 0x000fc80000010000 */
[----:B------:R-:W-:Y:S01]  /*1c6d0*/  FADD.FTZ R185, R75, R98 ;  /* 0x000000624bb97221 */ /* 0x000fe20000010000 */
[----:B------:R-:W-:-:S01]  /*1c6e0*/  FFMA.FTZ R98, R105, UR28, -R115 ;  /* 0x0000001c69627c23 */ /* 0x000fc20008010873 */
[----:B------:R-:W-:Y:S01]  /*1c6f0*/  FFMA.FTZ R105, R106, UR28, -R115 ;  /* 0x0000001c6a697c23 */ /* 0x000fe20008010873 */
[----:B------:R-:W2:Y:S01]  /*1c700*/  MUFU.EX2 R85, R85 ;  /* 0x0000005500557308 */ /* 0x000ea20000000800 */
[----:B------:R-:W-:-:S01]  /*1c710*/  FADD.FTZ R102, R80, R185 ;  /* 0x000000b950667221 */ /* 0x000fc20000010000 */
[----:B-1----:R-:W-:-:S03]  /*1c720*/  FADD.FTZ R4, R82, R5 ;  /* 0x0000000552047221 */ /* 0x002fc60000010000 */
[----:B------:R-:W-:-:S03]  /*1c730*/  FADD.FTZ R185, R79, R102 ;  /* 0x000000664fb97221 */ /* 0x000fc60000010000 */
[----:B------:R-:W1:Y:S01]  /*1c740*/  MUFU.EX2 R83, R83 ;  /* 0x0000005300537308 */ /* 0x000e620000000800 */
[----:B0-----:R-:W-:-:S07]  /*1c750*/  FADD.FTZ R102, R84, R185 ;  /* 0x000000b954667221 */ /* 0x001fce0000010000 */
[----:B------:R-:W0:Y:S01]  /*1c760*/  MUFU.EX2 R86, R86 ;  /* 0x0000005600567308 */ /* 0x000e220000000800 */
[----:B--2---:R-:W-:-:S07]  /*1c770*/  FADD.FTZ R5, R85, R4 ;  /* 0x0000000455057221 */ /* 0x004fce0000010000 */
[----:B------:R-:W2:Y:S01]  /*1c780*/  MUFU.EX2 R88, R88 ;  /* 0x0000005800587308 */ /* 0x000ea20000000800 */
[----:B-1----:R-:W-:-:S01]  /*1c790*/  FADD.FTZ R185, R83, R102 ;  /* 0x0000006653b97221 */ /* 0x002fc20000010000 */
[--C-:B------:R-:W-:Y:S01]  /*1c7a0*/  FFMA.FTZ R102, R109, UR28, -R115.reuse ;  /* 0x0000001c6d667c23 */ /* 0x100fe20008010873 */
[----:B------:R-:W-:-:S05]  /*1c7b0*/  FFMA.FTZ R109, R110, UR28, -R115 ;  /* 0x0000001c6e6d7c23 */ /* 0x000fca0008010873 */
        /* <DEDUP_REMOVED lines=16> */
[--C-:B------:R-:W-:Y:S01]  /*1c8c0*/  FFMA.FTZ R106, R113, UR28, -R115.reuse ;  /* 0x0000001c716a7c23 */ /* 0x100fe20008010873 */
[----:B------:R-:W-:-:S05]  /*1c8d0*/  FFMA.FTZ R113, R114, UR28, -R115 ;  /* 0x0000001c72717c23 */ /* 0x000fca0008010873 */
        /* <DEDUP_REMOVED lines=15> */
[----:B-1----:R-:W-:-:S01]  /*1c9d0*/  FADD.FTZ R5, R101, R4 ;  /* 0x0000000465057221 */ /* 0x002fc20000010000 */
[----:B------:R-:W-:-:S04]  /*1c9e0*/  @!P0 IMAD R4, R208, 0x8, R18 ;  /* 0x00000008d0048824 */ /* 0x000fc800078e0212 */
[----:B------:R-:W-:Y:S02]  /*1c9f0*/  @!P0 VIADD R4, R4, 0x28840 ;  /* 0x0002884004048836 */ /* 0x000fe40000000000 */
[----:B------:R-:W1:Y:S01]  /*1ca00*/  MUFU.EX2 R104, R104 ;  /* 0x0000006800687308 */ /* 0x000e620000000800 */
[----:B0-----:R-:W-:-:S02]  /*1ca10*/  FADD.FTZ R117, R99, R114 ;  /* 0x0000007263757221 */ /* 0x001fc40000010000 */
[----:B------:R-:W-:Y:S01]  /*1ca20*/  @!P0 PRMT R4, RZ, 0x654, R4 ;  /* 0x00000654ff048816 */ /* 0x000fe20000000004 */
[----:B------:R0:W-:Y:S06]  /*1ca30*/  BAR.ARV R232, 0x100 ;  /* 0x000400e80000751d */ /* 0x0001ec0000002000 */
[----:B------:R-:W3:Y:S01]  /*1ca40*/  MUFU.EX2 R105, R105 ;  /* 0x0000006900697308 */ /* 0x000ee20000000800 */
[----:B--2---:R-:W-:-:S01]  /*1ca50*/  FADD.FTZ R114, R98, R5 ;  /* 0x0000000562727221 */ /* 0x004fc20000010000 */
[----:B------:R2:W-:Y:S01]  /*1ca60*/  @!P0 SYNCS.ARRIVE.TRANS64.RED.A1T0 RZ, [R4+URZ], RZ ;  /* 0x000000ff04ff89a7 */ /* 0x0005e2000810043f */
[----:B-1----:R-:W-:-:S05]  /*1ca70*/  FADD.FTZ R184, R104, R117 ;  /* 0x0000007568b87221 */ /* 0x002fca0000010000 */
[----:B------:R-:W1:Y:S08]  /*1ca80*/  MUFU.EX2 R103, R103 ;  /* 0x0000006700677308 */ /* 0x000e700000000800 */
[----:B------:R-:W4:Y:S01]  /*1ca90*/  MUFU.EX2 R102, R102 ;  /* 0x0000006600667308 */ /* 0x000f220000000800 */
[----:B---3--:R-:W-:-:S07]  /*1caa0*/  FADD.FTZ R5, R105, R114 ;  /* 0x0000007269057221 */ /* 0x008fce0000010000 */
[----:B------:R-:W2:Y:S01]  /*1cab0*/  MUFU.EX2 R108, R108 ;  /* 0x0000006c006c7308 */ /* 0x000ea20000000800 */
[----:B-1----:R-:W-:-:S07]  /*1cac0*/  FADD.FTZ R117, R103, R184 ;  /* 0x000000b867757221 */ /* 0x002fce0000010000 */
        /* <DEDUP_REMOVED lines=18> */
[----:B---3--:R-:W-:-:S03]  /*1cbf0*/  FADD.FTZ R5, R116, R117 ;  /* 0x0000007574057221 */ /* 0x008fc60000010000 */
[----:B--2---:R-:W-:Y:S01]  /*1cc00*/  FADD.FTZ R4, R115, R4 ;  /* 0x0000000473047221 */ /* 0x004fe20000010000 */
[----:B0-----:R-:W-:Y:S06]  /*1cc10*/  @!P1 BRA `(.L_x_1341) ;  /* 0x0000000000049947 */ /* 0x001fec0003800000 */
[----:B------:R-:W-:Y:S01]  /*1cc20*/  BPT.TRAP 0x1 ;  /* 0x000000040000795c */ /* 0x000fe20000300000 */
.L_x_1341:
        /* <DEDUP_REMOVED lines=11> */
[-C--:B------:R-:W-:Y:S01]  /*1cce0*/  FMUL.FTZ R124, R124, R48.reuse ;  /* 0x000000307c7c7220 */ /* 0x080fe20000410000 */
        /* <DEDUP_REMOVED lines=112> */
.L_x_1331:
[----:B------:R-:W-:-:S13]  /*1d3f0*/  ISETP.GE.AND P1, PT, R3, R221, PT ;  /* 0x000000dd0300720c */ /* 0x000fda0003f26270 */
[----:B------:R-:W-:Y:S05]  /*1d400*/  @!P1 BRA `(.L_x_1343) ;  /* 0x0000005400b49947 */ /* 0x000fea0003800000 */
[----:B------:R-:W-:Y:S02]  /*1d410*/  VIADD R225, R0, 0x8 ;  /* 0x0000000800e17836 */ /* 0x000fe40000000000 */
[----:B------:R-:W-:Y:S02]  /*1d420*/  IMAD.MOV.U32 R217, RZ, RZ, R227 ;  /* 0x000000ffffd97224 */ /* 0x000fe400078e00e3 */
[----:B------:R-:W-:Y:S01]  /*1d430*/  IMAD.MOV.U32 R222, RZ, RZ, R226 ;  /* 0x000000ffffde7224 */ /* 0x000fe200078e00e2 */
[----:B------:R-:W-:Y:S01]  /*1d440*/  IADD3 R225, R225, R212, -R213 ;  /* 0x000000d4e1e17210 */ /* 0x000fe20007ffe8d5 */
[----:B------:R-:W-:Y:S02]  /*1d450*/  IMAD.MOV.U32 R232, RZ, RZ, R210 ;  /* 0x000000ffffe87224 */ /* 0x000fe400078e00d2 */
[----:B------:R-:W-:-:S07]  /*1d460*/  IMAD.MOV.U32 R224, RZ, RZ, R208 ;  /* 0x000000ffffe07224 */ /* 0x000fce00078e00d0 */
.L_x_1362:
        /* <DEDUP_REMOVED lines=11> */
.L_x_1345:
[----:B------:R-:W-:Y:S01]  /*1d520*/  IMAD R14, R208, 0x8, R18 ;  /* 0x00000008d00e7824 */ /* 0x000fe200078e0212 */
[----:B------:R-:W-:-:S04]  /*1d530*/  SHF.L.U32 R15, R210, 0x1f, RZ ;  /* 0x0000001fd20f7819 */ /* 0x000fc800000006ff */
[----:B------:R0:W1:Y:S01]  /*1d540*/  SYNCS.PHASECHK.TRANS64.TRYWAIT P2, [R14+URZ+0x28830], R15 ;  /* 0x0288300f0e0075a7 */ /* 0x000062000804017f */
[----:B------:R-:W-:Y:S05]  /*1d550*/  @!P3 BRA `(.L_x_1346) ;  /* 0x000000000004b947 */ /* 0x000fea0003800000 */
[----:B------:R-:W-:Y:S01]  /*1d560*/  BPT.TRAP 0x1 ;  /* 0x000000040000795c */ /* 0x000fe20000300000 */
.L_x_1346:
[----:B------:R-:W-:Y:S04]  /*1d570*/  BSSY B0, `(.L_x_1344) ;  /* 0x0000004000007945 */ /* 0x000fe80003800000 */
[----:B-1----:R-:W-:Y:S05]  /*1d580*/  @P2 BRA `(.L_x_1347) ;  /* 0x0000000000082947 */ /* 0x002fea0003800000 */
[----:B------:R-:W1:Y:S02]  /*1d590*/  SYNCS.PHASECHK.TRANS64.TRYWAIT P2, [R14+URZ+0x28830], R15 ;  /* 0x0288300f0e0075a7 */ /* 0x000e64000804017f */
[----:B-1----:R-:W-:Y:S05]  /*1d5a0*/  @!P2 BRA `(.L_x_1348) ;  /* 0x000000fc0028a947 */ /* 0x002fea0003800000 */
.L_x_1347:
[----:B------:R-:W-:Y:S05]  /*1d5b0*/  BSYNC B0 ;  /* 0x0000000000007941 */ /* 0x000fea0003800000 */
.L_x_1344:
        /* <DEDUP_REMOVED lines=45> */
.L_x_1350:
[----:B------:R-:W-:Y:S01]  /*1d890*/  SHF.L.U32 R14, R232, 0x1f, RZ ;  /* 0x0000001fe80e7819 */ /* 0x000fe200000006ff */
[----:B------:R-:W-:-:S04]  /*1d8a0*/  IMAD R15, R224, 0x8, R18 ;  /* 0x00000008e00f7824 */ /* 0x000fc800078e0212 */
[----:B------:R0:W1:Y:S01]  /*1d8b0*/  SYNCS.PHASECHK.TRANS64.TRYWAIT P1, [R15+URZ+0x28850], R14 ;  /* 0x0288500e0f0075a7 */ /* 0x000062000802017f */
[----:B------:R-:W-:Y:S05]  /*1d8c0*/  @!P2 BRA `(.L_x_1351) ;  /* 0x000000000004a947 */ /* 0x000fea0003800000 */
[----:B------:R-:W-:Y:S01]  /*1d8d0*/  BPT.TRAP 0x1 ;  /* 0x000000040000795c */ /* 0x000fe20000300000 */
.L_x_1351:
[----:B-1----:R-:W-:Y:S05]  /*1d8e0*/  @P1 BRA `(.L_x_1349) ;  /* 0x0000000000081947 */ /* 0x002fea0003800000 */
[----:B------:R-:W1:Y:S02]  /*1d8f0*/  SYNCS.PHASECHK.TRANS64.TRYWAIT P1, [R15+URZ+0x28850], R14 ;  /* 0x0288500e0f0075a7 */ /* 0x000e64000802017f */
[----:B-1----:R-:W-:Y:S05]  /*1d900*/  @!P1 BRA `(.L_x_1352) ;  /* 0x000000f800649947 */ /* 0x002fea0003800000 */
.L_x_1349:
        /* <DEDUP_REMOVED lines=35> */
[----:B------:R-:W-:Y:S01]  /*1db40*/  QGMMA.64x128x32.F32.E4M3.E4M3 R120, R204, gdesc[UR8], R120, gsb0 ;  /* 0x01e00008cc787df3 */ /* 0x000fe20008000878 */
[----:B------:R-:W-:Y:S01]  /*1db50*/  R2UR UR10, R20 ;  /* 0x00000000140a72ca */ /* 0x000fe200000e0000 */
[----:B------:R-:W-:Y:S01]  /*1db60*/  VIADD R20, R14, 0x200 ;  /* 0x000002000e147836 */ /* 0x000fe20000000000 */
[----:B------:R-:W-:Y:S01]  /*1db70*/  R2UR UR11, R21 ;  /* 0x00000000150b72ca */ /* 0x000fe200000e0000 */
[----:B------:R-:W-:-:S02]  /*1db80*/  IMAD.MOV.U32 R21, RZ, RZ, -0x7fffffe0 ;  /* 0x80000020ff157424 */ /* 0x000fc400078e00ff */
        /* <DEDUP_REMOVED lines=41> */
[----:B0-----:R-:W-:Y:S01]  /*1de20*/  SHF.R.U32.HI R226, RZ, 0x7, R226 ;  /* 0x00000007ffe27819 */ /* 0x001fe200000116e2 */
        /* <DEDUP_REMOVED lines=11> */
[----:B------:R-:W-:Y:S01]  /*1dee0*/  ISETP.GE.AND P1, PT, R233, 0x1, PT ;  /* 0x00000001e900780c */ /* 0x000fe20003f26270 */
[----:B------:R-:W0:Y:S08]  /*1def0*/  MUFU.TANH R15, R15 ;  /* 0x0000000f000f7308 */ /* 0x000e300000002400 */
[----:B------:R-:W1:Y:S08]  /*1df00*/  MUFU.TANH R24, R24 ;  /* 0x0000001800187308 */ /* 0x000e700000002400 */
[----:B------:R-:W2:Y:S08]  /*1df10*/  MUFU.TANH R27, R27 ;  /* 0x0000001b001b7308 */ /* 0x000eb00000002400 */
        /* <DEDUP_REMOVED lines=15> */
[----:B------:R-:W-:-:S03]  /*1e010*/  IMAD.MOV.U32 R21, RZ, RZ, -0x7fffffe0 ;  /* 0x80000020ff157424 */ /* 0x000fc600078e00ff */
        /* <DEDUP_REMOVED lines=23> */
[C---:B------:R-:W-:Y:S01]  /*1e190*/  FMUL.FTZ R20, R2.reuse, R26 ;  /* 0x0000001a02147220 */ /* 0x040fe20000410000 */
[----:B------:R-:W-:Y:S01]  /*1e1a0*/  R2UR UR11, R21 ;  /* 0x00000000150b72ca */ /* 0x000fe200000e0000 */
[C---:B------:R-:W-:Y:S01]  /*1e1b0*/  FMUL.FTZ R21, R2.reuse, R25 ;  /* 0x0000001902157220 */ /* 0x040fe20000410000 */
[C---:B------:R-:W-:Y:S01]  /*1e1c0*/  FMUL.FTZ R25, R2.reuse, R28 ;  /* 0x0000001c02197220 */ /* 0x040fe20000410000 */
[----:B------:R-:W-:Y:S01]  /*1e1d0*/  FMUL.FTZ R26, R2, R29 ;  /* 0x0000001d021a7220 */ /* 0x000fe20000410000 */
[----:B------:R-:W-:Y:S01]  /*1e1e0*/  VIADD R28, R14, 0x400 ;  /* 0x000004000e1c7836 */ /* 0x000fe20000000000 */
[----:B------:R-:W0:Y:S01]  /*1e1f0*/  MUFU.TANH R20, R20 ;  /* 0x0000001400147308 */ /* 0x000e220000002400 */
[----:B------:R-:W-:-:S07]  /*1e200*/  IMAD.MOV.U32 R29, RZ, RZ, -0x7fffffe0 ;  /* 0x80000020ff1d7424 */ /* 0x000fce00078e00ff */
        /* <DEDUP_REMOVED lines=55> */
[----:B------:R-:W-:Y:S01]  /*1e580*/  @!P0 IMAD R28, R208, 0x8, R18 ;  /* 0x00000008d01c8824 */ /* 0x000fe200078e0212 */
[----:B------:R-:W-:Y:S01]  /*1e590*/  R2UR UR11, R29 ;  /* 0x000000001d0b72ca */ /* 0x000fe200000e0000 */
[----:B------:R-:W-:Y:S01]  /*1e5a0*/  FMUL.FTZ R99, R2, R100 ;  /* 0x0000006402637220 */ /* 0x000fe20000410000 */
[----:B------:R-:W-:Y:S01]  /*1e5b0*/  IADD3 R29, -R226, 0xb, RZ ;  /* 0x0000000be21d7810 */ /* 0x000fe20007ffe1ff */
[----:B------:R-:W-:-:S02]  /*1e5c0*/  @!P0 VIADD R114, R28, 0x28840 ;  /* 0x000288401c728836 */ /* 0x000fc40000000000 */
[C---:B------:R-:W-:Y:S01]  /*1e5d0*/  FMUL.FTZ R100, R2.reuse, R103 ;  /* 0x0000006702647220 */ /* 0x040fe20000410000 */
[C---:B------:R-:W-:Y:S01]  /*1e5e0*/  FMUL.FTZ R103, R2.reuse, R106 ;  /* 0x0000006a02677220 */ /* 0x040fe20000410000 */
[C---:B------:R-:W-:Y:S01]  /*1e5f0*/  FMUL.FTZ R106, R2.reuse, R111 ;  /* 0x0000006f026a7220 */ /* 0x040fe20000410000 */
[C---:B------:R-:W-:Y:S01]  /*1e600*/  FMUL.FTZ R111, R2.reuse, R112 ;  /* 0x00000070026f7220 */ /* 0x040fe20000410000 */
[----:B------:R-:W-:Y:S01]  /*1e610*/  @!P0 PRMT R114, RZ, 0x654, R114 ;  /* 0x00000654ff728816 */ /* 0x000fe20000000072 */
        /* <DEDUP_REMOVED lines=33> */
[----:B------:R-:W-:Y:S01]  /*1e830*/  FMUL.FTZ R184, R2, R116 ;  /* 0x0000007402b87220 */ /* 0x000fe20000410000 */
[----:B------:R-:W-:Y:S01]  /*1e840*/  IMAD R116, R3, -0xc0, RZ ;  /* 0xffffff4003747824 */ /* 0x000fe200078e02ff */
[----:B------:R0:W-:Y:S06]  /*1e850*/  BAR.ARV R29, 0x100 ;  /* 0x0004001d0000751d */ /* 0x0001ec0000002000 */
[----:B------:R5:W-:Y:S01]  /*1e860*/  @!P0 SYNCS.ARRIVE.TRANS64.RED.A1T0 RZ, [R114+URZ], RZ ;  /* 0x000000ff72ff89a7 */ /* 0x000be2000810043f */
[----:B------:R-:W-:Y:S01]  /*1e870*/  IADD3 R28, R116, 0x1, R212 ;  /* 0x00000001741c7810 */ /* 0x000fe20007ffe0d4 */
[----:B------:R-:W0:Y:S01]  /*1e880*/  MUFU.TANH R184, R184 ;  /* 0x000000b800b87308 */ /* 0x000e220000002400 */
[----:B------:R-:W-:-:S03]  /*1e890*/  IMAD R115, R215, -0x2, R116 ;  /* 0xfffffffed7737824 */ /* 0x000fc600078e0274 */
[----:B------:R-:W-:Y:S02]  /*1e8a0*/  IMAD.IADD R28, R28, 0x1, -R213 ;  /* 0x000000011c1c7824 */ /* 0x000fe400078e0ad5 */
[----:B-----5:R-:W-:Y:S02]  /*1e8b0*/  FMUL.FTZ R114, R2, R119 ;  /* 0x0000007702727220 */ /* 0x020fe40000410000 */
[----:B------:R-:W-:-:S04]  /*1e8c0*/  IMAD R28, R215, -0x2, R28 ;  /* 0xfffffffed71c7824 */ /* 0x000fc800078e021c */
[----:B------:R-:W0:Y:S01]  /*1e8d0*/  MUFU.TANH R114, R114 ;  /* 0x0000007200727308 */ /* 0x000e220000002400 */
[C---:B------:R-:W-:Y:S02]  /*1e8e0*/  VIADD R187, R28.reuse, UR25 ;  /* 0x000000191cbb7c36 */ /* 0x040fe40008000000 */
[----:B------:R-:W-:Y:S02]  /*1e8f0*/  VIADD R185, R28, UR27 ;  /* 0x0000001b1cb97c36 */ /* 0x000fe40008000000 */
[C---:B------:R-:W-:Y:S02]  /*1e900*/  IMAD.IADD R119, R0.reuse, 0x1, R187 ;  /* 0x0000000100777824 */ /* 0x040fe400078e02bb */
[----:B------:R-:W-:Y:S01]  /*1e910*/  IMAD.IADD R118, R0, 0x1, R185 ;  /* 0x0000000100767824 */ /* 0x000fe200078e02b9 */
[----:B-1234-:R-:W-:Y:S06]  /*1e920*/  @!P1 BRA `(.L_x_1353) ;  /* 0x00000000005c9947 */ /* 0x01efec0003800000 */
        /* <DEDUP_REMOVED lines=8> */
[----:B0-----:R-:W-:-:S04]  /*1e9b0*/  @P1 IMAD.HI.U32 R188, R189, R28, RZ ;  /* 0x0000001cbdbc1227 */ /* 0x001fc800078e00ff */
[----:B------:R-:W-:Y:S01]  /*1e9c0*/  IMAD.MOV.U32 R28, RZ, RZ, R189 ;  /* 0x000000ffff1c7224 */ /* 0x000fe200078e00bd */
[----:B------:R-:W-:-:S04]  /*1e9d0*/  @P1 SHF.R.U32.HI R28, RZ, R29, R188 ;  /* 0x0000001dff1c1219 */ /* 0x000fc800000116bc */
[----:B------:R-:W-:Y:S01]  /*1e9e0*/  LOP3.LUT R28, RZ, R28, RZ, 0x33, !PT ;  /* 0x0000001cff1c7212 */ /* 0x000fe200078e33ff */
[----:B------:R-:W-:Y:S06]  /*1e9f0*/  BRA `(.L_x_1356) ;  /* 0x0000000000187947 */ /* 0x000fec0003800000 */
.L_x_1355:
[----:B------:R-:W-:-:S05]  /*1ea00*/  IMAD.U32 R186, RZ, RZ, UR5 ;  /* 0x00000005ffba7e24 */ /* 0x000fca000f8e00ff */
[----:B------:R-:W-:-:S13]  /*1ea10*/  ISETP.NE.AND P1, PT, R186, 0x1, PT ;  /* 0x00000001ba00780c */ /* 0x000fda0003f25270 */
[----:B0-----:R-:W0:Y:S02]  /*1ea20*/  @P1 LDC.64 R28, c[0x0][0x9e8] ;  /* 0x00027a00ff1c1b82 */ /* 0x001e240000000a00 */
[----:B0-----:R-:W-:-:S04]  /*1ea30*/  @P1 IMAD.HI.U32 R188, R189, R28, RZ ;  /* 0x0000001cbdbc1227 */ /* 0x001fc800078e00ff */
[----:B------:R-:W-:Y:S01]  /*1ea40*/  IMAD.MOV.U32 R28, RZ, RZ, R189 ;  /* 0x000000ffff1c7224 */ /* 0x000fe200078e00bd */
[----:B------:R-:W-:-:S07]  /*1ea50*/  @P1 SHF.R.U32.HI R28, RZ, R29, R188 ;  /* 0x0000001dff1c1219 */ /* 0x000fce00000116bc */
.L_x_1356:
[----:B------:R-:W-:Y:S05]  /*1ea60*/  BSYNC B0 ;  /* 0x0000000000007941 */ /* 0x000fea0003800000 */
.L_x_1354:
[----:B------:R-:W-:-:S05]  /*1ea70*/  IMAD R28, R28, R186, R115 ;  /* 0x000000ba1c1c7224 */ /* 0x000fca00078e0273 */
[----:B------:R-:W-:Y:S02]  /*1ea80*/  VIADDMNMX R119, R28, R186, R119, PT ;  /* 0x000000ba1c777246 */ /* 0x000fe40003800177 */
[----:B------:R-:W-:-:S07]  /*1ea90*/  VIMNMX R118, R118, R28, !PT ;  /* 0x0000001c76767248 */ /* 0x000fce0007fe0100 */
.L_x_1353:
        /* <DEDUP_REMOVED lines=285> */
[----:B------:R-:W-:Y:S02]  /*1fc70*/  IMAD.U32 R118, RZ, RZ, UR5 ;  /* 0x00000005ff767e24 */ /* 0x000fe4000f8e00ff */
[----:B------:R-:W-:-:S03]  /*1fc80*/  VIADD R116, R0, 0x8 ;  /* 0x0000000800747836 */ /* 0x000fc60000000000 */
[----:B------:R-:W-:Y:S02]  /*1fc90*/  ISETP.NE.AND P6, PT, R118, 0x1, PT ;  /* 0x000000017600780c */ /* 0x000fe40003fc5270 */
[----:B------:R-:W-:-:S04]  /*1fca0*/  IADD3 R116, R116, R212, -R213 ;  /* 0x000000d474747210 */ /* 0x000fc80007ffe8d5 */
[----:B------:R-:W-:-:S07]  /*1fcb0*/  LOP3.LUT R119, RZ, R116, RZ, 0x33, !PT ;  /* 0x00000074ff777212 */ /* 0x000fce00078e33ff */
[----:B------:R-:W0:Y:S02]  /*1fcc0*/  @P6 LDC.64 R14, c[0x0][0x9e8] ;  /* 0x00027a00ff0e6b82 */ /* 0x000e240000000a00 */
[----:B0-----:R-:W-:-:S05]  /*1fcd0*/  @P6 IMAD.HI.U32 R14, R119, R14, RZ ;  /* 0x0000000e770e6227 */ /* 0x001fca00078e00ff */
[----:B------:R-:W-:-:S04]  /*1fce0*/  @P6 SHF.R.U32.HI R119, RZ, R15, R14 ;  /* 0x0000000fff776219 */ /* 0x000fc8000001160e */
[----:B------:R-:W-:Y:S01]  /*1fcf0*/  LOP3.LUT R14, RZ, R119, RZ, 0x33, !PT ;  /* 0x00000077ff0e7212 */ /* 0x000fe200078e33ff */
[----:B------:R-:W-:Y:S06]  /*1fd00*/  BRA `(.L_x_1360) ;  /* 0x0000000000187947 */ /* 0x000fec0003800000 */
.L_x_1359:
[----:B------:R-:W-:-:S05]  /*1fd10*/  IMAD.U32 R118, RZ, RZ, UR5 ;  /* 0x00000005ff767e24 */ /* 0x000fca000f8e00ff */
[----:B------:R-:W-:-:S13]  /*1fd20*/  ISETP.NE.AND P6, PT, R118, 0x1, PT ;  /* 0x000000017600780c */ /* 0x000fda0003fc5270 */
[----:B------:R-:W0:Y:S02]  /*1fd30*/  @P6 LDC.64 R14, c[0x0][0x9e8] ;  /* 0x00027a00ff0e6b82 */ /* 0x000e240000000a00 */
[----:B0-----:R-:W-:-:S04]  /*1fd40*/  @P6 IMAD.HI.U32 R116, R225, R14, RZ ;  /* 0x0000000ee1746227 */ /* 0x001fc800078e00ff */
[----:B------:R-:W-:Y:S01]  /*1fd50*/  IMAD.MOV.U32 R14, RZ, RZ, R225 ;  /* 0x000000ffff0e7224 */ /* 0x000fe200078e00e1 */
[----:B------:R-:W-:-:S07]  /*1fd60*/  @P6 SHF.R.U32.HI R14, RZ, R15, R116 ;  /* 0x0000000fff0e6219 */ /* 0x000fce0000011674 */
.L_x_1360:
[----:B------:R-:W-:Y:S05]  /*1fd70*/  BSYNC B0 ;  /* 0x0000000000007941 */ /* 0x000fea0003800000 */
.L_x_1358:
[----:B------:R-:W-:-:S05]  /*1fd80*/  IMAD R14, R14, R118, R115 ;  /* 0x000000760e0e7224 */ /* 0x000fca00078e0273 */
[----:B------:R-:W-:Y:S02]  /*1fd90*/  VIADDMNMX R187, R14, R118, R187, PT ;  /* 0x000000760ebb7246 */ /* 0x000fe400038001bb */
[----:B------:R-:W-:-:S07]  /*1fda0*/  VIMNMX R185, R185, R14, !PT ;  /* 0x0000000eb9b97248 */ /* 0x000fce0007fe0100 */
.L_x_1357:
        /* <DEDUP_REMOVED lines=271> */
[----:B0-----:R-:W-:-:S01]  /*20ea0*/  FFMA.FTZ R115, R59, UR28, -R116 ;  /* 0x0000001c3b737c23 */ /* 0x001fc20008010874 */
        /* <DEDUP_REMOVED lines=10> */
[----:B------:R-:W-:-:S02]  /*20f50*/  FFMA.FTZ R28, R28, UR28, -R116 ;  /* 0x0000001c1c1c7c23 */ /* 0x000fc40008010874 */
[----:B------:R-:W-:Y:S02]  /*20f60*/  FMNMX.FTZ R118, R42, R51, !PT ;  /* 0x000000332a767209 */ /* 0x000fe40007810000 */
[----:B------:R-:W-:Y:S01]  /*20f70*/  MUFU.EX2 R14, R14 ;  /* 0x0000000e000e7308 */ /* 0x000fe20000000800 */
[----:B0-----:R-:W-:-:S01]  /*20f80*/  FFMA.FTZ R119, R63, UR28, -R116 ;  /* 0x0000001c3f777c23 */ /* 0x001fc20008010874 */
[----:B------:R-:W-:-:S04]  /*20f90*/  FMNMX.FTZ R51, R45, R118, !PT ;  /* 0x000000762d337209 */ /* 0x000fc80007810000 */
[----:B------:R-:W-:Y:S02]  /*20fa0*/  FMNMX.FTZ R118, R46, R51, !PT ;  /* 0x000000332e767209 */ /* 0x000fe40007810000 */
[----:B------:R0:W-:Y:S02]  /*20fb0*/  MUFU.EX2 R51, R115 ;  /* 0x0000007300337308 */ /* 0x0001e40000000800 */
[----:B------:R-:W-:-:S04]  /*20fc0*/  FMNMX.FTZ R55, R49, R118, !PT ;  /* 0x0000007631377209 */ /* 0x000fc80007810000 */
        /* <DEDUP_REMOVED lines=28> */
[----:B------:R-:W-:Y:S01]  /*21190*/  FMNMX.FTZ R118, R82, R71, !PT ;  /* 0x0000004752767209 */ /* 0x000fe20007810000 */
[----:B------:R-:W-:-:S01]  /*211a0*/  FFMA.FTZ R71, R79, UR28, -R116 ;  /* 0x0000001c4f477c23 */ /* 0x000fc20008010874 */
        /* <DEDUP_REMOVED lines=17> */
[----:B0-----:R-:W-:Y:S01]  /*212c0*/  FMNMX.FTZ R115, R103, R88, !PT ;  /* 0x0000005867737209 */ /* 0x001fe20007810000 */
[----:B------:R-:W-:-:S03]  /*212d0*/  FFMA.FTZ R88, R89, UR28, -R116 ;  /* 0x0000001c59587c23 */ /* 0x000fc60008010874 */
[----:B------:R-:W-:Y:S02]  /*212e0*/  FMNMX.FTZ R118, R104, R115, !PT ;  /* 0x0000007368767209 */ /* 0x000fe40007810000 */
[----:B------:R-:W-:Y:S02]  /*212f0*/  MUFU.EX2 R35, R35 ;  /* 0x0000002300237308 */ /* 0x000fe40000000800 */
[----:B------:R-:W-:Y:S01]  /*21300*/  FMNMX.FTZ R89, R105, R118, !PT ;  /* 0x0000007669597209 */ /* 0x000fe20007810000 */
[----:B------:R-:W-:-:S03]  /*21310*/  FFMA.FTZ R118, R92, UR28, -R116 ;  /* 0x0000001c5c767c23 */ /* 0x000fc60008010874 */
[----:B------:R-:W-:Y:S02]  /*21320*/  FMNMX.FTZ R92, R106, R89, !PT ;  /* 0x000000596a5c7209 */ /* 0x000fe40007810000 */
[----:B------:R0:W-:Y:S02]  /*21330*/  MUFU.EX2 R89, R118 ;  /* 0x0000007600597308 */ /* 0x0001e40000000800 */
[----:B------:R-:W-:Y:S01]  /*21340*/  FMNMX.FTZ R115, R109, R92, !PT ;  /* 0x0000005c6d737209 */ /* 0x000fe20007810000 */
[--C-:B------:R-:W-:Y:S01]  /*21350*/  FFMA.FTZ R92, R93, UR28, -R116.reuse ;  /* 0x0000001c5d5c7c23 */ /* 0x100fe20008010874 */
[----:B------:R-:W-:-:S01]  /*21360*/  FFMA.FTZ R93, R96, UR28, -R116 ;  /* 0x0000001c605d7c23 */ /* 0x000fc20008010874 */
[--C-:B------:R-:W-:Y:S01]  /*21370*/  FFMA.FTZ R96, R97, UR28, -R116.reuse ;  /* 0x0000001c61607c23 */ /* 0x100fe20008010874 */
[----:B------:R-:W-:Y:S01]  /*21380*/  FMNMX.FTZ R115, R110, R115, !PT ;  /* 0x000000736e737209 */ /* 0x000fe20007810000 */
[--C-:B------:R-:W-:Y:S01]  /*21390*/  FFMA.FTZ R97, R99, UR28, -R116.reuse ;  /* 0x0000001c63617c23 */ /* 0x100fe20008010874 */
[----:B------:R-:W-:-:S01]  /*213a0*/  FFMA.FTZ R99, R102, UR28, -R116 ;  /* 0x0000001c66637c23 */ /* 0x000fc20008010874 */
[--C-:B0-----:R-:W-:Y:S01]  /*213b0*/  FFMA.FTZ R118, R101, UR28, -R116.reuse ;  /* 0x0000001c65767c23 */ /* 0x101fe20008010874 */
[----:B------:R-:W-:Y:S01]  /*213c0*/  FMNMX.FTZ R115, R112, R115, !PT ;  /* 0x0000007370737209 */ /* 0x000fe20007810000 */
[--C-:B------:R-:W-:Y:S01]  /*213d0*/  FFMA.FTZ R101, R107, UR28, -R116.reuse ;  /* 0x0000001c6b657c23 */ /* 0x100fe20008010874 */
[----:B------:R-:W-:-:S01]  /*213e0*/  FFMA.FTZ R107, R111, UR28, -R116 ;  /* 0x0000001c6f6b7c23 */ /* 0x000fc20008010874 */
[----:B------:R-:W-:Y:S01]  /*213f0*/  FFMA.FTZ R111, R184, UR28, -R116 ;  /* 0x0000001cb86f7c23 */ /* 0x000fe20008010874 */
[----:B------:R-:W-:Y:S01]  /*21400*/  FMNMX.FTZ R115, R114, R115, !PT ;  /* 0x0000007372737209 */ /* 0x000fe20007810000 */
[----:B------:R-:W-:-:S02]  /*21410*/  IMAD.U32 R184, RZ, RZ, UR28 ;  /* 0x0000001cffb87e24 */ /* 0x000fc4000f8e00ff */
[----:B------:R-:W-:-:S01]  /*21420*/  FFMA.FTZ R102, R108, UR28, -R116 ;  /* 0x0000001c6c667c23 */ /* 0x000fc20008010874 */
[--C-:B------:R-:W-:Y:S01]  /*21430*/  FFMA.FTZ R108, R113, UR28, -R116.reuse ;  /* 0x0000001c716c7c23 */ /* 0x100fe20008010874 */
[----:B------:R-:W-:Y:S01]  /*21440*/  FSEL R113, R226, RZ, P1 ;  /* 0x000000ffe2717208 */ /* 0x000fe20000800000 */
[----:B------:R-:W0:Y:S01]  /*21450*/  SHFL.BFLY PT, R186, R115, 0x2, 0x1f ;  /* 0x0c401f0073ba7f89 */ /* 0x000e2200000e0000 */
[----:B------:R-:W-:-:S01]  /*21460*/  FFMA.FTZ R116, R117, UR28, -R116 ;  /* 0x0000001c75747c23 */ /* 0x000fc20008010874 */
[----:B------:R-:W-:Y:S02]  /*21470*/  MUFU.EX2 R44, R44 ;  /* 0x0000002c002c7308 */ /* 0x000fe40000000800 */
[----:B------:R-:W-:-:S04]  /*21480*/  FADD.FTZ R113, -R113, R222 ;  /* 0x000000de71717221 */ /* 0x000fc80000010100 */
[----:B------:R-:W-:Y:S02]  /*21490*/  FMUL.FTZ R113, R113, UR28 ;  /* 0x0000001c71717c20 */ /* 0x000fe40008410000 */
[----:B------:R-:W-:Y:S08]  /*214a0*/  MUFU.EX2 R39, R39 ;  /* 0x0000002700277308 */ /* 0x000ff00000000800 */
[----:B------:R-:W1:Y:S01]  /*214b0*/  MUFU.EX2 R113, R113 ;  /* 0x0000007100717308 */ /* 0x000e620000000800 */
        /* <DEDUP_REMOVED lines=8> */
[----:B------:R-:W-:-:S01]  /*21540*/  FFMA.FTZ R115, R227, R184, -8 ;  /* 0xc1000000e3737423 */ /* 0x000fc200000100b8 */
[----:B-1----:R-:W-:Y:S01]  /*21550*/  FFMA.FTZ R184, R113, R5, R14 ;  /* 0x0000000571b87223 */ /* 0x002fe2000001000e */
[----:B------:R-:W-:Y:S03]  /*21560*/  MUFU.EX2 R64, R64 ;  /* 0x0000004000407308 */ /* 0x000fe60000000800 */
[----:B------:R-:W-:Y:S01]  /*21570*/  FSEL R115, R115, RZ, P1 ;  /* 0x000000ff73737208 */ /* 0x000fe20000800000 */
[----:B------:R-:W-:-:S04]  /*21580*/  FADD.FTZ R184, R15, R184 ;  /* 0x000000b80fb87221 */ /* 0x000fc80000010000 */
        /* <DEDUP_REMOVED lines=22> */
[----:B------:R-:W-:Y:S01]  /*216f0*/  FSEL R66, R227, RZ, P1 ;  /* 0x000000ffe3427208 */ /* 0x000fe20000800000 */
[----:B------:R-:W-:Y:S01]  /*21700*/  MUFU.EX2 R117, R117 ;  /* 0x0000007500757308 */ /* 0x000fe20000000800 */
[----:B------:R-:W-:-:S01]  /*21710*/  FADD.FTZ R119, R21, R184 ;  /* 0x000000b815777221 */ /* 0x000fc20000010000 */
[--C-:B------:R-:W-:Y:S01]  /*21720*/  FFMA.FTZ R69, R69, UR28, -R115.reuse ;  /* 0x0000001c45457c23 */ /* 0x100fe20008010873 */
[----:B------:R-:W-:-:S01]  /*21730*/  FFMA.FTZ R70, R70, UR28, -R115 ;  /* 0x0000001c46467c23 */ /* 0x000fc20008010873 */
[----:B------:R-:W-:Y:S01]  /*21740*/  FADD.FTZ R66, -R66, R217 ;  /* 0x000000d942427221 */ /* 0x000fe20000010100 */
[----:B------:R-:W-:-:S01]  /*21750*/  FADD.FTZ R184, R26, R119 ;  /* 0x000000771ab87221 */ /* 0x000fc20000010000 */
[--C-:B------:R-:W-:Y:S01]  /*21760*/  FFMA.FTZ R73, R73, UR28, -R115.reuse ;  /* 0x0000001c49497c23 */ /* 0x100fe20008010873 */
[----:B------:R-:W-:-:S01]  /*21770*/  FFMA.FTZ R74, R74, UR28, -R115 ;  /* 0x0000001c4a4a7c23 */ /* 0x000fc20008010873 */
[----:B------:R-:W-:Y:S01]  /*21780*/  FMUL.FTZ R66, R66, UR28 ;  /* 0x0000001c42427c20 */ /* 0x000fe20008410000 */
[----:B------:R-:W-:Y:S01]  /*21790*/  MUFU.EX2 R20, R20 ;  /* 0x0000001400147308 */ /* 0x000fe20000000800 */
[----:B------:R-:W-:-:S01]  /*217a0*/  FADD.FTZ R119, R25, R184 ;  /* 0x000000b819777221 */ /* 0x000fc20000010000 */
[--C-:B------:R-:W-:Y:S01]  /*217b0*/  FFMA.FTZ R77, R77, UR28, -R115.reuse ;  /* 0x0000001c4d4d7c23 */ /* 0x100fe20008010873 */
[----:B------:R-:W-:-:S01]  /*217c0*/  FFMA.FTZ R78, R78, UR28, -R115 ;  /* 0x0000001c4e4e7c23 */ /* 0x000fc20008010873 */
[----:B------:R-:W-:Y:S01]  /*217d0*/  FFMA.FTZ R81, R81, UR28, -R115 ;  /* 0x0000001c51517c23 */ /* 0x000fe20008010873 */
[----:B------:R-:W-:-:S01]  /*217e0*/  FADD.FTZ R184, R32, R119 ;  /* 0x0000007720b87221 */ /* 0x000fc20000010000 */
[--C-:B------:R-:W-:Y:S01]  /*217f0*/  FFMA.FTZ R82, R82, UR28, -R115.reuse ;  /* 0x0000001c52527c23 */ /* 0x100fe20008010873 */
[----:B------:R-:W-:-:S01]  /*21800*/  FFMA.FTZ R83, R83, UR28, -R115 ;  /* 0x0000001c53537c23 */ /* 0x000fc20008010873 */
[----:B------:R-:W0:Y:S01]  /*21810*/  MUFU.EX2 R66, R66 ;  /* 0x0000004200427308 */ /* 0x000e220000000800 */
[----:B------:R-:W-:-:S04]  /*21820*/  FADD.FTZ R119, R29, R184 ;  /* 0x000000b81d777221 */ /* 0x000fc80000010000 */
[----:B------:R-:W-:-:S03]  /*21830*/  FADD.FTZ R184, R36, R119 ;  /* 0x0000007724b87221 */ /* 0x000fc60000010000 */
[----:B------:R-:W1:Y:S01]  /*21840*/  MUFU.EX2 R24, R24 ;  /* 0x0000001800187308 */ /* 0x000e620000000800 */
[----:B------:R-:W-:-:S01]  /*21850*/  FADD.FTZ R119, R31, R184 ;  /* 0x000000b81f777221 */ /* 0x000fc20000010000 */
[----:B------:R-:W-:-:S03]  /*21860*/  FFMA.FTZ R184, R85, UR28, -R115 ;  /* 0x0000001c55b87c23 */ /* 0x000fc60008010873 */
[----:B------:R-:W-:-:S03]  /*21870*/  FADD.FTZ R186, R40, R119 ;  /* 0x0000007728ba7221 */ /* 0x000fc60000010000 */
[----:B------:R-:W2:Y:S01]  /*21880*/  MUFU.EX2 R27, R27 ;  /* 0x0000001b001b7308 */ /* 0x000ea20000000800 */
[----:B0-----:R-:W-:-:S01]  /*21890*/  FFMA.FTZ R5, R66, R4, R117 ;  /* 0x0000000442057223 */ /* 0x001fc20000010075 */
[----:B------:R-:W-:-:S03]  /*218a0*/  FADD.FTZ R85, R35, R186 ;  /* 0x000000ba23557221 */ /* 0x000fc60000010000 */
[----:B------:R-:W-:Y:S01]  /*218b0*/  FADD.FTZ R5, R20, R5 ;  /* 0x0000000514057221 */ /* 0x000fe20000010000 */
[----:B------:R-:W-:-:S01]  /*218c0*/  FADD.FTZ R186, R44, R85 ;  /* 0x000000552cba7221 */ /* 0x000fc20000010000 */
[----:B------:R-:W-:Y:S01]  /*218d0*/  FFMA.FTZ R85, R86, UR28, -R115 ;  /* 0x0000001c56557c23 */ /* 0x000fe20008010873 */
[----:B------:R-:W0:Y:S01]  /*218e0*/  MUFU.EX2 R30, R30 ;  /* 0x0000001e001e7308 */ /* 0x000e220000000800 */
[----:B-1----:R-:W-:-:S01]  /*218f0*/  FADD.FTZ R4, R24, R5 ;  /* 0x0000000518047221 */ /* 0x002fc20000010000 */
[----:B------:R-:W-:Y:S01]  /*21900*/  FADD.FTZ R119, R39, R186 ;  /* 0x000000ba27777221 */ /* 0x000fe20000010000 */
[----:B------:R-:W-:-:S03]  /*21910*/  FFMA.FTZ R86, R87, UR28, -R115 ;  /* 0x0000001c57567c23 */ /* 0x000fc60008010873 */
[----:B------:R-:W-:Y:S02]  /*21920*/  FADD.FTZ R186, R48, R119 ;  /* 0x0000007730ba7221 */ /* 0x000fe40000010000 */
[----:B------:R-:W1:Y:S01]  /*21930*/  MUFU.EX2 R33, R33 ;  /* 0x0000002100217308 */ /* 0x000e620000000800 */
[----:B--2---:R-:W-:-:S01]  /*21940*/  FADD.FTZ R5, R27, R4 ;  /* 0x000000041b057221 */ /* 0x004fc20000010000 */
[----:B------:R-:W-:-:S04]  /*21950*/  FADD.FTZ R87, R43, R186 ;  /* 0x000000ba2b577221 */ /* 0x000fc80000010000 */
[----:B------:R-:W-:Y:S01]  /*21960*/  FADD.FTZ R186, R52, R87 ;  /* 0x0000005734ba7221 */ /* 0x000fe20000010000 */
[----:B------:R-:W-:-:S01]  /*21970*/  FFMA.FTZ R87, R90, UR28, -R115 ;  /* 0x0000001c5a577c23 */ /* 0x000fc20008010873 */
[----:B------:R-:W2:Y:S01]  /*21980*/  MUFU.EX2 R34, R34 ;  /* 0x0000002200227308 */ /* 0x000ea20000000800 */
[----:B0-----:R-:W-:-:S01]  /*21990*/  FADD.FTZ R4, R30, R5 ;  /* 0x000000051e047221 */ /* 0x001fc20000010000 */
[----:B------:R-:W-:Y:S01]  /*219a0*/  FADD.FTZ R119, R47, R186 ;  /* 0x000000ba2f777221 */ /* 0x000fe20000010000 */
[----:B------:R-:W-:-:S03]  /*219b0*/  FFMA.FTZ R90, R91, UR28, -R115 ;  /* 0x0000001c5b5a7c23 */ /* 0x000fc60008010873 */
[----:B------:R-:W-:Y:S02]  /*219c0*/  FADD.FTZ R186, R56, R119 ;  /* 0x0000007738ba7221 */ /* 0x000fe40000010000 */
[----:B------:R-:W0:Y:S01]  /*219d0*/  MUFU.EX2 R37, R37 ;  /* 0x0000002500257308 */ /* 0x000e220000000800 */
[----:B-1----:R-:W-:-:S01]  /*219e0*/  FADD.FTZ R5, R33, R4 ;  /* 0x0000000421057221 */ /* 0x002fc20000010000 */
[----:B------:R-:W-:-:S04]  /*219f0*/  FADD.FTZ R91, R51, R186 ;  /* 0x000000ba335b7221 */ /* 0x000fc80000010000 */
[----:B------:R-:W-:Y:S01]  /*21a00*/  FADD.FTZ R186, R60, R91 ;  /* 0x0000005b3cba7221 */ /* 0x000fe20000010000 */
[----:B------:R-:W-:-:S01]  /*21a10*/  FFMA.FTZ R91, R94, UR28, -R115 ;  /* 0x0000001c5e5b7c23 */ /* 0x000fc20008010873 */
[----:B------:R-:W1:Y:S01]  /*21a20*/  MUFU.EX2 R38, R38 ;  /* 0x0000002600267308 */ /* 0x000e620000000800 */
[----:B--2---:R-:W-:-:S01]  /*21a30*/  FADD.FTZ R4, R34, R5 ;  /* 0x0000000522047221 */ /* 0x004fc20000010000 */
[----:B------:R-:W-:Y:S01]  /*21a40*/  FADD.FTZ R119, R55, R186 ;  /* 0x000000ba37777221 */ /* 0x000fe20000010000 */
[----:B------:R-:W-:-:S03]  /*21a50*/  FFMA.FTZ R94, R95, UR28, -R115 ;  /* 0x0000001c5f5e7c23 */ /* 0x000fc60008010873 */
        /* <DEDUP_REMOVED lines=29> */
[----:B------:R-:W-:-:S06]  /*21c30*/  FADD.FTZ R5, R59, R186 ;  /* 0x000000ba3b057221 */ /* 0x000fcc0000010000 */
        /* <DEDUP_REMOVED lines=8> */
[----:B--2---:R-:W-:-:S01]  /*21cc0*/  FADD.FTZ R186, R70, R95 ;  /* 0x0000005f46ba7221 */ /* 0x004fc20000010000 */
[--C-:B------:R-:W-:Y:S01]  /*21cd0*/  FFMA.FTZ R95, R98, UR28, -R115.reuse ;  /* 0x0000001c625f7c23 */ /* 0x100fe20008010873 */
[----:B------:R-:W-:-:S01]  /*21ce0*/  FFMA.FTZ R98, R100, UR28, -R115 ;  /* 0x0000001c64627c23 */ /* 0x000fc20008010873 */
[----:B------:R-:W-:-:S04]  /*21cf0*/  FFMA.FTZ R100, R103, UR28, -R115 ;  /* 0x0000001c67647c23 */ /* 0x000fc80008010873 */
        /* <DEDUP_REMOVED lines=98> */
.L_x_1361:
        /* <DEDUP_REMOVED lines=15> */
[-C--:B------:R-:W-:Y:S01]  /*22410*/  FMUL.FTZ R128, R128, R113.reuse ;  /* 0x0000007180807220 */ /* 0x080fe20000410000 */
[----:B------:R-:W-:Y:S01]  /*22420*/  F2FP.SATFINITE.E4M3.F32.PACK_AB_MERGE_C R42, R45, R42, RZ ;  /* 0x0000002a2d2a723e */ /* 0x000fe200048070ff */
[----:B------:R-:W-:Y:S01]  /*22430*/  FMUL.FTZ R129, R129, R113 ;  /* 0x0000007181817220 */ /* 0x000fe20000410000 */
[----:B------:R-:W-:Y:S01]  /*22440*/  F2FP.SATFINITE.E4M3.F32.PACK_AB_MERGE_C R43, R52, R43, RZ ;  /* 0x0000002b342b723e */ /* 0x000fe200048070ff */
[----:B------:R0:W-:Y:S01]  /*22450*/  SYNCS.ARRIVE.TRANS64.RED.A1T0 RZ, [R14+URZ], RZ ;  /* 0x000000ff0eff79a7 */ /* 0x0001e2000810043f */
        /* <DEDUP_REMOVED lines=104> */
.L_x_1343:
[----:B------:R-:W-:Y:S01]  /*22ae0*/  ISETP.NE.AND P1, PT, R237, 0x3, PT ;  /* 0x00000003ed00780c */ /* 0x000fe20003f25270 */
[----:B------:R-:W-:Y:S05]  /*22af0*/  WARPSYNC.ALL ;  /* 0x0000000000007948 */ /* 0x000fea0003800000 */
[----:B------:R-:W-:Y:S07]  /*22b00*/  BAR.ARV 0x8, 0x120 ;  /* 0x0204800000007b1d */ /* 0x000fee0000002000 */
[----:B------:R-:W-:Y:S05]  /*22b10*/  @!P1 BRA `(.L_x_1363) ;  /* 0x0000000000049947 */ /* 0x000fea0003800000 */
[----:B------:R-:W-:Y:S01]  /*22b20*/  BPT.TRAP 0x1 ;  /* 0x000000040000795c */ /* 0x000fe20000300000 */
.L_x_1363:
[----:B------:R-:W-:Y:S01]  /*22b30*/  IMAD R11, R208, 0x8, R18 ;  /* 0x00000008d00b7824 */ /* 0x000fe200078e0212 */
[----:B------:R-:W-:-:S04]  /*22b40*/  SHF.L.U32 R0, R210, 0x1f, RZ ;  /* 0x0000001fd2007819 */ /* 0x000fc800000006ff */
[----:B------:R0:W1:Y:S01]  /*22b50*/  SYNCS.PHASECHK.TRANS64.TRYWAIT P0, [R11+URZ+0x28850], R0 ;  /* 0x028850000b0075a7 */ /* 0x000062000800017f */
[----:B------:R-:W-:Y:S05]  /*22b60*/  @!P1 BRA `(.L_x_1364) ;  /* 0x0000000000049947 */ /* 0x000fea0003800000 */
[----:B------:R-:W-:Y:S01]  /*22b70*/  BPT.TRAP 0x1 ;  /* 0x000000040000795c */ /* 0x000fe20000300000 */
.L_x_1364:
[----:B------:R-:W-:-:S05]  /*22b80*/  VIADD R18, R18, 0x400 ;  /* 0x0000040012127836 */ /* 0x000fca0000000000 */
[----:B------:R-:W-:-:S04]  /*22b90*/  SHF.R.U32.HI R18, RZ, 0x4, R18 ;  /* 0x00000004ff127819 */ /* 0x000fc80000011612 */
[----:B------:R-:W-:-:S04]  /*22ba0*/  LOP3.LUT R18, R18, 0x3fff, RZ, 0xc0, !PT ;  /* 0x00003fff12127812 */ /* 0x000fc800078ec0ff */
[----:B------:R-:W-:Y:S01]  /*22bb0*/  LOP3.LUT R3, R18, 0x10000, RZ, 0xfc, !PT ;  /* 0x0001000012037812 */ /* 0x000fe200078efcff */
[----:B-1----:R-:W-:Y:S06]  /*22bc0*/  @P0 BRA `(.L_x_1365) ;  /* 0x0000000000080947 */ /* 0x002fec0003800000 */
[----:B------:R-:W1:Y:S02]  /*22bd0*/  SYNCS.PHASECHK.TRANS64.TRYWAIT P0, [R11+URZ+0x28850], R0 ;  /* 0x028850000b0075a7 */ /* 0x000e64000800017f */
[----:B-1----:R-:W-:Y:S05]  /*22be0*/  @!P0 BRA `(.L_x_1366) ;  /* 0x000000a400c08947 */ /* 0x002fea0003800000 */
.L_x_1365:
        /* <DEDUP_REMOVED lines=9> */
[----:B------:R-:W-:-:S04]  /*22c80*/  ISETP.NE.U32.AND P0, PT, RZ, UR4, PT ;  /* 0x00000004ff007c0c */ /* 0x000fc8000bf05070 */
[----:B------:R-:W-:-:S07]  /*22c90*/  ISETP.NE.AND.EX P0, PT, RZ, UR5, PT, P0 ;  /* 0x00000005ff007c0c */ /* 0x000fce000bf05300 */
[----:B------:R-:W-:Y:S01]  /*22ca0*/  QGMMA.64x128x32.F32.E4M3.E4M3 R120, R204, gdesc[UR4], R120, gsb0 ;  /* 0x01e00004cc787df3 */ /* 0x000fe20008000878 */
[----:B------:R-:W-:Y:S01]  /*22cb0*/  R2UR UR6, R6 ;  /* 0x00000000060672ca */ /* 0x000fe200000e0000 */
[----:B------:R-:W-:Y:S01]  /*22cc0*/  VIADD R6, R2, 0x200 ;  /* 0x0000020002067836 */ /* 0x000fe20000000000 */
[----:B------:R-:W-:Y:S01]  /*22cd0*/  R2UR UR7, R7 ;  /* 0x00000000070772ca */ /* 0x000fe200000e0000 */
[----:B------:R-:W-:Y:S02]  /*22ce0*/  IMAD.MOV.U32 R7, RZ, RZ, -0x7fffffe0 ;  /* 0x80000020ff077424 */ /* 0x000fe400078e00ff */
[----:B------:R-:W2:Y:S01]  /*22cf0*/  @P0 LDC.64 R8, c[0x0][0x9d0] ;  /* 0x00027400ff080b82 */ /* 0x000ea20000000a00 */
[----:B------:R-:W-:Y:S02]  /*22d00*/  @P0 SHF.R.S32.HI R3, RZ, 0x1f, R219 ;  /* 0x0000001fff030819 */ /* 0x000fe400000114db */
[----:B------:R-:W-:Y:S01]  /*22d10*/  @P0 SHF.R.S32.HI R13, RZ, 0x1f, R229 ;  /* 0x0000001fff0d0819 */ /* 0x000fe200000114e5 */
[----:B------:R-:W-:-:S02]  /*22d20*/  WARPGROUP.DEPBAR.LE gsb0, 0x0 ;  /* 0x00008000000079c5 */ /* 0x000fc40000010000 */
[----:B------:R-:W-:-:S06]  /*22d30*/  WARPGROUP.ARRIVE ;  /* 0x00000000000079c5 */ /* 0x000fcc0000000000 */
[----:B------:R-:W-:Y:S01]  /*22d40*/  QGMMA.64x128x32.F32.E4M3.E4M3 R120, R200, gdesc[UR4], R120, gsb0 ;  /* 0x01e00004c8787df3 */ /* 0x000fe20008000878 */
[----:B------:R-:W-:Y:S02]  /*22d50*/  R2UR UR6, R6 ;  /* 0x00000000060672ca */ /* 0x000fe400000e0000 */
[----:B------:R-:W-:Y:S02]  /*22d60*/  R2UR UR7, R7 ;  /* 0x00000000070772ca */ /* 0x000fe400000e0000 */
[----:B------:R-:W0:Y:S02]  /*22d70*/  @P0 LDC.64 R6, c[0x0][0x9c8] ;  /* 0x00027200ff060b82 */ /* 0x000e240000000a00 */
[----:B01----:R-:W-:-:S04]  /*22d80*/  @P0 IMAD R0, R3, R6, RZ ;  /* 0x0000000603000224 */ /* 0x003fc800078e02ff */
[C---:B------:R-:W-:Y:S02]  /*22d90*/  @P0 IMAD R3, R219.reuse, R7, R0 ;  /* 0x00000007db030224 */ /* 0x040fe400078e0200 */
[----:B------:R-:W-:-:S04]  /*22da0*/  @P0 IMAD.WIDE.U32 R6, R219, R6, RZ ;  /* 0x00000006db060225 */ /* 0x000fc800078e00ff */
[-C--:B--2---:R-:W-:Y:S02]  /*22db0*/  @P0 IMAD R0, R13, R8.reuse, RZ ;  /* 0x000000080d000224 */ /* 0x084fe400078e02ff */
[----:B------:R-:W-:Y:S02]  /*22dc0*/  @P0 IMAD.IADD R7, R7, 0x1, R3 ;  /* 0x0000000107070824 */ /* 0x000fe400078e0203 */
[C---:B------:R-:W-:Y:S02]  /*22dd0*/  @P0 IMAD R3, R229.reuse, R9, R0 ;  /* 0x00000009e5030224 */ /* 0x040fe400078e0200 */
[----:B------:R-:W-:-:S04]  /*22de0*/  @P0 IMAD.WIDE.U32 R6, R229, R8, R6 ;  /* 0x00000008e5060225 */ /* 0x000fc800078e0006 */
[----:B------:R-:W-:Y:S01]  /*22df0*/  @P0 IMAD.IADD R3, R7, 0x1, R3 ;  /* 0x0000000107030824 */ /* 0x000fe200078e0203 */
[C---:B------:R-:W-:Y:S01]  /*22e00*/  @P0 LEA R8, P1, R6.reuse, UR4, 0x2 ;  /* 0x0000000406080c11 */ /* 0x040fe2000f8210ff */
[----:B------:R-:W-:Y:S02]  /*22e10*/  WARPGROUP.DEPBAR.LE gsb0, 0x0 ;  /* 0x00008000000079c5 */ /* 0x000fe40000010000 */
[----:B------:R-:W-:Y:S01]  /*22e20*/  WARPGROUP.ARRIVE ;  /* 0x00000000000079c5 */ /* 0x000fe20000000000 */
[----:B------:R-:W-:Y:S01]  /*22e30*/  @P0 LEA.HI.X R9, R6, UR5, R3, 0x2, P1 ;  /* 0x0000000506090c11 */ /* 0x000fe200088f1403 */
[----:B------:R-:W-:Y:S02]  /*22e40*/  VIADD R6, R2, 0x202 ;  /* 0x0000020202067836 */ /* 0x000fe40000000000 */
[----:B------:R-:W-:Y:S02]  /*22e50*/  IMAD.MOV.U32 R0, RZ, RZ, 0x3f800000 ;  /* 0x3f800000ff007424 */ /* 0x000fe400078e00ff */
[----:B------:R-:W-:Y:S01]  /*22e60*/  QGMMA.64x128x32.F32.E4M3.E4M3 R120, R196, gdesc[UR4], R120, gsb0 ;  /* 0x01e00004c4787df3 */ /* 0x000fe20008000878 */
[----:B------:R-:W-:Y:S01]  /*22e70*/  IMAD.MOV.U32 R7, RZ, RZ, -0x7fffffe0 ;  /* 0x80000020ff077424 */ /* 0x000fe200078e00ff */
[----:B------:R-:W-:-:S02]  /*22e80*/  R2UR UR6, R6 ;  /* 0x00000000060672ca */ /* 0x000fc400000e0000 */
[----:B------:R0:W2:Y:S02]  /*22e90*/  @P0 LDG.E R0, desc[UR38][R8.64] ;  /* 0x0000002608000981 */ /* 0x0000a4000c1e1900 */
[----:B------:R-:W-:Y:S01]  /*22ea0*/  R2UR UR7, R7 ;  /* 0x00000000070772ca */ /* 0x000fe200000e0000 */
[----:B------:R-:W-:Y:S02]  /*22eb0*/  VIADD R6, R2, 0x400 ;  /* 0x0000040002067836 */ /* 0x000fe40000000000 */
[----:B------:R-:W-:Y:S01]  /*22ec0*/  IMAD.MOV.U32 R7, RZ, RZ, -0x7fffffe0 ;  /* 0x80000020ff077424 */ /* 0x000fe200078e00ff */
[----:B------:R-:W-:Y:S02]  /*22ed0*/  WARPGROUP.DEPBAR.LE gsb0, 0x0 ;  /* 0x00008000000079c5 */ /* 0x000fe40000010000 */
[----:B------:R-:W-:-:S07]  /*22ee0*/  WARPGROUP.ARRIVE ;  /* 0x00000000000079c5 */ /* 0x000fce0000000000 */
        /* <DEDUP_REMOVED lines=30> */
[----:B------:R-:W0:Y:S01]  /*230d0*/  @P1 MUFU.LG2 R2, R10 ;  /* 0x0000000a00021308 */ /* 0x000e220000000c00 */
[----:B------:R-:W-:-:S07]  /*230e0*/  ISETP.NE.AND P3, PT, R237, 0x3, PT ;  /* 0x00000003ed00780c */ /* 0x000fce0003f65270 */
[----:B------:R-:W1:Y:S08]  /*230f0*/  @P2 MUFU.LG2 R4, R12 ;  /* 0x0000000c00042308 */ /* 0x000e700000000c00 */
[----:B------:R-:W3:Y:S01]  /*23100*/  @P0 MUFU.RCP R7, R9 ;  /* 0x0000000900070308 */ /* 0x000ee20000001000 */
[----:B------:R-:W-:Y:S02]  /*23110*/  IMAD.U32 R5, RZ, RZ, UR28 ;  /* 0x0000001cff057e24 */ /* 0x000fe4000f8e00ff */
[----:B------:R-:W-:-:S02]  /*23120*/  IMAD.U32 R13, RZ, RZ, UR28 ;  /* 0x0000001cff0d7e24 */ /* 0x000fc4000f8e00ff */
        /* <DEDUP_REMOVED lines=8> */
[-C--:B--2---:R-:W-:Y:S01]  /*231b0*/  FMUL.FTZ R3, R3, R0.reuse ;  /* 0x0000000003037220 */ /* 0x084fe20000410000 */
[----:B---3--:R-:W-:Y:S01]  /*231c0*/  FMUL.FTZ R2, R7, R0 ;  /* 0x0000000007027220 */ /* 0x008fe20000410000 */
[----:B------:R-:W-:-:S02]  /*231d0*/  WARPGROUP.DEPBAR.LE gsb0, 0x0 ;  /* 0x00008000000079c5 */ /* 0x000fc40000010000 */
[----:B------:R-:W-:Y:S05]  /*231e0*/  @!P3 BRA `(.L_x_1367) ;  /* 0x000000000004b947 */ /* 0x000fea0003800000 */
[----:B------:R-:W-:Y:S01]  /*231f0*/  BPT.TRAP 0x1 ;  /* 0x000000040000795c */ /* 0x000fe20000300000 */
.L_x_1367:
[----:B------:R-:W-:Y:S02]  /*23200*/  VIADD R0, R11, 0x28860 ;  /* 0x000288600b007836 */ /* 0x000fe40000000000 */
[-C--:B------:R-:W-:Y:S01]  /*23210*/  FMUL.FTZ R41, R120, R3.reuse ;  /* 0x0000000378297220 */ /* 0x080fe20000410000 */
[----:B------:R-:W-:Y:S02]  /*23220*/  IMAD.U32 R5, RZ, RZ, UR40 ;  /* 0x00000028ff057e24 */ /* 0x000fe4000f8e00ff */
[-C--:B------:R-:W-:Y:S01]  /*23230*/  FMUL.FTZ R40, R121, R3.reuse ;  /* 0x0000000379287220 */ /* 0x080fe20000410000 */
[----:B------:R-:W-:Y:S02]  /*23240*/  VIADD R208, R208, 0x1 ;  /* 0x00000001d0d07836 */ /* 0x000fe40000000000 */
[-C--:B------:R-:W-:Y:S01]  /*23250*/  FMUL.FTZ R124, R124, R3.reuse ;  /* 0x000000037c7c7220 */ /* 0x080fe20000410000 */
[-C--:B------:R-:W-:Y:S01]  /*23260*/  FMUL.FTZ R125, R125, R3.reuse ;  /* 0x000000037d7d7220 */ /* 0x080fe20000410000 */
[----:B------:R-:W-:Y:S01]  /*23270*/  PRMT R0, R5, 0x654, R0 ;  /* 0x0000065405007816 */ /* 0x000fe20000000000 */
[-C--:B------:R-:W-:Y:S01]  /*23280*/  FMUL.FTZ R37, R128, R3.reuse ;  /* 0x0000000380257220 */ /* 0x080fe20000410000 */
[----:B------:R-:W-:Y:S01]  /*23290*/  ISETP.NE.AND P1, PT, R208, 0x2, PT ;  /* 0x00000002d000780c */ /* 0x000fe20003f25270 */
        /* <DEDUP_REMOVED lines=28> */
[----:B------:R-:W-:Y:S01]  /*23460*/  SEL R3, RZ, 0x1, P1 ;  /* 0x00000001ff037807 */ /* 0x000fe20000800000 */
        /* <DEDUP_REMOVED lines=33> */
[----:B------:R-:W-:Y:S01]  /*23680*/  LOP3.LUT R210, R210, R3, RZ, 0x3c, !PT ;  /* 0x00000003d2d27212 */ /* 0x000fe200078e3cff */
[----:B------:R-:W-:Y:S01]  /*23690*/  UIADD3 UR37, UR37, 0x1, URZ ;  /* 0x0000000125257890 */ /* 0x000fe2000fffe03f */
[----:B0-----:R-:W-:-:S11]  /*236a0*/  SEL R208, R208, RZ, P1 ;  /* 0x000000ffd0d07207 */ /* 0x001fd60000800000 */
.L_x_1245:
[----:B------:R-:W0:Y:S01]  /*236b0*/  S2R R86, SR_TID.X ;  /* 0x0000000000567919 */ /* 0x000e220000002100 */
[----:B------:R-:W-:Y:S05]  /*236c0*/  WARPSYNC.ALL ;  /* 0x0000000000007948 */ /* 0x000fea0003800000 */
[----:B0-----:R-:W-:-:S05]  /*236d0*/  VIADD R66, R86, 0xffffff80 ;  /* 0xffffff8056427836 */ /* 0x001fca0000000000 */
[----:B------:R-:W-:-:S04]  /*236e0*/  SHF.R.S32.HI R77, RZ, 0x1f, R66 ;  /* 0x0000001fff4d7819 */ /* 0x000fc80000011442 */
[----:B------:R-:W-:-:S04]  /*236f0*/  LEA.HI R76, R77, R66, RZ, 0x3 ;  /* 0x000000424d4c7211 */ /* 0x000fc800078f18ff */
[----:B------:R-:W-:Y:S02]  /*23700*/  LOP3.LUT R3, R76, 0x1ffffff8, RZ, 0xc0, !PT ;  /* 0x1ffffff84c037812 */ /* 0x000fe400078ec0ff */
[----:B------:R-:W-:-:S03]  /*23710*/  SHF.R.S32.HI R76, RZ, 0x3, R76 ;  /* 0x00000003ff4c7819 */ /* 0x000fc6000001144c */
[----:B------:R-:W-:-:S04]  /*23720*/  IMAD.IADD R3, R66, 0x1, -R3 ;  /* 0x0000000142037824 */ /* 0x000fc800078e0a03 */
[----:B------:R-:W-:Y:S01]  /*23730*/  IMAD.SHL.U32 R64, R3, 0x8, RZ ;  /* 0x0000000803407824 */ /* 0x000fe200078e00ff */
[----:B------:R-:W0:Y:S08]  /*23740*/  S2UR UR40, SR_CgaCtaId ;  /* 0x00000000002879c3 */ /* 0x000e300000008800 */
[----:B------:R-:W-:Y:S06]  /*23750*/  BAR.SYNC.DEFER_BLOCKING 0x5, 0x180 ;  /* 0x0146000000007b1d */ /* 0x000fec0000010000 */
[----:B------:R-:W-:Y:S01]  /*23760*/  UMOV UR4, 0x400 ;  /* 0x0000040000047882 */ /* 0x000fe20000000000 */
[----:B------:R-:W-:Y:S01]  /*23770*/  BSSY B0, `(.L_x_1368) ;  /* 0x0000259000007945 */ /* 0x000fe20003800000 */
[----:B0-----:R-:W-:-:S06]  /*23780*/  ULEA UR4, UR40, UR4, 0x18 ;  /* 0x0000000428047291 */ /* 0x001fcc000f8ec03f */
[----:B------:R-:W-:-:S05]  /*23790*/  IMAD.U32 R18, RZ, RZ, UR4 ;  /* 0x00000004ff127e24 */ /* 0x000fca000f8e00ff */
[----:B------:R0:W1:Y:S01]  /*237a0*/  LDS.128 R216, [R18+0x288d0] ;  /* 0x0288d00012d87984 */ /* 0x0000620000000c00 */
[----:B------:R-:W-:Y:S06]  /*237b0*/  BAR.ARV 0x4, 0x180 ;  /* 0x0106000000007b1d */ /* 0x000fec0000002000 */
[----:B------:R-:W-:Y:S05]  /*237c0*/  @P0 BRA `(.L_x_1369) ;  /* 0x0000001800dc0947 */ /* 0x000fea0003800000 */
[----:B------:R-:W-:Y:S01]  /*237d0*/  IMAD.SHL.U32 R0, R86, 0x4, RZ ;  /* 0x0000000456007824 */ /* 0x000fe200078e00ff */
[----:B------:R-:W-:-:S04]  /*237e0*/  ULDC.64 UR4, c[0x4][0x38] ;  /* 0x01000e0000047ab9 */ /* 0x000fc80000000a00 */
[----:B------:R-:W-:-:S04]  /*237f0*/  LOP3.LUT R0, R0, 0xc, RZ, 0xc0, !PT ;  /* 0x0000000c00007812 */ /* 0x000fc800078ec0ff */
[----:B------:R-:W-:-:S05]  /*23800*/  IADD3 R2, P0, R0, UR4, RZ ;  /* 0x0000000400027c10 */ /* 0x000fca000ff1e0ff */
[----:B------:R-:W-:-:S05]  /*23810*/  IMAD.X R3, RZ, RZ, UR5, P0 ;  /* 0x00000005ff037e24 */ /* 0x000fca00080e06ff */
[----:B------:R2:W3:Y:S01]  /*23820*/  LDG.E.CONSTANT R0, desc[UR38][R2.64] ;  /* 0x0000002602007981 */ /* 0x0004e2000c1e9900 */
[----:B------:R-:W-:Y:S01]  /*23830*/  F2FP.BF16.F32.PACK_AB R59, R150, R27 ;  /* 0x0000001b963b723e */ /* 0x000fe200000010ff */
[----:B------:R-:W-:Y:S01]  /*23840*/  UMOV UR4, 0xffffffff ;  /* 0xffffffff00047882 */ /* 0x000fe20000000000 */
[----:B------:R-:W-:Y:S01]  /*23850*/  F2FP.BF16.F32.PACK_AB R63, R158, R21 ;  /* 0x000000159e3f723e */ /* 0x000fe200000010ff */
[----:B------:R-:W4:Y:S01]  /*23860*/  S2R R43, SR_SWINHI ;  /* 0x00000000002b7919 */ /* 0x000f220000002f00 */
[----:B------:R-:W-:Y:S02]  /*23870*/  F2FP.BF16.F32.PACK_AB R54, R175, R4 ;  /* 0x00000004af36723e */ /* 0x000fe400000010ff */
[----:B-----5:R-:W-:Y:S02]  /*23880*/  F2FP.BF16.F32.PACK_AB R71, R174, R9 ;  /* 0x00000009ae47723e */ /* 0x020fe400000010ff */
[----:B------:R-:W-:Y:S02]  /*23890*/  F2FP.BF16.F32.PACK_AB R75, R182, R7 ;  /* 0x00000007b64b723e */ /* 0x000fe400000010ff */
[----:B--2---:R-:W-:-:S02]  /*238a0*/  LEA.HI R2, R77, R66, RZ, 0x4 ;  /* 0x000000424d027211 */ /* 0x004fc400078f20ff */
[----:B------:R-:W-:Y:S02]  /*238b0*/  F2FP.BF16.F32.PACK_AB R51, R134, R35 ;  /* 0x000000238633723e */ /* 0x000fe400000010ff */
[----:B------:R-:W-:Y:S02]  /*238c0*/  SHF.R.S32.HI R27, RZ, 0x4, R2 ;  /* 0x00000004ff1b7819 */ /* 0x000fe40000011402 */
[C---:B------:R-:W-:Y:S02]  /*238d0*/  LOP3.LUT R3, R2.reuse, 0x3fffff0, RZ, 0xc0, !PT ;  /* 0x03fffff002037812 */ /* 0x040fe400078ec0ff */
[----:B------:R-:W-:Y:S02]  /*238e0*/  LEA.HI R21, R2, R27, RZ, 0x1 ;  /* 0x0000001b02157211 */ /* 0x000fe400078f08ff */
[----:B------:R-:W-:Y:S01]  /*238f0*/  F2FP.BF16.F32.PACK_AB R56, R181, R8 ;  /* 0x00000008b538723e */ /* 0x000fe200000010ff */
[----:B------:R-:W-:Y:S01]  /*23900*/  IMAD.IADD R3, R66, 0x1, -R3 ;  /* 0x0000000142037824 */ /* 0x000fe200078e0a03 */
[----:B------:R-:W-:-:S02]  /*23910*/  LOP3.LUT R2, R21, 0x1ffffffe, RZ, 0xc0, !PT ;  /* 0x1ffffffe15027812 */ /* 0x000fc400078ec0ff */
[----:B------:R-:W-:Y:S01]  /*23920*/  F2FP.BF16.F32.PACK_AB R58, R183, R6 ;  /* 0x00000006b73a723e */ /* 0x000fe200000010ff */
[----:B------:R-:W-:Y:S01]  /*23930*/  IMAD R3, R3, 0x40, R220 ;  /* 0x0000004003037824 */ /* 0x000fe200078e02dc */
[----:B------:R-:W-:Y:S01]  /*23940*/  F2FP.BF16.F32.PACK_AB R35, R164, R15 ;  /* 0x0000000fa423723e */ /* 0x000fe200000010ff */
[----:B------:R-:W-:Y:S01]  /*23950*/  IMAD.IADD R2, R27, 0x1, -R2 ;  /* 0x000000011b027824 */ /* 0x000fe200078e0a02 */
[----:B------:R-:W-:Y:S02]  /*23960*/  F2FP.BF16.F32.PACK_AB R48, R165, R14 ;  /* 0x0000000ea530723e */ /* 0x000fe400000010ff */
[----:B------:R-:W-:Y:S01]  /*23970*/  F2FP.BF16.F32.PACK_AB R47, R126, R39 ;  /* 0x000000277e2f723e */ /* 0x000fe200000010ff */
[----:B------:R-:W-:Y:S01]  /*23980*/  IMAD R3, R2, 0x8, R3 ;  /* 0x0000000802037824 */ /* 0x000fe200078e0203 */
        /* <DEDUP_REMOVED lines=17> */
[----:B------:R-:W-:Y:S01]  /*23aa0*/  LOP3.LUT R6, R6, R7, RZ, 0x3c, !PT ;  /* 0x0000000706067212 */ /* 0x000fe200078e3cff */
[--C-:B------:R-:W-:Y:S01]  /*23ab0*/  IMAD.X R7, RZ, RZ, R5.reuse, P5 ;  /* 0x000000ffff077224 */ /* 0x100fe200028e0605 */
[----:B------:R-:W-:Y:S01]  /*23ac0*/  LOP3.LUT R8, R8, R9, RZ, 0x3c, !PT ;  /* 0x0000000908087212 */ /* 0x000fe200078e3cff */
[----:B------:R-:W-:Y:S01]  /*23ad0*/  IMAD.X R9, RZ, RZ, R5, P1 ;  /* 0x000000ffff097224 */ /* 0x000fe200008e0605 */
[----:B------:R-:W-:Y:S02]  /*23ae0*/  SHF.R.U64 R14, R14, 0x3, RZ ;  /* 0x000000030e0e7819 */ /* 0x000fe400000012ff */
[----:B------:R-:W-:-:S02]  /*23af0*/  IADD3 R11, P2, R4, 0x4020, RZ ;  /* 0x00004020040b7810 */ /* 0x000fc40007f5e0ff */
[C---:B------:R-:W-:Y:S02]  /*23b00*/  IADD3 R21, P4, R4.reuse, 0x60, RZ ;  /* 0x0000006004157810 */ /* 0x040fe40007f9e0ff */
[C---:B------:R-:W-:Y:S02]  /*23b10*/  IADD3 R25, P5, R4.reuse, 0x40, RZ ;  /* 0x0000004004197810 */ /* 0x040fe40007fbe0ff */
[----:B------:R-:W-:Y:S02]  /*23b20*/  IADD3 R27, P1, R4, 0x20, RZ ;  /* 0x00000020041b7810 */ /* 0x000fe40007f3e0ff */
[----:B------:R-:W-:Y:S02]  /*23b30*/  F2FP.BF16.F32.PACK_AB R46, R159, R20 ;  /* 0x000000149f2e723e */ /* 0x000fe400000010ff */
[----:B------:R-:W-:Y:S02]  /*23b40*/  F2FP.BF16.F32.PACK_AB R52, R173, R10 ;  /* 0x0000000aad34723e */ /* 0x000fe400000010ff */
[----:B------:R-:W-:-:S02]  /*23b50*/  LOP3.LUT R14, R14, R15, RZ, 0x3c, !PT ;  /* 0x0000000f0e0e7212 */ /* 0x000fc400078e3cff */
[----:B------:R-:W-:Y:S02]  /*23b60*/  LOP3.LUT R10, R11, 0x380, RZ, 0xc0, !PT ;  /* 0x000003800b0a7812 */ /* 0x000fe400078ec0ff */
[----:B------:R-:W-:Y:S02]  /*23b70*/  LOP3.LUT R20, R21, 0x380, RZ, 0xc0, !PT ;  /* 0x0000038015147812 */ /* 0x000fe400078ec0ff */
[----:B------:R-:W-:Y:S02]  /*23b80*/  LOP3.LUT R24, R25, 0x380, RZ, 0xc0, !PT ;  /* 0x0000038019187812 */ /* 0x000fe400078ec0ff */
[----:B------:R-:W-:Y:S02]  /*23b90*/  LOP3.LUT R26, R27, 0x380, RZ, 0xc0, !PT ;  /* 0x000003801b1a7812 */ /* 0x000fe400078ec0ff */
[----:B------:R-:W-:Y:S02]  /*23ba0*/  LOP3.LUT R15, R4, 0x380, RZ, 0xc0, !PT ;  /* 0x00000380040f7812 */ /* 0x000fe400078ec0ff */
[----:B------:R-:W-:-:S02]  /*23bb0*/  SHF.R.U64 R10, R10, 0x3, RZ ;  /* 0x000000030a0a7819 */ /* 0x000fc400000012ff */
[----:B------:R-:W-:Y:S02]  /*23bc0*/  SHF.R.U64 R20, R20, 0x3, RZ ;  /* 0x0000000314147819 */ /* 0x000fe400000012ff */
[----:B------:R-:W-:Y:S02]  /*23bd0*/  SHF.R.U64 R24, R24, 0x3, RZ ;  /* 0x0000000318187819 */ /* 0x000fe400000012ff */
[----:B------:R-:W-:Y:S02]  /*23be0*/  SHF.R.U64 R26, R26, 0x3, RZ ;  /* 0x000000031a1a7819 */ /* 0x000fe400000012ff */
[----:B------:R-:W-:Y:S02]  /*23bf0*/  SHF.R.U64 R15, R15, 0x3, RZ ;  /* 0x000000030f0f7819 */ /* 0x000fe400000012ff */
[----:B------:R-:W-:Y:S02]  /*23c00*/  LOP3.LUT P0, R2, R86, 0x3, RZ, 0xc0, !PT ;  /* 0x0000000356027812 */ /* 0x000fe4000780c0ff */
[----:B------:R-:W-:Y:S01]  /*23c10*/  LOP3.LUT R10, R10, R11, RZ, 0x3c, !PT ;  /* 0x0000000b0a0a7212 */ /* 0x000fe200078e3cff */
[--C-:B------:R-:W-:Y:S01]  /*23c20*/  IMAD.X R11, RZ, RZ, R5.reuse, P2 ;  /* 0x000000ffff0b7224 */ /* 0x100fe200010e0605 */
        /* <DEDUP_REMOVED lines=8> */
[----:B------:R-:W-:-:S02]  /*23cb0*/  F2FP.BF16.F32.PACK_AB R41, R124, R41 ;  /* 0x000000297c29723e */ /* 0x000fc400000010ff */
[----:B------:R-:W-:Y:S02]  /*23cc0*/  F2FP.BF16.F32.PACK_AB R40, R125, R40 ;  /* 0x000000287d28723e */ /* 0x000fe400000010ff */
[----:B------:R-:W-:Y:S02]  /*23cd0*/  ISETP.EQ.OR P0, PT, R2, 0x3, !P0 ;  /* 0x000000030200780c */ /* 0x000fe40004702670 */
        /* <DEDUP_REMOVED lines=11> */
[----:B------:R-:W-:Y:S02]  /*23d90*/  SEL R13, R41, R40, P0 ;  /* 0x00000028290d7207 */ /* 0x000fe40000000000 */
[----:B------:R-:W-:Y:S02]  /*23da0*/  SEL R3, R40, R41, P0 ;  /* 0x0000002928037207 */ /* 0x000fe40000000000 */
[----:B------:R-:W-:Y:S02]  /*23db0*/  MOV R85, R4 ;  /* 0x0000000400557202 */ /* 0x000fe40000000f00 */
[----:B------:R-:W-:Y:S02]  /*23dc0*/  MOV R72, R6 ;  /* 0x0000000600487202 */ /* 0x000fe40000000f00 */
[----:B------:R-:W-:-:S02]  /*23dd0*/  MOV R74, R8 ;  /* 0x00000008004a7202 */ /* 0x000fc40000000f00 */
[----:B------:R-:W-:Y:S02]  /*23de0*/  MOV R80, R10 ;  /* 0x0000000a00507202 */ /* 0x000fe40000000f00 */
[----:B------:R-:W-:Y:S02]  /*23df0*/  MOV R81, R14 ;  /* 0x0000000e00517202 */ /* 0x000fe40000000f00 */
[----:B------:R-:W-:Y:S02]  /*23e00*/  MOV R82, R20 ;  /* 0x0000001400527202 */ /* 0x000fe40000000f00 */
[----:B------:R-:W-:Y:S02]  /*23e10*/  MOV R83, R24 ;  /* 0x0000001800537202 */ /* 0x000fe40000000f00 */
[----:B------:R-:W-:Y:S02]  /*23e20*/  MOV R84, R26 ;  /* 0x0000001a00547202 */ /* 0x000fe40000000f00 */
[----:B---3--:R-:W-:Y:S01]  /*23e30*/  LOP3.LUT R2, R0, 0x2, RZ, 0x3c, !PT ;  /* 0x0000000200027812 */ /* 0x008fe200078e3cff */
        /* <DEDUP_REMOVED lines=26> */
[----:B------:R-:W3:Y:S01]  /*23fe0*/  SHFL.IDX PT, R21, R21, R2, 0x1c1f ;  /* 0x001c1f0215157589 */ /* 0x000ee200000e0000 */
[----:B------:R-:W-:-:S02]  /*23ff0*/  SEL R59, R42, R59, P0 ;  /* 0x0000003b2a3b7207 */ /* 0x000fc40000000000 */
[----:B------:R-:W-:Y:S01]  /*24000*/  SEL R61, R63, R46, P0 ;  /* 0x0000002e3f3d7207 */ /* 0x000fe20000000000 */
[----:B------:R-:W-:Y:S01]  /*24010*/  SHFL.IDX PT, R37, R37, R0, 0x1c1f ;  /* 0x001c1f0025257589 */ /* 0x000fe200000e0000 */
[----:B------:R-:W-:Y:S02]  /*24020*/  SEL R65, R67, R50, P0 ;  /* 0x0000003243417207 */ /* 0x000fe40000000000 */
[----:B------:R-:W-:Y:S01]  /*24030*/  SEL R69, R71, R54, P0 ;  /* 0x0000003647457207 */ /* 0x000fe20000000000 */
[----:B------:R-:W4:Y:S01]  /*24040*/  SHFL.IDX PT, R20, R39, R2, 0x1c1f ;  /* 0x001c1f0227147589 */ /* 0x000f2200000e0000 */
[----:B------:R-:W-:Y:S02]  /*24050*/  SEL R43, R56, R43, P0 ;  /* 0x0000002b382b7207 */ /* 0x000fe40000000000 */
[----:B------:R-:W-:Y:S01]  /*24060*/  SEL R47, R38, R47, P0 ;  /* 0x0000002f262f7207 */ /* 0x000fe20000000000 */
[----:B------:R-:W-:Y:S01]  /*24070*/  SHFL.IDX PT, R57, R57, R0, 0x1c1f ;  /* 0x001c1f0039397589 */ /* 0x000fe200000e0000 */
[----:B------:R-:W-:-:S02]  /*24080*/  SEL R51, R34, R51, P0 ;  /* 0x0000003322337207 */ /* 0x000fc40000000000 */
[----:B------:R-:W-:Y:S01]  /*24090*/  SEL R55, R30, R55, P0 ;  /* 0x000000371e377207 */ /* 0x000fe20000000000 */
[----:B------:R-:W5:Y:S01]  /*240a0*/  SHFL.IDX PT, R34, R29, R0, 0x1c1f ;  /* 0x001c1f001d227589 */ /* 0x000f6200000e0000 */
[----:B------:R-:W-:Y:S02]  /*240b0*/  SEL R63, R46, R63, P0 ;  /* 0x0000003f2e3f7207 */ /* 0x000fe40000000000 */
[----:B------:R-:W-:Y:S01]  /*240c0*/  SEL R67, R50, R67, P0 ;  /* 0x0000004332437207 */ /* 0x000fe20000000000 */
[----:B------:R-:W0:Y:S01]  /*240d0*/  SHFL.IDX PT, R30, R25, R0, 0x1c1f ;  /* 0x001c1f00191e7589 */ /* 0x000e2200000e0000 */
[----:B------:R-:W-:Y:S02]  /*240e0*/  SEL R71, R54, R71, P0 ;  /* 0x0000004736477207 */ /* 0x000fe40000000000 */
[----:B------:R-:W-:Y:S01]  /*240f0*/  SEL R73, R75, R58, P0 ;  /* 0x0000003a4b497207 */ /* 0x000fe20000000000 */
[----:B------:R-:W1:Y:S01]  /*24100*/  SHFL.IDX PT, R38, R33, R0, 0x1c1f ;  /* 0x001c1f0021267589 */ /* 0x000e6200000e0000 */
[----:B------:R-:W-:-:S02]  /*24110*/  SEL R75, R58, R75, P0 ;  /* 0x0000004b3a4b7207 */ /* 0x000fc40000000000 */
[----:B--2---:R-:W-:Y:S01]  /*24120*/  SEL R8, R10, R7, P0 ;  /* 0x000000070a087207 */ /* 0x004fe20000000000 */
[----:B------:R-:W2:Y:S01]  /*24130*/  SHFL.IDX PT, R48, R59, R2, 0x1c1f ;  /* 0x001c1f023b307589 */ /* 0x000ea200000e0000 */
[----:B------:R-:W-:Y:S02]  /*24140*/  SEL R4, R6, R3, P0 ;  /* 0x0000000306047207 */ /* 0x000fe40000000000 */
[----:B------:R-:W-:Y:S01]  /*24150*/  SEL R10, R7, R10, P0 ;  /* 0x0000000a070a7207 */ /* 0x000fe20000000000 */
[----:B------:R-:W-:Y:S01]  /*24160*/  SHFL.IDX PT, R41, R41, R0, 0x1c1f ;  /* 0x001c1f0029297589 */ /* 0x000fe200000e0000 */
[----:B---3--:R-:W-:Y:S02]  /*24170*/  SEL R24, R26, R21, P0 ;  /* 0x000000151a187207 */ /* 0x008fe40000000000 */
[----:B----4-:R-:W-:Y:S01]  /*24180*/  SEL R56, R37, R20, P0 ;  /* 0x0000001425387207 */ /* 0x010fe20000000000 */
[----:B------:R-:W3:Y:S01]  /*24190*/  SHFL.IDX PT, R40, R43, R2, 0x1c1f ;  /* 0x001c1f022b287589 */ /* 0x000ee200000e0000 */
[----:B------:R-:W-:Y:S01]  /*241a0*/  SEL R58, R20, R37, P0 ;  /* 0x00000025143a7207 */ /* 0x000fe20000000000 */
[----:B------:R-:W-:Y:S01]  /*241b0*/  IMAD.MOV.U32 R20, RZ, RZ, RZ ;  /* 0x000000ffff147224 */ /* 0x000fe200078e00ff */
[----:B------:R-:W-:Y:S01]  /*241c0*/  SEL R6, R3, R6, P0 ;  /* 0x0000000603067207 */ /* 0x000fe20000000000 */
[----:B------:R-:W-:Y:S01]  /*241d0*/  SHFL.IDX PT, R45, R45, R0, 0x1c1f ;  /* 0x001c1f002d2d7589 */ /* 0x000fe200000e0000 */
[----:B-----5:R-:W-:-:S02]  /*241e0*/  SEL R32, R34, R31, P0 ;  /* 0x0000001f22207207 */ /* 0x020fc40000000000 */
[----:B------:R-:W-:Y:S01]  /*241f0*/  SEL R34, R31, R34, P0 ;  /* 0x000000221f227207 */ /* 0x000fe20000000000 */
[----:B------:R-:W-:Y:S01]  /*24200*/  SHFL.IDX PT, R49, R49, R0, 0x1c1f ;  /* 0x001c1f0031317589 */ /* 0x000fe200000e0000 */
[----:B0-----:R-:W-:Y:S02]  /*24210*/  SEL R28, R30, R27, P0 ;  /* 0x0000001b1e1c7207 */ /* 0x001fe40000000000 */
[----:B------:R-:W-:Y:S01]  /*24220*/  SEL R30, R27, R30, P0 ;  /* 0x0000001e1b1e7207 */ /* 0x000fe20000000000 */
[----:B------:R-:W-:Y:S01]  /*24230*/  SHFL.IDX PT, R53, R53, R0, 0x1c1f ;  /* 0x001c1f0035357589 */ /* 0x000fe200000e0000 */
[----:B-1----:R-:W-:Y:S02]  /*24240*/  SEL R36, R38, R35, P0 ;  /* 0x0000002326247207 */ /* 0x002fe40000000000 */
[----:B------:R-:W-:Y:S01]  /*24250*/  SEL R38, R35, R38, P0 ;  /* 0x0000002623267207 */ /* 0x000fe20000000000 */
[----:B------:R-:W-:Y:S01]  /*24260*/  SHFL.IDX PT, R61, R61, R0, 0x1c1f ;  /* 0x001c1f003d3d7589 */ /* 0x000fe200000e0000 */
[----:B--2---:R-:W-:-:S02]  /*24270*/  SEL R29, R57, R48, P0 ;  /* 0x00000030391d7207 */ /* 0x004fc40000000000 */
[----:B------:R-:W-:Y:S01]  /*24280*/  SEL R31, R48, R57, P0 ;  /* 0x00000039301f7207 */ /* 0x000fe20000000000 */
[----:B------:R-:W-:Y:S01]  /*24290*/  SHFL.IDX PT, R65, R65, R0, 0x1c1f ;  /* 0x001c1f0041417589 */ /* 0x000fe200000e0000 */
[----:B------:R-:W-:-:S03]  /*242a0*/  SEL R26, R21, R26, P0 ;  /* 0x0000001a151a7207 */ /* 0x000fc60000000000 */
[----:B------:R-:W-:Y:S01]  /*242b0*/  SHFL.IDX PT, R69, R69, R0, 0x1c1f ;  /* 0x001c1f0045457589 */ /* 0x000fe200000e0000 */
[----:B---3--:R-:W-:Y:S02]  /*242c0*/  SEL R68, R41, R40, P0 ;  /* 0x0000002829447207 */ /* 0x008fe40000000000 */
[----:B------:R-:W-:Y:S01]  /*242d0*/  SEL R70, R40, R41, P0 ;  /* 0x0000002928467207 */ /* 0x000fe20000000000 */
[----:B------:R-:W0:Y:S04]  /*242e0*/  SHFL.IDX PT, R42, R47, R2, 0x1c1f ;  /* 0x001c1f022f2a7589 */ /* 0x000e2800000e0000 */
[----:B------:R-:W1:Y:S04]  /*242f0*/  SHFL.IDX PT, R44, R51, R2, 0x1c1f ;  /* 0x001c1f02332c7589 */ /* 0x000e6800000e0000 */
[----:B------:R-:W2:Y:S04]  /*24300*/  SHFL.IDX PT, R46, R55, R2, 0x1c1f ;  /* 0x001c1f02372e7589 */ /* 0x000ea800000e0000 */
[----:B------:R-:W3:Y:S04]  /*24310*/  SHFL.IDX PT, R50, R63, R2, 0x1c1f ;  /* 0x001c1f023f327589 */ /* 0x000ee800000e0000 */
[----:B------:R-:W4:Y:S04]  /*24320*/  SHFL.IDX PT, R52, R67, R2, 0x1c1f ;  /* 0x001c1f0243347589 */ /* 0x000f2800000e0000 */
[----:B------:R-:W5:Y:S04]  /*24330*/  SHFL.IDX PT, R54, R71, R2, 0x1c1f ;  /* 0x001c1f0247367589 */ /* 0x000f6800000e0000 */
[----:B------:R3:W5:Y:S01]  /*24340*/  SHFL.IDX PT, R73, R73, R0, 0x1c1f ;  /* 0x001c1f0049497589 */ /* 0x00076200000e0000 */
        /* <DEDUP_REMOVED lines=11> */
[----:B-----5:R-:W-:Y:S02]  /*24400*/  SEL R57, R69, R54, P0 ;  /* 0x0000003645397207 */ /* 0x020fe40000000000 */
[----:B------:R-:W-:-:S07]  /*24410*/  SEL R59, R54, R69, P0 ;  /* 0x00000045363b7207 */ /* 0x000fce0000000000 */
.L_x_1615:
[----:B------:R-:W-:Y:S05]  /*24420*/  WARPSYNC.ALL ;  /* 0x0000000000007948 */ /* 0x000fea0003800000 */
[----:B------:R-:W-:Y:S01]  /*24430*/  BAR.SYNC.DEFER_BLOCKING 0x1, 0x100 ;  /* 0x0044000000007b1d */ /* 0x000fe20000010000 */
[----:B0-----:R-:W-:Y:S02]  /*24440*/  SEL R69, R73, R14, P0 ;  /* 0x0000000e49457207 */ /* 0x001fe40000000000 */
[----:B------:R-:W-:-:S03]  /*24450*/  SEL R71, R14, R73, P0 ;  /* 0x000000490e477207 */ /* 0x000fc60000000000 */
[----:B------:R-:W-:Y:S02]  /*24460*/  ULDC.64 UR4, c[0x0][0xbd8] ;  /* 0x0002f60000047ab9 */ /* 0x000fe40000000a00 */
[----:B------:R-:W0:Y:S01]  /*24470*/  LDC.64 R2, c[0x0][0xbd8] ;  /* 0x0002f600ff027b82 */ /* 0x000e220000000a00 */
[----:B------:R-:W-:-:S04]  /*24480*/  ISETP.NE.U32.AND P1, PT, RZ, UR4, PT ;  /* 0x00000004ff007c0c */ /* 0x000fc8000bf25070 */
[----:B------:R-:W-:Y:S01]  /*24490*/  ISETP.NE.AND.EX P1, PT, RZ, UR5, PT, P1 ;  /* 0x00000005ff007c0c */ /* 0x000fe2000bf25310 */
[----:B------:R-:W-:Y:S02]  /*244a0*/  ULDC.64 UR4, c[0x0][0xbe0] ;  /* 0x0002f80000047ab9 */ /* 0x000fe40000000a00 */
[----:B------:R-:W-:-:S04]  /*244b0*/  ISETP.NE.U32.AND P0, PT, RZ, UR4, PT ;  /* 0x00000004ff007c0c */ /* 0x000fc8000bf05070 */
[----:B------:R-:W-:Y:S01]  /*244c0*/  ISETP.NE.AND.EX P0, PT, RZ, UR5, PT, P0 ;  /* 0x00000005ff007c0c */ /* 0x000fe2000bf05300 */
[----:B------:R1:W-:Y:S04]  /*244d0*/  STSM.16.M88.4 [R85], R4 ;  /* 0x0000000455007844 */ /* 0x0003e80000000200 */
[----:B------:R2:W-:Y:S01]  /*244e0*/  STSM.16.M88.4 [R84], R8 ;  /* 0x0000000854007844 */ /* 0x0005e20000000200 */
[----:B0-----:R-:W-:-:S03]  /*244f0*/  IMAD.WIDE R12, R234, 0x4, R2 ;  /* 0x00000004ea0c7825 */ /* 0x001fc600078e0202 */
[----:B------:R0:W-:Y:S04]  /*24500*/  STSM.16.M88.4 [R83], R24 ;  /* 0x0000001853007844 */ /* 0x0001e80000000200 */
[----:B------:R-:W3:Y:S01]  /*24510*/  @P0 LDC.64 R2, c[0x0][0xbe0] ;  /* 0x0002f800ff020b82 */ /* 0x000ee20000000a00 */
[----:B------:R0:W-:Y:S04]  /*24520*/  STSM.16.M88.4 [R82], R28 ;  /* 0x0000001c52007844 */ /* 0x0001e80000000200 */
[----:B------:R0:W-:Y:S04]  /*24530*/  STSM.16.M88.4 [R81], R32 ;  /* 0x0000002051007844 */ /* 0x0001e80000000200 */
[----:B------:R0:W-:Y:S04]  /*24540*/  STSM.16.M88.4 [R80], R36 ;  /* 0x0000002450007844 */ /* 0x0001e80000000200 */
[----:B------:R0:W-:Y:S04]  /*24550*/  STSM.16.M88.4 [R74], R56 ;  /* 0x000000384a007844 */ /* 0x0001e80000000200 */
[----:B------:R0:W-:Y:S01]  /*24560*/  STSM.16.M88.4 [R72], R68 ;  /* 0x0000004448007844 */ /* 0x0001e20000000200 */
[----:B------:R-:W-:Y:S01]  /*24570*/  BAR.SYNC.DEFER_BLOCKING 0x1, 0x100 ;  /* 0x0044000000007b1d */ /* 0x000fe20000010000 */
[----:B---3--:R-:W-:-:S05]  /*24580*/  @P0 IMAD.WIDE R2, R234, 0x4, R2 ;  /* 0x00000004ea020825 */ /* 0x008fca00078e0202 */
[----:B------:R-:W-:Y:S02]  /*24590*/  ULDC UR4, c[0x0][0xa88] ;  /* 0x0002a20000047ab9 */ /* 0x000fe40000000800 */
[----:B------:R-:W-:Y:S01]  /*245a0*/  IMAD.U32 R45, RZ, RZ, UR4 ;  /* 0x00000004ff2d7e24 */ /* 0x000fe2000f8e00ff */
[----:B------:R0:W5:Y:S01]  /*245b0*/  @P1 LDG.E R20, desc[UR38][R12.64] ;  /* 0x000000260c141981 */ /* 0x000162000c1e1900 */
[----:B-1----:R-:W-:-:S04]  /*245c0*/  LEA.HI R4, R77, R66, RZ, 0x7 ;  /* 0x000000424d047211 */ /* 0x002fc800078f38ff */
[----:B------:R0:W5:Y:S01]  /*245d0*/  @P0 LDG.E R45, desc[UR38][R2.64] ;  /* 0x00000026022d0981 */ /* 0x000162000c1e1900 */
[----:B------:R-:W-:-:S05]  /*245e0*/  LOP3.LUT R5, R4, 0xffffff80, RZ, 0xc0, !PT ;  /* 0xffffff8004057812 */ /* 0x000fca00078ec0ff */
[----:B------:R-:W-:Y:S01]  /*245f0*/  IMAD.IADD R66, R66, 0x1, -R5 ;  /* 0x0000000142427824 */ /* 0x000fe200078e0a05 */
[----:B------:R-:W-:-:S04]  /*24600*/  SHF.R.S32.HI R5, RZ, 0x7, R4 ;  /* 0x00000007ff057819 */ /* 0x000fc80000011404 */
[----:B------:R-:W-:-:S04]  /*24610*/  SHF.R.S32.HI R7, RZ, 0x1f, R66 ;  /* 0x0000001fff077819 */ /* 0x000fc80000011442 */
[----:B------:R-:W-:-:S04]  /*24620*/  LEA.HI R0, R7, R66, RZ, 0x2 ;  /* 0x0000004207007211 */ /* 0x000fc800078f10ff */
[--C-:B------:R-:W-:Y:S02]  /*24630*/  SHF.R.S32.HI R6, RZ, 0x2, R0.reuse ;  /* 0x00000002ff067819 */ /* 0x100fe40000011400 */
[----:B--2---:R-:W-:-:S04]  /*24640*/  SHF.R.S32.HI R9, RZ, 0x1f, R0 ;  /* 0x0000001fff097819 */ /* 0x004fc80000011400 */
[----:B------:R-:W-:Y:S01]  /*24650*/  LEA.HI R9, R9, R6, RZ, 0x3 ;  /* 0x0000000609097211 */ /* 0x000fe200078f18ff */
[----:B0-----:R-:W-:Y:S06]  /*24660*/  @P0 BRA `(.L_x_1371) ;  /* 0x0000000000100947 */ /* 0x001fec0003800000 */
[----:B------:R-:W-:Y:S05]  /*24670*/  @!P1 BRA `(.L_x_1371) ;  /* 0x00000000000c9947 */ /* 0x000fea0003800000 */
[----:B------:R-:W2:Y:S04]  /*24680*/  LDG.E R0, desc[UR38][R12.64] ;  /* 0x000000260c007981 */ /* 0x000ea8000c1e1900 */
[----:B-----5:R-:W2:Y:S02]  /*24690*/  LDG.E R45, desc[UR38][R12.64+0x4] ;  /* 0x000004260c2d7981 */ /* 0x020ea4000c1e1900 */
[----:B--2---:R-:W-:-:S07]  /*246a0*/  IMAD.IADD R45, R45, 0x1, -R0 ;  /* 0x000000012d2d7824 */ /* 0x004fce00078e0a00 */
.L_x_1371:
[----:B------:R-:W-:Y:S01]  /*246b0*/  SHF.R.S32.HI R47, RZ, 0x1f, R230 ;  /* 0x0000001fff2f7819 */ /* 0x000fe200000114e6 */
[----:B------:R-:W-:Y:S01]  /*246c0*/  ULDC.64 UR4, c[0x0][0xb70] ;  /* 0x0002dc0000047ab9 */ /* 0x000fe20000000a00 */
[----:B------:R-:W-:Y:S02]  /*246d0*/  LEA.HI R4, R4, R5, RZ, 0x1 ;  /* 0x0000000504047211 */ /* 0x000fe400078f08ff */
[----:B------:R-:W-:Y:S01]  /*246e0*/  LOP3.LUT R9, R9, 0xfffffff8, RZ, 0xc0, !PT ;  /* 0xfffffff809097812 */ /* 0x000fe200078ec0ff */
[----:B------:R-:W-:Y:S01]  /*246f0*/  IMAD R3, R47, UR4, RZ ;  /* 0x000000042f037c24 */ /* 0x000fe2000f8e02ff */
[----:B------:R-:W-:Y:S02]  /*24700*/  LEA.HI R7, R7, R66, RZ, 0x5 ;  /* 0x0000004207077211 */ /* 0x000fe400078f28ff */
[----:B-----5:R-:W-:Y:S01]  /*24710*/  SHF.R.S32.HI R21, RZ, 0x1f, R20 ;  /* 0x0000001fff157819 */ /* 0x020fe20000011414 */
[----:B------:R-:W-:Y:S01]  /*24720*/  IMAD.IADD R9, R6, 0x1, -R9 ;  /* 0x0000000106097824 */ /* 0x000fe200078e0a09 */
[----:B------:R-:W-:-:S02]  /*24730*/  LOP3.LUT R4, R4, 0x3fffffe, RZ, 0xc0, !PT ;  /* 0x03fffffe04047812 */ /* 0x000fc400078ec0ff */
[----:B------:R-:W-:Y:S01]  /*24740*/  SHF.R.S32.HI R0, RZ, 0x5, R7 ;  /* 0x00000005ff007819 */ /* 0x000fe20000011407 */
[C---:B------:R-:W-:Y:S01]  /*24750*/  IMAD R7, R230.reuse, UR5, R3 ;  /* 0x00000005e6077c24 */ /* 0x040fe2000f8e0203 */
[----:B------:R-:W-:Y:S01]  /*24760*/  SHF.R.S32.HI R44, RZ, 0x1f, R234 ;  /* 0x0000001fff2c7819 */ /* 0x000fe200000114ea */
[----:B------:R-:W-:Y:S01]  /*24770*/  IMAD.WIDE.U32 R2, R230, UR4, R20 ;  /* 0x00000004e6027c25 */ /* 0x000fe2000f8e0014 */
[----:B------:R-:W-:Y:S01]  /*24780*/  SEL R49, R234, RZ, !P1 ;  /* 0x000000ffea317207 */ /* 0x000fe20004800000 */
[----:B------:R-:W-:Y:S01]  /*24790*/  ULDC.64 UR4, c[0x0][0xb78] ;  /* 0x0002de0000047ab9 */ /* 0x000fe20000000a00 */
[----:B------:R-:W-:Y:S01]  /*247a0*/  SEL R44, R44, RZ, !P1 ;  /* 0x000000ff2c2c7207 */ /* 0x000fe20004800000 */
[----:B------:R-:W-:Y:S01]  /*247b0*/  IMAD.IADD R4, R5, 0x1, -R4 ;  /* 0x0000000105047824 */ /* 0x000fe200078e0a04 */
[----:B------:R-:W-:Y:S01]  /*247c0*/  LOP3.LUT P0, RZ, R66, 0x3, RZ, 0xc0, !PT ;  /* 0x0000000342ff7812 */ /* 0x000fe2000780c0ff */
[----:B------:R-:W-:Y:S02]  /*247d0*/  IMAD R9, R0, 0x10, R9 ;  /* 0x0000001000097824 */ /* 0x000fe400078e0209 */
[----:B------:R-:W-:-:S02]  /*247e0*/  IMAD.IADD R3, R3, 0x1, R7 ;  /* 0x0000000103037824 */ /* 0x000fc400078e0207 */
[----:B------:R-:W-:Y:S02]  /*247f0*/  IMAD R9, R4, 0x40, R9 ;  /* 0x0000004004097824 */ /* 0x000fe400078e0209 */
[----:B------:R-:W-:Y:S02]  /*24800*/  IMAD R5, R76, 0x40, R64 ;  /* 0x000000404c057824 */ /* 0x000fe400078e0240 */
[----:B------:R-:W-:Y:S02]  /*24810*/  IMAD R0, R44, UR4, RZ ;  /* 0x000000042c007c24 */ /* 0x000fe4000f8e02ff */
[----:B------:R-:W-:Y:S02]  /*24820*/  IMAD R6, R236, 0x80, R9 ;  /* 0x00000080ec067824 */ /* 0x000fe400078e0209 */
[----:B------:R-:W-:-:S04]  /*24830*/  IMAD.WIDE.U32 R2, R49, UR4, R2 ;  /* 0x0000000431027c25 */ /* 0x000fc8000f8e0002 */
[----:B------:R-:W-:Y:S01]  /*24840*/  IMAD.WIDE R78, R5, 0x2, R78 ;  /* 0x00000002054e7825 */ /* 0x000fe200078e024e */
[----:B------:R-:W-:-:S03]  /*24850*/  SHF.R.S32.HI R5, RZ, 0x1f, R6 ;  /* 0x0000001fff057819 */ /* 0x000fc60000011406 */
[----:B------:R-:W-:Y:S01]  /*24860*/  IMAD R4, R49, UR5, R0 ;  /* 0x0000000531047c24 */ /* 0x000fe2000f8e0200 */
[----:B------:R-:W-:Y:S01]  /*24870*/  IADD3 R0, P1, R6, R2, RZ ;  /* 0x0000000206007210 */ /* 0x000fe20007f3e0ff */
[----:B------:R-:W-:Y:S01]  /*24880*/  ULDC.64 UR4, c[0x0][0xb40] ;  /* 0x0002d00000047ab9 */ /* 0x000fe20000000a00 */
[C---:B------:R-:W-:Y:S02]  /*24890*/  IADD3 R13, P3, R78.reuse, 0x1000, RZ ;  /* 0x000010004e0d7810 */ /* 0x040fe40007f7e0ff */
[----:B------:R-:W-:Y:S02]  /*248a0*/  IADD3.X R3, R5, R3, R4, P1, !PT ;  /* 0x0000000305037210 */ /* 0x000fe40000ffe404 */
[C---:B------:R-:W-:Y:S02]  /*248b0*/  IADD3 R5, P2, R78.reuse, 0x3000, RZ ;  /* 0x000030004e057810 */ /* 0x040fe40007f5e0ff */
[----:B------:R-:W-:Y:S02]  /*248c0*/  IADD3 R9, P1, R78, 0x2000, RZ ;  /* 0x000020004e097810 */ /* 0x000fe40007f3e0ff */
[----:B------:R-:W-:-:S02]  /*248d0*/  LOP3.LUT R12, R13, 0x380, RZ, 0xc0, !PT ;  /* 0x000003800d0c7812 */ /* 0x000fc400078ec0ff */
[----:B------:R-:W-:Y:S02]  /*248e0*/  LOP3.LUT R4, R5, 0x380, RZ, 0xc0, !PT ;  /* 0x0000038005047812 */ /* 0x000fe400078ec0ff */
[----:B------:R-:W-:Y:S02]  /*248f0*/  LOP3.LUT R8, R9, 0x380, RZ, 0xc0, !PT ;  /* 0x0000038009087812 */ /* 0x000fe400078ec0ff */
[----:B------:R-:W-:Y:S02]  /*24900*/  SHF.R.U64 R12, R12, 0x3, RZ ;  /* 0x000000030c0c7819 */ /* 0x000fe400000012ff */
[----:B------:R-:W-:Y:S02]  /*24910*/  LEA R2, P4, R0, UR4, 0x2 ;  /* 0x0000000400027c11 */ /* 0x000fe4000f8810ff */
[----:B------:R-:W-:Y:S02]  /*24920*/  SHF.R.U64 R4, R4, 0x3, RZ ;  /* 0x0000000304047819 */ /* 0x000fe400000012ff */
[----:B------:R-:W-:-:S02]  /*24930*/  SHF.R.U64 R8, R8, 0x3, RZ ;  /* 0x0000000308087819 */ /* 0x000fc400000012ff */
[----:B------:R-:W-:Y:S01]  /*24940*/  LOP3.LUT R12, R12, R13, RZ, 0x3c, !PT ;  /* 0x0000000d0c0c7212 */ /* 0x000fe200078e3cff */
[----:B------:R-:W-:Y:S01]  /*24950*/  IMAD.X R13, RZ, RZ, R79, P3 ;  /* 0x000000ffff0d7224 */ /* 0x000fe200018e064f */
[----:B------:R-:W-:Y:S01]  /*24960*/  LEA.HI.X R3, R0, UR5, R3, 0x2, P4 ;  /* 0x0000000500037c11 */ /* 0x000fe2000a0f1403 */
[----:B------:R-:W-:Y:S01]  /*24970*/  VIADD R0, R6, 0x8 ;  /* 0x0000000806007836 */ /* 0x000fe20000000000 */
[----:B------:R-:W-:Y:S01]  /*24980*/  LOP3.LUT R4, R4, R5, RZ, 0x3c, !PT ;  /* 0x0000000504047212 */ /* 0x000fe200078e3cff */
[----:B------:R-:W-:Y:S01]  /*24990*/  IMAD.X R5, RZ, RZ, R79, P2 ;  /* 0x000000ffff057224 */ /* 0x000fe200010e064f */
[C---:B------:R-:W-:Y:S01]  /*249a0*/  IADD3 R41, P5, R78.reuse, 0x4000, RZ ;  /* 0x000040004e297810 */ /* 0x040fe20007fbe0ff */
[----:B------:R-:W-:Y:S01]  /*249b0*/  ULDC.64 UR4, c[0x0][0xaa0] ;  /* 0x0002a80000047ab9 */ /* 0x000fe20000000a00 */
[C---:B------:R-:W-:Y:S02]  /*249c0*/  IADD3 R33, P4, R78.reuse, 0x5000, RZ ;  /* 0x000050004e217810 */ /* 0x040fe40007f9e0ff */
[----:B------:R-:W-:-:S02]  /*249d0*/  IADD3 R29, P3, R78, 0x6000, RZ ;  /* 0x000060004e1d7810 */ /* 0x000fc40007f7e0ff */
[----:B------:R-:W-:Y:S01]  /*249e0*/  LOP3.LUT R8, R8, R9, RZ, 0x3c, !PT ;  /* 0x0000000908087212 */ /* 0x000fe200078e3cff */
[--C-:B------:R-:W-:Y:S01]  /*249f0*/  IMAD.X R9, RZ, RZ, R79.reuse, P1 ;  /* 0x000000ffff097224 */ /* 0x100fe200008e064f */
[----:B------:R-:W-:Y:S02]  /*24a00*/  IADD3 R7, P2, R78, 0x7000, RZ ;  /* 0x000070004e077810 */ /* 0x000fe40007f5e0ff */
[----:B------:R-:W-:Y:S02]  /*24a10*/  ISETP.GE.OR P1, PT, R6, R45, P0 ;  /* 0x0000002d0600720c */ /* 0x000fe40000726670 */
[----:B------:R-:W-:Y:S01]  /*24a20*/  LOP3.LUT R40, R41, 0x380, RZ, 0xc0, !PT ;  /* 0x0000038029287812 */ /* 0x000fe200078ec0ff */
[----:B------:R-:W-:Y:S01]  /*24a30*/  IMAD.X R25, RZ, RZ, R79, P2 ;  /* 0x000000ffff197224 */ /* 0x000fe200010e064f */
[----:B------:R-:W-:Y:S02]  /*24a40*/  LOP3.LUT R32, R33, 0x380, RZ, 0xc0, !PT ;  /* 0x0000038021207812 */ /* 0x000fe400078ec0ff */
[----:B------:R-:W-:-:S02]  /*24a50*/  LOP3.LUT R28, R29, 0x380, RZ, 0xc0, !PT ;  /* 0x000003801d1c7812 */ /* 0x000fc400078ec0ff */
[----:B------:R-:W-:Y:S02]  /*24a60*/  ISETP.GE.OR P0, PT, R0, R45, P0 ;  /* 0x0000002d0000720c */ /* 0x000fe40000706670 */
[----:B------:R-:W-:Y:S02]  /*24a70*/  LOP3.LUT R0, R7, 0x380, RZ, 0xc0, !PT ;  /* 0x0000038007007812 */ /* 0x000fe400078ec0ff */
[----:B------:R-:W-:Y:S01]  /*24a80*/  LOP3.LUT R11, R78, 0x380, RZ, 0xc0, !PT ;  /* 0x000003804e0b7812 */ /* 0x000fe200078ec0ff */
[----:B------:R-:W-:Y:S01]  /*24a90*/  @!P1 STG.E desc[UR38][R2.64], R62 ;  /* 0x0000003e02009986 */ /* 0x000fe2000c101926 */
[----:B------:R-:W-:Y:S02]  /*24aa0*/  SHF.R.U64 R40, R40, 0x3, RZ ;  /* 0x0000000328287819 */ /* 0x000fe400000012ff */
[----:B------:R-:W-:Y:S02]  /*24ab0*/  SHF.R.U64 R32, R32, 0x3, RZ ;  /* 0x0000000320207819 */ /* 0x000fe400000012ff */
[----:B------:R-:W-:-:S02]  /*24ac0*/  SHF.R.U64 R28, R28, 0x3, RZ ;  /* 0x000000031c1c7819 */ /* 0x000fc400000012ff */
        /* <DEDUP_REMOVED lines=20> */
[----:B------:R-:W-:Y:S01]  /*24c10*/  IMAD R21, R21, UR4, RZ ;  /* 0x0000000415157c24 */ /* 0x000fe2000f8e02ff */
[----:B------:R-:W-:Y:S01]  /*24c20*/  @!PT LDS RZ, [RZ] ;  /* 0x00000000fffff984 */ /* 0x000fe20000000800 */
[----:B------:R-:W-:Y:S01]  /*24c30*/  @!PT LDS RZ, [RZ] ;  /* 0x00000000fffff984 */ /* 0x000fe20000000800 */
[----:B------:R-:W-:Y:S01]  /*24c40*/  @!PT LDS RZ, [RZ] ;  /* 0x00000000fffff984 */ /* 0x000fe20000000800 */
[----:B------:R-:W-:Y:S01]  /*24c50*/  @!PT LDS RZ, [RZ] ;  /* 0x00000000fffff984 */ /* 0x000fe20000000800 */
[----:B------:R2:W-:Y:S06]  /*24c60*/  MEMBAR.ALL.CTA ;  /* 0x0000000000007992 */ /* 0x0005ec0000008000 */
[----:B--2---:R-:W2:Y:S01]  /*24c70*/  FENCE.VIEW.ASYNC.S ;  /* 0x00000000000073c6 */ /* 0x004ea20000000000 */
[----:B0-----:R-:W-:-:S04]  /*24c80*/  IMAD.WIDE.U32 R2, R20, UR4, R64 ;  /* 0x0000000414027c25 */ /* 0x001fc8000f8e0040 */
[----:B------:R-:W-:Y:S01]  /*24c90*/  IMAD R21, R20, UR5, R21 ;  /* 0x0000000514157c24 */ /* 0x000fe2000f8e0215 */
[----:B------:R-:W-:Y:S01]  /*24ca0*/  ULDC.64 UR4, c[0x0][0xae0] ;  /* 0x0002b80000047ab9 */ /* 0x000fe20000000a00 */
[----:B------:R-:W-:Y:S02]  /*24cb0*/  IMAD R45, R236, -0x80, R45 ;  /* 0xffffff80ec2d7824 */ /* 0x000fe400078e022d */
[C---:B------:R-:W-:Y:S02]  /*24cc0*/  VIADD R0, R76.reuse, 0x20 ;  /* 0x000000204c007836 */ /* 0x040fe40000000000 */
[----:B------:R-:W-:Y:S01]  /*24cd0*/  IMAD.IADD R3, R3, 0x1, R21 ;  /* 0x0000000103037824 */ /* 0x000fe200078e0215 */
[CC--:B------:R-:W-:Y:S01]  /*24ce0*/  ISETP.GE.AND P3, PT, R76.reuse, R45.reuse, PT ;  /* 0x0000002d4c00720c */ /* 0x0c0fe20003f66270 */
[----:B------:R-:W-:Y:S02]  /*24cf0*/  IMAD R47, R47, UR4, RZ ;  /* 0x000000042f2f7c24 */ /* 0x000fe4000f8e02ff */
[----:B------:R-:W-:Y:S01]  /*24d00*/  VIADD R20, R76, 0x40 ;  /* 0x000000404c147836 */ /* 0x000fe20000000000 */
[----:B------:R-:W-:Y:S01]  /*24d10*/  ISETP.GE.AND P0, PT, R0, R45, PT ;  /* 0x0000002d0000720c */ /* 0x000fe20003f06270 */
[----:B------:R-:W-:-:S02]  /*24d20*/  IMAD R47, R230, UR5, R47 ;  /* 0x00000005e62f7c24 */ /* 0x000fc4000f8e022f */
[----:B------:R-:W-:Y:S01]  /*24d30*/  IMAD.WIDE.U32 R2, R230, UR4, R2 ;  /* 0x00000004e6027c25 */ /* 0x000fe2000f8e0002 */
[----:B------:R-:W-:Y:S01]  /*24d40*/  ULDC.64 UR4, c[0x0][0xae8] ;  /* 0x0002ba0000047ab9 */ /* 0x000fe20000000a00 */
[-C--:B------:R-:W-:Y:S02]  /*24d50*/  ISETP.GE.AND P1, PT, R20, R45.reuse, PT ;  /* 0x0000002d1400720c */ /* 0x080fe40003f26270 */
[----:B------:R-:W-:Y:S02]  /*24d60*/  VIADD R0, R18, 0x28820 ;  /* 0x0002882012007836 */ /* 0x000fe40000000000 */
[----:B------:R-:W-:Y:S02]  /*24d70*/  VIADD R21, R76, 0x60 ;  /* 0x000000604c157836 */ /* 0x000fe40000000000 */
[----:B------:R-:W-:Y:S01]  /*24d80*/  IMAD R20, R44, UR4, RZ ;  /* 0x000000042c147c24 */ /* 0x000fe2000f8e02ff */
[----:B------:R-:W-:Y:S01]  /*24d90*/  PRMT R0, RZ, 0x654, R0 ;  /* 0x00000654ff007816 */ /* 0x000fe20000000000 */
[----:B------:R-:W-:Y:S01]  /*24da0*/  IMAD.IADD R3, R3, 0x1, R47 ;  /* 0x0000000103037824 */ /* 0x000fe200078e022f */
[----:B------:R-:W-:Y:S01]  /*24db0*/  ISETP.GE.AND P2, PT, R21, R45, PT ;  /* 0x0000002d1500720c */ /* 0x000fe20003f46270 */
[C---:B------:R-:W-:Y:S01]  /*24dc0*/  IMAD R45, R49.reuse, UR5, R20 ;  /* 0x00000005312d7c24 */ /* 0x040fe2000f8e0214 */
[----:B------:R-:W-:Y:S01]  /*24dd0*/  SHF.R.S32.HI R77, RZ, 0x1f, R76 ;  /* 0x0000001fff4d7819 */ /* 0x000fe2000001144c */
[----:B------:R-:W-:Y:S01]  /*24de0*/  IMAD.WIDE.U32 R20, R49, UR4, R2 ;  /* 0x0000000431147c25 */ /* 0x000fe2000f8e0002 */
[----:B--2---:R1:W-:Y:S01]  /*24df0*/  SYNCS.ARRIVE.TRANS64.RED.A1T0 RZ, [R0+URZ], RZ ;  /* 0x000000ff00ff79a7 */ /* 0x0043e2000810043f */
[----:B------:R-:W-:Y:S02]  /*24e00*/  BSSY B1, `(.L_x_1372) ;  /* 0x0000014000017945 */ /* 0x000fe40003800000 */
[----:B------:R-:W-:-:S04]  /*24e10*/  IMAD.WIDE R76, R236, 0x80, R76 ;  /* 0x00000080ec4c7825 */ /* 0x000fc800078e024c */
[----:B------:R-:W-:Y:S01]  /*24e20*/  IMAD.IADD R47, R21, 0x1, R45 ;  /* 0x00000001152f7824 */ /* 0x000fe200078e022d */
[----:B-1----:R-:W-:Y:S06]  /*24e30*/  @P3 BRA `(.L_x_1373) ;  /* 0x0000000000403947 */ /* 0x002fec0003800000 */
        /* <DEDUP_REMOVED lines=16> */
.L_x_1373:
[----:B------:R-:W-:Y:S05]  /*24f40*/  BSYNC B1 ;  /* 0x0000000000017941 */ /* 0x000fea0003800000 */
.L_x_1372:
[----:B------:R-:W-:Y:S04]  /*24f50*/  BSSY B1, `(.L_x_1374) ;  /* 0x0000014000017945 */ /* 0x000fe80003800000 */
[----:B------:R-:W-:Y:S05]  /*24f60*/  @P0 BRA `(.L_x_1375) ;  /* 0x0000000000480947 */ /* 0x000fea0003800000 */
[----:B0----5:R-:W-:Y:S01]  /*24f70*/  IADD3 R37, P0, R76, 0x20, RZ ;  /* 0x000000204c257810 */ /* 0x021fe20007f1e0ff */
        /* <DEDUP_REMOVED lines=17> */
.L_x_1375:
[----:B------:R-:W-:Y:S05]  /*25090*/  BSYNC B1 ;  /* 0x0000000000017941 */ /* 0x000fea0003800000 */
.L_x_1374:
[----:B------:R-:W-:Y:S04]  /*250a0*/  BSSY B1, `(.L_x_1376) ;  /* 0x0000014000017945 */ /* 0x000fe80003800000 */
[----:B------:R-:W-:Y:S05]  /*250b0*/  @P1 BRA `(.L_x_1377) ;  /* 0x0000000000481947 */ /* 0x000fea0003800000 */
[----:B-1---5:R-:W-:Y:S01]  /*250c0*/  IADD3 R13, P0, R76, 0x40, RZ ;  /* 0x000000404c0d7810 */ /* 0x022fe20007f1e0ff */
        /* <DEDUP_REMOVED lines=17> */
.L_x_1377:
[----:B------:R-:W-:Y:S05]  /*251e0*/  BSYNC B1 ;  /* 0x0000000000017941 */ /* 0x000fea0003800000 */
.L_x_1376:
[----:B------:R-:W-:Y:S05]  /*251f0*/  @P2 BRA `(.L_x_1378) ;  /* 0x0000000800c02947 */ /* 0x000fea0003800000 */
[----:B--2--5:R-:W-:Y:S01]  /*25200*/  IADD3 R9, P0, R76, 0x60, RZ ;  /* 0x000000604c097810 */ /* 0x024fe20007f1e0ff */
        /* <DEDUP_REMOVED lines=19> */
.L_x_1369:
[----:B------:R-:W-:Y:S01]  /*25340*/  ULDC.64 UR4, c[0x0][0xbd8] ;  /* 0x0002f60000047ab9 */ /* 0x000fe20000000a00 */
[----:B------:R-:W2:Y:S01]  /*25350*/  LDC.64 R2, c[0x0][0xbd8] ;  /* 0x0002f600ff027b82 */ /* 0x000ea20000000a00 */
[----:B------:R-:W-:Y:S01]  /*25360*/  ISETP.NE.U32.AND P0, PT, RZ, UR4, PT ;  /* 0x00000004ff007c0c */ /* 0x000fe2000bf05070 */
[----:B------:R-:W-:-:S03]  /*25370*/  IMAD.MOV.U32 R9, RZ, RZ, RZ ;  /* 0x000000ffff097224 */ /* 0x000fc600078e00ff */
[----:B------:R-:W-:Y:S01]  /*25380*/  ISETP.NE.AND.EX P0, PT, RZ, UR5, PT, P0 ;  /* 0x00000005ff007c0c */ /* 0x000fe2000bf05300 */
[----:B------:R-:W-:Y:S02]  /*25390*/  ULDC.64 UR4, c[0x0][0xbe0] ;  /* 0x0002f80000047ab9 */ /* 0x000fe40000000a00 */
[----:B------:R-:W-:-:S04]  /*253a0*/  ISETP.NE.U32.AND P1, PT, RZ, UR4, PT ;  /* 0x00000004ff007c0c */ /* 0x000fc8000bf25070 */
[----:B------:R-:W-:Y:S01]  /*253b0*/  ISETP.NE.AND.EX P1, PT, RZ, UR5, PT, P1 ;  /* 0x00000005ff007c0c */ /* 0x000fe2000bf25310 */
[----:B--2---:R-:W-:-:S12]  /*253c0*/  IMAD.WIDE R2, R234, 0x4, R2 ;  /* 0x00000004ea027825 */ /* 0x004fd800078e0202 */
[----:B------:R-:W2:Y:S01]  /*253d0*/  @P1 LDC.64 R4, c[0x0][0xbe0] ;  /* 0x0002f800ff041b82 */ /* 0x000ea20000000a00 */
[----:B------:R-:W-:Y:S02]  /*253e0*/  ULDC UR4, c[0x0][0xa88] ;  /* 0x0002a20000047ab9 */ /* 0x000fe40000000800 */
[----:B------:R-:W-:Y:S01]  /*253f0*/  IMAD.U32 R7, RZ, RZ, UR4 ;  /* 0x00000004ff077e24 */ /* 0x000fe2000f8e00ff */
[----:B------:R3:W5:Y:S01]  /*25400*/  @P0 LDG.E R9, desc[UR38][R2.64] ;  /* 0x0000002602090981 */ /* 0x000762000c1e1900 */
[----:B--2---:R-:W-:-:S05]  /*25410*/  @P1 IMAD.WIDE R4, R234, 0x4, R4 ;  /* 0x00000004ea041825 */ /* 0x004fca00078e0204 */
[----:B------:R3:W5:Y:S01]  /*25420*/  @P1 LDG.E R7, desc[UR38][R4.64] ;  /* 0x0000002604071981 */ /* 0x000762000c1e1900 */
[----:B------:R-:W-:Y:S01]  /*25430*/  ISETP.GT.AND P2, PT, R66, 0x7f, PT ;  /* 0x0000007f4200780c */ /* 0x000fe20003f44270 */
[----:B------:R-:W-:-:S12]  /*25440*/  @P1 BRA `(.L_x_1379) ;  /* 0x0000000000101947 */ /* 0x000fd80003800000 */
[----:B------:R-:W-:Y:S05]  /*25450*/  @!P0 BRA `(.L_x_1379) ;  /* 0x00000000000c8947 */ /* 0x000fea0003800000 */
[----:B------:R-:W2:Y:S04]  /*25460*/  LDG.E R0, desc[UR38][R2.64] ;  /* 0x0000002602007981 */ /* 0x000ea8000c1e1900 */
[----:B-----5:R-:W2:Y:S02]  /*25470*/  LDG.E R7, desc[UR38][R2.64+0x4] ;  /* 0x0000042602077981 */ /* 0x020ea4000c1e1900 */
[----:B--2---:R-:W-:-:S07]  /*25480*/  IMAD.IADD R7, R7, 0x1, -R0 ;  /* 0x0000000107077824 */ /* 0x004fce00078e0a00 */
.L_x_1379:
[----:B------:R-:W-:Y:S01]  /*25490*/  SHF.R.S32.HI R0, RZ, 0x1f, R234 ;  /* 0x0000001fff007819 */ /* 0x000fe200000114ea */
[----:B------:R-:W-:Y:S01]  /*254a0*/  BSSY B1, `(.L_x_1380) ;  /* 0x000001c000017945 */ /* 0x000fe20003800000 */
[----:B------:R-:W-:Y:S02]  /*254b0*/  SHF.R.S32.HI R8, RZ, 0x1f, R230 ;  /* 0x0000001fff087819 */ /* 0x000fe400000114e6 */
[----:B------:R-:W-:Y:S02]  /*254c0*/  SHF.R.S32.HI R65, RZ, 0x1f, R64 ;  /* 0x0000001fff417819 */ /* 0x000fe40000011440 */
[----:B------:R-:W-:Y:S02]  /*254d0*/  SEL R11, R234, RZ, !P0 ;  /* 0x000000ffea0b7207 */ /* 0x000fe40004000000 */
[----:B------:R-:W-:Y:S02]  /*254e0*/  SEL R10, R0, RZ, !P0 ;  /* 0x000000ff000a7207 */ /* 0x000fe40004000000 */
[----:B-----5:R-:W-:Y:S01]  /*254f0*/  SHF.R.S32.HI R6, RZ, 0x1f, R9 ;  /* 0x0000001fff067819 */ /* 0x020fe20000011409 */
[----:B------:R-:W-:Y:S06]  /*25500*/  @P2 BRA `(.L_x_1381) ;  /* 0x0000000000542947 */ /* 0x000fec0003800000 */
[----:B------:R-:W-:-:S04]  /*25510*/  IMAD R0, R236, 0x80, R86 ;  /* 0x00000080ec007824 */ /* 0x000fc800078e0256 */
[----:B------:R-:W-:-:S05]  /*25520*/  VIADD R0, R0, 0xffffff80 ;  /* 0xffffff8000007836 */ /* 0x000fca0000000000 */
[----:B------:R-:W-:-:S13]  /*25530*/  ISETP.GE.AND P0, PT, R0, R7, PT ;  /* 0x000000070000720c */ /* 0x000fda0003f06270 */
[----:B------:R-:W-:Y:S05]  /*25540*/  @P0 BRA `(.L_x_1381) ;  /* 0x0000000000440947 */ /* 0x000fea0003800000 */
[----:B---3--:R-:W-:Y:S01]  /*25550*/  IADD3 R2, P0, R0, R9, RZ ;  /* 0x0000000900027210 */ /* 0x008fe20007f1e0ff */
        /* <DEDUP_REMOVED lines=16> */
.L_x_1381:
[----:B------:R-:W-:Y:S05]  /*25660*/  BSYNC B1 ;  /* 0x0000000000017941 */ /* 0x000fea0003800000 */
.L_x_1380:
[----:B------:R-:W-:Y:S01]  /*25670*/  ULDC.64 UR4, c[0x0][0xaa0] ;  /* 0x0002a80000047ab9 */ /* 0x000fe20000000a00 */
[----:B------:R-:W-:Y:S01]  /*25680*/  IMAD R7, R236, -0x80, R7 ;  /* 0xffffff80ec077824 */ /* 0x000fe200078e0207 */
[----:B------:R-:W-:Y:S01]  /*25690*/  SHF.R.S32.HI R77, RZ, 0x1f, R76 ;  /* 0x0000001fff4d7819 */ /* 0x000fe2000001144c */
[----:B------:R-:W-:Y:S01]  /*256a0*/  IMAD R0, R6, UR4, RZ ;  /* 0x0000000406007c24 */ /* 0x000fe2000f8e02ff */
[----:B------:R-:W-:Y:S01]  /*256b0*/  BSSY B1, `(.L_x_1382) ;  /* 0x0000027000017945 */ /* 0x000fe20003800000 */
[----:B--23--:R-:W-:Y:S01]  /*256c0*/  IMAD.WIDE.U32 R2, R9, UR4, R64 ;  /* 0x0000000409027c25 */ /* 0x00cfe2000f8e0040 */
[----:B------:R-:W-:-:S03]  /*256d0*/  ISETP.GE.AND P3, PT, R76, R7, PT ;  /* 0x000000074c00720c */ /* 0x000fc60003f66270 */
[----:B------:R-:W-:Y:S01]  /*256e0*/  IMAD R9, R9, UR5, R0 ;  /* 0x0000000509097c24 */ /* 0x000fe2000f8e0200 */
[----:B------:R-:W-:Y:S01]  /*256f0*/  ULDC.64 UR4, c[0x0][0xae0] ;  /* 0x0002b80000047ab9 */ /* 0x000fe20000000a00 */
[----:B------:R-:W-:Y:S02]  /*25700*/  VIADD R0, R76, 0x20 ;  /* 0x000000204c007836 */ /* 0x000fe40000000000 */
[----:B------:R-:W-:Y:S02]  /*25710*/  IMAD.IADD R3, R3, 0x1, R9 ;  /* 0x0000000103037824 */ /* 0x000fe400078e0209 */
[----:B------:R-:W-:Y:S01]  /*25720*/  IMAD R5, R8, UR4, RZ ;  /* 0x0000000408057c24 */ /* 0x000fe2000f8e02ff */
[----:B------:R-:W-:Y:S01]  /*25730*/  ISETP.GE.AND P2, PT, R0, R7, PT ;  /* 0x000000070000720c */ /* 0x000fe20003f46270 */
[----:B------:R-:W-:Y:S02]  /*25740*/  VIADD R0, R76, 0x60 ;  /* 0x000000604c007836 */ /* 0x000fe40000000000 */
[----:B------:R-:W-:-:S02]  /*25750*/  IMAD R5, R230, UR5, R5 ;  /* 0x00000005e6057c24 */ /* 0x000fc4000f8e0205 */
[----:B------:R-:W-:Y:S01]  /*25760*/  IMAD.WIDE.U32 R2, R230, UR4, R2 ;  /* 0x00000004e6027c25 */ /* 0x000fe2000f8e0002 */
[----:B------:R-:W-:Y:S01]  /*25770*/  ULDC.64 UR4, c[0x0][0xae8] ;  /* 0x0002ba0000047ab9 */ /* 0x000fe20000000a00 */
[-C--:B------:R-:W-:Y:S02]  /*25780*/  ISETP.GE.AND P1, PT, R0, R7.reuse, PT ;  /* 0x000000070000720c */ /* 0x080fe40003f26270 */
[----:B------:R-:W-:Y:S02]  /*25790*/  VIADD R4, R76, 0x40 ;  /* 0x000000404c047836 */ /* 0x000fe40000000000 */
[----:B------:R-:W-:Y:S02]  /*257a0*/  IMAD.IADD R3, R3, 0x1, R5 ;  /* 0x0000000103037824 */ /* 0x000fe400078e0205 */
[----:B------:R-:W-:Y:S01]  /*257b0*/  IMAD R0, R10, UR4, RZ ;  /* 0x000000040a007c24 */ /* 0x000fe2000f8e02ff */
[----:B------:R-:W-:Y:S01]  /*257c0*/  ISETP.GE.AND P0, PT, R4, R7, PT ;  /* 0x000000070400720c */ /* 0x000fe20003f06270 */
[----:B------:R-:W-:-:S04]  /*257d0*/  IMAD.WIDE.U32 R4, R11, UR4, R2 ;  /* 0x000000040b047c25 */ /* 0x000fc8000f8e0002 */
[----:B------:R-:W-:Y:S02]  /*257e0*/  IMAD R7, R11, UR5, R0 ;  /* 0x000000050b077c24 */ /* 0x000fe4000f8e0200 */
[----:B------:R-:W-:-:S04]  /*257f0*/  IMAD.WIDE R76, R236, 0x80, R76 ;  /* 0x00000080ec4c7825 */ /* 0x000fc800078e024c */
[----:B------:R-:W-:Y:S01]  /*25800*/  IMAD.IADD R9, R5, 0x1, R7 ;  /* 0x0000000105097824 */ /* 0x000fe200078e0207 */
        /* <DEDUP_REMOVED lines=17> */
.L_x_1383:
[----:B------:R-:W-:Y:S05]  /*25920*/  BSYNC B1 ;  /* 0x0000000000017941 */ /* 0x000fea0003800000 */
.L_x_1382:
[----:B------:R-:W-:Y:S04]  /*25930*/  BSSY B1, `(.L_x_1384) ;  /* 0x0000014000017945 */ /* 0x000fe80003800000 */
[----:B------:R-:W-:Y:S05]  /*25940*/  @P2 BRA `(.L_x_1385) ;  /* 0x0000000000482947 */ /* 0x000fea0003800000 */
[----:B--2---:R-:W-:Y:S01]  /*25950*/  IADD3 R7, P2, R76, 0x20, RZ ;  /* 0x000000204c077810 */ /* 0x004fe20007f5e0ff */
        /* <DEDUP_REMOVED lines=17> */
.L_x_1385:
[----:B------:R-:W-:Y:S05]  /*25a70*/  BSYNC B1 ;  /* 0x0000000000017941 */ /* 0x000fea0003800000 */
.L_x_1384:
[----:B------:R-:W-:Y:S04]  /*25a80*/  BSSY B1, `(.L_x_1386) ;  /* 0x0000014000017945 */ /* 0x000fe80003800000 */
[----:B------:R-:W-:Y:S05]  /*25a90*/  @P0 BRA `(.L_x_1387) ;  /* 0x0000000000480947 */ /* 0x000fea0003800000 */
[----:B--23--:R-:W-:Y:S01]  /*25aa0*/  IADD3 R7, P0, R76, 0x40, RZ ;  /* 0x000000404c077810 */ /* 0x00cfe20007f1e0ff */
        /* <DEDUP_REMOVED lines=17> */
.L_x_1387:
[----:B------:R-:W-:Y:S05]  /*25bc0*/  BSYNC B1 ;  /* 0x0000000000017941 */ /* 0x000fea0003800000 */
.L_x_1386:
        /* <DEDUP_REMOVED lines=19> */
.L_x_1378:
[----:B------:R-:W-:Y:S05]  /*25d00*/  BSYNC B0 ;  /* 0x0000000000007941 */ /* 0x000fea0003800000 */
.L_x_1368:
[----:B------:R-:W-:Y:S02]  /*25d10*/  ULDC UR4, c[0x0][0xc14] ;  /* 0x0003050000047ab9 */ /* 0x000fe40000000800 */
[----:B-1----:R-:W-:-:S13]  /*25d20*/  ISETP.GE.AND P0, PT, R219, UR4, PT ;  /* 0x00000004db007c0c */ /* 0x002fda000bf06270 */
[----:B------:R-:W-:Y:S05]  /*25d30*/  @!P0 BRA `(.L_x_1388) ;  /* 0xfffffdb000408947 */ /* 0x000fea000383ffff */
[----:B------:R-:W-:Y:S05]  /*25d40*/  BRA `(.L_x_1153) ;  /* 0x0000006400b07947 */ /* 0x000fea0003800000 */
.L_x_1151:
[----:B------:R-:W-:-:S08]  /*25d50*/  NOP ;  /* 0x0000000000007918 */ /* 0x000fd00000000000 */
[----:B------:R-:W0:-:S00]  /*25d60*/  USETMAXREG.DEALLOC.CTAPOOL 0x18 ;  /* 0x00000018000079c8 */ /* 0x000e0000080e0500 */
        /* <DEDUP_REMOVED lines=16> */
.L_x_1389:
[----:B------:R-:W0:Y:S01]  /*25e70*/  S2R R0, SR_TID.X ;  /* 0x0000000000007919 */ /* 0x000e220000002100 */
[----:B------:R-:W-:Y:S01]  /*25e80*/  ULDC UR4, c[0x0][0xc14] ;  /* 0x0003050000047ab9 */ /* 0x000fe20000000800 */
[----:B------:R-:W1:Y:S01]  /*25e90*/  S2UR UR6, SR_CTAID.X ;  /* 0x00000000000679c3 */ /* 0x000e620000002500 */
[----:B------:R-:W-:Y:S01]  /*25ea0*/  ULDC UR5, c[0x0][0xc10] ;  /* 0x0003040000057ab9 */ /* 0x000fe20000000800 */
        /* <DEDUP_REMOVED lines=27> */
[----:B------:R-:W-:-:S03]  /*26060*/  IMAD.MOV.U32 R4, RZ, RZ, RZ ;  /* 0x000000ffff047224 */ /* 0x000fc600078e00ff */
[----:B------:R-:W0:Y:S02]  /*26070*/  SHFL.IDX PT, R7, R6, 0x1f, 0x1f ;  /* 0x03e01f0006077f89 */ /* 0x000e2400000e0000 */
[----:B0-----:R-:W-:-:S04]  /*26080*/  IMAD R7, R7, UR5, RZ ;  /* 0x0000000507077c24 */ /* 0x001fc8000f8e02ff */
[----:B------:R-:W-:Y:S01]  /*26090*/  IMAD.MOV.U32 R2, RZ, RZ, R7 ;  /* 0x000000ffff027224 */ /* 0x000fe200078e0007 */
[----:B-1----:R-:W-:-:S13]  /*260a0*/  ISETP.GT.AND P6, PT, R7, UR6, PT ;  /* 0x0000000607007c0c */ /* 0x002fda000bfc4270 */
[----:B------:R-:W-:Y:S05]  /*260b0*/  @P6 BRA `(.L_x_1391) ;  /* 0x0000000000a06947 */ /* 0x000fea0003800000 */
[----:B------:R-:W0:Y:S01]  /*260c0*/  LDC R6, c[0x0][0xc14] ;  /* 0x00030500ff067b82 */ /* 0x000e220000000800 */
[----:B------:R-:W-:Y:S01]  /*260d0*/  IMAD.MOV.U32 R7, RZ, RZ, R2 ;  /* 0x000000ffff077224 */ /* 0x000fe200078e0002 */
[----:B------:R-:W-:Y:S01]  /*260e0*/  UMOV UR4, URZ ;  /* 0x0000003f00047c82 */ /* 0x000fe20008000000 */
[----:B------:R-:W-:Y:S01]  /*260f0*/  ULDC UR7, c[0x0][0xc14] ;  /* 0x0003050000077ab9 */ /* 0x000fe20000000800 */
[----:B------:R-:W-:-:S05]  /*26100*/  ULDC UR5, c[0x0][0xc10] ;  /* 0x0003040000057ab9 */ /* 0x000fca0000000800 */
.L_x_1395:
[----:B------:R-:W-:Y:S01]  /*26110*/  IMAD.U32 R2, RZ, RZ, UR7 ;  /* 0x00000007ff027e24 */ /* 0x000fe2000f8e00ff */
[----:B------:R-:W-:-:S04]  /*26120*/  UIADD3 UR4, UR4, 0x1f, URZ ;  /* 0x0000001f04047890 */ /* 0x000fc8000fffe03f */
[----:B------:R1:W-:Y:S02]  /*26130*/  STL [R1+0xc], R2 ;  /* 0x00000c0201007387 */ /* 0x0003e40000100800 */
[----:B0-----:R-:W-:-:S13]  /*26140*/  ISETP.LE.AND P6, PT, R6, UR4, PT ;  /* 0x0000000406007c0c */ /* 0x001fda000bfc3270 */
[----:B-1----:R-:W-:Y:S05]  /*26150*/  @P6 BRA `(.L_x_1392) ;  /* 0x0000000400b86947 */ /* 0x002fea0003800000 */
[----:B------:R-:W-:Y:S01]  /*26160*/  VIADD R9, R0, UR4 ;  /* 0x0000000400097c36 */ /* 0x000fe20008000000 */
[----:B------:R-:W-:Y:S01]  /*26170*/  BSSY B0, `(.L_x_1393) ;  /* 0x0000007000007945 */ /* 0x000fe20003800000 */
[----:B------:R-:W-:-:S03]  /*26180*/  IMAD.MOV.U32 R5, RZ, RZ, RZ ;  /* 0x000000ffff057224 */ /* 0x000fc600078e00ff */
[----:B------:R-:W-:-:S13]  /*26190*/  ISETP.GE.OR P6, PT, R9, R6, !P0 ;  /* 0x000000060900720c */ /* 0x000fda00047c6670 */
[----:B------:R-:W-:Y:S05]  /*261a0*/  @P6 BRA `(.L_x_1394) ;  /* 0x00000000000c6947 */ /* 0x000fea0003800000 */
[----:B------:R-:W0:Y:S02]  /*261b0*/  LDC.64 R2, c[0x0][0xc58] ;  /* 0x00031600ff027b82 */ /* 0x000e240000000a00 */
[----:B0-----:R-:W-:-:S05]  /*261c0*/  IMAD.WIDE R2, R9, 0x4, R2 ;  /* 0x0000000409027825 */ /* 0x001fca00078e0202 */
[----:B------:R0:W5:Y:S02]  /*261d0*/  LDG.E R5, desc[UR38][R2.64] ;  /* 0x0000002602057981 */ /* 0x000164000c1e1900 */
.L_x_1394:
[----:B------:R-:W-:Y:S05]  /*261e0*/  BSYNC B0 ;  /* 0x0000000000007941 */ /* 0x000fea0003800000 */
.L_x_1393:
        /* <DEDUP_REMOVED lines=20> */
[----:B------:R-:W-:-:S07]  /*26330*/  IMAD.MOV.U32 R6, RZ, RZ, R10 ;  /* 0x000000ffff067224 */ /* 0x000fce00078e000a */
.L_x_1391:
[----:B------:R-:W-:-:S04]  /*26340*/  IMAD.IADD R7, R7, 0x1, -R2 ;  /* 0x0000000107077824 */ /* 0x000fc800078e0a02 */
[----:B------:R-:W-:-:S05]  /*26350*/  IMAD R2, R6, UR5, R7 ;  /* 0x0000000506027c24 */ /* 0x000fca000f8e0207 */
[----:B------:R-:W-:Y:S02]  /*26360*/  ISETP.GT.AND P0, PT, R2, UR6, PT ;  /* 0x0000000602007c0c */ /* 0x000fe4000bf04270 */
[----:B------:R-:W0:Y:S11]  /*26370*/  LDC.64 R2, c[0x0][0xc68] ;  /* 0x00031a00ff027b82 */ /* 0x000e360000000a00 */
[----:B------:R-:W-:-:S04]  /*26380*/  VOTE.ANY R12, PT, !P0 ;  /* 0x00000000000c7806 */ /* 0x000fc800040e0100 */
[----:B------:R-:W1:Y:S02]  /*26390*/  POPC R8, R12 ;  /* 0x0000000c00087309 */ /* 0x000e640000000000 */
[----:B-1----:R-:W-:-:S04]  /*263a0*/  VIADD R9, R8, UR4 ;  /* 0x0000000408097c36 */ /* 0x002fc80008000000 */
        /* <DEDUP_REMOVED lines=12> */
[----:B------:R-:W-:-:S05]  /*26470*/  VIADD R13, R8, 0xffffffff ;  /* 0xffffffff080d7836 */ /* 0x000fca0000000000 */
[----:B------:R2:W3:Y:S02]  /*26480*/  SHFL.IDX PT, R4, R6, R13, 0x1f ;  /* 0x00001f0d06047589 */ /* 0x0004e400000e0000 */
.L_x_1396:
[----:B-1----:R-:W-:Y:S01]  /*26490*/  IMAD.MOV R2, RZ, RZ, -R3 ;  /* 0x000000ffff027224 */ /* 0x002fe200078e0a03 */
[----:B--2---:R-:W-:Y:S01]  /*264a0*/  IABS R6, R9 ;  /* 0x0000000900067213 */ /* 0x004fe20000000000 */
[----:B---3--:R-:W-:Y:S02]  /*264b0*/  IMAD R4, R4, UR5, R7 ;  /* 0x0000000504047c24 */ /* 0x008fe4000f8e0207 */
[----:B------:R-:W-:Y:S02]  /*264c0*/  IMAD R7, R2, R11, RZ ;  /* 0x0000000b02077224 */ /* 0x000fe400078e02ff */
[----:B------:R-:W-:Y:S01]  /*264d0*/  IMAD.MOV.U32 R2, RZ, RZ, RZ ;  /* 0x000000ffff027224 */ /* 0x000fe200078e00ff */
[----:B------:R1:W-:Y:S01]  /*264e0*/  STL [R1], R4 ;  /* 0x0000000401007387 */ /* 0x0003e20000100800 */
[----:B------:R-:W-:Y:S02]  /*264f0*/  IMAD.MOV R6, RZ, RZ, -R6 ;  /* 0x000000ffff067224 */ /* 0x000fe400078e0a06 */
[----:B------:R-:W-:Y:S01]  /*26500*/  IMAD.HI.U32 R3, R3, R7, R2 ;  /* 0x0000000703037227 */ /* 0x000fe200078e0002 */
[----:B------:R-:W-:-:S04]  /*26510*/  IADD3 R2, -R4, UR6, RZ ;  /* 0x0000000604027c10 */ /* 0x000fc8000fffe1ff */
[----:B-1----:R-:W-:-:S05]  /*26520*/  IABS R4, R2 ;  /* 0x0000000200047213 */ /* 0x002fca0000000000 */
[----:B------:R-:W-:Y:S01]  /*26530*/  IMAD.HI.U32 R7, R3, R4, RZ ;  /* 0x0000000403077227 */ /* 0x000fe200078e00ff */
[----:B------:R-:W-:-:S03]  /*26540*/  LOP3.LUT R3, R2, R9, RZ, 0x3c, !PT ;  /* 0x0000000902037212 */ /* 0x000fc600078e3cff */
[----:B------:R-:W-:Y:S01]  /*26550*/  IMAD R4, R7, R6, R4 ;  /* 0x0000000607047224 */ /* 0x000fe200078e0204 */
[----:B------:R-:W-:-:S04]  /*26560*/  ISETP.GE.AND P2, PT, R3, RZ, PT ;  /* 0x000000ff0300720c */ /* 0x000fc80003f46270 */
[----:B------:R-:W-:-:S13]  /*26570*/  ISETP.GT.U32.AND P1, PT, R11, R4, PT ;  /* 0x000000040b00720c */ /* 0x000fda0003f24070 */
[----:B------:R-:W-:Y:S02]  /*26580*/  @!P1 IMAD.IADD R4, R4, 0x1, -R11 ;  /* 0x0000000104049824 */ /* 0x000fe400078e0a0b */
[----:B------:R-:W-:Y:S01]  /*26590*/  @!P1 VIADD R7, R7, 0x1 ;  /* 0x0000000107079836 */ /* 0x000fe20000000000 */
[----:B------:R-:W-:Y:S02]  /*265a0*/  ISETP.NE.AND P1, PT, R9, RZ, PT ;  /* 0x000000ff0900720c */ /* 0x000fe40003f25270 */
[----:B------:R-:W-:-:S13]  /*265b0*/  ISETP.GE.U32.AND P0, PT, R4, R11, PT ;  /* 0x0000000b0400720c */ /* 0x000fda0003f06070 */
[----:B------:R-:W-:-:S04]  /*265c0*/  @P0 VIADD R7, R7, 0x1 ;  /* 0x0000000107070836 */ /* 0x000fc80000000000 */
[----:B------:R-:W-:Y:S01]  /*265d0*/  @!P2 IMAD.MOV R7, RZ, RZ, -R7 ;  /* 0x000000ffff07a224 */ /* 0x000fe200078e0a07 */
[----:B------:R-:W-:-:S05]  /*265e0*/  @!P1 LOP3.LUT R7, RZ, R9, RZ, 0x33, !PT ;  /* 0x00000009ff079212 */ /* 0x000fca00078e33ff */
[----:B------:R-:W-:Y:S02]  /*265f0*/  IMAD R4, R10, R7, RZ ;  /* 0x000000070a047224 */ /* 0x000fe400078e02ff */
[----:B------:R-:W-:Y:S02]  /*26600*/  IMAD.MOV R7, RZ, RZ, -R7 ;  /* 0x000000ffff077224 */ /* 0x000fe400078e0a07 */
[----:B------:R-:W-:Y:S02]  /*26610*/  IMAD.MOV R3, RZ, RZ, -R4 ;  /* 0x000000ffff037224 */ /* 0x000fe400078e0a04 */
[----:B------:R-:W-:Y:S02]  /*26620*/  IMAD R9, R9, R7, R2 ;  /* 0x0000000709097224 */ /* 0x000fe400078e0202 */
[----:B------:R-:W-:Y:S01]  /*26630*/  IMAD.MOV.U32 R2, RZ, RZ, RZ ;  /* 0x000000ffff027224 */ /* 0x000fe200078e00ff */
[----:B------:R-:W-:-:S04]  /*26640*/  VIADDMNMX R10, R3, UR5, R10, PT ;  /* 0x00000005030a7c46 */ /* 0x000fc8000b80010a */
[----:B------:R-:W-:-:S04]  /*26650*/  IABS R6, R10 ;  /* 0x0000000a00067213 */ /* 0x000fc80000000000 */
[----:B------:R-:W1:Y:S08]  /*26660*/  I2F.RP R8, R6 ;  /* 0x0000000600087306 */ /* 0x000e700000209400 */
[----:B-1----:R-:W1:Y:S02]  /*26670*/  MUFU.RCP R8, R8 ;  /* 0x0000000800087308 */ /* 0x002e640000001000 */
[----:B-1----:R-:W-:Y:S01]  /*26680*/  VIADD R3, R8, 0xffffffe ;  /* 0x0ffffffe08037836 */ /* 0x002fe20000000000 */
[----:B------:R-:W-:-:S05]  /*26690*/  IABS R8, R10 ;  /* 0x0000000a00087213 */ /* 0x000fca0000000000 */
[----:B------:R-:W1:Y:S02]  /*266a0*/  F2I.FTZ.U32.TRUNC.NTZ R3, R3 ;  /* 0x0000000300037305 */ /* 0x000e64000021f000 */
[----:B-1----:R-:W-:-:S04]  /*266b0*/  IMAD.MOV R7, RZ, RZ, -R3 ;  /* 0x000000ffff077224 */ /* 0x002fc800078e0a03 */
[----:B------:R-:W-:-:S04]  /*266c0*/  IMAD R7, R7, R6, RZ ;  /* 0x0000000607077224 */ /* 0x000fc800078e02ff */
[----:B------:R-:W-:Y:S01]  /*266d0*/  IMAD.HI.U32 R2, R3, R7, R2 ;  /* 0x0000000703027227 */ /* 0x000fe200078e0002 */
        /* <DEDUP_REMOVED lines=9> */
[C---:B------:R-:W-:Y:S01]  /*26770*/  LOP3.LUT R3, R9.reuse, R10, RZ, 0x3c, !PT ;  /* 0x0000000a09037212 */ /* 0x040fe200078e3cff */
[----:B------:R-:W-:-:S03]  /*26780*/  IMAD.IADD R9, R9, 0x1, R4 ;  /* 0x0000000109097824 */ /* 0x000fc600078e0204 */
[----:B------:R-:W-:-:S07]  /*26790*/  ISETP.GE.AND P2, PT, R3, RZ, PT ;  /* 0x000000ff0300720c */ /* 0x000fce0003f46270 */
[----:B------:R-:W-:-:S06]  /*267a0*/  @P0 VIADD R2, R2, 0x1 ;  /* 0x0000000102020836 */ /* 0x000fcc0000000000 */
[----:B------:R-:W-:Y:S01]  /*267b0*/  @!P2 IMAD.MOV R2, RZ, RZ, -R2 ;  /* 0x000000ffff02a224 */ /* 0x000fe200078e0a02 */
[----:B------:R-:W-:Y:S01]  /*267c0*/  @!P1 LOP3.LUT R2, RZ, R10, RZ, 0x33, !PT ;  /* 0x0000000aff029212 */ /* 0x000fe200078e33ff */
[----:B------:R-:W-:-:S04]  /*267d0*/  IMAD.MOV R10, RZ, RZ, -R10 ;  /* 0x000000ffff0a7224 */ /* 0x000fc800078e0a0a */
[----:B------:R-:W-:Y:S01]  /*267e0*/  IMAD R3, R2, R10, R9 ;  /* 0x0000000a02037224 */ /* 0x000fe200078e0209 */
[----:B------:R-:W-:-:S04]  /*267f0*/  LOP3.LUT R2, RZ, R2, RZ, 0x33, !PT ;  /* 0x00000002ff027212 */ /* 0x000fc800078e33ff */
[----:B------:R1:W-:Y:S01]  /*26800*/  STL [R1+0x8], R3 ;  /* 0x0000080301007387 */ /* 0x0003e20000100800 */
[----:B------:R-:W-:-:S05]  /*26810*/  IMAD.IADD R2, R5, 0x1, R2 ;  /* 0x0000000105027824 */ /* 0x000fca00078e0202 */
[----:B------:R1:W-:Y:S01]  /*26820*/  STL [R1+0x4], R2 ;  /* 0x0000040201007387 */ /* 0x0003e20000100800 */
[----:B------:R-:W-:Y:S05]  /*26830*/  BRA `(.L_x_1397) ;  /* 0x0000000000107947 */ /* 0x000fea0003800000 */
.L_x_1392:
[----:B------:R-:W-:Y:S01]  /*26840*/  IMAD.U32 R2, RZ, RZ, UR6 ;  /* 0x00000006ff027e24 */ /* 0x000fe2000f8e00ff */
[----:B------:R0:W-:Y:S04]  /*26850*/  STL [R1+0x4], RZ ;  /* 0x000004ff01007387 */ /* 0x0001e80000100800 */
[----:B------:R0:W-:Y:S04]  /*26860*/  STL [R1+0x8], RZ ;  /* 0x000008ff01007387 */ /* 0x0001e80000100800 */
[----:B------:R0:W-:Y:S02]  /*26870*/  STL [R1], R2 ;  /* 0x0000000201007387 */ /* 0x0001e40000100800 */
.L_x_1397:
[----:B------:R-:W2:Y:S04]  /*26880*/  LDL R4, [R1] ;  /* 0x0000000001047983 */ /* 0x000ea80000100800 */
[----:B------:R-:W2:Y:S04]  /*26890*/  LDL R5, [R1+0x4] ;  /* 0x0000040001057983 */ /* 0x000ea80000100800 */
[----:B------:R-:W2:Y:S04]  /*268a0*/  LDL R6, [R1+0x8] ;  /* 0x0000080001067983 */ /* 0x000ea80000100800 */
[----:B------:R-:W2:Y:S01]  /*268b0*/  LDL R7, [R1+0xc] ;  /* 0x00000c0001077983 */ /* 0x000ea20000100800 */
[----:B------:R-:W-:-:S13]  /*268c0*/  ISETP.NE.AND P0, PT, R0, RZ, PT ;  /* 0x000000ff0000720c */ /* 0x000fda0003f05270 */
[----:B-1----:R-:W1:Y:S01]  /*268d0*/  @!P0 S2R R3, SR_CgaCtaId ;  /* 0x0000000000038919 */ /* 0x002e620000008800 */
[----:B------:R-:W-:-:S04]  /*268e0*/  @!P0 MOV R0, 0x400 ;  /* 0x0000040000008802 */ /* 0x000fc80000000f00 */
[----:B-1----:R-:W-:-:S05]  /*268f0*/  @!P0 LEA R0, R3, R0, 0x18 ;  /* 0x0000000003008211 */ /* 0x002fca00078ec0ff */
[----:B--2---:R1:W-:Y:S01]  /*26900*/  @!P0 STS.128 [R0+0x288d0], R4 ;  /* 0x0288d00400008388 */ /* 0x0043e20000000c00 */
[----:B------:R-:W-:Y:S06]  /*26910*/  BAR.ARV 0x5, 0x180 ;  /* 0x0146000000007b1d */ /* 0x000fec0000002000 */
.L_x_1390:
[----:B-1----:R-:W3:Y:S01]  /*26920*/  LDL R0, [R1+0xc] ;  /* 0x00000c0001007983 */ /* 0x002ee20000100800 */
[----:B------:R-:W-:-:S03]  /*26930*/  ULDC UR4, c[0x0][0xc14] ;  /* 0x0003050000047ab9 */ /* 0x000fc60000000800 */
[----:B------:R1:W-:Y:S01]  /*26940*/  STL [R1+0x10], RZ ;  /* 0x000010ff01007387 */ /* 0x0003e20000100800 */
[----:B---3--:R-:W-:Y:S01]  /*26950*/  ISETP.GE.AND P0, PT, R0, UR4, PT ;  /* 0x0000000400007c0c */ /* 0x008fe2000bf06270 */
[----:B------:R-:W-:-:S05]  /*26960*/  IMAD.MOV.U32 R0, RZ, RZ, 0x1 ;  /* 0x00000001ff007424 */ /* 0x000fca00078e00ff */
[----:B------:R1:W-:Y:S04]  /*26970*/  STL [R1+0x18], R0 ;  /* 0x0000180001007387 */ /* 0x0003e80000100800 */
[----:B------:R1:W-:Y:S03]  /*26980*/  STL [R1+0x34], RZ ;  /* 0x000034ff01007387 */ /* 0x0003e60000100800 */
[----:B------:R-:W-:Y:S05]  /*26990*/  @P0 BRA `(.L_x_1398) ;  /* 0x0000005400980947 */ /* 0x000fea0003800000 */
[----:B-1----:R-:W1:Y:S01]  /*269a0*/  S2R R0, SR_TID.X ;  /* 0x0000000000007919 */ /* 0x002e620000002100 */
[----:B------:R-:W-:Y:S01]  /*269b0*/  BSSY B7, `(.L_x_1398) ;  /* 0x0000564000077945 */ /* 0x000fe20003800000 */
[----:B------:R-:W-:Y:S01]  /*269c0*/  ULDC.64 UR42, c[0x0][0x198] ;  /* 0x00006600002a7ab9 */ /* 0x000fe20000000a00 */
[----:B------:R-:W-:Y:S01]  /*269d0*/  ULOP3.LUT UR37, UR36, 0x1, URZ, 0xfc, !UPT ;  /* 0x0000000124257892 */ /* 0x000fe2000f8efc3f */
[----:B--2---:R-:W2:Y:S01]  /*269e0*/  S2R R6, SR_TID.X ;  /* 0x0000000000067919 */ /* 0x004ea20000002100 */
[----:B------:R-:W-:Y:S01]  /*269f0*/  ULOP3.LUT UR41, UR36, 0x2, URZ, 0xfc, !UPT ;  /* 0x0000000224297892 */ /* 0x000fe2000f8efc3f */
[----:B------:R-:W-:Y:S01]  /*26a00*/  ULDC UR40, c[0x0][0xc] ;  /* 0x0000030000287ab9 */ /* 0x000fe20000000800 */
[----:B-1----:R-:W-:Y:S01]  /*26a10*/  LOP3.LUT R0, R0, 0x7f, RZ, 0xc0, !PT ;  /* 0x0000007f00007812 */ /* 0x002fe200078ec0ff */
[C---:B--2---:R-:W-:Y:S01]  /*26a20*/  IMAD.SHL.U32 R4, R6.reuse, 0x40, RZ ;  /* 0x0000004006047824 */ /* 0x044fe200078e00ff */
[----:B------:R-:W-:-:S03]  /*26a30*/  LOP3.LUT P0, RZ, R6, 0x4, RZ, 0xc0, !PT ;  /* 0x0000000406ff7812 */ /* 0x000fc6000780c0ff */
[----:B------:R-:W-:-:S05]  /*26a40*/  IMAD.SHL.U32 R0, R0, 0x20, RZ ;  /* 0x0000002000007824 */ /* 0x000fca00078e00ff */
[----:B------:R-:W-:Y:S01]  /*26a50*/  LOP3.LUT R3, R0, 0xc00, RZ, 0xc0, !PT ;  /* 0x00000c0000037812 */ /* 0x000fe200078ec0ff */
[----:B------:R-:W-:-:S03]  /*26a60*/  IMAD.SHL.U32 R0, R6, 0x80, RZ ;  /* 0x0000008006007824 */ /* 0x000fc600078e00ff */
[----:B------:R-:W-:Y:S02]  /*26a70*/  LOP3.LUT R5, R3, 0x40, R4, 0xf8, !PT ;  /* 0x0000004003057812 */ /* 0x000fe400078ef804 */
[----:B------:R-:W-:Y:S02]  /*26a80*/  SHF.R.U32.HI R3, RZ, 0x1, R6 ;  /* 0x00000001ff037819 */ /* 0x000fe40000011606 */
[----:B0-----:R-:W-:Y:S02]  /*26a90*/  LOP3.LUT R2, R0, 0x380, RZ, 0xc0, !PT ;  /* 0x0000038000027812 */ /* 0x001fe400078ec0ff */
[----:B------:R-:W-:Y:S01]  /*26aa0*/  LOP3.LUT R7, R5, 0x200, R4, 0xf8, !PT ;  /* 0x0000020005077812 */ /* 0x000fe200078ef804 */
[----:B------:R-:W-:Y:S01]  /*26ab0*/  IMAD.SHL.U32 R5, R6, 0x8, RZ ;  /* 0x0000000806057824 */ /* 0x000fe200078e00ff */
[----:B------:R-:W-:Y:S02]  /*26ac0*/  LOP3.LUT R4, R4, 0x180, RZ, 0xc0, !PT ;  /* 0x0000018004047812 */ /* 0x000fe400078ec0ff */
[----:B------:R-:W-:Y:S01]  /*26ad0*/  LOP3.LUT R2, R2, 0x30, R3, 0xf8, !PT ;  /* 0x0000003002027812 */ /* 0x000fe200078ef803 */
[----:B------:R-:W-:Y:S01]  /*26ae0*/  IMAD.SHL.U32 R3, R6, 0x10, RZ ;  /* 0x0000001006037824 */ /* 0x000fe200078e00ff */
[----:B------:R-:W-:-:S04]  /*26af0*/  LOP3.LUT R4, R4, 0x10, R6, 0xf8, !PT ;  /* 0x0000001004047812 */ /* 0x000fc800078ef806 */
[----:B------:R-:W-:Y:S02]  /*26b00*/  LOP3.LUT R3, R2, 0x70, R3, 0x78, !PT ;  /* 0x0000007002037812 */ /* 0x000fe400078e7803 */
[----:B------:R-:W-:Y:S02]  /*26b10*/  LOP3.LUT R4, R4, 0x30, R5, 0x78, !PT ;  /* 0x0000003004047812 */ /* 0x000fe400078e7805 */
[----:B------:R-:W-:Y:S02]  /*26b20*/  LOP3.LUT R2, R3, 0xc00, R0, 0xf8, !PT ;  /* 0x00000c0003027812 */ /* 0x000fe400078ef800 */
[----:B------:R-:W-:-:S03]  /*26b30*/  LOP3.LUT R0, R7, R4, RZ, 0xfc, !PT ;  /* 0x0000000407007212 */ /* 0x000fc600078efcff */
[----:B------:R0:W-:Y:S04]  /*26b40*/  STL [R1+0x30], R2 ;  /* 0x0000300201007387 */ /* 0x0001e80000100800 */
[----:B------:R1:W-:Y:S04]  /*26b50*/  STL [R1+0x2c], R0 ;  /* 0x00002c0001007387 */ /* 0x0003e80000100800 */
[----:B------:R2:W-:Y:S01]  /*26b60*/  STL [R1+0x34], RZ ;  /* 0x000034ff01007387 */ /* 0x0005e20000100800 */
[----:B0-----:R-:W-:Y:S02]  /*26b70*/  IMAD.MOV.U32 R2, RZ, RZ, 0x20 ;  /* 0x00000020ff027424 */ /* 0x001fe400078e00ff */
[----:B-1----:R-:W-:-:S03]  /*26b80*/  IMAD.MOV.U32 R0, RZ, RZ, 0x40 ;  /* 0x00000040ff007424 */ /* 0x002fc600078e00ff */
[----:B------:R-:W-:Y:S02]  /*26b90*/  SEL R2, R2, 0xffffffe0, !P0 ;  /* 0xffffffe002027807 */ /* 0x000fe40004000000 */
[----:B------:R-:W-:Y:S01]  /*26ba0*/  SEL R3, R0, 0xffffffc0, !P0 ;  /* 0xffffffc000037807 */ /* 0x000fe20004000000 */
[----:B------:R-:W-:-:S05]  /*26bb0*/  IMAD.MOV.U32 R0, RZ, RZ, 0x1 ;  /* 0x00000001ff007424 */ /* 0x000fca00078e00ff */
[----:B------:R2:W-:Y:S04]  /*26bc0*/  STL [R1+0x1c], R0 ;  /* 0x00001c0001007387 */ /* 0x0005e80000100800 */
[----:B------:R2:W-:Y:S04]  /*26bd0*/  STL [R1+0x14], RZ ;  /* 0x000014ff01007387 */ /* 0x0005e80000100800 */
[----:B------:R2:W-:Y:S04]  /*26be0*/  STL [R1+0x10], RZ ;  /* 0x000010ff01007387 */ /* 0x0005e80000100800 */
[----:B------:R2:W-:Y:S02]  /*26bf0*/  STL [R1+0x18], R0 ;  /* 0x0000180001007387 */ /* 0x0005e40000100800 */
.L_x_1511:
[----:B------:R-:W3:Y:S01]  /*26c00*/  LDL R14, [R1+0xc] ;  /* 0x00000c00010e7983 */ /* 0x000ee20000100800 */
[----:B------:R-:W-:Y:S05]  /*26c10*/  YIELD ;  /* 0x0000000000007946 */ /* 0x000fea0003800000 */
[----:B------:R-:W-:Y:S01]  /*26c20*/  ULDC.64 UR4, c[0x0][0xa28] ;  /* 0x00028a0000047ab9 */ /* 0x000fe20000000a00 */
[----:B------:R-:W-:Y:S01]  /*26c30*/  IMAD.MOV.U32 R9, RZ, RZ, RZ ;  /* 0x000000ffff097224 */ /* 0x000fe200078e00ff */
[----:B------:R-:W-:Y:S01]  /*26c40*/  ISETP.NE.U32.AND P0, PT, RZ, UR4, PT ;  /* 0x00000004ff007c0c */ /* 0x000fe2000bf05070 */
[----:B------:R-:W0:Y:S01]  /*26c50*/  LDC.64 R12, c[0x0][0xa00] ;  /* 0x00028000ff0c7b82 */ /* 0x000e220000000a00 */
[----:B--2---:R-:W-:Y:S01]  /*26c60*/  IMAD.MOV.U32 R0, RZ, RZ, RZ ;  /* 0x000000ffff007224 */ /* 0x004fe200078e00ff */
[----:B------:R-:W-:Y:S01]  /*26c70*/  ULDC.64 UR6, c[0x0][0xa08] ;  /* 0x0002820000067ab9 */ /* 0x000fe20000000a00 */
[----:B------:R-:W-:Y:S01]  /*26c80*/  ISETP.NE.AND.EX P0, PT, RZ, UR5, PT, P0 ;  /* 0x00000005ff007c0c */ /* 0x000fe2000bf05300 */
[----:B------:R-:W-:Y:S01]  /*26c90*/  ULDC.64 UR4, c[0x0][0xa18] ;  /* 0x0002860000047ab9 */ /* 0x000fe20000000a00 */
[----:B------:R-:W-:-:S03]  /*26ca0*/  ULDC.64 UR8, c[0x0][0xa10] ;  /* 0x0002840000087ab9 */ /* 0x000fc60000000a00 */
[----:B------:R-:W1:Y:S08]  /*26cb0*/  LDC.64 R4, c[0x0][0xa08] ;  /* 0x00028200ff047b82 */ /* 0x000e700000000a00 */
[----:B------:R-:W3:Y:S01]  /*26cc0*/  @P0 LDC.64 R2, c[0x0][0xa28] ;  /* 0x00028a00ff020b82 */ /* 0x000ee20000000a00 */
[----:B------:R-:W-:Y:S02]  /*26cd0*/  ISETP.NE.U32.AND P2, PT, RZ, UR6, PT ;  /* 0x00000006ff007c0c */ /* 0x000fe4000bf45070 */
[----:B------:R-:W-:Y:S01]  /*26ce0*/  ISETP.NE.U32.AND P4, PT, RZ, UR8, PT ;  /* 0x00000008ff007c0c */ /* 0x000fe2000bf85070 */
[----:B------:R-:W-:-:S02]  /*26cf0*/  IMAD.MOV.U32 R7, RZ, RZ, RZ ;  /* 0x000000ffff077224 */ /* 0x000fc400078e00ff */
[----:B------:R-:W-:Y:S02]  /*26d00*/  IMAD.MOV.U32 R18, RZ, RZ, RZ ;  /* 0x000000ffff127224 */ /* 0x000fe400078e00ff */
[----:B---3--:R-:W-:-:S05]  /*26d10*/  @P0 IMAD.WIDE R2, R14, 0x4, R2 ;  /* 0x000000040e020825 */ /* 0x008fca00078e0202 */
[----:B------:R2:W5:Y:S01]  /*26d20*/  @P0 LDG.E R9, desc[UR38][R2.64] ;  /* 0x0000002602090981 */ /* 0x000562000c1e1900 */
[----:B------:R-:W-:Y:S01]  /*26d30*/  ISETP.NE.U32.AND P0, PT, RZ, UR4, PT ;  /* 0x00000004ff007c0c */ /* 0x000fe2000bf05070 */
[----:B0-----:R-:W-:-:S03]  /*26d40*/  IMAD.WIDE R12, R14, 0x4, R12 ;  /* 0x000000040e0c7825 */ /* 0x001fc600078e020c */
[----:B------:R-:W-:Y:S01]  /*26d50*/  ISETP.NE.AND.EX P0, PT, RZ, UR5, PT, P0 ;  /* 0x00000005ff007c0c */ /* 0x000fe2000bf05300 */
[----:B------:R-:W-:Y:S01]  /*26d60*/  ULDC.64 UR4, c[0x0][0xa00] ;  /* 0x0002800000047ab9 */ /* 0x000fe20000000a00 */
[----:B-1----:R-:W-:Y:S01]  /*26d70*/  IMAD.WIDE R4, R14, 0x4, R4 ;  /* 0x000000040e047825 */ /* 0x002fe200078e0204 */
[----:B------:R-:W-:Y:S01]  /*26d80*/  ISETP.NE.U32.AND P1, PT, RZ, UR4, PT ;  /* 0x00000004ff007c0c */ /* 0x000fe2000bf25070 */
[----:B--2---:R-:W0:Y:S03]  /*26d90*/  LDC.64 R2, c[0x0][0xa10] ;  /* 0x00028400ff027b82 */ /* 0x004e260000000a00 */
[----:B------:R-:W-:Y:S02]  /*26da0*/  ISETP.NE.AND.EX P3, PT, RZ, UR5, PT, P1 ;  /* 0x00000005ff007c0c */ /* 0x000fe4000bf65310 */
[----:B------:R-:W-:Y:S02]  /*26db0*/  ISETP.NE.AND.EX P1, PT, RZ, UR7, PT, P2 ;  /* 0x00000007ff007c0c */ /* 0x000fe4000bf25320 */
[----:B------:R-:W-:-:S02]  /*26dc0*/  ISETP.NE.AND.EX P2, PT, RZ, UR9, PT, P4 ;  /* 0x00000009ff007c0c */ /* 0x000fc4000bf45340 */
[----:B------:R-:W1:Y:S07]  /*26dd0*/  @P0 LDC.64 R10, c[0x0][0xa18] ;  /* 0x00028600ff0a0b82 */ /* 0x000e6e0000000a00 */
[----:B------:R-:W2:Y:S04]  /*26de0*/  @P3 LDG.E R0, desc[UR38][R12.64] ;  /* 0x000000260c003981 */ /* 0x000ea8000c1e1900 */
[----:B------:R-:W5:Y:S01]  /*26df0*/  @P1 LDG.E R7, desc[UR38][R4.64] ;  /* 0x0000002604071981 */ /* 0x000f62000c1e1900 */
[----:B0-----:R-:W-:-:S05]  /*26e00*/  IMAD.WIDE R2, R14, 0x4, R2 ;  /* 0x000000040e027825 */ /* 0x001fca00078e0202 */
[----:B------:R-:W5:Y:S01]  /*26e10*/  @P2 LDG.E R18, desc[UR38][R2.64] ;  /* 0x0000002602122981 */ /* 0x000f62000c1e1900 */
[----:B------:R-:W-:Y:S01]  /*26e20*/  ULDC UR4, c[0x0][0x288] ;  /* 0x0000a20000047ab9 */ /* 0x000fe20000000800 */
[----:B-1----:R-:W-:Y:S02]  /*26e30*/  @P0 IMAD.WIDE R10, R14, 0x4, R10 ;  /* 0x000000040e0a0825 */ /* 0x002fe400078e020a */
[----:B--2---:R0:W-:Y:S02]  /*26e40*/  STL [R1+0x20], R0 ;  /* 0x0000200001007387 */ /* 0x0041e40000100800 */
[----:B0-----:R-:W-:Y:S01]  /*26e50*/  IMAD.U32 R0, RZ, RZ, UR4 ;  /* 0x00000004ff007e24 */ /* 0x001fe2000f8e00ff */
[----:B------:R-:W-:Y:S02]  /*26e60*/  ULDC.64 UR4, c[0x0][0x3f8] ;  /* 0x0000fe0000047ab9 */ /* 0x000fe40000000a00 */
[----:B------:R-:W-:-:S03]  /*26e70*/  UISETP.NE.U32.AND UP0, UPT, UR4, URZ, UPT ;  /* 0x0000003f0400728c */ /* 0x000fc6000bf05070 */
[----:B------:R-:W-:Y:S01]  /*26e80*/  ULDC UR4, c[0x0][0x404] ;  /* 0x0001010000047ab9 */ /* 0x000fe20000000800 */
[----:B------:R-:W-:Y:S01]  /*26e90*/  UISETP.NE.AND.EX UP0, UPT, UR5, URZ, UPT, UP0 ;  /* 0x0000003f0500728c */ /* 0x000fe2000bf05300 */
[----:B------:R0:W5:Y:S02]  /*26ea0*/  @P0 LDG.E R0, desc[UR38][R10.64] ;  /* 0x000000260a000981 */ /* 0x000164000c1e1900 */
[----:B------:R-:W-:Y:S01]  /*26eb0*/  ULDC UR5, c[0x0][0x2e0] ;  /* 0x0000b80000057ab9 */ /* 0x000fe20000000800 */
[----:B------:R-:W-:-:S04]  /*26ec0*/  USEL UR4, UR4, 0x1, UP0 ;  /* 0x0000000104047887 */ /* 0x000fc80008000000 */
[----:B------:R-:W-:-:S03]  /*26ed0*/  UIMAD UR4, UR4, UR5, URZ ;  /* 0x00000005040472a4 */ /* 0x000fc6000f8e023f */
[----:B------:R-:W-:Y:S02]  /*26ee0*/  ULDC UR5, c[0x0][0x338] ;  /* 0x0000ce0000057ab9 */ /* 0x000fe40000000800 */
[----:B0-----:R-:W-:Y:S02]  /*26ef0*/  IMAD.U32 R10, RZ, RZ, UR5 ;  /* 0x00000005ff0a7e24 */ /* 0x001fe4000f8e00ff */
[----:B------:R-:W-:Y:S01]  /*26f00*/  IMAD.U32 R6, RZ, RZ, UR4 ;  /* 0x00000004ff067e24 */ /* 0x000fe2000f8e00ff */
[----:B------:R-:W-:Y:S06]  /*26f10*/  @P0 BRA `(.L_x_1399) ;  /* 0x0000000000100947 */ /* 0x000fec0003800000 */
[----:B------:R-:W-:Y:S05]  /*26f20*/  @!P3 BRA `(.L_x_1399) ;  /* 0x00000000000cb947 */ /* 0x000fea0003800000 */
[----:B------:R-:W2:Y:S04]  /*26f30*/  LDG.E R8, desc[UR38][R12.64] ;  /* 0x000000260c087981 */ /* 0x000ea8000c1e1900 */
[----:B-----5:R-:W2:Y:S02]  /*26f40*/  LDG.E R0, desc[UR38][R12.64+0x4] ;  /* 0x000004260c007981 */ /* 0x020ea4000c1e1900 */
[----:B--2---:R-:W-:-:S07]  /*26f50*/  IMAD.IADD R0, R0, 0x1, -R8 ;  /* 0x0000000100007824 */ /* 0x004fce00078e0a08 */
.L_x_1399:
[----:B-----5:R-:W-:Y:S01]  /*26f60*/  IMAD.IADD R7, R7, 0x1, R9 ;  /* 0x0000000107077824 */ /* 0x020fe200078e0209 */
[----:B------:R-:W-:Y:S02]  /*26f70*/  ULDC.64 UR4, c[0x0][0xa20] ;  /* 0x0002880000047ab9 */ /* 0x000fe40000000a00 */
[----:B------:R-:W-:Y:S02]  /*26f80*/  ISETP.NE.U32.AND P0, PT, RZ, UR4, PT ;  /* 0x00000004ff007c0c */ /* 0x000fe4000bf05070 */
[----:B------:R0:W-:Y:S02]  /*26f90*/  STL [R1+0x28], R7 ;  /* 0x0000280701007387 */ /* 0x0001e40000100800 */
[----:B------:R-:W-:-:S13]  /*26fa0*/  ISETP.NE.AND.EX P0, PT, RZ, UR5, PT, P0 ;  /* 0x00000005ff007c0c */ /* 0x000fda000bf05300 */
[----:B0-----:R-:W-:Y:S05]  /*26fb0*/  @!P0 BRA `(.L_x_1400) ;  /* 0x0000000000108947 */ /* 0x001fea0003800000 */
[----:B------:R-:W0:Y:S02]  /*26fc0*/  LDC.64 R6, c[0x0][0xa20] ;  /* 0x00028800ff067b82 */ /* 0x000e240000000a00 */
[----:B0-----:R-:W-:-:S06]  /*26fd0*/  IMAD.WIDE R6, R14, 0x4, R6 ;  /* 0x000000040e067825 */ /* 0x001fcc00078e0206 */
[----:B------:R0:W5:Y:S01]  /*26fe0*/  LDG.E R6, desc[UR38][R6.64] ;  /* 0x0000002606067981 */ /* 0x000162000c1e1900 */
[----:B------:R-:W-:Y:S05]  /*26ff0*/  BRA `(.L_x_1401) ;  /* 0x0000000000107947 */ /* 0x000fea0003800000 */
.L_x_1400:
[----:B------:R-:W-:Y:S05]  /*27000*/  @!P1 BRA `(.L_x_1401) ;  /* 0x00000000000c9947 */ /* 0x000fea0003800000 */
[----:B------:R-:W2:Y:S04]  /*27010*/  LDG.E R6, desc[UR38][R4.64] ;  /* 0x0000002604067981 */ /* 0x000ea8000c1e1900 */
[----:B------:R-:W2:Y:S02]  /*27020*/  LDG.E R4, desc[UR38][R4.64+0x4] ;  /* 0x0000042604047981 */ /* 0x000ea4000c1e1900 */
[----:B--2---:R-:W-:-:S07]  /*27030*/  IMAD.IADD R6, R4, 0x1, -R6 ;  /* 0x0000000104067824 */ /* 0x004fce00078e0a06 */
.L_x_1401:
[----:B------:R-:W2:Y:S04]  /*27040*/  @P2 LDG.E R4, desc[UR38][R2.64] ;  /* 0x0000002602042981 */ /* 0x000ea8000c1e1900 */
[----:B0-----:R-:W3:Y:S04]  /*27050*/  LDL R7, [R1+0x4] ;  /* 0x0000040001077983 */ /* 0x001ee80000100800 */
[----:B------:R-:W2:Y:S01]  /*27060*/  @P2 LDG.E R2, desc[UR38][R2.64+0x4] ;  /* 0x0000042602022981 */ /* 0x000ea2000c1e1900 */
[----:B-----5:R-:W-:Y:S02]  /*27070*/  IMAD.IADD R9, R6, 0x1, -R9 ;  /* 0x0000000106097824 */ /* 0x020fe400078e0a09 */
[----:B--2---:R-:W-:-:S04]  /*27080*/  @P2 IMAD.IADD R10, R2, 0x1, -R4 ;  /* 0x00000001020a2824 */ /* 0x004fc800078e0a04 */
[----:B------:R-:W-:-:S04]  /*27090*/  IMAD.IADD R6, R9, 0x1, R10 ;  /* 0x0000000109067824 */ /* 0x000fc800078e020a */
[----:B------:R-:W-:-:S04]  /*270a0*/  VIADD R19, R6, 0xbf ;  /* 0x000000bf06137836 */ /* 0x000fc80000000000 */
[----:B------:R-:W-:-:S05]  /*270b0*/  IMAD.HI R19, R19, 0x2aaaaaab, RZ ;  /* 0x2aaaaaab13137827 */ /* 0x000fca00078e02ff */
[----:B------:R-:W-:-:S04]  /*270c0*/  SHF.R.U32.HI R2, RZ, 0x1f, R19 ;  /* 0x0000001fff027819 */ /* 0x000fc80000011613 */
[----:B------:R-:W-:Y:S02]  /*270d0*/  LEA.HI.SX32 R19, R19, R2, 0x1b ;  /* 0x0000000213137211 */ /* 0x000fe400078fdaff */
[----:B------:R-:W0:Y:S01]  /*270e0*/  LDC.64 R2, c[0x0][0x9e0] ;  /* 0x00027800ff027b82 */ /* 0x000e220000000a00 */
[----:B---3--:R-:W-:-:S04]  /*270f0*/  LEA R17, R7, 0x80, 0x7 ;  /* 0x0000008007117811 */ /* 0x008fc800078e38ff */
[----:B------:R-:W-:Y:S02]  /*27100*/  IADD3 R17, R6, R17, -R0 ;  /* 0x0000001106117210 */ /* 0x000fe40007ffe800 */
[----:B0-----:R-:W-:-:S03]  /*27110*/  ISETP.GE.AND P1, PT, R3, 0x1, PT ;  /* 0x000000010300780c */ /* 0x001fc60003f26270 */
[----:B------:R-:W-:-:S10]  /*27120*/  IMAD.IADD R8, R17, 0x1, R2 ;  /* 0x0000000111087824 */ /* 0x000fd400078e0202 */
[----:B------:R-:W-:Y:S05]  /*27130*/  @!P1 BRA `(.L_x_1402) ;  /* 0x0000000000489947 */ /* 0x000fea0003800000 */
        /* <DEDUP_REMOVED lines=11> */
.L_x_1404:
[----:B------:R-:W-:-:S13]  /*271f0*/  ISETP.NE.AND P0, PT, R3, 0x1, PT ;  /* 0x000000010300780c */ /* 0x000fda0003f05270 */
[----:B------:R-:W0:Y:S02]  /*27200*/  @P0 LDC.64 R4, c[0x0][0x9e8] ;  /* 0x00027a00ff040b82 */ /* 0x000e240000000a00 */
[----:B0-----:R-:W-:-:S05]  /*27210*/  @P0 IMAD.HI.U32 R4, R2, R4, RZ ;  /* 0x0000000402040227 */ /* 0x001fca00078e00ff */
[----:B------:R-:W-:-:S07]  /*27220*/  @P0 SHF.R.U32.HI R2, RZ, R5, R4 ;  /* 0x00000005ff020219 */ /* 0x000fce0000011604 */
.L_x_1405:
[----:B------:R-:W-:Y:S05]  /*27230*/  BSYNC B0 ;  /* 0x0000000000007941 */ /* 0x000fea0003800000 */
.L_x_1403:
[----:B------:R-:W-:-:S05]  /*27240*/  IMAD R2, R2, R3, R3 ;  /* 0x0000000302027224 */ /* 0x000fca00078e0203 */
[----:B------:R-:W-:-:S07]  /*27250*/  VIMNMX R8, R8, R2, PT ;  /* 0x0000000208087248 */ /* 0x000fce0003fe0100 */
.L_x_1402:
        /* <DEDUP_REMOVED lines=15> */
.L_x_1408:
[----:B------:R-:W-:Y:S01]  /*27350*/  ISETP.NE.AND P0, PT, R3, 0x1, PT ;  /* 0x000000010300780c */ /* 0x000fe20003f05270 */
[----:B------:R-:W-:-:S12]  /*27360*/  IMAD.MOV.U32 R2, RZ, RZ, R4 ;  /* 0x000000ffff027224 */ /* 0x000fd800078e0004 */
[----:B------:R-:W0:Y:S02]  /*27370*/  @P0 LDC.64 R6, c[0x0][0x9e8] ;  /* 0x00027a00ff060b82 */ /* 0x000e240000000a00 */
[----:B0-----:R-:W-:-:S05]  /*27380*/  @P0 IMAD.HI.U32 R6, R4, R6, RZ ;  /* 0x0000000604060227 */ /* 0x001fca00078e00ff */
[----:B------:R-:W-:-:S07]  /*27390*/  @P0 SHF.R.U32.HI R2, RZ, R7, R6 ;  /* 0x00000007ff020219 */ /* 0x000fce0000011606 */
.L_x_1409:
[----:B------:R-:W-:Y:S05]  /*273a0*/  BSYNC B0 ;  /* 0x0000000000007941 */ /* 0x000fea0003800000 */
.L_x_1407:
[----:B------:R-:W-:-:S05]  /*273b0*/  IMAD R3, R2, R3, RZ ;  /* 0x0000000302037224 */ /* 0x000fca00078e02ff */
[----:B------:R-:W-:-:S07]  /*273c0*/  VIMNMX R0, R0, R3, !PT ;  /* 0x0000000300007248 */ /* 0x000fce0007fe0100 */
.L_x_1406:
[----:B------:R-:W-:Y:S01]  /*273d0*/  VIADD R8, R8, 0xbf ;  /* 0x000000bf08087836 */ /* 0x000fe20000000000 */
[----:B------:R-:W-:Y:S01]  /*273e0*/  BSSY B0, `(.L_x_1410) ;  /* 0x00000f8000007945 */ /* 0x000fe20003800000 */
        /* <DEDUP_REMOVED lines=38> */
.L_x_1618:
[----:B-1----:R-:W-:Y:S02]  /*27650*/  ISETP.NE.AND P0, PT, R14, RZ, PT ;  /* 0x000000ff0e00720c */ /* 0x002fe40003f05270 */
[----:B------:R-:W-:-:S11]  /*27660*/  PLOP3.LUT P6, PT, PT, PT, PT, 0x8, 0x0 ;  /* 0x000000000000781c */ /* 0x000fd60003fce170 */
[----:B------:R-:W-:Y:S05]  /*27670*/  @P0 BRA `(.L_x_1413) ;  /* 0x00000000000c0947 */ /* 0x000fea0003800000 */
[----:B------:R-:W-:-:S03]  /*27680*/  UMOV UR4, 0xffffffff ;  /* 0xffffffff00047882 */ /* 0x000fc60000000000 */
[----:B------:R-:W-:Y:S05]  /*27690*/  BRA.DIV UR4, `(.L_x_1414) ;  /* 0x0000006e04547947 */ /* 0x000fea000b800000 */
[----:B------:R-:W-:-:S13]  /*276a0*/  ELECT P6, URZ, PT ;  /* 0x00000000003f782f */ /* 0x000fda00038c0000 */
.L_x_1413:
[----:B0-----:R-:W2:Y:S01]  /*276b0*/  LDL R5, [R1+0x34] ;  /* 0x0000340001057983 */ /* 0x001ea20000100800 */
[----:B------:R-:W-:Y:S01]  /*276c0*/  BSSY B1, `(.L_x_1415) ;  /* 0x000000b000017945 */ /* 0x000fe20003800000 */
[----:B------:R-:W0:Y:S01]  /*276d0*/  S2R R12, SR_CgaCtaId ;  /* 0x00000000000c7919 */ /* 0x000e220000008800 */
        /* <DEDUP_REMOVED lines=9> */
.L_x_1621:
[----:B------:R-:W-:Y:S05]  /*27770*/  BSYNC B1 ;  /* 0x0000000000017941 */ /* 0x000fea0003800000 */
.L_x_1415:
[----:B------:R-:W-:Y:S04]  /*27780*/  BSSY B1, `(.L_x_1417) ;  /* 0x0000050000017945 */ /* 0x000fe80003800000 */
[----:B------:R-:W-:Y:S05]  /*27790*/  @!P6 BRA `(.L_x_1418) ;  /* 0x000000040038e947 */ /* 0x000fea0003800000 */
[----:B------:R-:W2:Y:S04]  /*277a0*/  LDL R9, [R1+0x14] ;  /* 0x0000140001097983 */ /* 0x000ea80000100800 */
[----:B------:R-:W3:Y:S01]  /*277b0*/  LDL R7, [R1+0x1c] ;  /* 0x00001c0001077983 */ /* 0x000ee20000100800 */
[----:B------:R-:W1:Y:S01]  /*277c0*/  S2R R6, SR_TID.X ;  /* 0x0000000000067919 */ /* 0x000e620000002100 */
[----:B------:R-:W-:Y:S01]  /*277d0*/  BSSY B2, `(.L_x_1419) ;  /* 0x0000007000027945 */ /* 0x000fe20003800000 */
[----:B-1----:R-:W-:-:S04]  /*277e0*/  LOP3.LUT R6, R6, 0x7f, RZ, 0xc0, !PT ;  /* 0x0000007f06067812 */ /* 0x002fc800078ec0ff */
[----:B------:R-:W-:Y:S01]  /*277f0*/  ISETP.NE.AND P1, PT, R6, RZ, PT ;  /* 0x000000ff0600720c */ /* 0x000fe20003f25270 */
[----:B--2---:R-:W-:Y:S01]  /*27800*/  IMAD R9, R9, 0x8, R12 ;  /* 0x0000000809097824 */ /* 0x004fe200078e020c */
[----:B---3--:R-:W-:-:S04]  /*27810*/  SHF.L.U32 R10, R7, 0x1f, RZ ;  /* 0x0000001f070a7819 */ /* 0x008fc800000006ff */
[----:B------:R-:W1:Y:S02]  /*27820*/  SYNCS.PHASECHK.TRANS64.TRYWAIT P0, [R9+URZ+0x288a0], R10 ;  /* 0x0288a00a090075a7 */ /* 0x000e64000800017f */
[----:B-1----:R-:W-:Y:S05]  /*27830*/  @!P0 BRA `(.L_x_1420) ;  /* 0x0000006c00208947 */ /* 0x002fea0003800000 */
.L_x_1622:
[----:B------:R-:W-:Y:S05]  /*27840*/  BSYNC B2 ;  /* 0x0000000000027941 */ /* 0x000fea0003800000 */
.L_x_1419:
[----:B------:R-:W-:Y:S04]  /*27850*/  BSSY B2, `(.L_x_1421) ;  /* 0x0000009000027945 */ /* 0x000fe80003800000 */
[----:B------:R-:W-:Y:S05]  /*27860*/  @P1 BRA `(.L_x_1422) ;  /* 0x00000000001c1947 */ /* 0x000fea0003800000 */
[----:B0-----:R-:W0:Y:S02]  /*27870*/  S2R R5, SR_TID.X ;  /* 0x0000000000057919 */ /* 0x001e240000002100 */
[----:B0-----:R-:W-:Y:S01]  /*27880*/  LOP3.LUT R6, R5, 0x1f, RZ, 0xc0, !PT ;  /* 0x0000001f05067812 */ /* 0x001fe200078ec0ff */
[----:B------:R-:W-:-:S03]  /*27890*/  IMAD.MOV.U32 R5, RZ, RZ, 0x6000 ;  /* 0x00006000ff057424 */ /* 0x000fc600078e00ff */
[----:B------:R-:W-:Y:S01]  /*278a0*/  ISETP.NE.AND P0, PT, R6, RZ, PT ;  /* 0x000000ff0600720c */ /* 0x000fe20003f05270 */
[----:B------:R2:W-:-:S12]  /*278b0*/  SYNCS.ARRIVE.TRANS64 RZ, [R9+URZ+0x28890], R5 ;  /* 0x0288900509ff79a7 */ /* 0x0005d8000800003f */
[----:B--2---:R-:W-:Y:S05]  /*278c0*/  @!P0 BRA `(.L_x_1422) ;  /* 0x0000000000048947 */ /* 0x004fea0003800000 */
[----:B------:R-:W-:Y:S01]  /*278d0*/  BPT.TRAP 0x1 ;  /* 0x000000040000795c */ /* 0x000fe20000300000 */
.L_x_1422:
[----:B------:R-:W-:Y:S05]  /*278e0*/  BSYNC B2 ;  /* 0x0000000000027941 */ /* 0x000fea0003800000 */
.L_x_1421:
[----:B------:R-:W2:Y:S01]  /*278f0*/  LDL R6, [R1+0x14] ;  /* 0x0000140001067983 */ /* 0x000ea20000100800 */
[----:B------:R-:W-:Y:S01]  /*27900*/  IMAD.MOV.U32 R13, RZ, RZ, RZ ;  /* 0x000000ffff0d7224 */ /* 0x000fe200078e00ff */
[----:B------:R-:W-:Y:S01]  /*27910*/  UIADD3 UR4, UP0, UR42, 0x570, URZ ;  /* 0x000005702a047890 */ /* 0x000fe2000ff1e03f */
[----:B0-----:R-:W-:Y:S01]  /*27920*/  IMAD R5, R8, 0xc0, R18 ;  /* 0x000000c008057824 */ /* 0x001fe200078e0212 */
        /* <DEDUP_REMOVED lines=9> */
.L_x_1423:
        /* <DEDUP_REMOVED lines=10> */
[----:B------:R-:W0:Y:S01]  /*27a60*/  SYNCS.PHASECHK.TRANS64.TRYWAIT P0, [R9+URZ+0x288c0], R10 ;  /* 0x0288c00a090075a7 */ /* 0x000e22000800017f */
[----:B------:R-:W-:Y:S04]  /*27a70*/  BSSY B2, `(.L_x_1424) ;  /* 0x0000002000027945 */ /* 0x000fe80003800000 */
[----:B0-----:R-:W-:Y:S05]  /*27a80*/  @!P0 BRA `(.L_x_1425) ;  /* 0x0000006800a08947 */ /* 0x001fea0003800000 */
.L_x_1623:
[----:B------:R-:W-:Y:S05]  /*27a90*/  BSYNC B2 ;  /* 0x0000000000027941 */ /* 0x000fea0003800000 */
.L_x_1424:
[----:B------:R-:W-:Y:S01]  /*27aa0*/  BSSY B2, `(.L_x_1426) ;  /* 0x000000b000027945 */ /* 0x000fe20003800000 */
[----:B------:R-:W-:Y:S02]  /*27ab0*/  IMAD.MOV.U32 R6, RZ, RZ, 0x0 ;  /* 0x00000000ff067424 */ /* 0x000fe400078e00ff */
[----:B------:R-:W-:Y:S01]  /*27ac0*/  IMAD.MOV.U32 R7, RZ, RZ, 0x12f00000 ;  /* 0x12f00000ff077424 */ /* 0x000fe200078e00ff */
[----:B------:R-:W-:Y:S06]  /*27ad0*/  @P1 BRA `(.L_x_1427) ;  /* 0x00000000001c1947 */ /* 0x000fec0003800000 */
[----:B------:R-:W2:Y:S01]  /*27ae0*/  S2R R14, SR_TID.X ;  /* 0x00000000000e7919 */ /* 0x000ea20000002100 */
[----:B01----:R-:W-:-:S04]  /*27af0*/  IMAD.MOV.U32 R10, RZ, RZ, 0x6000 ;  /* 0x00006000ff0a7424 */ /* 0x003fc800078e00ff */
[----:B------:R3:W-:Y:S01]  /*27b00*/  SYNCS.ARRIVE.TRANS64 RZ, [R9+URZ+0x288b0], R10 ;  /* 0x0288b00a09ff79a7 */ /* 0x0007e2000800003f */
[----:B--2---:R-:W-:-:S04]  /*27b10*/  LOP3.LUT R14, R14, 0x1f, RZ, 0xc0, !PT ;  /* 0x0000001f0e0e7812 */ /* 0x004fc800078ec0ff */
[----:B------:R-:W-:-:S13]  /*27b20*/  ISETP.NE.AND P0, PT, R14, RZ, PT ;  /* 0x000000ff0e00720c */ /* 0x000fda0003f05270 */
[----:B---3--:R-:W-:Y:S05]  /*27b30*/  @!P0 BRA `(.L_x_1427) ;  /* 0x0000000000048947 */ /* 0x008fea0003800000 */
[----:B------:R-:W-:Y:S01]  /*27b40*/  BPT.TRAP 0x1 ;  /* 0x000000040000795c */ /* 0x000fe20000300000 */
.L_x_1427:
[----:B------:R-:W-:Y:S05]  /*27b50*/  BSYNC B2 ;  /* 0x0000000000027941 */ /* 0x000fea0003800000 */
.L_x_1426:
[----:B------:R-:W-:Y:S01]  /*27b60*/  R2UR UR10, R13 ;  /* 0x000000000d0a72ca */ /* 0x000fe200000e0000 */
[----:B------:R-:W-:Y:S01]  /*27b70*/  UIADD3 UR4, UP0, UR42, 0x670, URZ ;  /* 0x000006702a047890 */ /* 0x000fe2000ff1e03f */
[----:B------:R-:W-:Y:S01]  /*27b80*/  R2UR UR6, R6 ;  /* 0x00000000060672ca */ /* 0x000fe200000e0000 */
[----:B------:R-:W-:Y:S01]  /*27b90*/  VIADD R6, R11, 0xc400 ;  /* 0x0000c4000b067836 */ /* 0x000fe20000000000 */
[----:B------:R-:W-:Y:S01]  /*27ba0*/  R2UR UR7, R7 ;  /* 0x00000000070772ca */ /* 0x000fe200000e0000 */
[----:B------:R-:W-:Y:S01]  /*27bb0*/  VIADD R7, R9, 0x288b0 ;  /* 0x000288b009077836 */ /* 0x000fe20000000000 */
[----:B------:R-:W-:Y:S01]  /*27bc0*/  PLOP3.LUT P0, PT, PT, PT, PT, 0x80, 0x0 ;  /* 0x000000000000781c */ /* 0x000fe20003f0f070 */
[----:B------:R-:W-:-:S12]  /*27bd0*/  UIADD3.X UR5, URZ, UR43, URZ, UP0, !UPT ;  /* 0x0000002b3f057290 */ /* 0x000fd800087fe43f */
.L_x_1428:
        /* <DEDUP_REMOVED lines=10> */
.L_x_1418:
[----:B------:R-:W-:Y:S05]  /*27c80*/  BSYNC B1 ;  /* 0x0000000000017941 */ /* 0x000fea0003800000 */
.L_x_1417:
[----:B01----:R-:W2:Y:S04]  /*27c90*/  LDL.LU R10, [R1+0x14] ;  /* 0x00001400010a7983 */ /* 0x003ea80000300800 */
[----:B------:R-:W3:Y:S01]  /*27ca0*/  LDL.LU R9, [R1+0x1c] ;  /* 0x00001c0001097983 */ /* 0x000ee20000300800 */
[----:B------:R-:W-:Y:S01]  /*27cb0*/  PLOP3.LUT P0, PT, PT, PT, PT, 0x8, 0x0 ;  /* 0x000000000000781c */ /* 0x000fe20003f0e170 */
[----:B--2---:R-:W-:-:S05]  /*27cc0*/  VIADD R5, R10, 0x1 ;  /* 0x000000010a057836 */ /* 0x004fca0000000000 */
[----:B------:R-:W-:-:S04]  /*27cd0*/  ISETP.NE.AND P1, PT, R5, 0x2, PT ;  /* 0x000000020500780c */ /* 0x000fc80003f25270 */
[----:B------:R-:W-:Y:S02]  /*27ce0*/  SEL R6, RZ, 0x1, P1 ;  /* 0x00000001ff067807 */ /* 0x000fe40000800000 */
[----:B------:R-:W-:Y:S02]  /*27cf0*/  SEL R5, R5, RZ, P1 ;  /* 0x000000ff05057207 */ /* 0x000fe40000800000 */
[----:B---3--:R-:W-:Y:S01]  /*27d00*/  LOP3.LUT R9, R9, R6, RZ, 0x3c, !PT ;  /* 0x0000000609097212 */ /* 0x008fe200078e3cff */
[----:B------:R-:W-:-:S04]  /*27d10*/  VIADD R6, R8, 0xfffffffe ;  /* 0xfffffffe08067836 */ /* 0x000fc80000000000 */
[----:B------:R0:W-:Y:S01]  /*27d20*/  STL [R1+0x1c], R9 ;  /* 0x00001c0901007387 */ /* 0x0001e20000100800 */
[----:B------:R-:W-:-:S03]  /*27d30*/  ISETP.GE.AND P2, PT, R6, R3, PT ;  /* 0x000000030600720c */ /* 0x000fc60003f46270 */
[----:B------:R0:W-:Y:S10]  /*27d40*/  STL [R1+0x14], R5 ;  /* 0x0000140501007387 */ /* 0x0001f40000100800 */
[----:B0-----:R-:W-:Y:S05]  /*27d50*/  @!P2 BRA `(.L_x_1411) ;  /* 0x000000040080a947 */ /* 0x001fea0003800000 */
[C---:B------:R-:W-:Y:S02]  /*27d60*/  IMAD R6, R8.reuse, 0xc0, R18 ;  /* 0x000000c008067824 */ /* 0x040fe400078e0212 */
[----:B------:R-:W-:Y:S02]  /*27d70*/  VIADD R5, R8, 0xffffffff ;  /* 0xffffffff08057836 */ /* 0x000fe40000000000 */
[----:B------:R-:W-:-:S07]  /*27d80*/  VIADD R6, R6, 0xfffffe80 ;  /* 0xfffffe8006067836 */ /* 0x000fce0000000000 */
.L_x_1441:
        /* <DEDUP_REMOVED lines=13> */
.L_x_1624:
[----:B------:R-:W-:Y:S05]  /*27e60*/  BSYNC B2 ;  /* 0x0000000000027941 */ /* 0x000fea0003800000 */
.L_x_1431:
        /* <DEDUP_REMOVED lines=9> */
.L_x_1434:
[----:B------:R-:W-:Y:S05]  /*27f00*/  BSYNC B2 ;  /* 0x0000000000027941 */ /* 0x000fea0003800000 */
.L_x_1433:
[----:B------:R-:W2:Y:S01]  /*27f10*/  LDL R9, [R1+0x14] ;  /* 0x0000140001097983 */ /* 0x000ea20000100800 */
[----:B------:R-:W-:Y:S01]  /*27f20*/  IMAD.MOV.U32 R13, RZ, RZ, RZ ;  /* 0x000000ffff0d7224 */ /* 0x000fe200078e00ff */
[----:B------:R-:W-:Y:S01]  /*27f30*/  UIADD3 UR4, UP0, UR42, 0x570, URZ ;  /* 0x000005702a047890 */ /* 0x000fe2000ff1e03f */
[----:B------:R-:W-:Y:S01]  /*27f40*/  PLOP3.LUT P1, PT, PT, PT, PT, 0x80, 0x0 ;  /* 0x000000000000781c */ /* 0x000fe20003f2f070 */
[----:B------:R-:W-:Y:S01]  /*27f50*/  VIADD R10, R7, 0x28890 ;  /* 0x00028890070a7836 */ /* 0x000fe20000000000 */
[----:B------:R-:W-:Y:S01]  /*27f60*/  UMOV UR6, 0x0 ;  /* 0x0000000000067882 */ /* 0x000fe20000000000 */
[----:B------:R-:W-:Y:S01]  /*27f70*/  R2UR UR10, R13 ;  /* 0x000000000d0a72ca */ /* 0x000fe200000e0000 */
[----:B------:R-:W-:Y:S01]  /*27f80*/  UIADD3.X UR5, URZ, UR43, URZ, UP0, !UPT ;  /* 0x0000002b3f057290 */ /* 0x000fe200087fe43f */
[----:B------:R-:W-:Y:S01]  /*27f90*/  UMOV UR7, 0x12f00000 ;  /* 0x12f0000000077882 */ /* 0x000fe20000000000 */
[----:B--2---:R-:W-:-:S04]  /*27fa0*/  IMAD R9, R9, 0x6000, R12 ;  /* 0x0000600009097824 */ /* 0x004fc800078e020c */
[----:B------:R-:W-:-:S08]  /*27fb0*/  VIADD R11, R9, 0x1c400 ;  /* 0x0001c400090b7836 */ /* 0x000fd00000000000 */
.L_x_1435:
        /* <DEDUP_REMOVED lines=13> */
.L_x_1625:
[----:B------:R-:W-:Y:S05]  /*28090*/  BSYNC B2 ;  /* 0x0000000000027941 */ /* 0x000fea0003800000 */
.L_x_1436:
        /* <DEDUP_REMOVED lines=11> */
.L_x_1439:
[----:B------:R-:W-:Y:S05]  /*28150*/  BSYNC B2 ;  /* 0x0000000000027941 */ /* 0x000fea0003800000 */
.L_x_1438:
        /* <DEDUP_REMOVED lines=8> */
.L_x_1440:
        /* <DEDUP_REMOVED lines=10> */
.L_x_1430:
[----:B------:R-:W-:Y:S05]  /*28280*/  BSYNC B1 ;  /* 0x0000000000017941 */ /* 0x000fea0003800000 */
.L_x_1429:
[----:B------:R-:W2:Y:S04]  /*28290*/  LDL.LU R8, [R1+0x14] ;  /* 0x0000140001087983 */ /* 0x000ea80000300800 */
[----:B------:R-:W3:Y:S01]  /*282a0*/  LDL.LU R10, [R1+0x1c] ;  /* 0x00001c00010a7983 */ /* 0x000ee20000300800 */
[----:B------:R-:W-:Y:S02]  /*282b0*/  VIADD R5, R5, 0xffffffff ;  /* 0xffffffff05057836 */ /* 0x000fe40000000000 */
        /* <DEDUP_REMOVED lines=10> */
.L_x_1411:
[----:B------:R-:W-:Y:S05]  /*28360*/  BSYNC B0 ;  /* 0x0000000000007941 */ /* 0x000fea0003800000 */
.L_x_1410:
[----:B------:R-:W1:Y:S01]  /*28370*/  LDC.64 R2, c[0x0][0x9e0] ;  /* 0x00027800ff027b82 */ /* 0x000e620000000a00 */
[----:B------:R-:W-:Y:S07]  /*28380*/  @!P0 WARPSYNC.ALL ;  /* 0x0000000000008948 */ /* 0x000fee0003800000 */
[----:B------:R-:W-:Y:S01]  /*28390*/  @!P0 BAR.SYNC.DEFER_BLOCKING 0xc, 0x180 ;  /* 0x0306000000008b1d */ /* 0x000fe20000010000 */
[----:B-1----:R-:W-:Y:S01]  /*283a0*/  ISETP.GE.AND P0, PT, R3, 0x1, PT ;  /* 0x000000010300780c */ /* 0x002fe20003f06270 */
[----:B------:R-:W-:-:S12]  /*283b0*/  IMAD.IADD R2, R17, 0x1, R2 ;  /* 0x0000000111027824 */ /* 0x000fd800078e0202 */
[----:B------:R-:W-:Y:S05]  /*283c0*/  @!P0 BRA `(.L_x_1442) ;  /* 0x0000000000488947 */ /* 0x000fea0003800000 */
[C---:B------:R-:W-:Y:S01]  /*283d0*/  ISETP.GT.AND P1, PT, R17.reuse, RZ, PT ;  /* 0x000000ff1100720c */ /* 0x040fe20003f24270 */
[----:B------:R-:W-:Y:S01]  /*283e0*/  BSSY B0, `(.L_x_1443) ;  /* 0x000000e000007945 */ /* 0x000fe20003800000 */
[----:B------:R-:W-:-:S11]  /*283f0*/  VIADD R0, R17, 0xffffffff ;  /* 0xffffffff11007836 */ /* 0x000fd60000000000 */
[----:B------:R-:W-:Y:S05]  /*28400*/  @P1 BRA `(.L_x_1444) ;  /* 0x00000000001c1947 */ /* 0x000fea0003800000 */
[----:B------:R-:W-:Y:S01]  /*28410*/  ISETP.NE.AND P1, PT, R3, 0x1, PT ;  /* 0x000000010300780c */ /* 0x000fe20003f25270 */
[----:B------:R-:W-:-:S12]  /*28420*/  IMAD.MOV R0, RZ, RZ, -R17 ;  /* 0x000000ffff007224 */ /* 0x000fd800078e0a11 */
[----:B0-----:R-:W0:Y:S02]  /*28430*/  @P1 LDC.64 R6, c[0x0][0x9e8] ;  /* 0x00027a00ff061b82 */ /* 0x001e240000000a00 */
[----:B0-----:R-:W-:-:S05]  /*28440*/  @P1 IMAD.HI.U32 R6, R0, R6, RZ ;  /* 0x0000000600061227 */ /* 0x001fca00078e00ff */
[----:B------:R-:W-:-:S04]  /*28450*/  @P1 SHF.R.U32.HI R0, RZ, R7, R6 ;  /* 0x00000007ff001219 */ /* 0x000fc80000011606 */
[----:B------:R-:W-:Y:S01]  /*28460*/  LOP3.LUT R0, RZ, R0, RZ, 0x33, !PT ;  /* 0x00000000ff007212 */ /* 0x000fe200078e33ff */
[----:B------:R-:W-:Y:S06]  /*28470*/  BRA `(.L_x_1445) ;  /* 0x0000000000107947 */ /* 0x000fec0003800000 */
.L_x_1444:
[----:B------:R-:W-:-:S13]  /*28480*/  ISETP.NE.AND P1, PT, R3, 0x1, PT ;  /* 0x000000010300780c */ /* 0x000fda0003f25270 */
[----:B0-----:R-:W0:Y:S02]  /*28490*/  @P1 LDC.64 R6, c[0x0][0x9e8] ;  /* 0x00027a00ff061b82 */ /* 0x001e240000000a00 */
[----:B0-----:R-:W-:-:S05]  /*284a0*/  @P1 IMAD.HI.U32 R6, R0, R6, RZ ;  /* 0x0000000600061227 */ /* 0x001fca00078e00ff */
[----:B------:R-:W-:-:S07]  /*284b0*/  @P1 SHF.R.U32.HI R0, RZ, R7, R6 ;  /* 0x00000007ff001219 */ /* 0x000fce0000011606 */
.L_x_1445:
[----:B------:R-:W-:Y:S05]  /*284c0*/  BSYNC B0 ;  /* 0x0000000000007941 */ /* 0x000fea0003800000 */
.L_x_1443:
[----:B------:R-:W-:-:S05]  /*284d0*/  IMAD R0, R0, R3, R3 ;  /* 0x0000000300007224 */ /* 0x000fca00078e0203 */
[----:B------:R-:W-:-:S07]  /*284e0*/  VIMNMX R2, R2, R0, PT ;  /* 0x0000000002027248 */ /* 0x000fce0003fe0100 */
.L_x_1442:
[----:B------:R-:W-:Y:S01]  /*284f0*/  VIADD R0, R2, 0xbf ;  /* 0x000000bf02007836 */ /* 0x000fe20000000000 */
[----:B------:R-:W-:-:S03]  /*28500*/  ULDC UR4, c[0x0][0x9dc] ;  /* 0x0002770000047ab9 */ /* 0x000fc60000000800 */
[----:B------:R-:W-:-:S05]  /*28510*/  IMAD.HI R0, R0, 0x2aaaaaab, RZ ;  /* 0x2aaaaaab00007827 */ /* 0x000fca00078e02ff */
        /* <DEDUP_REMOVED lines=10> */
[----:B0-----:R-:W0:Y:S02]  /*285c0*/  @P0 LDC.64 R6, c[0x0][0x9e8] ;  /* 0x00027a00ff060b82 */ /* 0x001e240000000a00 */
[----:B0-----:R-:W-:-:S05]  /*285d0*/  @P0 IMAD.HI.U32 R6, R4, R6, RZ ;  /* 0x0000000604060227 */ /* 0x001fca00078e00ff */
[----:B------:R-:W-:-:S04]  /*285e0*/  @P0 SHF.R.U32.HI R4, RZ, R7, R6 ;  /* 0x00000007ff040219 */ /* 0x000fc80000011606 */
[----:B------:R-:W-:Y:S01]  /*285f0*/  LOP3.LUT R4, RZ, R4, RZ, 0x33, !PT ;  /* 0x00000004ff047212 */ /* 0x000fe200078e33ff */
[----:B------:R-:W-:Y:S06]  /*28600*/  BRA `(.L_x_1449) ;  /* 0x0000000000107947 */ /* 0x000fec0003800000 */
.L_x_1448:
[----:B------:R-:W-:-:S13]  /*28610*/  ISETP.NE.AND P0, PT, R3, 0x1, PT ;  /* 0x000000010300780c */ /* 0x000fda0003f05270 */
[----:B0-----:R-:W0:Y:S02]  /*28620*/  @P0 LDC.64 R6, c[0x0][0x9e8] ;  /* 0x00027a00ff060b82 */ /* 0x001e240000000a00 */
[----:B0-----:R-:W-:-:S05]  /*28630*/  @P0 IMAD.HI.U32 R6, R4, R6, RZ ;  /* 0x0000000604060227 */ /* 0x001fca00078e00ff */
[----:B------:R-:W-:-:S07]  /*28640*/  @P0 SHF.R.U32.HI R4, RZ, R7, R6 ;  /* 0x00000007ff040219 */ /* 0x000fce0000011606 */
.L_x_1449:
[----:B------:R-:W-:Y:S05]  /*28650*/  BSYNC B0 ;  /* 0x0000000000007941 */ /* 0x000fea0003800000 */
.L_x_1447:
[----:B------:R-:W-:-:S05]  /*28660*/  IMAD R3, R4, R3, RZ ;  /* 0x0000000304037224 */ /* 0x000fca00078e02ff */
[----:B------:R-:W-:-:S07]  /*28670*/  VIMNMX R0, R0, R3, !PT ;  /* 0x0000000300007248 */ /* 0x000fce0007fe0100 */
.L_x_1446:
        /* <DEDUP_REMOVED lines=21> */
[----:B0-----:R-:W0:Y:S01]  /*287d0*/  POPC R7, R4 ;  /* 0x0000000400077309 */ /* 0x001e220000000000 */
[----:B--2---:R-:W0:Y:S02]  /*287e0*/  SHFL.IDX PT, R0, R3, R0, 0x1f ;  /* 0x00001f0003007589 */ /* 0x004e2400000e0000 */
[----:B0-----:R-:W-:-:S05]  /*287f0*/  IADD3 R0, R0, UR40, R7 ;  /* 0x0000002800007c10 */ /* 0x001fca000fffe007 */
[----:B------:R1:W-:Y:S01]  /*28800*/  STL [R1], R0 ;  /* 0x0000000001007387 */ /* 0x0003e20000100800 */
[----:B------:R-:W-:Y:S05]  /*28810*/  BRA `(.L_x_1452) ;  /* 0x0000002800987947 */ /* 0x000fea0003800000 */
.L_x_1451:
[----:B------:R-:W1:Y:S01]  /*28820*/  S2R R0, SR_CgaCtaId ;  /* 0x0000000000007919 */ /* 0x000e620000008800 */
[----:B------:R-:W-:-:S04]  /*28830*/  MOV R2, 0x400 ;  /* 0x0000040000027802 */ /* 0x000fc80000000f00 */
[----:B-1----:R-:W-:-:S05]  /*28840*/  LEA R19, R0, R2, 0x18 ;  /* 0x0000000200137211 */ /* 0x002fca00078ec0ff */
[----:B------:R-:W-:-:S05]  /*28850*/  VIADD R0, R19, 0x1c400 ;  /* 0x0001c40013007836 */ /* 0x000fca0000000000 */
        /* <DEDUP_REMOVED lines=10> */
[----:B0-----:R-:W-:-:S02]  /*28900*/  IMAD.U32 R7, RZ, RZ, UR9 ;  /* 0x00000009ff077e24 */ /* 0x001fc4000f8e00ff */
[----:B------:R-:W-:Y:S02]  /*28910*/  IMAD.U32 R10, RZ, RZ, UR4 ;  /* 0x00000004ff0a7e24 */ /* 0x000fe4000f8e00ff */
[----:B------:R-:W-:Y:S02]  /*28920*/  IMAD.U32 R11, RZ, RZ, UR5 ;  /* 0x00000005ff0b7e24 */ /* 0x000fe4000f8e00ff */
[----:B------:R-:W-:Y:S02]  /*28930*/  IMAD.MOV.U32 R8, RZ, RZ, 0x70 ;  /* 0x00000070ff087424 */ /* 0x000fe400078e00ff */
[----:B------:R-:W-:Y:S02]  /*28940*/  IMAD.MOV.U32 R12, RZ, RZ, 0x1 ;  /* 0x00000001ff0c7424 */ /* 0x000fe400078e00ff */
[----:B------:R-:W-:-:S07]  /*28950*/  IMAD.MOV.U32 R13, RZ, RZ, RZ ;  /* 0x000000ffff0d7224 */ /* 0x000fce00078e00ff */
[----:B------:R-:W-:-:S07]  /*28960*/  LEPC R20, `(.L_x_1453) ;  /* 0x000000001014794e */ /* 0x000fce0000000000 */
[----:B-1----:R-:W-:Y:S05]  /*28970*/  CALL.ABS.NOINC R2 ;  /* 0x0000000002007343 */ /* 0x002fea0003c00000 */
.L_x_1453:
[----:B------:R-:W-:Y:S01]  /*28980*/  VIADD R18, R19, 0xc400 ;  /* 0x0000c40013127836 */ /* 0x000fe20000000000 */
[----:B------:R-:W-:-:S04]  /*28990*/  LOP3.LUT R16, R16, 0xfffffffe, RZ, 0xc0, !PT ;  /* 0xfffffffe10107812 */ /* 0x000fc800078ec0ff */
        /* <DEDUP_REMOVED lines=19> */
.L_x_1454:
        /* <DEDUP_REMOVED lines=19> */
.L_x_1455:
        /* <DEDUP_REMOVED lines=18> */
.L_x_1456:
[----:B------:R-:W2:Y:S01]  /*28d20*/  LDL.LU R3, [R1+0x20] ;  /* 0x0000200001037983 */ /* 0x000ea20000300800 */
[----:B------:R-:W1:Y:S01]  /*28d30*/  LDC R0, c[0x0][0x428] ;  /* 0x00010a00ff007b82 */ /* 0x000e620000000800 */
[----:B------:R-:W-:Y:S02]  /*28d40*/  ULDC.64 UR4, c[0x0][0x9f8] ;  /* 0x00027e0000047ab9 */ /* 0x000fe40000000a00 */
[----:B------:R-:W2:Y:S04]  /*28d50*/  LDL.LU R2, [R1+0x4] ;  /* 0x0000040001027983 */ /* 0x000ea80000300800 */
[----:B------:R-:W3:Y:S04]  /*28d60*/  LDL R19, [R1+0x8] ;  /* 0x0000080001137983 */ /* 0x000ee80000100800 */
[----:B------:R-:W4:Y:S01]  /*28d70*/  LDL R18, [R1+0xc] ;  /* 0x00000c0001127983 */ /* 0x000f220000100800 */
[----:B-1----:R-:W-:Y:S01]  /*28d80*/  ISETP.NE.AND P0, PT, R0, 0x1, PT ;  /* 0x000000010000780c */ /* 0x002fe20003f05270 */
[----:B--2---:R-:W-:-:S12]  /*28d90*/  IMAD R4, R2, 0x80, R3 ;  /* 0x0000008002047824 */ /* 0x004fd800078e0203 */
[----:B------:R-:W1:Y:S01]  /*28da0*/  @P0 LDC R2, c[0x0][0x42c] ;  /* 0x00010b00ff020b82 */ /* 0x000e620000000800 */
[----:B---3--:R-:W-:Y:S02]  /*28db0*/  IMAD.MOV.U32 R0, RZ, RZ, R19 ;  /* 0x000000ffff007224 */ /* 0x008fe400078e0013 */
[----:B----4-:R-:W-:-:S05]  /*28dc0*/  IMAD.MOV.U32 R5, RZ, RZ, R18 ;  /* 0x000000ffff057224 */ /* 0x010fca00078e0012 */
[----:B------:R-:W2:Y:S01]  /*28dd0*/  @P0 LDC R3, c[0x0][0x430] ;  /* 0x00010c00ff030b82 */ /* 0x000ea20000000800 */
[----:B-1----:R-:W-:Y:S02]  /*28de0*/  @P0 IMAD.HI.U32 R2, R19, R2, RZ ;  /* 0x0000000213020227 */ /* 0x002fe400078e00ff */
[----:B------:R-:W1:Y:S03]  /*28df0*/  S2R R19, SR_TID.X ;  /* 0x0000000000137919 */ /* 0x000e660000002100 */
[----:B--2---:R-:W-:Y:S02]  /*28e00*/  @P0 SHF.R.U32.HI R0, RZ, R3, R2 ;  /* 0x00000003ff000219 */ /* 0x004fe40000011602 */
[----:B------:R-:W-:-:S04]  /*28e10*/  ISETP.NE.U32.AND P0, PT, RZ, UR4, PT ;  /* 0x00000004ff007c0c */ /* 0x000fc8000bf05070 */
[----:B------:R-:W-:Y:S01]  /*28e20*/  ISETP.NE.AND.EX P0, PT, RZ, UR5, PT, P0 ;  /* 0x00000005ff007c0c */ /* 0x000fe2000bf05300 */
[----:B------:R-:W-:-:S12]  /*28e30*/  ULDC.64 UR4, c[0x0][0xa00] ;  /* 0x0002800000047ab9 */ /* 0x000fd80000000a00 */
[----:B------:R-:W2:Y:S01]  /*28e40*/  @P0 LDC.64 R2, c[0x0][0x9f8] ;  /* 0x00027e00ff020b82 */ /* 0x000ea20000000a00 */
[----:B-1----:R-:W-:Y:S01]  /*28e50*/  LOP3.LUT R19, R19, 0x7f, RZ, 0xc0, !PT ;  /* 0x0000007f13137812 */ /* 0x002fe200078ec0ff */
[----:B--2---:R-:W-:-:S05]  /*28e60*/  @P0 IMAD.WIDE R2, R18, 0x4, R2 ;  /* 0x0000000412020825 */ /* 0x004fca00078e0202 */
[----:B------:R1:W2:Y:S01]  /*28e70*/  @P0 LDG.E R5, desc[UR38][R2.64] ;  /* 0x0000002602050981 */ /* 0x0002a2000c1e1900 */
[----:B------:R-:W-:Y:S02]  /*28e80*/  ISETP.NE.AND P1, PT, R19, RZ, PT ;  /* 0x000000ff1300720c */ /* 0x000fe40003f25270 */
[----:B------:R-:W-:Y:S02]  /*28e90*/  ISETP.NE.U32.AND P0, PT, RZ, UR4, PT ;  /* 0x00000004ff007c0c */ /* 0x000fe4000bf05070 */
[----:B------:R-:W-:Y:S02]  /*28ea0*/  PLOP3.LUT P3, PT, P1, PT, PT, 0x8, 0x0 ;  /* 0x000000000000781c */ /* 0x000fe40000f6e170 */
[----:B------:R-:W-:-:S04]  /*28eb0*/  ISETP.NE.AND.EX P2, PT, RZ, UR5, PT, P0 ;  /* 0x00000005ff007c0c */ /* 0x000fc8000bf45300 */
[----:B-1----:R-:W-:-:S03]  /*28ec0*/  SEL R3, R18, RZ, !P2 ;  /* 0x000000ff12037207 */ /* 0x002fc60005000000 */
[----:B------:R-:W-:-:S05]  /*28ed0*/  VOTEU.ALL UP1, P1 ;  /* 0x00000000003f7886 */ /* 0x000fca0000820000 */
[----:B------:R-:W-:-:S04]  /*28ee0*/  @!UP1 UIADD3 UR8, UP0, UR42, 0x270, URZ ;  /* 0x000002702a089890 */ /* 0x000fc8000ff1e03f */
[----:B------:R-:W-:-:S03]  /*28ef0*/  @!UP1 UIADD3.X UR9, URZ, UR43, URZ, UP0, !UPT ;  /* 0x0000002b3f099290 */ /* 0x000fc600087fe43f */
[----:B------:R-:W-:Y:S01]  /*28f00*/  VOTEU.ALL UP0, P1 ;  /* 0x00000000003f7886 */ /* 0x000fe20000800000 */
[----:B--2---:R1:W-:Y:S08]  /*28f10*/  STL [R1+0x4], R5 ;  /* 0x0000040501007387 */ /* 0x0043f00000100800 */
.L_x_1457:
        /* <DEDUP_REMOVED lines=10> */
[----:B--2---:R-:W-:Y:S05]  /*28fc0*/  @P3 BRA.U.ANY `(.L_x_1457) ;  /* 0xfffffffd00d43947 */ /* 0x004fea000393ffff */
[----:B------:R-:W2:Y:S01]  /*28fd0*/  LDL R18, [R1+0x4] ;  /* 0x0000040001127983 */ /* 0x000ea20000100800 */
[----:B0-----:R-:W0:Y:S01]  /*28fe0*/  LDC.64 R6, c[0x0][0x3f8] ;  /* 0x0000fe00ff067b82 */ /* 0x001e220000000a00 */
        /* <DEDUP_REMOVED lines=8> */
[----:B-1----:R-:W1:Y:S02]  /*29070*/  S2R R5, SR_TID.X ;  /* 0x0000000000057919 */ /* 0x002e640000002100 */
[----:B-1----:R-:W-:-:S04]  /*29080*/  SHF.R.U32.HI R5, RZ, 0x5, R5 ;  /* 0x00000005ff057819 */ /* 0x002fc80000011605 */
[----:B------:R-:W-:-:S05]  /*29090*/  LOP3.LUT R5, R5, 0x3, RZ, 0xc0, !PT ;  /* 0x0000000305057812 */ /* 0x000fca00078ec0ff */
[----:B------:R1:W2:Y:S02]  /*290a0*/  SHFL.IDX PT, R14, R5, RZ, 0x1f ;  /* 0x00001fff050e7589 */ /* 0x0002a400000e0000 */
.L_x_1628:
[----:B--2---:R-:W-:Y:S02]  /*290b0*/  ISETP.NE.AND P0, PT, R14, RZ, PT ;  /* 0x000000ff0e00720c */ /* 0x004fe40003f05270 */
[----:B------:R-:W-:-:S11]  /*290c0*/  PLOP3.LUT P6, PT, PT, PT, PT, 0x8, 0x0 ;  /* 0x000000000000781c */ /* 0x000fd60003fce170 */
[----:B------:R-:W-:Y:S05]  /*290d0*/  @P0 BRA `(.L_x_1459) ;  /* 0x0000000400c00947 */ /* 0x000fea0003800000 */
[----:B------:R-:W-:-:S03]  /*290e0*/  UMOV UR4, 0xffffffff ;  /* 0xffffffff00047882 */ /* 0x000fc60000000000 */
[----:B------:R-:W-:Y:S05]  /*290f0*/  BRA.DIV UR4, `(.L_x_1460) ;  /* 0x0000005604747947 */ /* 0x000fea000b800000 */
[----:B------:R-:W-:-:S13]  /*29100*/  ELECT P6, URZ, PT ;  /* 0x00000000003f782f */ /* 0x000fda00038c0000 */
.L_x_1631:
[----:B------:R-:W-:Y:S05]  /*29110*/  @!P6 BRA `(.L_x_1461) ;  /* 0x000000040058e947 */ /* 0x000fea0003800000 */
[----:B------:R-:W-:Y:S01]  /*29120*/  ISETP.NE.U32.AND P0, PT, R6, RZ, PT ;  /* 0x000000ff0600720c */ /* 0x000fe20003f05070 */
[----:B------:R-:W-:-:S03]  /*29130*/  VIADD R8, R17, 0xffffffff ;  /* 0xffffffff11087836 */ /* 0x000fc60000000000 */
[----:B------:R-:W-:-:S13]  /*29140*/  ISETP.NE.AND.EX P0, PT, R7, RZ, PT, P0 ;  /* 0x000000ff0700720c */ /* 0x000fda0003f05300 */
[----:B------:R-:W-:Y:S05]  /*29150*/  @!P0 BRA `(.L_x_1462) ;  /* 0x0000000000488947 */ /* 0x000fea0003800000 */
        /* <DEDUP_REMOVED lines=8> */
[--C-:B-1----:R-:W-:Y:S02]  /*291e0*/  IMAD.MOV R5, RZ, RZ, -R2.reuse ;  /* 0x000000ffff057224 */ /* 0x102fe400078e0a02 */
        /* <DEDUP_REMOVED lines=9> */
.L_x_1462:
[----:B-1----:R-:W3:Y:S01]  /*29280*/  LDL R5, [R1+0x10] ;  /* 0x0000100001057983 */ /* 0x002ee20000100800 */
[----:B------:R-:W-:-:S03]  /*29290*/  MOV R9, 0x400 ;  /* 0x0000040000097802 */ /* 0x000fc60000000f00 */
[----:B--2---:R-:W2:Y:S01]  /*292a0*/  LDL R7, [R1+0x18] ;  /* 0x0000180001077983 */ /* 0x004ea20000100800 */
[----:B------:R-:W1:Y:S01]  /*292b0*/  S2R R10, SR_CgaCtaId ;  /* 0x00000000000a7919 */ /* 0x000e620000008800 */
[----:B------:R-:W4:Y:S01]  /*292c0*/  S2R R6, SR_TID.X ;  /* 0x0000000000067919 */ /* 0x000f220000002100 */
[----:B-1----:R-:W-:Y:S02]  /*292d0*/  LEA R9, R10, R9, 0x18 ;  /* 0x000000090a097211 */ /* 0x002fe400078ec0ff */
[----:B----4-:R-:W-:-:S04]  /*292e0*/  LOP3.LUT R6, R6, 0x7f, RZ, 0xc0, !PT ;  /* 0x0000007f06067812 */ /* 0x010fc800078ec0ff */
[----:B------:R-:W-:Y:S01]  /*292f0*/  ISETP.NE.AND P0, PT, R6, RZ, PT ;  /* 0x000000ff0600720c */ /* 0x000fe20003f05270 */
[----:B---3--:R-:W-:Y:S01]  /*29300*/  IMAD R5, R5, 0x8, R9 ;  /* 0x0000000805057824 */ /* 0x008fe200078e0209 */
[----:B--2---:R-:W-:-:S04]  /*29310*/  SHF.L.U32 R7, R7, 0x1f, RZ ;  /* 0x0000001f07077819 */ /* 0x004fc800000006ff */
[----:B------:R-:W1:Y:S02]  /*29320*/  SYNCS.PHASECHK.TRANS64.TRYWAIT P2, [R5+URZ+0x28880], R7 ;  /* 0x02888007050075a7 */ /* 0x000e64000804017f */
[----:B-1----:R-:W-:Y:S05]  /*29330*/  @!P2 BRA `(.L_x_1463) ;  /* 0x000000540004a947 */ /* 0x002fea0003800000 */
.L_x_1632:
        /* <DEDUP_REMOVED lines=8> */
.L_x_1464:
        /* <DEDUP_REMOVED lines=22> */
.L_x_1633:
        /* <DEDUP_REMOVED lines=8> */
.L_x_1466:
        /* <DEDUP_REMOVED lines=14> */
.L_x_1461:
[----:B------:R-:W3:Y:S01]  /*29680*/  LDL.LU R6, [R1+0x8] ;  /* 0x0000080001067983 */ /* 0x000ee20000300800 */
[----:B-12---:R-:W-:Y:S01]  /*29690*/  MOV R7, 0x400 ;  /* 0x0000040000077802 */ /* 0x006fe20000000f00 */
[----:B------:R-:W1:Y:S01]  /*296a0*/  S2R R8, SR_CgaCtaId ;  /* 0x0000000000087919 */ /* 0x000e620000008800 */
        /* <DEDUP_REMOVED lines=8> */
[----:B------:R-:W-:Y:S01]  /*29730*/  R2UR UR9, R7 ;  /* 0x00000000070972ca */ /* 0x000fe200000e0000 */
[----:B------:R-:W-:Y:S01]  /*29740*/  @P0 IMAD.MOV.U32 R5, RZ, RZ, 0x4000 ;  /* 0x00004000ff050424 */ /* 0x000fe200078e00ff */
[----:B------:R-:W-:Y:S01]  /*29750*/  UMOV UR6, 0x0 ;  /* 0x0000000000067882 */ /* 0x000fe20000000000 */
[----:B------:R-:W-:Y:S01]  /*29760*/  UMOV UR7, 0x12f00000 ;  /* 0x12f0000000077882 */ /* 0x000fe20000000000 */
[----:B------:R-:W-:Y:S01]  /*29770*/  UMOV UR10, URZ ;  /* 0x0000003f000a7c82 */ /* 0x000fe20008000000 */
[----:B------:R2:W-:Y:S08]  /*29780*/  @P0 SYNCS.ARRIVE.TRANS64 RZ, [R7+URZ+0x28800], R5 ;  /* 0x0288000507ff09a7 */ /* 0x0005f0000800003f */
[----:B------:R-:W-:-:S02]  /*29790*/  UIADD3 UR8, UR9, 0x18400, URZ ;  /* 0x0001840009087890 */ /* 0x000fc4000fffe03f */
[----:B------:R-:W-:Y:S01]  /*297a0*/  UIADD3 UR9, UR9, 0x28800, URZ ;  /* 0x0002880009097890 */ /* 0x000fe2000fffe03f */
[----:B---3--:R-:W-:-:S13]  /*297b0*/  @P0 R2UR UR12, R6 ;  /* 0x00000000060c02ca */ /* 0x008fda00000e0000 */
[----:B------:R2:W-:Y:S02]  /*297c0*/  UTMALDG.4D [UR8], [UR4], desc[UR6] ;  /* 0x00000608040075b4 */ /* 0x0005e40008019000 */
[----:B--2---:R-:W-:Y:S01]  /*297d0*/  NOP ;  /* 0x0000000000007918 */ /* 0x004fe20000000000 */
.L_x_1459:
[----:B------:R-:W2:Y:S01]  /*297e0*/  LDL.LU R6, [R1+0x34] ;  /* 0x0000340001067983 */ /* 0x000ea20000300800 */
[----:B------:R-:W-:Y:S01]  /*297f0*/  MOV R4, 0x400 ;  /* 0x0000040000047802 */ /* 0x000fe20000000f00 */
[----:B------:R-:W-:Y:S01]  /*29800*/  BSSY B0, `(.L_x_1467) ;  /* 0x000000b000007945 */ /* 0x000fe20003800000 */
[----:B-1----:R-:W1:Y:S02]  /*29810*/  S2R R5, SR_CgaCtaId ;  /* 0x0000000000057919 */ /* 0x002e640000008800 */
[----:B-1----:R-:W-:Y:S01]  /*29820*/  LEA R4, R5, R4, 0x18 ;  /* 0x0000000405047211 */ /* 0x002fe200078ec0ff */
[----:B--2---:R-:W-:-:S05]  /*29830*/  VIADD R6, R6, 0x1 ;  /* 0x0000000106067836 */ /* 0x004fca0000000000 */
[----:B------:R-:W-:Y:S01]  /*29840*/  LEA.HI R3, R6, R6, RZ, 0x1 ;  /* 0x0000000606037211 */ /* 0x000fe200078f08ff */
[----:B------:R1:W-:Y:S03]  /*29850*/  STL [R1+0x34], R6 ;  /* 0x0000340601007387 */ /* 0x0003e60000100800 */
[----:B------:R-:W-:-:S05]  /*29860*/  LOP3.LUT R3, R3, 0xfffffffe, RZ, 0xc0, !PT ;  /* 0xfffffffe03037812 */ /* 0x000fca00078ec0ff */
[----:B------:R-:W-:-:S05]  /*29870*/  IMAD.IADD R3, R6, 0x1, -R3 ;  /* 0x0000000106037824 */ /* 0x000fca00078e0a03 */
[----:B------:R-:W-:-:S04]  /*29880*/  SHF.L.U32 R3, R3, 0x1f, RZ ;  /* 0x0000001f03037819 */ /* 0x000fc800000006ff */
[----:B------:R-:W2:Y:S02]  /*29890*/  SYNCS.PHASECHK.TRANS64.TRYWAIT P0, [R4+URZ+0x28820], R3 ;  /* 0x02882003040075a7 */ /* 0x000ea4000800017f */
[----:B-12---:R-:W-:Y:S05]  /*298a0*/  @!P0 BRA `(.L_x_1468) ;  /* 0x0000004c00d08947 */ /* 0x006fea0003800000 */
.L_x_1634:
[----:B------:R-:W-:Y:S05]  /*298b0*/  BSYNC B0 ;  /* 0x0000000000007941 */ /* 0x000fea0003800000 */
.L_x_1467:
[----:B-1----:R-:W2:Y:S01]  /*298c0*/  LDL R4, [R1+0x24] ;  /* 0x0000240001047983 */ /* 0x002ea20000100800 */
[----:B------:R-:W-:-:S05]  /*298d0*/  VIADD R17, R17, 0xfffffffe ;  /* 0xfffffffe11117836 */ /* 0x000fca0000000000 */
[----:B--2---:R-:W-:-:S13]  /*298e0*/  ISETP.GE.AND P0, PT, R17, R4, PT ;  /* 0x000000041100720c */ /* 0x004fda0003f06270 */
[----:B------:R-:W-:Y:S05]  /*298f0*/  @!P0 BRA `(.L_x_1469) ;  /* 0x0000000c00f48947 */ /* 0x000fea0003800000 */
[----:B------:R1:W5:Y:S01]  /*29900*/  LDL.LU R6, [R1+0x10] ;  /* 0x0000100001067983 */ /* 0x0003620000300800 */
[----:B------:R-:W-:-:S03]  /*29910*/  IMAD.MOV.U32 R18, RZ, RZ, R17 ;  /* 0x000000ffff127224 */ /* 0x000fc600078e0011 */
[----:B------:R1:W5:Y:S04]  /*29920*/  LDL.LU R7, [R1+0x18] ;  /* 0x0000180001077983 */ /* 0x0003680000300800 */
.L_x_1489:
        /* <DEDUP_REMOVED lines=18> */
[----:B------:R-:W2:Y:S01]  /*29a50*/  LDL R11, [R1+0x4] ;  /* 0x00000400010b7983 */ /* 0x000ea20000100800 */
[----:B----4-:R-:W-:-:S13]  /*29a60*/  ISETP.NE.AND P0, PT, R5, 0x1, PT ;  /* 0x000000010500780c */ /* 0x010fda0003f05270 */
[----:B------:R-:W4:Y:S02]  /*29a70*/  @P0 LDC.64 R2, c[0x0][0x420] ;  /* 0x00010800ff020b82 */ /* 0x000f240000000a00 */
[----:B----4-:R-:W-:-:S04]  /*29a80*/  @P0 IMAD.HI.U32 R4, R18, R2, RZ ;  /* 0x0000000212040227 */ /* 0x010fc800078e00ff */
        /* <DEDUP_REMOVED lines=12> */
.L_x_1472:
[----:B---3--:R-:W3:Y:S01]  /*29b50*/  S2R R5, SR_CgaCtaId ;  /* 0x0000000000057919 */ /* 0x008ee20000008800 */
[----:B------:R-:W-:Y:S01]  /*29b60*/  MOV R4, 0x400 ;  /* 0x0000040000047802 */ /* 0x000fe20000000f00 */
[----:B------:R-:W-:Y:S01]  /*29b70*/  BSSY B1, `(.L_x_1473) ;  /* 0x0000009000017945 */ /* 0x000fe20003800000 */
[----:B------:R-:W4:Y:S02]  /*29b80*/  S2R R3, SR_TID.X ;  /* 0x0000000000037919 */ /* 0x000f240000002100 */
[----:B---3--:R-:W-:Y:S02]  /*29b90*/  LEA R4, R5, R4, 0x18 ;  /* 0x0000000405047211 */ /* 0x008fe400078ec0ff */
[----:B----4-:R-:W-:-:S03]  /*29ba0*/  LOP3.LUT R3, R3, 0x7f, RZ, 0xc0, !PT ;  /* 0x0000007f03037812 */ /* 0x010fc600078ec0ff */
[----:B------:R-:W-:Y:S01]  /*29bb0*/  IMAD R5, R10, 0x8, R4 ;  /* 0x000000080a057824 */ /* 0x000fe200078e0204 */
[----:B------:R-:W-:Y:S02]  /*29bc0*/  SHF.L.U32 R4, R9, 0x1f, RZ ;  /* 0x0000001f09047819 */ /* 0x000fe400000006ff */
[----:B------:R-:W-:Y:S02]  /*29bd0*/  ISETP.NE.AND P2, PT, R3, RZ, PT ;  /* 0x000000ff0300720c */ /* 0x000fe40003f45270 */
[----:B------:R-:W3:Y:S02]  /*29be0*/  SYNCS.PHASECHK.TRANS64.TRYWAIT P0, [R5+URZ+0x28880], R4 ;  /* 0x02888004050075a7 */ /* 0x000ee4000800017f */
[----:B---3--:R-:W-:Y:S09]  /*29bf0*/  @!P0 BRA `(.L_x_1474) ;  /* 0x0000004c001c8947 */ /* 0x008ff20003800000 */
.L_x_1635:
[----:B------:R-:W-:Y:S05]  /*29c00*/  BSYNC B1 ;  /* 0x0000000000017941 */ /* 0x000fea0003800000 */
.L_x_1473:
[----:B------:R-:W-:Y:S04]  /*29c10*/  BSSY B1, `(.L_x_1475) ;  /* 0x0000009000017945 */ /* 0x000fe80003800000 */
[----:B------:R-:W-:Y:S05]  /*29c20*/  @P2 BRA `(.L_x_1476) ;  /* 0x00000000001c2947 */ /* 0x000fea0003800000 */
[----:B------:R-:W2:Y:S02]  /*29c30*/  S2R R3, SR_TID.X ;  /* 0x0000000000037919 */ /* 0x000ea40000002100 */
[----:B--2---:R-:W-:Y:S01]  /*29c40*/  LOP3.LUT R9, R3, 0x1f, RZ, 0xc0, !PT ;  /* 0x0000001f03097812 */ /* 0x004fe200078ec0ff */
[----:B------:R-:W-:-:S03]  /*29c50*/  IMAD.MOV.U32 R3, RZ, RZ, 0x6000 ;  /* 0x00006000ff037424 */ /* 0x000fc600078e00ff */
[----:B------:R-:W-:Y:S01]  /*29c60*/  ISETP.NE.AND P0, PT, R9, RZ, PT ;  /* 0x000000ff0900720c */ /* 0x000fe20003f05270 */
[----:B------:R4:W-:-:S12]  /*29c70*/  SYNCS.ARRIVE.TRANS64 RZ, [R5+URZ+0x28870], R3 ;  /* 0x0288700305ff79a7 */ /* 0x0009d8000800003f */
[----:B----4-:R-:W-:Y:S05]  /*29c80*/  @!P0 BRA `(.L_x_1476) ;  /* 0x0000000000048947 */ /* 0x010fea0003800000 */
[----:B------:R-:W-:Y:S01]  /*29c90*/  BPT.TRAP 0x1 ;  /* 0x000000040000795c */ /* 0x000fe20000300000 */
.L_x_1476:
[----:B------:R-:W-:Y:S05]  /*29ca0*/  BSYNC B1 ;  /* 0x0000000000017941 */ /* 0x000fea0003800000 */
.L_x_1475:
[----:B------:R-:W4:Y:S04]  /*29cb0*/  LDL R3, [R1+0x10] ;  /* 0x0000100001037983 */ /* 0x000f280000100800 */
[----:B--2---:R-:W2:Y:S01]  /*29cc0*/  LDL R9, [R1+0x28] ;  /* 0x0000280001097983 */ /* 0x004ea20000100800 */
[----:B------:R-:W-:Y:S01]  /*29cd0*/  IMAD.MOV.U32 R11, RZ, RZ, RZ ;  /* 0x000000ffff0b7224 */ /* 0x000fe200078e00ff */
[----:B------:R-:W-:Y:S01]  /*29ce0*/  MOV R10, 0x400 ;  /* 0x00000400000a7802 */ /* 0x000fe20000000f00 */
[----:B------:R-:W-:Y:S01]  /*29cf0*/  UIADD3 UR4, UP0, UR42, 0x470, URZ ;  /* 0x000004702a047890 */ /* 0x000fe2000ff1e03f */
[----:B------:R-:W0:Y:S01]  /*29d00*/  S2R R12, SR_CgaCtaId ;  /* 0x00000000000c7919 */ /* 0x000e220000008800 */
[----:B------:R-:W-:Y:S01]  /*29d10*/  PLOP3.LUT P0, PT, PT, PT, PT, 0x80, 0x0 ;  /* 0x000000000000781c */ /* 0x000fe20003f0f070 */
[----:B------:R-:W-:Y:S01]  /*29d20*/  UMOV UR6, 0x0 ;  /* 0x0000000000067882 */ /* 0x000fe20000000000 */
[----:B------:R-:W-:Y:S01]  /*29d30*/  R2UR UR10, R11 ;  /* 0x000000000b0a72ca */ /* 0x000fe200000e0000 */
[----:B------:R-:W-:Y:S01]  /*29d40*/  UIADD3.X UR5, URZ, UR43, URZ, UP0, !UPT ;  /* 0x0000002b3f057290 */ /* 0x000fe200087fe43f */
[----:B------:R-:W-:Y:S01]  /*29d50*/  UMOV UR7, 0x14f00000 ;  /* 0x14f0000000077882 */ /* 0x000fe20000000000 */
[----:B0-----:R-:W-:-:S05]  /*29d60*/  LEA R10, R12, R10, 0x18 ;  /* 0x0000000a0c0a7211 */ /* 0x001fca00078ec0ff */
[----:B----4-:R-:W-:Y:S02]  /*29d70*/  IMAD R3, R3, 0x6000, R10 ;  /* 0x0000600003037824 */ /* 0x010fe400078e020a */
[----:B--2---:R-:W-:Y:S02]  /*29d80*/  IMAD R8, R8, 0xc0, R9 ;  /* 0x000000c008087824 */ /* 0x004fe400078e0209 */
[----:B------:R-:W-:Y:S02]  /*29d90*/  VIADD R9, R5, 0x28870 ;  /* 0x0002887005097836 */ /* 0x000fe40000000000 */
[----:B------:R-:W-:-:S07]  /*29da0*/  VIADD R10, R3, 0xc400 ;  /* 0x0000c400030a7836 */ /* 0x000fce0000000000 */
.L_x_1477:
        /* <DEDUP_REMOVED lines=13> */
.L_x_1636:
[----:B------:R-:W-:Y:S05]  /*29e80*/  BSYNC B1 ;  /* 0x0000000000017941 */ /* 0x000fea0003800000 */
.L_x_1478:
[----:B------:R-:W-:Y:S01]  /*29e90*/  BSSY B1, `(.L_x_1480) ;  /* 0x000000b000017945 */ /* 0x000fe20003800000 */
[----:B------:R-:W-:Y:S02]  /*29ea0*/  IMAD.MOV.U32 R12, RZ, RZ, 0x0 ;  /* 0x00000000ff0c7424 */ /* 0x000fe400078e00ff */
[----:B------:R-:W-:Y:S01]  /*29eb0*/  IMAD.MOV.U32 R13, RZ, RZ, 0x14f00000 ;  /* 0x14f00000ff0d7424 */ /* 0x000fe200078e00ff */
[----:B------:R-:W-:Y:S06]  /*29ec0*/  @P2 BRA `(.L_x_1481) ;  /* 0x00000000001c2947 */ /* 0x000fec0003800000 */
[----:B------:R-:W2:Y:S01]  /*29ed0*/  S2R R9, SR_TID.X ;  /* 0x0000000000097919 */ /* 0x000ea20000002100 */
[----:B0--3--:R-:W-:-:S04]  /*29ee0*/  IMAD.MOV.U32 R4, RZ, RZ, 0x6000 ;  /* 0x00006000ff047424 */ /* 0x009fc800078e00ff */
[----:B------:R4:W-:Y:S01]  /*29ef0*/  SYNCS.ARRIVE.TRANS64 RZ, [R5+URZ+0x28830], R4 ;  /* 0x0288300405ff79a7 */ /* 0x0009e2000800003f */
[----:B--2---:R-:W-:-:S04]  /*29f00*/  LOP3.LUT R9, R9, 0x1f, RZ, 0xc0, !PT ;  /* 0x0000001f09097812 */ /* 0x004fc800078ec0ff */
[----:B------:R-:W-:-:S13]  /*29f10*/  ISETP.NE.AND P0, PT, R9, RZ, PT ;  /* 0x000000ff0900720c */ /* 0x000fda0003f05270 */
[----:B----4-:R-:W-:Y:S05]  /*29f20*/  @!P0 BRA `(.L_x_1481) ;  /* 0x0000000000048947 */ /* 0x010fea0003800000 */
[----:B------:R-:W-:Y:S01]  /*29f30*/  BPT.TRAP 0x1 ;  /* 0x000000040000795c */ /* 0x000fe20000300000 */
.L_x_1481:
[----:B------:R-:W-:Y:S05]  /*29f40*/  BSYNC B1 ;  /* 0x0000000000017941 */ /* 0x000fea0003800000 */
.L_x_1480:
[----:B------:R-:W-:Y:S01]  /*29f50*/  R2UR UR10, R11 ;  /* 0x000000000b0a72ca */ /* 0x000fe200000e0000 */
[----:B------:R-:W-:Y:S01]  /*29f60*/  UIADD3 UR4, UP0, UR42, 0x370, URZ ;  /* 0x000003702a047890 */ /* 0x000fe2000ff1e03f */
[----:B------:R-:W-:Y:S01]  /*29f70*/  R2UR UR6, R12 ;  /* 0x000000000c0672ca */ /* 0x000fe200000e0000 */
[----:B------:R-:W-:Y:S01]  /*29f80*/  VIADD R3, R3, 0x1c400 ;  /* 0x0001c40003037836 */ /* 0x000fe20000000000 */
[----:B------:R-:W-:Y:S01]  /*29f90*/  R2UR UR7, R13 ;  /* 0x000000000d0772ca */ /* 0x000fe200000e0000 */
[----:B0--3--:R-:W-:Y:S01]  /*29fa0*/  VIADD R5, R5, 0x28830 ;  /* 0x0002883005057836 */ /* 0x009fe20000000000 */
[----:B------:R-:W-:Y:S01]  /*29fb0*/  PLOP3.LUT P0, PT, PT, PT, PT, 0x80, 0x0 ;  /* 0x000000000000781c */ /* 0x000fe20003f0f070 */
[----:B------:R-:W-:-:S12]  /*29fc0*/  UIADD3.X UR5, URZ, UR43, URZ, UP0, !UPT ;  /* 0x0000002b3f057290 */ /* 0x000fd800087fe43f */
.L_x_1482:
        /* <DEDUP_REMOVED lines=9> */
[----:B---3--:R-:W-:Y:S05]  /*2a060*/  @P0 BRA.U.ANY `(.L_x_1482) ;  /* 0xfffffffd00d80947 */ /* 0x008fea000393ffff */
.L_x_1471:
[----:B------:R-:W-:Y:S05]  /*2a070*/  BSYNC B0 ;  /* 0x0000000000007941 */ /* 0x000fea0003800000 */
.L_x_1470:
[----:B------:R-:W-:-:S06]  /*2a080*/  UISETP.NE.AND UP0, UPT, UR37, 0x3, UPT ;  /* 0x000000032500788c */ /* 0x000fcc000bf05270 */
[----:B------:R-:W-:-:S13]  /*2a090*/  PLOP3.LUT P0, PT, PT, PT, UP0, 0x80, 0x0 ;  /* 0x000000000000781c */ /* 0x000fda0003f0f008 */
[----:B------:R-:W-:Y:S05]  /*2a0a0*/  @!P0 BRA `(.L_x_1483) ;  /* 0x0000000000048947 */ /* 0x000fea0003800000 */
[----:B------:R-:W-:Y:S01]  /*2a0b0*/  BPT.TRAP 0x1 ;  /* 0x000000040000795c */ /* 0x000fe20000300000 */
.L_x_1483:
[----:B------:R-:W3:Y:S01]  /*2a0c0*/  S2R R5, SR_CgaCtaId ;  /* 0x0000000000057919 */ /* 0x000ee20000008800 */
[----:B------:R-:W-:Y:S01]  /*2a0d0*/  IMAD.U32 R3, RZ, RZ, UR41 ;  /* 0x00000029ff037e24 */ /* 0x000fe2000f8e00ff */
[----:B------:R-:W-:Y:S01]  /*2a0e0*/  MOV R4, 0x400 ;  /* 0x0000040000047802 */ /* 0x000fe20000000f00 */
[----:B------:R-:W-:Y:S03]  /*2a0f0*/  BSSY B0, `(.L_x_1484) ;  /* 0x0000008000007945 */ /* 0x000fe60003800000 */
[----:B------:R-:W-:Y:S02]  /*2a100*/  ISETP.NE.AND P0, PT, R3, 0x3, PT ;  /* 0x000000030300780c */ /* 0x000fe40003f05270 */
[----:B------:R-:W-:-:S04]  /*2a110*/  LOP3.LUT R3, R7, 0x1, RZ, 0x3c, !PT ;  /* 0x0000000107037812 */ /* 0x000fc800078e3cff */
[----:B------:R-:W-:Y:S02]  /*2a120*/  SHF.L.U32 R3, R3, 0x1f, RZ ;  /* 0x0000001f03037819 */ /* 0x000fe400000006ff */
[----:B---3--:R-:W-:-:S05]  /*2a130*/  LEA R4, R5, R4, 0x18 ;  /* 0x0000000405047211 */ /* 0x008fca00078ec0ff */
[----:B------:R-:W-:-:S04]  /*2a140*/  IMAD R20, R6, 0x8, R4 ;  /* 0x0000000806147824 */ /* 0x000fc800078e0204 */
[----:B------:R-:W3:Y:S02]  /*2a150*/  SYNCS.PHASECHK.TRANS64.TRYWAIT P2, [R20+URZ+0x28870], R3 ;  /* 0x02887003140075a7 */ /* 0x000ee4000804017f */
[----:B---3--:R-:W-:Y:S05]  /*2a160*/  @!P2 BRA `(.L_x_1485) ;  /* 0x0000004400e8a947 */ /* 0x008fea0003800000 */
.L_x_1637:
[----:B------:R-:W-:Y:S05]  /*2a170*/  BSYNC B0 ;  /* 0x0000000000007941 */ /* 0x000fea0003800000 */
.L_x_1484:
[----:B------:R-:W-:Y:S05]  /*2a180*/  @!P0 BRA `(.L_x_1486) ;  /* 0x0000000000048947 */ /* 0x000fea0003800000 */
[----:B------:R-:W-:Y:S01]  /*2a190*/  BPT.TRAP 0x1 ;  /* 0x000000040000795c */ /* 0x000fe20000300000 */
.L_x_1486:
[----:B---3--:R-:W-:Y:S01]  /*2a1a0*/  SHF.L.U32 R3, R7, 0x1f, RZ ;  /* 0x0000001f07037819 */ /* 0x008fe200000006ff */
[----:B------:R-:W-:-:S03]  /*2a1b0*/  IMAD R12, R6, 0x6000, RZ ;  /* 0x00006000060c7824 */ /* 0x000fc600078e02ff */
[----:B------:R-:W3:Y:S02]  /*2a1c0*/  SYNCS.PHASECHK.TRANS64.TRYWAIT P2, [R20+URZ+0x28860], R3 ;  /* 0x02886003140075a7 */ /* 0x000ee4000804017f */
[----:B---3--:R-:W-:Y:S05]  /*2a1d0*/  @!P2 BRA `(.L_x_1487) ;  /* 0x0000004400e0a947 */ /* 0x008fea0003800000 */
.L_x_1638:
[----:B------:R-:W3:Y:S04]  /*2a1e0*/  LDL R4, [R1+0x30] ;  /* 0x0000300001047983 */ /* 0x000ee80000100800 */
[----:B------:R-:W4:Y:S01]  /*2a1f0*/  LDL R15, [R1+0x2c] ;  /* 0x00002c00010f7983 */ /* 0x000f220000100800 */
[----:B------:R-:W-:Y:S01]  /*2a200*/  MOV R13, 0x400 ;  /* 0x00000400000d7802 */ /* 0x000fe20000000f00 */
[----:B------:R-:W-:Y:S05]  /*2a210*/  WARPSYNC.ALL ;  /* 0x0000000000007948 */ /* 0x000fea0003800000 */
[----:B------:R-:W5:Y:S01]  /*2a220*/  S2R R14, SR_CgaCtaId ;  /* 0x00000000000e7919 */ /* 0x000f620000008800 */
[----:B------:R-:W-:-:S02]  /*2a230*/  IMAD.MOV.U32 R17, RZ, RZ, 0x40 ;  /* 0x00000040ff117424 */ /* 0x000fc400078e00ff */
[----:B0-----:R-:W-:Y:S01]  /*2a240*/  IMAD.MOV.U32 R19, RZ, RZ, 0x20 ;  /* 0x00000020ff137424 */ /* 0x001fe200078e00ff */
[----:B--2---:R-:W0:Y:S01]  /*2a250*/  S2R R9, SR_TID.X ;  /* 0x0000000000097919 */ /* 0x004e220000002100 */
[----:B-----5:R-:W-:Y:S02]  /*2a260*/  LEA R13, R14, R13, 0x18 ;  /* 0x0000000d0e0d7211 */ /* 0x020fe400078ec0ff */
[----:B------:R-:W2:Y:S01]  /*2a270*/  S2R R14, SR_TID.X ;  /* 0x00000000000e7919 */ /* 0x000ea20000002100 */
[----:B0-----:R-:W-:-:S04]  /*2a280*/  LOP3.LUT P2, RZ, R9, 0x4, RZ, 0xc0, !PT ;  /* 0x0000000409ff7812 */ /* 0x001fc8000784c0ff */
[----:B------:R-:W-:Y:S02]  /*2a290*/  SEL R17, R17, 0xffffffc0, !P2 ;  /* 0xffffffc011117807 */ /* 0x000fe40005000000 */
[----:B--2---:R-:W-:-:S04]  /*2a2a0*/  LOP3.LUT P2, RZ, R14, 0x4, RZ, 0xc0, !PT ;  /* 0x000000040eff7812 */ /* 0x004fc8000784c0ff */
[----:B------:R-:W-:Y:S02]  /*2a2b0*/  SEL R19, R19, 0xffffffe0, !P2 ;  /* 0xffffffe013137807 */ /* 0x000fe40005000000 */
[C---:B---3--:R-:W-:Y:S02]  /*2a2c0*/  LOP3.LUT R3, R12.reuse, R4, RZ, 0xfc, !PT ;  /* 0x000000040c037212 */ /* 0x048fe400078efcff */
[----:B----4-:R-:W-:-:S03]  /*2a2d0*/  LOP3.LUT R21, R12, R15, RZ, 0xfc, !PT ;  /* 0x0000000f0c157212 */ /* 0x010fc600078efcff */
[----:B------:R-:W-:-:S04]  /*2a2e0*/  IMAD.IADD R3, R13, 0x1, R3 ;  /* 0x000000010d037824 */ /* 0x000fc800078e0203 */
[----:B------:R-:W-:Y:S01]  /*2a2f0*/  IMAD.IADD R17, R17, 0x1, R3 ;  /* 0x0000000111117824 */ /* 0x000fe200078e0203 */
[----:B------:R-:W0:Y:S01]  /*2a300*/  LDSM.16.MT88.4 R4, [R3+0xc400] ;  /* 0x00c400000304783b */ /* 0x000e220000004200 */
[----:B------:R-:W-:-:S05]  /*2a310*/  IMAD.IADD R21, R13, 0x1, R21 ;  /* 0x000000010d157824 */ /* 0x000fca00078e0215 */
[----:B------:R-:W-:Y:S02]  /*2a320*/  IADD3 R19, R19, 0x400, R21 ;  /* 0x0000040013137810 */ /* 0x000fe40007ffe015 */
        /* <DEDUP_REMOVED lines=79> */
.L_x_1488:
        /* <DEDUP_REMOVED lines=11> */
.L_x_1469:
[----:B------:R-:W-:Y:S04]  /*2a8d0*/  BSSY B0, `(.L_x_1490) ;  /* 0x000000f000007945 */ /* 0x000fe80003800000 */
[----:B------:R-:W-:Y:S05]  /*2a8e0*/  @P1 BRA `(.L_x_1491) ;  /* 0x0000000000341947 */ /* 0x000fea0003800000 */
[----:B------:R-:W3:Y:S01]  /*2a8f0*/  S2R R5, SR_LANEID ;  /* 0x0000000000057919 */ /* 0x000ee20000000000 */
[----:B------:R-:W-:Y:S01]  /*2a900*/  VOTEU.ANY UR4, UPT, PT ;  /* 0x0000000000047886 */ /* 0x000fe200038e0100 */
[----:B------:R-:W4:Y:S01]  /*2a910*/  LDC.64 R2, c[0x0][0xc38] ;  /* 0x00030e00ff027b82 */ /* 0x000f220000000a00 */
[----:B------:R-:W3:Y:S02]  /*2a920*/  FLO.U32 R0, UR4 ;  /* 0x0000000400007d00 */ /* 0x000ee400080e0000 */
[----:B---3--:R-:W-:-:S06]  /*2a930*/  ISETP.EQ.U32.AND P0, PT, R0, R5, PT ;  /* 0x000000050000720c */ /* 0x008fcc0003f02070 */
[----:B------:R-:W4:Y:S07]  /*2a940*/  POPC R5, UR4 ;  /* 0x0000000400057d09 */ /* 0x000f2e0008000000 */
[----:B----4-:R-:W3:Y:S01]  /*2a950*/  @P0 ATOMG.E.ADD.STRONG.GPU PT, R3, desc[UR38][R2.64], R5 ;  /* 0x00000005020309a8 */ /* 0x010ee200081ee1e6 */
[----:B------:R-:W4:Y:S02]  /*2a960*/  S2R R4, SR_LTMASK ;  /* 0x0000000000047919 */ /* 0x000f240000003900 */
[----:B----4-:R-:W-:-:S04]  /*2a970*/  LOP3.LUT R4, R4, UR4, RZ, 0xc0, !PT ;  /* 0x0000000404047c12 */ /* 0x010fc8000f8ec0ff */
[----:B-----5:R-:W4:Y:S01]  /*2a980*/  POPC R7, R4 ;  /* 0x0000000400077309 */ /* 0x020f220000000000 */
[----:B---3--:R-:W4:Y:S02]  /*2a990*/  SHFL.IDX PT, R0, R3, R0, 0x1f ;  /* 0x00001f0003007589 */ /* 0x008f2400000e0000 */
[----:B----4-:R-:W-:-:S05]  /*2a9a0*/  IADD3 R0, R0, UR40, R7 ;  /* 0x0000002800007c10 */ /* 0x010fca000fffe007 */
[----:B------:R3:W-:Y:S02]  /*2a9b0*/  STL [R1], R0 ;  /* 0x0000000001007387 */ /* 0x0007e40000100800 */
.L_x_1491:
[----:B------:R-:W-:Y:S05]  /*2a9c0*/  BSYNC B0 ;  /* 0x0000000000007941 */ /* 0x000fea0003800000 */
.L_x_1490:
[----:B------:R-:W-:-:S06]  /*2a9d0*/  UISETP.NE.AND UP0, UPT, UR37, 0x3, UPT ;  /* 0x000000032500788c */ /* 0x000fcc000bf05270 */
[----:B------:R-:W-:-:S13]  /*2a9e0*/  PLOP3.LUT P0, PT, PT, PT, UP0, 0x80, 0x0 ;  /* 0x000000000000781c */ /* 0x000fda0003f0f008 */
[----:B------:R-:W-:Y:S05]  /*2a9f0*/  @!P0 BRA `(.L_x_1492) ;  /* 0x0000000000048947 */ /* 0x000fea0003800000 */
[----:B------:R-:W-:Y:S01]  /*2aa00*/  BPT.TRAP 0x1 ;  /* 0x000000040000795c */ /* 0x000fe20000300000 */
.L_x_1492:
[----:B------:R-:W4:Y:S04]  /*2aa10*/  LDL R3, [R1+0x18] ;  /* 0x0000180001037983 */ /* 0x000f280000100800 */
[----:B---3--:R-:W3:Y:S01]  /*2aa20*/  LDL R0, [R1+0x10] ;  /* 0x0000100001007983 */ /* 0x008ee20000100800 */
[----:B------:R-:W0:Y:S01]  /*2aa30*/  S2R R4, SR_CgaCtaId ;  /* 0x0000000000047919 */ /* 0x000e220000008800 */
[----:B------:R-:W-:-:S04]  /*2aa40*/  MOV R2, 0x400 ;  /* 0x0000040000027802 */ /* 0x000fc80000000f00 */
[----:B0-----:R-:W-:Y:S01]  /*2aa50*/  LEA R2, R4, R2, 0x18 ;  /* 0x0000000204027211 */ /* 0x001fe200078ec0ff */
[----:B------:R-:W-:Y:S01]  /*2aa60*/  BSSY B0, `(.L_x_1493) ;  /* 0x0000008000007945 */ /* 0x000fe20003800000 */
[----:B----4-:R-:W-:-:S04]  /*2aa70*/  LOP3.LUT R3, R3, 0x1, RZ, 0x3c, !PT ;  /* 0x0000000103037812 */ /* 0x010fc800078e3cff */
[----:B------:R-:W-:Y:S01]  /*2aa80*/  SHF.L.U32 R3, R3, 0x1f, RZ ;  /* 0x0000001f03037819 */ /* 0x000fe200000006ff */
[----:B---3--:R-:W-:-:S04]  /*2aa90*/  IMAD R18, R0, 0x8, R2 ;  /* 0x0000000800127824 */ /* 0x008fc800078e0202 */
[----:B------:R-:W0:Y:S01]  /*2aaa0*/  SYNCS.PHASECHK.TRANS64.TRYWAIT P0, [R18+URZ+0x28870], R3 ;  /* 0x02887003120075a7 */ /* 0x000e22000800017f */
[----:B------:R-:W-:-:S05]  /*2aab0*/  IMAD.U32 R0, RZ, RZ, UR41 ;  /* 0x00000029ff007e24 */ /* 0x000fca000f8e00ff */
[----:B------:R-:W-:Y:S01]  /*2aac0*/  ISETP.NE.AND P2, PT, R0, 0x3, PT ;  /* 0x000000030000780c */ /* 0x000fe20003f45270 */
[----:B0-----:R-:W-:-:S12]  /*2aad0*/  @!P0 BRA `(.L_x_1494) ;  /* 0x0000003c00b48947 */ /* 0x001fd80003800000 */
.L_x_1639:
[----:B------:R-:W-:Y:S05]  /*2aae0*/  BSYNC B0 ;  /* 0x0000000000007941 */ /* 0x000fea0003800000 */
.L_x_1493:
[----:B------:R-:W-:Y:S05]  /*2aaf0*/  @!P2 BRA `(.L_x_1495) ;  /* 0x000000000004a947 */ /* 0x000fea0003800000 */
[----:B------:R-:W-:Y:S01]  /*2ab00*/  BPT.TRAP 0x1 ;  /* 0x000000040000795c */ /* 0x000fe20000300000 */
.L_x_1495:
[----:B------:R-:W0:Y:S02]  /*2ab10*/  LDL R0, [R1+0x18] ;  /* 0x0000180001007983 */ /* 0x000e240000100800 */
[----:B0-----:R-:W-:-:S04]  /*2ab20*/  SHF.L.U32 R3, R0, 0x1f, RZ ;  /* 0x0000001f00037819 */ /* 0x001fc800000006ff */
[----:B------:R-:W0:Y:S02]  /*2ab30*/  SYNCS.PHASECHK.TRANS64.TRYWAIT P0, [R18+URZ+0x28860], R3 ;  /* 0x02886003120075a7 */ /* 0x000e24000800017f */
[----:B0-----:R-:W-:Y:S05]  /*2ab40*/  @!P0 BRA `(.L_x_1496) ;  /* 0x0000003c00ac8947 */ /* 0x001fea0003800000 */
.L_x_1640:
[----:B--2---:R-:W2:Y:S04]  /*2ab50*/  LDL R19, [R1+0x10] ;  /* 0x0000100001137983 */ /* 0x004ea80000100800 */
[----:B------:R-:W3:Y:S04]  /*2ab60*/  LDL R2, [R1+0x30] ;  /* 0x0000300001027983 */ /* 0x000ee80000100800 */
[----:B------:R-:W4:Y:S01]  /*2ab70*/  LDL R11, [R1+0x2c] ;  /* 0x00002c00010b7983 */ /* 0x000f220000100800 */
[----:B------:R-:W-:Y:S01]  /*2ab80*/  MOV R8, 0x400 ;  /* 0x0000040000087802 */ /* 0x000fe20000000f00 */
[----:B------:R-:W0:Y:S01]  /*2ab90*/  S2R R10, SR_CgaCtaId ;  /* 0x00000000000a7919 */ /* 0x000e220000008800 */
[----:B------:R-:W1:Y:S01]  /*2aba0*/  S2R R9, SR_TID.X ;  /* 0x0000000000097919 */ /* 0x000e620000002100 */
[----:B------:R-:W-:Y:S05]  /*2abb0*/  WARPSYNC.ALL ;  /* 0x0000000000007948 */ /* 0x000fea0003800000 */
[----:B0-----:R-:W-:Y:S01]  /*2abc0*/  LEA R8, R10, R8, 0x18 ;  /* 0x000000080a087211 */ /* 0x001fe200078ec0ff */
[----:B------:R-:W-:Y:S01]  /*2abd0*/  IMAD.MOV.U32 R12, RZ, RZ, 0x40 ;  /* 0x00000040ff0c7424 */ /* 0x000fe200078e00ff */
[----:B-1----:R-:W-:-:S04]  /*2abe0*/  LOP3.LUT P0, RZ, R9, 0x4, RZ, 0xc0, !PT ;  /* 0x0000000409ff7812 */ /* 0x002fc8000780c0ff */
[----:B------:R-:W-:Y:S01]  /*2abf0*/  SEL R12, R12, 0xffffffc0, !P0 ;  /* 0xffffffc00c0c7807 */ /* 0x000fe20004000000 */
[----:B------:R-:W0:Y:S02]  /*2ac00*/  S2R R14, SR_TID.X ;  /* 0x00000000000e7919 */ /* 0x000e240000002100 */
[----:B0-----:R-:W-:Y:S01]  /*2ac10*/  LOP3.LUT P0, RZ, R14, 0x4, RZ, 0xc0, !PT ;  /* 0x000000040eff7812 */ /* 0x001fe2000780c0ff */
[----:B------:R-:W-:-:S05]  /*2ac20*/  IMAD.MOV.U32 R3, RZ, RZ, 0x20 ;  /* 0x00000020ff037424 */ /* 0x000fca00078e00ff */
[----:B------:R-:W-:Y:S01]  /*2ac30*/  SEL R3, R3, 0xffffffe0, !P0 ;  /* 0xffffffe003037807 */ /* 0x000fe20004000000 */
[----:B--2---:R-:W-:-:S05]  /*2ac40*/  IMAD R0, R19, 0x6000, RZ ;  /* 0x0000600013007824 */ /* 0x004fca00078e02ff */
[----:B---3--:R-:W-:-:S05]  /*2ac50*/  LOP3.LUT R2, R0, R2, RZ, 0xfc, !PT ;  /* 0x0000000200027212 */ /* 0x008fca00078efcff */
[----:B------:R-:W-:-:S05]  /*2ac60*/  IMAD.IADD R2, R8, 0x1, R2 ;  /* 0x0000000108027824 */ /* 0x000fca00078e0202 */
[----:B-----5:R-:W0:Y:S01]  /*2ac70*/  LDSM.16.MT88.4 R4, [R2+0xc400] ;  /* 0x00c400000204783b */ /* 0x020e220000004200 */
[----:B----4-:R-:W-:Y:S01]  /*2ac80*/  LOP3.LUT R0, R0, R11, RZ, 0xfc, !PT ;  /* 0x0000000b00007212 */ /* 0x010fe200078efcff */
[----:B------:R-:W-:-:S04]  /*2ac90*/  IMAD.IADD R17, R12, 0x1, R2 ;  /* 0x000000010c117824 */ /* 0x000fc800078e0202 */
        /* <DEDUP_REMOVED lines=81> */
.L_x_1497:
[----:B-1----:R-:W2:Y:S01]  /*2b1b0*/  LDL.LU R3, [R1+0x18] ;  /* 0x0000180001037983 */ /* 0x002ea20000300800 */
        /* <DEDUP_REMOVED lines=12> */
.L_x_1452:
[----:B------:R-:W-:Y:S05]  /*2b280*/  BSYNC B6 ;  /* 0x0000000000067941 */ /* 0x000fea0003800000 */
.L_x_1450:
[----:B------:R-:W-:-:S13]  /*2b290*/  LOP3.LUT P0, RZ, R16, 0x2, RZ, 0xc0, !PT ;  /* 0x0000000210ff7812 */ /* 0x000fda000780c0ff */
[----:B------:R-:W-:Y:S05]  /*2b2a0*/  @!P0 BRA `(.L_x_1498) ;  /* 0x0000000000288947 */ /* 0x000fea0003800000 */
[----:B------:R-:W-:Y:S05]  /*2b2b0*/  WARPSYNC.ALL ;  /* 0x0000000000007948 */ /* 0x000fea0003800000 */
[----:B------:R-:W2:Y:S08]  /*2b2c0*/  S2UR UR5, SR_CgaCtaId ;  /* 0x00000000000579c3 */ /* 0x000eb00000008800 */
[----:B------:R-:W-:Y:S06]  /*2b2d0*/  BAR.SYNC.DEFER_BLOCKING 0x5, 0x180 ;  /* 0x0146000000007b1d */ /* 0x000fec0000010000 */
[----:B------:R-:W-:-:S02]  /*2b2e0*/  UMOV UR4, 0x400 ;  /* 0x0000040000047882 */ /* 0x000fc40000000000 */
[----:B--2---:R-:W-:-:S09]  /*2b2f0*/  ULEA UR4, UR5, UR4, 0x18 ;  /* 0x0000000405047291 */ /* 0x004fd2000f8ec03f */
[----:B0-----:R-:W0:Y:S04]  /*2b300*/  LDS.128 R4, [UR4+0x288d0] ;  /* 0x0288d004ff047984 */ /* 0x001e280008000c00 */
[----:B0-----:R2:W-:Y:S04]  /*2b310*/  STL.64 [R1], R4 ;  /* 0x0000000401007387 */ /* 0x0015e80000100a00 */
[----:B------:R2:W-:Y:S01]  /*2b320*/  STL.64 [R1+0x8], R6 ;  /* 0x0000080601007387 */ /* 0x0005e20000100a00 */
[----:B------:R-:W-:Y:S06]  /*2b330*/  BAR.ARV 0x4, 0x180 ;  /* 0x0106000000007b1d */ /* 0x000fec0000002000 */
[----:B------:R-:W-:Y:S05]  /*2b340*/  BRA `(.L_x_1499) ;  /* 0x0000000c00187947 */ /* 0x000fea0003800000 */
.L_x_1498:
[----:B01----:R-:W0:Y:S01]  /*2b350*/  S2R R0, SR_TID.X ;  /* 0x0000000000007919 */ /* 0x003e220000002100 */
        /* <DEDUP_REMOVED lines=16> */
[C---:B------:R-:W-:Y:S01]  /*2b460*/  ISETP.GE.U32.AND P5, PT, R6.reuse, 0x10, PT ;  /* 0x000000100600780c */ /* 0x040fe20003fa6070 */
[----:B0-----:R-:W-:Y:S02]  /*2b470*/  IMAD.MOV.U32 R2, RZ, RZ, RZ ;  /* 0x000000ffff027224 */ /* 0x001fe400078e00ff */
[----:B---3--:R-:W-:Y:S01]  /*2b480*/  @!P1 IMAD.MOV.U32 R2, RZ, RZ, R3 ;  /* 0x000000ffff029224 */ /* 0x008fe200078e0003 */
[----:B------:R-:W-:-:S04]  /*2b490*/  ISETP.NE.AND P1, PT, R6, RZ, PT ;  /* 0x000000ff0600720c */ /* 0x000fc80003f25270 */
[----:B------:R-:W0:Y:S02]  /*2b4a0*/  SHFL.UP PT, R14, R2, 0x1, RZ ;  /* 0x04200000020e7989 */ /* 0x000e2400000e00ff */
[----:B0-----:R-:W-:-:S05]  /*2b4b0*/  SEL R5, R14, RZ, P1 ;  /* 0x000000ff0e057207 */ /* 0x001fca0000800000 */
[----:B------:R-:W-:Y:S02]  /*2b4c0*/  IMAD.IADD R3, R2, 0x1, R5 ;  /* 0x0000000102037824 */ /* 0x000fe400078e0205 */
[----:B------:R-:W-:Y:S04]  /*2b4d0*/  SHFL.IDX PT, R5, R4, 0x1, 0x1f ;  /* 0x00201f0004057f89 */ /* 0x000fe800000e0000 */
        /* <DEDUP_REMOVED lines=13> */
.L_x_1650:
[----:B------:R-:W-:Y:S02]  /*2b5b0*/  ULDC UR4, c[0x0][0xc10] ;  /* 0x0003040000047ab9 */ /* 0x000fe40000000800 */
[----:B------:R-:W-:-:S04]  /*2b5c0*/  IMAD.U32 R4, RZ, RZ, UR4 ;  /* 0x00000004ff047e24 */ /* 0x000fc8000f8e00ff */
[----:B-1----:R-:W-:-:S04]  /*2b5d0*/  IMAD R8, R14, R4, RZ ;  /* 0x000000040e087224 */ /* 0x002fc800078e02ff */
[----:B------:R-:W-:-:S05]  /*2b5e0*/  IMAD.IADD R5, R5, 0x1, R8 ;  /* 0x0000000105057824 */ /* 0x000fca00078e0208 */
[----:B------:R-:W-:-:S13]  /*2b5f0*/  ISETP.GT.AND P6, PT, R5, R0, PT ;  /* 0x000000000500720c */ /* 0x000fda0003fc4270 */
[----:B------:R-:W-:Y:S05]  /*2b600*/  @P6 BRA `(.L_x_1501) ;  /* 0x0000000000a46947 */ /* 0x000fea0003800000 */
.L_x_1506:
[----:B------:R-:W2:Y:S01]  /*2b610*/  LDL.LU R2, [R1+0xc] ;  /* 0x00000c0001027983 */ /* 0x000ea20000300800 */
[----:B0-----:R-:W0:Y:S01]  /*2b620*/  LDC R3, c[0x0][0xc14] ;  /* 0x00030500ff037b82 */ /* 0x001e220000000800 */
[----:B--2---:R-:W-:-:S05]  /*2b630*/  VIADD R2, R2, 0x1f ;  /* 0x0000001f02027836 */ /* 0x004fca0000000000 */
        /* <DEDUP_REMOVED lines=13> */
.L_x_1504:
[----:B------:R-:W-:Y:S05]  /*2b710*/  BSYNC B0 ;  /* 0x0000000000007941 */ /* 0x000fea0003800000 */
.L_x_1503:
[----:B------:R-:W-:-:S03]  /*2b720*/  UMOV UR4, 0xffffffff ;  /* 0xffffffff00047882 */ /* 0x000fc60000000000 */
[----:B------:R-:W-:Y:S05]  /*2b730*/  BRA.DIV UR4, `(.L_x_1505) ;  /* 0x0000003604f07947 */ /* 0x000fea000b800000 */
[----:B-----5:R-:W0:Y:S02]  /*2b740*/  SHFL.UP PT, R14, R2, 0x1, RZ ;  /* 0x04200000020e7989 */ /* 0x020e2400000e00ff */
        /* <DEDUP_REMOVED lines=15> */
.L_x_1658:
[----:B------:R-:W-:Y:S02]  /*2b840*/  ULDC UR4, c[0x0][0xc10] ;  /* 0x0003040000047ab9 */ /* 0x000fe40000000800 */
[----:B------:R-:W-:-:S04]  /*2b850*/  IMAD.U32 R4, RZ, RZ, UR4 ;  /* 0x00000004ff047e24 */ /* 0x000fc8000f8e00ff */
[----:B-1----:R-:W-:-:S04]  /*2b860*/  IMAD R8, R14, R4, RZ ;  /* 0x000000040e087224 */ /* 0x002fc800078e02ff */
[----:B------:R-:W-:-:S05]  /*2b870*/  IMAD.IADD R5, R8, 0x1, R5 ;  /* 0x0000000108057824 */ /* 0x000fca00078e0205 */
[----:B------:R-:W-:-:S13]  /*2b880*/  ISETP.GT.AND P6, PT, R5, R0, PT ;  /* 0x000000000500720c */ /* 0x000fda0003fc4270 */
[----:B------:R-:W-:Y:S05]  /*2b890*/  @!P6 BRA `(.L_x_1506) ;  /* 0xfffffffc005ce947 */ /* 0x000fea000383ffff */
.L_x_1501:
        /* <DEDUP_REMOVED lines=8> */
.L_x_1662:
[----:B------:R-:W-:Y:S01]  /*2b920*/  ISETP.NE.AND P0, PT, R6, RZ, PT ;  /* 0x000000ff0600720c */ /* 0x000fe20003f05270 */
[----:B-1----:R-:W-:-:S12]  /*2b930*/  IMAD.MOV.U32 R2, RZ, RZ, RZ ;  /* 0x000000ffff027224 */ /* 0x002fd800078e00ff */
[----:B------:R-:W-:Y:S05]  /*2b940*/  @!P0 BRA `(.L_x_1508) ;  /* 0x0000000000108947 */ /* 0x000fea0003800000 */
[----:B------:R-:W-:Y:S01]  /*2b950*/  UMOV UR4, 0xffffffff ;  /* 0xffffffff00047882 */ /* 0x000fe20000000000 */
[----:B------:R-:W-:Y:S02]  /*2b960*/  VIADD R12, R5, 0xffffffff ;  /* 0xffffffff050c7836 */ /* 0x000fe40000000000 */
[----:B------:R-:W-:Y:S05]  /*2b970*/  BRA.DIV UR4, `(.L_x_1509) ;  /* 0x0000003a04687947 */ /* 0x000fea000b800000 */
[----:B------:R1:W3:Y:S02]  /*2b980*/  SHFL.IDX PT, R2, R3, R12, 0x1f ;  /* 0x00001f0c03027589 */ /* 0x0002e400000e0000 */
.L_x_1508:
[----:B01----:R-:W4:Y:S01]  /*2b990*/  LDL.LU R3, [R1+0xc] ;  /* 0x00000c0001037983 */ /* 0x003f220000300800 */
[----:B------:R-:W0:Y:S01]  /*2b9a0*/  LDC.64 R10, c[0x0][0xc68] ;  /* 0x00031a00ff0a7b82 */ /* 0x000e220000000a00 */
[----:B----4-:R-:W-:-:S04]  /*2b9b0*/  IMAD.IADD R3, R5, 0x1, R3 ;  /* 0x0000000105037824 */ /* 0x010fc800078e0203 */
[----:B0-----:R-:W-:Y:S01]  /*2b9c0*/  IMAD.WIDE R10, R3, 0x4, R10 ;  /* 0x00000004030a7825 */ /* 0x001fe200078e020a */
[----:B------:R0:W-:Y:S04]  /*2b9d0*/  STL [R1+0xc], R3 ;  /* 0x00000c0301007387 */ /* 0x0001e80000100800 */
[----:B------:R-:W2:Y:S01]  /*2b9e0*/  LDG.E R6, desc[UR38][R10.64] ;  /* 0x000000260a067981 */ /* 0x000ea2000c1e1900 */
[----:B---3--:R-:W-:-:S04]  /*2b9f0*/  IMAD R12, R2, R4, R8 ;  /* 0x00000004020c7224 */ /* 0x008fc800078e0208 */
[----:B------:R-:W-:Y:S01]  /*2ba00*/  IMAD.IADD R0, R0, 0x1, -R12 ;  /* 0x0000000100007824 */ /* 0x000fe200078e0a0c */
[----:B------:R3:W-:Y:S01]  /*2ba10*/  STL [R1], R12 ;  /* 0x0000000c01007387 */ /* 0x0007e20000100800 */
[----:B--2---:R-:W-:-:S05]  /*2ba20*/  IMAD R5, R7, R6, RZ ;  /* 0x0000000607057224 */ /* 0x004fca00078e02ff */
[----:B------:R-:W-:-:S04]  /*2ba30*/  IABS R9, R5 ;  /* 0x0000000500097213 */ /* 0x000fc80000000000 */
[----:B0-----:R-:W0:Y:S08]  /*2ba40*/  I2F.RP R3, R9 ;  /* 0x0000000900037306 */ /* 0x001e300000209400 */
[----:B0-----:R-:W0:Y:S02]  /*2ba50*/  MUFU.RCP R3, R3 ;  /* 0x0000000300037308 */ /* 0x001e240000001000 */
[----:B0-----:R-:W-:-:S06]  /*2ba60*/  VIADD R3, R3, 0xffffffe ;  /* 0x0ffffffe03037836 */ /* 0x001fcc0000000000 */
[----:B------:R-:W0:Y:S02]  /*2ba70*/  F2I.FTZ.U32.TRUNC.NTZ R3, R3 ;  /* 0x0000000300037305 */ /* 0x000e24000021f000 */
[----:B0-----:R-:W-:-:S04]  /*2ba80*/  IMAD.MOV R2, RZ, RZ, -R3 ;  /* 0x000000ffff027224 */ /* 0x001fc800078e0a03 */
        /* <DEDUP_REMOVED lines=15> */
[----:B------:R-:W-:-:S04]  /*2bb80*/  @P0 VIADD R8, R8, 0x1 ;  /* 0x0000000108080836 */ /* 0x000fc80000000000 */
[----:B------:R-:W-:-:S04]  /*2bb90*/  IMAD.MOV.U32 R2, RZ, RZ, R8 ;  /* 0x000000ffff027224 */ /* 0x000fc800078e0008 */
        /* <DEDUP_REMOVED lines=8> */
[----:B------:R-:W0:Y:S08]  /*2bc20*/  I2F.RP R3, R6 ;  /* 0x0000000600037306 */ /* 0x000e300000209400 */
        /* <DEDUP_REMOVED lines=30> */
.L_x_1502:
[----:B------:R-:W-:Y:S01]  /*2be10*/  UMOV UR4, URZ ;  /* 0x0000003f00047c82 */ /* 0x000fe20008000000 */
[----:B------:R-:W-:Y:S01]  /*2be20*/  ULDC UR6, c[0x0][0xc14] ;  /* 0x0003050000067ab9 */ /* 0x000fe20000000800 */
[----:B------:R-:W-:Y:S01]  /*2be30*/  UMOV UR5, URZ ;  /* 0x0000003f00057c82 */ /* 0x000fe20008000000 */
[----:B------:R0:W-:Y:S01]  /*2be40*/  STL [R1], R0 ;  /* 0x0000000001007387 */ /* 0x0001e20000100800 */
[----:B------:R-:W-:Y:S02]  /*2be50*/  IMAD.U32 R3, RZ, RZ, UR4 ;  /* 0x00000004ff037e24 */ /* 0x000fe4000f8e00ff */
[----:B------:R-:W-:-:S03]  /*2be60*/  IMAD.U32 R2, RZ, RZ, UR5 ;  /* 0x00000005ff027e24 */ /* 0x000fc6000f8e00ff */
[----:B------:R1:W-:Y:S01]  /*2be70*/  STL [R1+0x4], R3 ;  /* 0x0000040301007387 */ /* 0x0003e20000100800 */
[----:B0-----:R-:W-:-:S05]  /*2be80*/  IMAD.U32 R0, RZ, RZ, UR6 ;  /* 0x00000006ff007e24 */ /* 0x001fca000f8e00ff */
[----:B------:R1:W-:Y:S04]  /*2be90*/  STL [R1+0xc], R0 ;  /* 0x00000c0001007387 */ /* 0x0003e80000100800 */
[----:B------:R1:W-:Y:S02]  /*2bea0*/  STL [R1+0x8], R2 ;  /* 0x0000080201007387 */ /* 0x0003e40000100800 */
.L_x_1510:
[----:B-1-3--:R-:W2:Y:S04]  /*2beb0*/  LDL R3, [R1+0x8] ;  /* 0x0000080001037983 */ /* 0x00aea80000100800 */
[----:B------:R-:W3:Y:S04]  /*2bec0*/  LDL R2, [R1+0xc] ;  /* 0x00000c0001027983 */ /* 0x000ee80000100800 */
        /* <DEDUP_REMOVED lines=12> */
[----:B----4-:R0:W-:Y:S01]  /*2bf90*/  @!P0 STS.128 [R0+0x288d0], R4 ;  /* 0x0288d00400008388 */ /* 0x0101e20000000c00 */
[----:B------:R-:W-:Y:S06]  /*2bfa0*/  BAR.ARV 0x5, 0x180 ;  /* 0x0146000000007b1d */ /* 0x000fec0000002000 */
.L_x_1499:
[----:B01----:R-:W3:Y:S01]  /*2bfb0*/  LDL R0, [R1+0xc] ;  /* 0x00000c0001007983 */ /* 0x003ee20000100800 */
[----:B------:R-:W-:Y:S02]  /*2bfc0*/  ULDC UR4, c[0x0][0xc14] ;  /* 0x0003050000047ab9 */ /* 0x000fe40000000800 */
[----:B---3--:R-:W-:-:S13]  /*2bfd0*/  ISETP.GE.AND P0, PT, R0, UR4, PT ;  /* 0x0000000400007c0c */ /* 0x008fda000bf06270 */
[----:B------:R-:W-:Y:S05]  /*2bfe0*/  @!P0 BRA `(.L_x_1511) ;  /* 0xffffffac00048947 */ /* 0x000fea000383ffff */
[----:B------:R-:W-:Y:S05]  /*2bff0*/  BSYNC B7 ;  /* 0x0000000000077941 */ /* 0x000fea0003800000 */
.L_x_1398:
[----:B-1----:R-:W3:Y:S01]  /*2c000*/  LDL.LU R0, [R1+0x34] ;  /* 0x0000340001007983 */ /* 0x002ee20000300800 */
[----:B------:R-:W-:Y:S01]  /*2c010*/  BSSY B0, `(.L_x_1512) ;  /* 0x000000b000007945 */ /* 0x000fe20003800000 */
[----:B--2---:R-:W1:Y:S01]  /*2c020*/  S2R R5, SR_CgaCtaId ;  /* 0x0000000000057919 */ /* 0x004e620000008800 */
[----:B---3--:R-:W-:-:S05]  /*2c030*/  VIADD R0, R0, 0x1 ;  /* 0x0000000100007836 */ /* 0x008fca0000000000 */
[----:B0-----:R-:W-:-:S04]  /*2c040*/  LEA.HI R2, R0, R0, RZ, 0x1 ;  /* 0x0000000000027211 */ /* 0x001fc800078f08ff */
[----:B------:R-:W-:-:S05]  /*2c050*/  LOP3.LUT R3, R2, 0xfffffffe, RZ, 0xc0, !PT ;  /* 0xfffffffe02037812 */ /* 0x000fca00078ec0ff */
[----:B------:R-:W-:Y:S01]  /*2c060*/  IMAD.IADD R3, R0, 0x1, -R3 ;  /* 0x0000000100037824 */ /* 0x000fe200078e0a03 */
[----:B------:R-:W-:-:S04]  /*2c070*/  MOV R0, 0x400 ;  /* 0x0000040000007802 */ /* 0x000fc80000000f00 */
[----:B-1----:R-:W-:Y:S02]  /*2c080*/  LEA R0, R5, R0, 0x18 ;  /* 0x0000000005007211 */ /* 0x002fe400078ec0ff */
[----:B------:R-:W-:-:S04]  /*2c090*/  SHF.L.U32 R3, R3, 0x1f, RZ ;  /* 0x0000001f03037819 */ /* 0x000fc800000006ff */
[----:B------:R-:W0:Y:S02]  /*2c0a0*/  SYNCS.PHASECHK.TRANS64.TRYWAIT P0, [R0+URZ+0x28820], R3 ;  /* 0x02882003000075a7 */ /* 0x000e24000800017f */
[----:B0-----:R-:W-:Y:S05]  /*2c0b0*/  @!P0 BRA `(.L_x_1513) ;  /* 0x0000003000c08947 */ /* 0x001fea0003800000 */
.L_x_1665:
[----:B------:R-:W-:Y:S05]  /*2c0c0*/  BSYNC B0 ;  /* 0x0000000000007941 */ /* 0x000fea0003800000 */
.L_x_1512:
[----:B------:R-:W-:-:S03]  /*2c0d0*/  UMOV UR4, 0xffffffff ;  /* 0xffffffff00047882 */ /* 0x000fc60000000000 */
[----:B------:R-:W-:Y:S05]  /*2c0e0*/  BRA.DIV UR4, `(.L_x_1514) ;  /* 0x0000003204c87947 */ /* 0x000fea000b800000 */
[----:B------:R-:W1:Y:S02]  /*2c0f0*/  S2R R2, SR_TID.X ;  /* 0x0000000000027919 */ /* 0x000e640000002100 */
[----:B-1----:R-:W-:-:S04]  /*2c100*/  SHF.R.U32.HI R2, RZ, 0x5, R2 ;  /* 0x00000005ff027819 */ /* 0x002fc80000011602 */
[----:B------:R-:W-:-:S05]  /*2c110*/  LOP3.LUT R2, R2, 0x3, RZ, 0xc0, !PT ;  /* 0x0000000302027812 */ /* 0x000fca00078ec0ff */
[----:B------:R1:W2:Y:S02]  /*2c120*/  SHFL.IDX PT, R14, R2, RZ, 0x1f ;  /* 0x00001fff020e7589 */ /* 0x0002a400000e0000 */
.L_x_1668:
[----:B--2---:R-:W-:-:S13]  /*2c130*/  ISETP.NE.AND P0, PT, R14, RZ, PT ;  /* 0x000000ff0e00720c */ /* 0x004fda0003f05270 */
[----:B------:R-:W-:Y:S05]  /*2c140*/  @P0 BRA `(.L_x_1153) ;  /* 0x0000000000b00947 */ /* 0x000fea0003800000 */
[----:B------:R-:W-:-:S03]  /*2c150*/  UMOV UR4, 0xffffffff ;  /* 0xffffffff00047882 */ /* 0x000fc60000000000 */
[----:B------:R-:W-:Y:S05]  /*2c160*/  BRA.DIV UR4, `(.L_x_1515) ;  /* 0x0000003204dc7947 */ /* 0x000fea000b800000 */
[----:B------:R-:W-:-:S13]  /*2c170*/  ELECT P6, URZ, PT ;  /* 0x00000000003f782f */ /* 0x000fda00038c0000 */
.L_x_1671:
[----:B------:R-:W-:Y:S05]  /*2c180*/  @!P6 BRA `(.L_x_1153) ;  /* 0x0000000000a0e947 */ /* 0x000fea0003800000 */
[----:B------:R-:W-:-:S06]  /*2c190*/  ULOP3.LUT UR4, UR36, 0x2, URZ, 0xfc, !UPT ;  /* 0x0000000224047892 */ /* 0x000fcc000f8efc3f */
[----:B-1----:R-:W-:-:S05]  /*2c1a0*/  IMAD.U32 R2, RZ, RZ, UR4 ;  /* 0x00000004ff027e24 */ /* 0x002fca000f8e00ff */
[----:B------:R-:W-:-:S13]  /*2c1b0*/  ISETP.NE.AND P0, PT, R2, 0x3, PT ;  /* 0x000000030200780c */ /* 0x000fda0003f05270 */
[----:B------:R-:W-:Y:S05]  /*2c1c0*/  @!P0 BRA `(.L_x_1516) ;  /* 0x0000000000048947 */ /* 0x000fea0003800000 */
[----:B------:R-:W-:Y:S01]  /*2c1d0*/  BPT.TRAP 0x1 ;  /* 0x000000040000795c */ /* 0x000fe20000300000 */
.L_x_1516:
        /* <DEDUP_REMOVED lines=14> */
.L_x_1672:
[----:B------:R-:W1:Y:S02]  /*2c2c0*/  SYNCS.PHASECHK.TRANS64.TRYWAIT P1, [R7+URZ], R2 ;  /* 0x00000002070075a7 */ /* 0x000e64000802017f */
[----:B-1----:R-:W-:Y:S05]  /*2c2d0*/  @!P1 BRA `(.L_x_1518) ;  /* 0x0000003000b49947 */ /* 0x002fea0003800000 */
.L_x_1673:
[----:B------:R-:W-:Y:S05]  /*2c2e0*/  @!P0 BRA `(.L_x_1519) ;  /* 0x0000000000048947 */ /* 0x000fea0003800000 */
[----:B------:R-:W-:Y:S01]  /*2c2f0*/  BPT.TRAP 0x1 ;  /* 0x000000040000795c */ /* 0x000fe20000300000 */
.L_x_1519:
[----:B------:R-:W2:Y:S02]  /*2c300*/  LDL.LU R4, [R1+0x10] ;  /* 0x0000100001047983 */ /* 0x000ea40000300800 */
[----:B--2---:R-:W-:-:S04]  /*2c310*/  IMAD R4, R4, 0x8, R0 ;  /* 0x0000000804047824 */ /* 0x004fc800078e0200 */
[----:B------:R-:W2:Y:S02]  /*2c320*/  SYNCS.PHASECHK.TRANS64.TRYWAIT P1, [R4+URZ+0x28860], R5 ;  /* 0x02886005040075a7 */ /* 0x000ea4000802017f */
[----:B--2---:R-:W-:Y:S05]  /*2c330*/  @!P1 BRA `(.L_x_1520) ;  /* 0x0000003000b09947 */ /* 0x004fea0003800000 */
.L_x_1674:
[----:B------:R-:W-:Y:S05]  /*2c340*/  @!P0 BRA `(.L_x_1521) ;  /* 0x0000000000048947 */ /* 0x000fea0003800000 */
[----:B------:R-:W-:Y:S01]  /*2c350*/  BPT.TRAP 0x1 ;  /* 0x000000040000795c */ /* 0x000fe20000300000 */
.L_x_1521:
[----:B------:R-:W-:-:S04]  /*2c360*/  IMAD R3, R3, 0x8, R0 ;  /* 0x0000000803037824 */ /* 0x000fc800078e0200 */
[----:B------:R-:W3:Y:S02]  /*2c370*/  SYNCS.PHASECHK.TRANS64.TRYWAIT P1, [R3+URZ+0x28860], R2 ;  /* 0x02886002030075a7 */ /* 0x000ee4000802017f */
[----:B---3--:R-:W-:Y:S05]  /*2c380*/  @!P1 BRA `(.L_x_1522) ;  /* 0x0000003000b09947 */ /* 0x008fea0003800000 */
.L_x_1675:
[----:B------:R-:W-:Y:S05]  /*2c390*/  @!P0 BRA `(.L_x_1523) ;  /* 0x0000000000048947 */ /* 0x000fea0003800000 */
[----:B------:R-:W-:Y:S01]  /*2c3a0*/  BPT.TRAP 0x1 ;  /* 0x000000040000795c */ /* 0x000fe20000300000 */
.L_x_1523:
[----:B------:R-:W4:Y:S02]  /*2c3b0*/  SYNCS.PHASECHK.TRANS64.TRYWAIT P0, [R4+URZ+0x28880], R5 ;  /* 0x02888005040075a7 */ /* 0x000f24000800017f */
[----:B----4-:R-:W-:Y:S05]  /*2c3c0*/  @!P0 BRA `(.L_x_1524) ;  /* 0x0000003000b48947 */ /* 0x010fea0003800000 */
.L_x_1525:
[----:B------:R0:W0:Y:S02]  /*2c3d0*/  SYNCS.PHASECHK.TRANS64.TRYWAIT P0, [R3+URZ+0x28880], R2 ;  /* 0x02888002030075a7 */ /* 0x000024000800017f */
[----:B0-----:R-:W-:Y:S05]  /*2c3e0*/  @!P0 NANOSLEEP.SYNCS 0x989680 ;  /* 0x009896800000895d */ /* 0x001fea0003900000 */
[----:B------:R-:W0:Y:S02]  /*2c3f0*/  @!P0 SYNCS.PHASECHK.TRANS64 P0, [R3+URZ+0x28880], R2 ;  /* 0x02888002030085a7 */ /* 0x000e24000800007f */
[----:B0-----:R-:W-:Y:S05]  /*2c400*/  @!P0 BRA `(.L_x_1525) ;  /* 0xfffffffc00f08947 */ /* 0x001fea000383ffff */
.L_x_1153:
[----:B------:R-:W-:Y:S05]  /*2c410*/  BSYNC B8 ;  /* 0x0000000000087941 */ /* 0x000fea0003800000 */
.L_x_1150:
[----:B------:R-:W-:Y:S05]  /*2c420*/  EXIT ;  /* 0x000000000000794d */ /* 0x000fea0003800000 */
.L_x_1181:
[----:B0-----:R0:W2:Y:S02]  /*2c430*/  SYNCS.PHASECHK.TRANS64.TRYWAIT P6, [R112+URZ+0x28890], R133 ;  /* 0x02889085700075a7 */ /* 0x0010a400080c017f */
[----:B--2---:R-:W-:Y:S05]  /*2c440*/  @!P6 NANOSLEEP.SYNCS 0x989680 ;  /* 0x009896800000e95d */ /* 0x004fea0003900000 */
[----:B------:R-:W2:Y:S02]  /*2c450*/  @!P6 SYNCS.PHASECHK.TRANS64 P6, [R112+URZ+0x28890], R133 ;  /* 0x028890857000e5a7 */ /* 0x000ea400080c007f */
[----:B--2---:R-:W-:Y:S05]  /*2c460*/  @!P6 BRA `(.L_x_1181) ;  /* 0xfffffffc00f0e947 */ /* 0x004fea000383ffff */
[----:B------:R-:W-:Y:S05]  /*2c470*/  BRA `(.L_x_1526) ;  /* 0xfffffd6400fc7947 */ /* 0x000fea000383ffff */
.L_x_1207:
[----:B0-----:R0:W1:Y:S02]  /*2c480*/  SYNCS.PHASECHK.TRANS64.TRYWAIT P3, [R112+URZ+0x28890], R133 ;  /* 0x02889085700075a7 */ /* 0x001064000806017f */
[----:B-1----:R-:W-:Y:S05]  /*2c490*/  @!P3 NANOSLEEP.SYNCS 0x989680 ;  /* 0x009896800000b95d */ /* 0x002fea0003900000 */
[----:B------:R-:W1:Y:S02]  /*2c4a0*/  @!P3 SYNCS.PHASECHK.TRANS64 P3, [R112+URZ+0x28890], R133 ;  /* 0x028890857000b5a7 */ /* 0x000e64000806007f */
[----:B-1----:R-:W-:Y:S05]  /*2c4b0*/  @!P3 BRA `(.L_x_1207) ;  /* 0xfffffffc00f0b947 */ /* 0x002fea000383ffff */
[----:B------:R-:W-:Y:S05]  /*2c4c0*/  BRA `(.L_x_1527) ;  /* 0xfffffd9800707947 */ /* 0x000fea000383ffff */
.L_x_1220:
[----:B0-----:R0:W1:Y:S02]  /*2c4d0*/  SYNCS.PHASECHK.TRANS64.TRYWAIT P2, [R112+URZ+0x28890], R133 ;  /* 0x02889085700075a7 */ /* 0x001064000804017f */
[----:B-1----:R-:W-:Y:S05]  /*2c4e0*/  @!P2 NANOSLEEP.SYNCS 0x989680 ;  /* 0x009896800000a95d */ /* 0x002fea0003900000 */
[----:B------:R-:W1:Y:S02]  /*2c4f0*/  @!P2 SYNCS.PHASECHK.TRANS64 P2, [R112+URZ+0x28890], R133 ;  /* 0x028890857000a5a7 */ /* 0x000e64000804007f */
[----:B-1----:R-:W-:Y:S05]  /*2c500*/  @!P2 BRA `(.L_x_1220) ;  /* 0xfffffffc00f0a947 */ /* 0x002fea000383ffff */
[----:B------:R-:W-:Y:S05]  /*2c510*/  BRA `(.L_x_1528) ;  /* 0xfffffdc800107947 */ /* 0x000fea000383ffff */
.L_x_1228:
[----:B--2---:R2:W3:Y:S02]  /*2c520*/  SYNCS.PHASECHK.TRANS64.TRYWAIT P3, [R112+URZ+0x288b0], R133 ;  /* 0x0288b085700075a7 */ /* 0x0044e4000806017f */
[----:B---3--:R-:W-:Y:S05]  /*2c530*/  @!P3 NANOSLEEP.SYNCS 0x989680 ;  /* 0x009896800000b95d */ /* 0x008fea0003900000 */
[----:B------:R-:W3:Y:S02]  /*2c540*/  @!P3 SYNCS.PHASECHK.TRANS64 P3, [R112+URZ+0x288b0], R133 ;  /* 0x0288b0857000b5a7 */ /* 0x000ee4000806007f */
[----:B---3--:R-:W-:Y:S05]  /*2c550*/  @!P3 BRA `(.L_x_1228) ;  /* 0xfffffffc00f0b947 */ /* 0x008fea000383ffff */
[----:B------:R-:W-:Y:S05]  /*2c560*/  BRA `(.L_x_1529) ;  /* 0xfffffdcc00687947 */ /* 0x000fea000383ffff */
.L_x_1246:
[----:B------:R-:W-:Y:S01]  /*2c570*/  BSSY B0, `(.L_x_1530) ;  /* 0x0000008000007945 */ /* 0x000fe20003800000 */
[----:B------:R-:W-:Y:S02]  /*2c580*/  IMAD.MOV.U32 R13, RZ, RZ, R24 ;  /* 0x000000ffff0d7224 */ /* 0x000fe400078e0018 */
[----:B------:R-:W-:Y:S02]  /*2c590*/  IMAD.MOV.U32 R12, RZ, RZ, RZ ;  /* 0x000000ffff0c7224 */ /* 0x000fe400078e00ff */
[----:B------:R-:W-:Y:S02]  /*2c5a0*/  IMAD.MOV.U32 R11, RZ, RZ, 0x1f ;  /* 0x0000001fff0b7424 */ /* 0x000fe400078e00ff */
[----:B------:R-:W-:-:S07]  /*2c5b0*/  IMAD.MOV.U32 R15, RZ, RZ, -0x1 ;  /* 0xffffffffff0f7424 */ /* 0x000fce00078e00ff */
[----:B-----5:R-:W-:Y:S05]  /*2c5c0*/  WARPSYNC.COLLECTIVE R15, `(.L_x_1531) ;  /* 0x000000000f087348 */ /* 0x020fea0003c00000 */
[----:B------:R0:W1:Y:S02]  /*2c5d0*/  SHFL.IDX P6, R14, R13, R12, R11 ;  /* 0x0000000c0d0e7389 */ /* 0x00006400000c000b */
[----:B01---5:R-:W-:Y:S01]  /*2c5e0*/  ENDCOLLECTIVE ;  /* 0x000000000000791b */ /* 0x023fe20003800000 */
.L_x_1531:
[----:B------:R-:W-:Y:S05]  /*2c5f0*/  BSYNC B0 ;  /* 0x0000000000007941 */ /* 0x000fea0003800000 */
.L_x_1530:
[----:B------:R-:W-:Y:S01]  /*2c600*/  IMAD.MOV.U32 R216, RZ, RZ, R14 ;  /* 0x000000ffffd87224 */ /* 0x000fe200078e000e */
[----:B------:R-:W-:Y:S06]  /*2c610*/  BRA `(.L_x_1532) ;  /* 0xfffffdd800807947 */ /* 0x000fec000383ffff */
.L_x_1262:
[----:B------:R-:W-:Y:S01]  /*2c620*/  BSSY B1, `(.L_x_1533) ;  /* 0x0000008000017945 */ /* 0x000fe20003800000 */
[----:B------:R-:W-:Y:S02]  /*2c630*/  IMAD.MOV.U32 R13, RZ, RZ, R5 ;  /* 0x000000ffff0d7224 */ /* 0x000fe400078e0005 */
[----:B------:R-:W-:Y:S02]  /*2c640*/  IMAD.MOV.U32 R12, RZ, RZ, RZ ;  /* 0x000000ffff0c7224 */ /* 0x000fe400078e00ff */
[----:B------:R-:W-:Y:S02]  /*2c650*/  IMAD.MOV.U32 R11, RZ, RZ, 0x1c1f ;  /* 0x00001c1fff0b7424 */ /* 0x000fe400078e00ff */
[----:B-12---:R-:W-:-:S07]  /*2c660*/  IMAD.MOV.U32 R15, RZ, RZ, -0x1 ;  /* 0xffffffffff0f7424 */ /* 0x006fce00078e00ff */
[----:B0----5:R-:W-:Y:S05]  /*2c670*/  WARPSYNC.COLLECTIVE R15, `(.L_x_1534) ;  /* 0x000000000f087348 */ /* 0x021fea0003c00000 */
[----:B------:R1:W2:Y:S02]  /*2c680*/  SHFL.IDX P6, R14, R13, R12, R11 ;  /* 0x0000000c0d0e7389 */ /* 0x0002a400000c000b */
[----:B012--5:R-:W-:Y:S01]  /*2c690*/  ENDCOLLECTIVE ;  /* 0x000000000000791b */ /* 0x027fe20003800000 */
.L_x_1534:
[----:B------:R-:W-:Y:S05]  /*2c6a0*/  BSYNC B1 ;  /* 0x0000000000017941 */ /* 0x000fea0003800000 */
.L_x_1533:
[----:B------:R-:W-:Y:S05]  /*2c6b0*/  BRA `(.L_x_1535) ;  /* 0xfffffde800407947 */ /* 0x000fea000383ffff */
.L_x_1263:
        /* <DEDUP_REMOVED lines=8> */
.L_x_1537:
[----:B------:R-:W-:Y:S05]  /*2c740*/  BSYNC B1 ;  /* 0x0000000000017941 */ /* 0x000fea0003800000 */
.L_x_1536:
[----:B------:R-:W-:Y:S05]  /*2c750*/  BRA `(.L_x_1538) ;  /* 0xfffffde800207947 */ /* 0x000fea000383ffff */
.L_x_1264:
        /* <DEDUP_REMOVED lines=8> */
.L_x_1540:
[----:B------:R-:W-:Y:S05]  /*2c7e0*/  BSYNC B1 ;  /* 0x0000000000017941 */ /* 0x000fea0003800000 */
.L_x_1539:
[----:B------:R-:W-:Y:S05]  /*2c7f0*/  BRA `(.L_x_1541) ;  /* 0xfffffde800007947 */ /* 0x000fea000383ffff */
.L_x_1265:
        /* <DEDUP_REMOVED lines=8> */
.L_x_1543:
[----:B------:R-:W-:Y:S05]  /*2c880*/  BSYNC B1 ;  /* 0x0000000000017941 */ /* 0x000fea0003800000 */
.L_x_1542:
[----:B------:R-:W-:Y:S05]  /*2c890*/  BRA `(.L_x_1544) ;  /* 0xfffffde400e07947 */ /* 0x000fea000383ffff */
.L_x_1266:
[----:B------:R-:W-:Y:S01]  /*2c8a0*/  BSSY B1, `(.L_x_1545) ;  /* 0x0000008000017945 */ /* 0x000fe20003800000 */
[----:B------:R-:W-:Y:S02]  /*2c8b0*/  IMAD.MOV.U32 R13, RZ, RZ, R5 ;  /* 0x000000ffff0d7224 */ /* 0x000fe400078e0005 */
[----:B------:R-:W-:Y:S02]  /*2c8c0*/  IMAD.MOV.U32 R12, RZ, RZ, 0x1 ;  /* 0x00000001ff0c7424 */ /* 0x000fe400078e00ff */
[----:B------:R-:W-:Y:S02]  /*2c8d0*/  IMAD.MOV.U32 R11, RZ, RZ, 0x1c1f ;  /* 0x00001c1fff0b7424 */ /* 0x000fe400078e00ff */
[----:B-12---:R-:W-:-:S07]  /*2c8e0*/  IMAD.MOV.U32 R15, RZ, RZ, -0x1 ;  /* 0xffffffffff0f7424 */ /* 0x006fce00078e00ff */
[----:B0----5:R-:W-:Y:S05]  /*2c8f0*/  WARPSYNC.COLLECTIVE R15, `(.L_x_1546) ;  /* 0x000000000f087348 */ /* 0x021fea0003c00000 */
[----:B------:R1:W2:Y:S02]  /*2c900*/  SHFL.IDX P6, R14, R13, R12, R11 ;  /* 0x0000000c0d0e7389 */ /* 0x0002a400000c000b */
[----:B012--5:R-:W-:Y:S01]  /*2c910*/  ENDCOLLECTIVE ;  /* 0x000000000000791b */ /* 0x027fe20003800000 */
.L_x_1546:
[----:B------:R-:W-:Y:S05]  /*2c920*/  BSYNC B1 ;  /* 0x0000000000017941 */ /* 0x000fea0003800000 */
.L_x_1545:
[----:B------:R-:W-:Y:S05]  /*2c930*/  BRA `(.L_x_1547) ;  /* 0xfffffde400c07947 */ /* 0x000fea000383ffff */
.L_x_1267:
        /* <DEDUP_REMOVED lines=8> */
.L_x_1549:
[----:B------:R-:W-:Y:S05]  /*2c9c0*/  BSYNC B1 ;  /* 0x0000000000017941 */ /* 0x000fea0003800000 */
.L_x_1548:
[----:B------:R-:W-:Y:S05]  /*2c9d0*/  BRA `(.L_x_1550) ;  /* 0xfffffde400a07947 */ /* 0x000fea000383ffff */
.L_x_1268:
        /* <DEDUP_REMOVED lines=8> */
.L_x_1552:
[----:B------:R-:W-:Y:S05]  /*2ca60*/  BSYNC B1 ;  /* 0x0000000000017941 */ /* 0x000fea0003800000 */
.L_x_1551:
[----:B------:R-:W-:Y:S05]  /*2ca70*/  BRA `(.L_x_1553) ;  /* 0xfffffde400807947 */ /* 0x000fea000383ffff */
.L_x_1269:
        /* <DEDUP_REMOVED lines=8> */
.L_x_1555:
[----:B------:R-:W-:Y:S05]  /*2cb00*/  BSYNC B1 ;  /* 0x0000000000017941 */ /* 0x000fea0003800000 */
.L_x_1554:
[----:B------:R-:W-:Y:S05]  /*2cb10*/  BRA `(.L_x_1556) ;  /* 0xfffffde400607947 */ /* 0x000fea000383ffff */
.L_x_1271:
[----:B---3--:R3:W4:Y:S02]  /*2cb20*/  SYNCS.PHASECHK.TRANS64.TRYWAIT P2, [R18+URZ+0x28800], R5 ;  /* 0x02880005120075a7 */ /* 0x008724000804017f */
[----:B----4-:R-:W-:Y:S05]  /*2cb30*/  @!P2 NANOSLEEP.SYNCS 0x989680 ;  /* 0x009896800000a95d */ /* 0x010fea0003900000 */
[----:B------:R-:W4:Y:S02]  /*2cb40*/  @!P2 SYNCS.PHASECHK.TRANS64 P2, [R18+URZ+0x28800], R5 ;  /* 0x028800051200a5a7 */ /* 0x000f24000804007f */
[----:B----4-:R-:W-:Y:S05]  /*2cb50*/  @!P2 BRA `(.L_x_1271) ;  /* 0xfffffffc00f0a947 */ /* 0x010fea000383ffff */
[----:B------:R-:W-:Y:S05]  /*2cb60*/  BRA `(.L_x_1557) ;  /* 0xfffffde400907947 */ /* 0x000fea000383ffff */
.L_x_1279:
[----:B------:R-:W-:Y:S01]  /*2cb70*/  BSSY B1, `(.L_x_1558) ;  /* 0x0000008000017945 */ /* 0x000fe20003800000 */
[----:B------:R-:W-:Y:S02]  /*2cb80*/  IMAD.MOV.U32 R13, RZ, RZ, R5 ;  /* 0x000000ffff0d7224 */ /* 0x000fe400078e0005 */
[----:B------:R-:W-:Y:S02]  /*2cb90*/  IMAD.MOV.U32 R12, RZ, RZ, RZ ;  /* 0x000000ffff0c7224 */ /* 0x000fe400078e00ff */
[----:B------:R-:W-:Y:S02]  /*2cba0*/  IMAD.MOV.U32 R11, RZ, RZ, 0x1c1f ;  /* 0x00001c1fff0b7424 */ /* 0x000fe400078e00ff */
[----:B------:R-:W-:-:S07]  /*2cbb0*/  IMAD.MOV.U32 R15, RZ, RZ, -0x1 ;  /* 0xffffffffff0f7424 */ /* 0x000fce00078e00ff */
[----:B0----5:R-:W-:Y:S05]  /*2cbc0*/  WARPSYNC.COLLECTIVE R15, `(.L_x_1559) ;  /* 0x000000000f087348 */ /* 0x021fea0003c00000 */
[----:B------:R1:W2:Y:S02]  /*2cbd0*/  SHFL.IDX P6, R14, R13, R12, R11 ;  /* 0x0000000c0d0e7389 */ /* 0x0002a400000c000b */
[----:B012--5:R-:W-:Y:S01]  /*2cbe0*/  ENDCOLLECTIVE ;  /* 0x000000000000791b */ /* 0x027fe20003800000 */
.L_x_1559:
[----:B------:R-:W-:Y:S05]  /*2cbf0*/  BSYNC B1 ;  /* 0x0000000000017941 */ /* 0x000fea0003800000 */
.L_x_1558:
[----:B------:R-:W-:Y:S05]  /*2cc00*/  BRA `(.L_x_1560) ;  /* 0xfffffe08002c7947 */ /* 0x000fea000383ffff */
.L_x_1280:
        /* <DEDUP_REMOVED lines=8> */
.L_x_1562:
[----:B------:R-:W-:Y:S05]  /*2cc90*/  BSYNC B1 ;  /* 0x0000000000017941 */ /* 0x000fea0003800000 */
.L_x_1561:
[----:B------:R-:W-:Y:S05]  /*2cca0*/  BRA `(.L_x_1563) ;  /* 0xfffffe08000c7947 */ /* 0x000fea000383ffff */
.L_x_1281:
        /* <DEDUP_REMOVED lines=8> */
.L_x_1565:
[----:B------:R-:W-:Y:S05]  /*2cd30*/  BSYNC B1 ;  /* 0x0000000000017941 */ /* 0x000fea0003800000 */
.L_x_1564:
[----:B------:R-:W-:Y:S05]  /*2cd40*/  BRA `(.L_x_1566) ;  /* 0xfffffe0400ec7947 */ /* 0x000fea000383ffff */
.L_x_1282:
        /* <DEDUP_REMOVED lines=8> */
.L_x_1568:
[----:B------:R-:W-:Y:S05]  /*2cdd0*/  BSYNC B1 ;  /* 0x0000000000017941 */ /* 0x000fea0003800000 */
.L_x_1567:
[----:B------:R-:W-:Y:S05]  /*2cde0*/  BRA `(.L_x_1569) ;  /* 0xfffffe0400cc7947 */ /* 0x000fea000383ffff */
.L_x_1283:
[----:B------:R-:W-:Y:S01]  /*2cdf0*/  BSSY B1, `(.L_x_1570) ;  /* 0x0000008000017945 */ /* 0x000fe20003800000 */
[----:B------:R-:W-:Y:S02]  /*2ce00*/  IMAD.MOV.U32 R13, RZ, RZ, R5 ;  /* 0x000000ffff0d7224 */ /* 0x000fe400078e0005 */
[----:B------:R-:W-:Y:S02]  /*2ce10*/  IMAD.MOV.U32 R12, RZ, RZ, 0x1 ;  /* 0x00000001ff0c7424 */ /* 0x000fe400078e00ff */
[----:B------:R-:W-:Y:S02]  /*2ce20*/  IMAD.MOV.U32 R11, RZ, RZ, 0x1c1f ;  /* 0x00001c1fff0b7424 */ /* 0x000fe400078e00ff */
[----:B------:R-:W-:-:S07]  /*2ce30*/  IMAD.MOV.U32 R15, RZ, RZ, -0x1 ;  /* 0xffffffffff0f7424 */ /* 0x000fce00078e00ff */
[----:B0----5:R-:W-:Y:S05]  /*2ce40*/  WARPSYNC.COLLECTIVE R15, `(.L_x_1571) ;  /* 0x000000000f087348 */ /* 0x021fea0003c00000 */
[----:B------:R1:W2:Y:S02]  /*2ce50*/  SHFL.IDX P6, R14, R13, R12, R11 ;  /* 0x0000000c0d0e7389 */ /* 0x0002a400000c000b */
[----:B012--5:R-:W-:Y:S01]  /*2ce60*/  ENDCOLLECTIVE ;  /* 0x000000000000791b */ /* 0x027fe20003800000 */
.L_x_1571:
[----:B------:R-:W-:Y:S05]  /*2ce70*/  BSYNC B1 ;  /* 0x0000000000017941 */ /* 0x000fea0003800000 */
.L_x_1570:
[----:B------:R-:W-:Y:S05]  /*2ce80*/  BRA `(.L_x_1572) ;  /* 0xfffffe0400ac7947 */ /* 0x000fea000383ffff */
.L_x_1284:
        /* <DEDUP_REMOVED lines=8> */
.L_x_1574:
[----:B------:R-:W-:Y:S05]  /*2cf10*/  BSYNC B1 ;  /* 0x0000000000017941 */ /* 0x000fea0003800000 */
.L_x_1573:
[----:B------:R-:W-:Y:S05]  /*2cf20*/  BRA `(.L_x_1575) ;  /* 0xfffffe04008c7947 */ /* 0x000fea000383ffff */
.L_x_1285:
        /* <DEDUP_REMOVED lines=8> */
.L_x_1577:
[----:B------:R-:W-:Y:S05]  /*2cfb0*/  BSYNC B1 ;  /* 0x0000000000017941 */ /* 0x000fea0003800000 */
.L_x_1576:
[----:B------:R-:W-:Y:S05]  /*2cfc0*/  BRA `(.L_x_1578) ;  /* 0xfffffe04006c7947 */ /* 0x000fea000383ffff */
.L_x_1286:
        /* <DEDUP_REMOVED lines=8> */
.L_x_1580:
[----:B------:R-:W-:Y:S05]  /*2d050*/  BSYNC B1 ;  /* 0x0000000000017941 */ /* 0x000fea0003800000 */
.L_x_1579:
[----:B------:R-:W-:Y:S05]  /*2d060*/  BRA `(.L_x_1581) ;  /* 0xfffffe04004c7947 */ /* 0x000fea000383ffff */
.L_x_1288:
[----:B-1----:R1:W2:Y:S02]  /*2d070*/  SYNCS.PHASECHK.TRANS64.TRYWAIT P1, [R18+URZ+0x28800], R3 ;  /* 0x02880003120075a7 */ /* 0x0022a4000802017f */
[----:B--2---:R-:W-:Y:S05]  /*2d080*/  @!P1 NANOSLEEP.SYNCS 0x989680 ;  /* 0x009896800000995d */ /* 0x004fea0003900000 */
[----:B------:R-:W2:Y:S02]  /*2d090*/  @!P1 SYNCS.PHASECHK.TRANS64 P1, [R18+URZ+0x28800], R3 ;  /* 0x02880003120095a7 */ /* 0x000ea4000802007f */
[----:B--2---:R-:W-:Y:S05]  /*2d0a0*/  @!P1 BRA `(.L_x_1288) ;  /* 0xfffffffc00f09947 */ /* 0x004fea000383ffff */
[----:B------:R-:W-:Y:S05]  /*2d0b0*/  BRA `(.L_x_1582) ;  /* 0xfffffe0400647947 */ /* 0x000fea000383ffff */
.L_x_1294:
[----:B-1----:R1:W2:Y:S02]  /*2d0c0*/  SYNCS.PHASECHK.TRANS64.TRYWAIT P1, [R127+URZ+0x28830], R0 ;  /* 0x028830007f0075a7 */ /* 0x0022a4000802017f */
[----:B--2---:R-:W-:Y:S05]  /*2d0d0*/  @!P1 NANOSLEEP.SYNCS 0x989680 ;  /* 0x009896800000995d */ /* 0x004fea0003900000 */
[----:B------:R-:W2:Y:S02]  /*2d0e0*/  @!P1 SYNCS.PHASECHK.TRANS64 P1, [R127+URZ+0x28830], R0 ;  /* 0x028830007f0095a7 */ /* 0x000ea4000802007f */
[----:B--2---:R-:W-:Y:S05]  /*2d0f0*/  @!P1 BRA `(.L_x_1294) ;  /* 0xfffffffc00f09947 */ /* 0x004fea000383ffff */
[----:B------:R-:W-:Y:S05]  /*2d100*/  BRA `(.L_x_1293) ;  /* 0xfffffe2400d07947 */ /* 0x000fea000383ffff */
.L_x_1312:
[----:B-1----:R1:W2:Y:S02]  /*2d110*/  SYNCS.PHASECHK.TRANS64.TRYWAIT P2, [R15+URZ+0x28830], R14 ;  /* 0x0288300e0f0075a7 */ /* 0x0022a4000804017f */
[----:B--2---:R-:W-:Y:S05]  /*2d120*/  @!P2 NANOSLEEP.SYNCS 0x989680 ;  /* 0x009896800000a95d */ /* 0x004fea0003900000 */
[----:B------:R-:W2:Y:S02]  /*2d130*/  @!P2 SYNCS.PHASECHK.TRANS64 P2, [R15+URZ+0x28830], R14 ;  /* 0x0288300e0f00a5a7 */ /* 0x000ea4000804007f */
[----:B--2---:R-:W-:Y:S05]  /*2d140*/  @!P2 BRA `(.L_x_1312) ;  /* 0xfffffffc00f0a947 */ /* 0x004fea000383ffff */
[----:B------:R-:W-:Y:S05]  /*2d150*/  BRA `(.L_x_1311) ;  /* 0xfffffe7400807947 */ /* 0x000fea000383ffff */
.L_x_1316:
[----:B-1----:R1:W2:Y:S02]  /*2d160*/  SYNCS.PHASECHK.TRANS64.TRYWAIT P1, [R15+URZ+0x28850], R14 ;  /* 0x0288500e0f0075a7 */ /* 0x0022a4000802017f */
[----:B--2---:R-:W-:Y:S05]  /*2d170*/  @!P1 NANOSLEEP.SYNCS 0x989680 ;  /* 0x009896800000995d */ /* 0x004fea0003900000 */
[----:B------:R-:W2:Y:S02]  /*2d180*/  @!P1 SYNCS.PHASECHK.TRANS64 P1, [R15+URZ+0x28850], R14 ;  /* 0x0288500e0f0095a7 */ /* 0x000ea4000802007f */
[----:B--2---:R-:W-:Y:S05]  /*2d190*/  @!P1 BRA `(.L_x_1316) ;  /* 0xfffffffc00f09947 */ /* 0x004fea000383ffff */
[----:B------:R-:W-:Y:S05]  /*2d1a0*/  BRA `(.L_x_1313) ;  /* 0xfffffe7800407947 */ /* 0x000fea000383ffff */
.L_x_1336:
[----:B-1----:R1:W2:Y:S02]  /*2d1b0*/  SYNCS.PHASECHK.TRANS64.TRYWAIT P2, [R14+URZ+0x28830], R15 ;  /* 0x0288300f0e0075a7 */ /* 0x0022a4000804017f */
[----:B--2---:R-:W-:Y:S05]  /*2d1c0*/  @!P2 NANOSLEEP.SYNCS 0x989680 ;  /* 0x009896800000a95d */ /* 0x004fea0003900000 */
[----:B------:R-:W2:Y:S02]  /*2d1d0*/  @!P2 SYNCS.PHASECHK.TRANS64 P2, [R14+URZ+0x28830], R15 ;  /* 0x0288300f0e00a5a7 */ /* 0x000ea4000804007f */
[----:B--2---:R-:W-:Y:S05]  /*2d1e0*/  @!P2 BRA `(.L_x_1336) ;  /* 0xfffffffc00f0a947 */ /* 0x004fea000383ffff */
[----:B------:R-:W-:Y:S05]  /*2d1f0*/  BRA `(.L_x_1335) ;  /* 0xfffffecc00807947 */ /* 0x000fea000383ffff */
.L_x_1340:
[----:B-1----:R1:W2:Y:S02]  /*2d200*/  SYNCS.PHASECHK.TRANS64.TRYWAIT P1, [R15+URZ+0x28850], R14 ;  /* 0x0288500e0f0075a7 */ /* 0x0022a4000802017f */
[----:B--2---:R-:W-:Y:S05]  /*2d210*/  @!P1 NANOSLEEP.SYNCS 0x989680 ;  /* 0x009896800000995d */ /* 0x004fea0003900000 */
[----:B------:R-:W2:Y:S02]  /*2d220*/  @!P1 SYNCS.PHASECHK.TRANS64 P1, [R15+URZ+0x28850], R14 ;  /* 0x0288500e0f0095a7 */ /* 0x000ea4000802007f */
[----:B--2---:R-:W-:Y:S05]  /*2d230*/  @!P1 BRA `(.L_x_1340) ;  /* 0xfffffffc00f09947 */ /* 0x004fea000383ffff */
[----:B------:R-:W-:Y:S05]  /*2d240*/  BRA `(.L_x_1337) ;  /* 0xfffffed000447947 */ /* 0x000fea000383ffff */
.L_x_1348:
[----:B-1----:R1:W2:Y:S02]  /*2d250*/  SYNCS.PHASECHK.TRANS64.TRYWAIT P2, [R14+URZ+0x28830], R15 ;  /* 0x0288300f0e0075a7 */ /* 0x0022a4000804017f */
[----:B--2---:R-:W-:Y:S05]  /*2d260*/  @!P2 NANOSLEEP.SYNCS 0x989680 ;  /* 0x009896800000a95d */ /* 0x004fea0003900000 */
[----:B------:R-:W2:Y:S02]  /*2d270*/  @!P2 SYNCS.PHASECHK.TRANS64 P2, [R14+URZ+0x28830], R15 ;  /* 0x0288300f0e00a5a7 */ /* 0x000ea4000804007f */
[----:B--2---:R-:W-:Y:S05]  /*2d280*/  @!P2 BRA `(.L_x_1348) ;  /* 0xfffffffc00f0a947 */ /* 0x004fea000383ffff */
[----:B------:R-:W-:Y:S05]  /*2d290*/  BRA `(.L_x_1347) ;  /* 0xffffff0000c47947 */ /* 0x000fea000383ffff */
.L_x_1352:
[----:B-1----:R1:W2:Y:S02]  /*2d2a0*/  SYNCS.PHASECHK.TRANS64.TRYWAIT P1, [R15+URZ+0x28850], R14 ;  /* 0x0288500e0f0075a7 */ /* 0x0022a4000802017f */
[----:B--2---:R-:W-:Y:S05]  /*2d2b0*/  @!P1 NANOSLEEP.SYNCS 0x989680 ;  /* 0x009896800000995d */ /* 0x004fea0003900000 */
[----:B------:R-:W2:Y:S02]  /*2d2c0*/  @!P1 SYNCS.PHASECHK.TRANS64 P1, [R15+URZ+0x28850], R14 ;  /* 0x0288500e0f0095a7 */ /* 0x000ea4000802007f */
[----:B--2---:R-:W-:Y:S05]  /*2d2d0*/  @!P1 BRA `(.L_x_1352) ;  /* 0xfffffffc00f09947 */ /* 0x004fea000383ffff */
[----:B------:R-:W-:Y:S05]  /*2d2e0*/  BRA `(.L_x_1349) ;  /* 0xffffff0400887947 */ /* 0x000fea000383ffff */
.L_x_1366:
[----:B-1----:R1:W2:Y:S02]  /*2d2f0*/  SYNCS.PHASECHK.TRANS64.TRYWAIT P0, [R11+URZ+0x28850], R0 ;  /* 0x028850000b0075a7 */ /* 0x0022a4000800017f */
[----:B--2---:R-:W-:Y:S05]  /*2d300*/  @!P0 NANOSLEEP.SYNCS 0x989680 ;  /* 0x009896800000895d */ /* 0x004fea0003900000 */
[----:B------:R-:W2:Y:S02]  /*2d310*/  @!P0 SYNCS.PHASECHK.TRANS64 P0, [R11+URZ+0x28850], R0 ;  /* 0x028850000b0085a7 */ /* 0x000ea4000800007f */
[----:B--2---:R-:W-:Y:S05]  /*2d320*/  @!P0 BRA `(.L_x_1366) ;  /* 0xfffffffc00f08947 */ /* 0x004fea000383ffff */
[----:B------:R-:W-:Y:S05]  /*2d330*/  BRA `(.L_x_1365) ;  /* 0xffffff58002c7947 */ /* 0x000fea000383ffff */
.L_x_1370:
[----:B------:R-:W-:Y:S01]  /*2d340*/  IMAD.MOV.U32 R12, RZ, RZ, R0 ;  /* 0x000000ffff0c7224 */ /* 0x000fe200078e0000 */
[----:B------:R-:W-:Y:S01]  /*2d350*/  SEL R5, R37, R36, P0 ;  /* 0x0000002425057207 */ /* 0x000fe20000000000 */
[----:B------:R-:W-:Y:S01]  /*2d360*/  IMAD.MOV.U32 R11, RZ, RZ, 0x1c1f ;  /* 0x00001c1fff0b7424 */ /* 0x000fe200078e00ff */
[----:B------:R-:W-:Y:S01]  /*2d370*/  SEL R7, R36, R37, P0 ;  /* 0x0000002524077207 */ /* 0x000fe20000000000 */
[----:B------:R-:W-:Y:S01]  /*2d380*/  IMAD.MOV.U32 R15, RZ, RZ, -0x1 ;  /* 0xffffffffff0f7424 */ /* 0x000fe200078e00ff */
[----:B------:R-:W-:Y:S02]  /*2d390*/  SEL R9, R33, R32, P0 ;  /* 0x0000002021097207 */ /* 0x000fe40000000000 */
[----:B------:R-:W-:-:S07]  /*2d3a0*/  SEL R21, R32, R33, P0 ;  /* 0x0000002120157207 */ /* 0x000fce0000000000 */
[----:B01----:R-:W-:Y:S05]  /*2d3b0*/  WARPSYNC.COLLECTIVE R15, `(.L_x_1583) ;  /* 0x000000000f087348 */ /* 0x003fea0003c00000 */
[----:B------:R2:W3:Y:S02]  /*2d3c0*/  SHFL.IDX P6, R14, R13, R12, R11 ;  /* 0x0000000c0d0e7389 */ /* 0x0004e400000c000b */
[----:B0123--:R-:W-:Y:S01]  /*2d3d0*/  ENDCOLLECTIVE ;  /* 0x000000000000791b */ /* 0x00ffe20003800000 */
.L_x_1583:
        /* <DEDUP_REMOVED lines=19> */
.L_x_1584:
        /* <DEDUP_REMOVED lines=19> */
.L_x_1585:
[----:B------:R-:W-:Y:S02]  /*2d640*/  SEL R4, R6, R3, P0 ;  /* 0x0000000306047207 */ /* 0x000fe40000000000 */
[----:B------:R-:W-:Y:S01]  /*2d650*/  SEL R6, R3, R6, P0 ;  /* 0x0000000603067207 */ /* 0x000fe20000000000 */
[----:B------:R-:W-:Y:S02]  /*2d660*/  IMAD.MOV.U32 R13, RZ, RZ, R7 ;  /* 0x000000ffff0d7224 */ /* 0x000fe400078e0007 */
[----:B------:R-:W-:Y:S02]  /*2d670*/  IMAD.MOV.U32 R12, RZ, RZ, R2 ;  /* 0x000000ffff0c7224 */ /* 0x000fe400078e0002 */
[----:B------:R-:W-:-:S07]  /*2d680*/  IMAD.MOV.U32 R10, RZ, RZ, R14 ;  /* 0x000000ffff0a7224 */ /* 0x000fce00078e000e */
[----:B------:R-:W-:Y:S05]  /*2d690*/  WARPSYNC.COLLECTIVE R15, `(.L_x_1586) ;  /* 0x000000000f087348 */ /* 0x000fea0003c00000 */
[----:B------:R0:W1:Y:S02]  /*2d6a0*/  SHFL.IDX P6, R14, R13, R12, R11 ;  /* 0x0000000c0d0e7389 */ /* 0x00006400000c000b */
[----:B01----:R-:W-:Y:S01]  /*2d6b0*/  ENDCOLLECTIVE ;  /* 0x000000000000791b */ /* 0x003fe20003800000 */
.L_x_1586:
[----:B------:R-:W-:Y:S02]  /*2d6c0*/  IMAD.MOV.U32 R13, RZ, RZ, R9 ;  /* 0x000000ffff0d7224 */ /* 0x000fe400078e0009 */
[----:B------:R-:W-:Y:S02]  /*2d6d0*/  IMAD.MOV.U32 R12, RZ, RZ, R0 ;  /* 0x000000ffff0c7224 */ /* 0x000fe400078e0000 */
[----:B------:R-:W-:-:S07]  /*2d6e0*/  IMAD.MOV.U32 R7, RZ, RZ, R14 ;  /* 0x000000ffff077224 */ /* 0x000fce00078e000e */
[----:B------:R-:W-:Y:S05]  /*2d6f0*/  WARPSYNC.COLLECTIVE R15, `(.L_x_1587) ;  /* 0x000000000f087348 */ /* 0x000fea0003c00000 */
[----:B------:R0:W1:Y:S02]  /*2d700*/  SHFL.IDX P6, R14, R13, R12, R11 ;  /* 0x0000000c0d0e7389 */ /* 0x00006400000c000b */
[----:B01----:R-:W-:Y:S01]  /*2d710*/  ENDCOLLECTIVE ;  /* 0x000000000000791b */ /* 0x003fe20003800000 */
.L_x_1587:
        /* <DEDUP_REMOVED lines=8> */
.L_x_1588:
[----:B------:R-:W-:Y:S02]  /*2d7a0*/  IMAD.MOV.U32 R13, RZ, RZ, R25 ;  /* 0x000000ffff0d7224 */ /* 0x000fe400078e0019 */
[----:B------:R-:W-:Y:S02]  /*2d7b0*/  IMAD.MOV.U32 R12, RZ, RZ, R0 ;  /* 0x000000ffff0c7224 */ /* 0x000fe400078e0000 */
[----:B------:R-:W-:-:S07]  /*2d7c0*/  IMAD.MOV.U32 R21, RZ, RZ, R14 ;  /* 0x000000ffff157224 */ /* 0x000fce00078e000e */
[----:B------:R-:W-:Y:S05]  /*2d7d0*/  WARPSYNC.COLLECTIVE R15, `(.L_x_1589) ;  /* 0x000000000f087348 */ /* 0x000fea0003c00000 */
[----:B------:R0:W1:Y:S02]  /*2d7e0*/  SHFL.IDX P6, R14, R13, R12, R11 ;  /* 0x0000000c0d0e7389 */ /* 0x00006400000c000b */
[----:B01----:R-:W-:Y:S01]  /*2d7f0*/  ENDCOLLECTIVE ;  /* 0x000000000000791b */ /* 0x003fe20003800000 */
.L_x_1589:
        /* <DEDUP_REMOVED lines=8> */
.L_x_1590:
[----:B------:R-:W-:Y:S02]  /*2d880*/  IMAD.MOV.U32 R13, RZ, RZ, R29 ;  /* 0x000000ffff0d7224 */ /* 0x000fe400078e001d */
[----:B------:R-:W-:Y:S02]  /*2d890*/  IMAD.MOV.U32 R12, RZ, RZ, R0 ;  /* 0x000000ffff0c7224 */ /* 0x000fe400078e0000 */
[----:B------:R-:W-:-:S07]  /*2d8a0*/  IMAD.MOV.U32 R27, RZ, RZ, R14 ;  /* 0x000000ffff1b7224 */ /* 0x000fce00078e000e */
[----:B------:R-:W-:Y:S05]  /*2d8b0*/  WARPSYNC.COLLECTIVE R15, `(.L_x_1591) ;  /* 0x000000000f087348 */ /* 0x000fea0003c00000 */
[----:B------:R0:W1:Y:S02]  /*2d8c0*/  SHFL.IDX P6, R14, R13, R12, R11 ;  /* 0x0000000c0d0e7389 */ /* 0x00006400000c000b */
[----:B01----:R-:W-:Y:S01]  /*2d8d0*/  ENDCOLLECTIVE ;  /* 0x000000000000791b */ /* 0x003fe20003800000 */
.L_x_1591:
        /* <DEDUP_REMOVED lines=8> */
.L_x_1592:
[----:B------:R-:W-:Y:S02]  /*2d960*/  IMAD.MOV.U32 R13, RZ, RZ, R33 ;  /* 0x000000ffff0d7224 */ /* 0x000fe400078e0021 */
[----:B------:R-:W-:Y:S02]  /*2d970*/  IMAD.MOV.U32 R12, RZ, RZ, R0 ;  /* 0x000000ffff0c7224 */ /* 0x000fe400078e0000 */
[----:B------:R-:W-:-:S07]  /*2d980*/  IMAD.MOV.U32 R31, RZ, RZ, R14 ;  /* 0x000000ffff1f7224 */ /* 0x000fce00078e000e */
[----:B------:R-:W-:Y:S05]  /*2d990*/  WARPSYNC.COLLECTIVE R15, `(.L_x_1593) ;  /* 0x000000000f087348 */ /* 0x000fea0003c00000 */
[----:B------:R0:W1:Y:S02]  /*2d9a0*/  SHFL.IDX P6, R14, R13, R12, R11 ;  /* 0x0000000c0d0e7389 */ /* 0x00006400000c000b */
[----:B01----:R-:W-:Y:S01]  /*2d9b0*/  ENDCOLLECTIVE ;  /* 0x000000000000791b */ /* 0x003fe20003800000 */
.L_x_1593:
        /* <DEDUP_REMOVED lines=8> */
.L_x_1594:
[----:B------:R-:W-:Y:S02]  /*2da40*/  IMAD.MOV.U32 R13, RZ, RZ, R37 ;  /* 0x000000ffff0d7224 */ /* 0x000fe400078e0025 */
[----:B------:R-:W-:Y:S02]  /*2da50*/  IMAD.MOV.U32 R12, RZ, RZ, R0 ;  /* 0x000000ffff0c7224 */ /* 0x000fe400078e0000 */
[----:B------:R-:W-:-:S07]  /*2da60*/  IMAD.MOV.U32 R35, RZ, RZ, R14 ;  /* 0x000000ffff237224 */ /* 0x000fce00078e000e */
[----:B------:R-:W-:Y:S05]  /*2da70*/  WARPSYNC.COLLECTIVE R15, `(.L_x_1595) ;  /* 0x000000000f087348 */ /* 0x000fea0003c00000 */
[----:B------:R0:W1:Y:S02]  /*2da80*/  SHFL.IDX P6, R14, R13, R12, R11 ;  /* 0x0000000c0d0e7389 */ /* 0x00006400000c000b */
[----:B01----:R-:W-:Y:S01]  /*2da90*/  ENDCOLLECTIVE ;  /* 0x000000000000791b */ /* 0x003fe20003800000 */
.L_x_1595:
        /* <DEDUP_REMOVED lines=8> */
.L_x_1596:
[----:B------:R-:W-:Y:S02]  /*2db20*/  IMAD.MOV.U32 R13, RZ, RZ, R41 ;  /* 0x000000ffff0d7224 */ /* 0x000fe400078e0029 */
[----:B------:R-:W-:Y:S02]  /*2db30*/  IMAD.MOV.U32 R12, RZ, RZ, R0 ;  /* 0x000000ffff0c7224 */ /* 0x000fe400078e0000 */
[----:B------:R-:W-:-:S07]  /*2db40*/  IMAD.MOV.U32 R20, RZ, RZ, R14 ;  /* 0x000000ffff147224 */ /* 0x000fce00078e000e */
[----:B------:R-:W-:Y:S05]  /*2db50*/  WARPSYNC.COLLECTIVE R15, `(.L_x_1597) ;  /* 0x000000000f087348 */ /* 0x000fea0003c00000 */
[----:B------:R0:W1:Y:S02]  /*2db60*/  SHFL.IDX P6, R14, R13, R12, R11 ;  /* 0x0000000c0d0e7389 */ /* 0x00006400000c000b */
[----:B01----:R-:W-:Y:S01]  /*2db70*/  ENDCOLLECTIVE ;  /* 0x000000000000791b */ /* 0x003fe20003800000 */
.L_x_1597:
[----:B------:R-:W-:Y:S02]  /*2db80*/  SEL R56, R37, R20, P0 ;  /* 0x0000001425387207 */ /* 0x000fe40000000000 */
[----:B------:R-:W-:Y:S01]  /*2db90*/  SEL R58, R20, R37, P0 ;  /* 0x00000025143a7207 */ /* 0x000fe20000000000 */
[----:B------:R-:W-:Y:S02]  /*2dba0*/  IMAD.MOV.U32 R20, RZ, RZ, RZ ;  /* 0x000000ffff147224 */ /* 0x000fe400078e00ff */
[----:B------:R-:W-:Y:S02]  /*2dbb0*/  IMAD.MOV.U32 R13, RZ, RZ, R43 ;  /* 0x000000ffff0d7224 */ /* 0x000fe400078e002b */
[----:B------:R-:W-:Y:S02]  /*2dbc0*/  IMAD.MOV.U32 R12, RZ, RZ, R2 ;  /* 0x000000ffff0c7224 */ /* 0x000fe400078e0002 */
[----:B------:R-:W-:-:S07]  /*2dbd0*/  IMAD.MOV.U32 R41, RZ, RZ, R14 ;  /* 0x000000ffff297224 */ /* 0x000fce00078e000e */
[----:B------:R-:W-:Y:S05]  /*2dbe0*/  WARPSYNC.COLLECTIVE R15, `(.L_x_1598) ;  /* 0x000000000f087348 */ /* 0x000fea0003c00000 */
[----:B------:R0:W1:Y:S02]  /*2dbf0*/  SHFL.IDX P6, R14, R13, R12, R11 ;  /* 0x0000000c0d0e7389 */ /* 0x00006400000c000b */
[----:B01----:R-:W-:Y:S01]  /*2dc00*/  ENDCOLLECTIVE ;  /* 0x000000000000791b */ /* 0x003fe20003800000 */
.L_x_1598:
[----:B------:R-:W-:Y:S02]  /*2dc10*/  IMAD.MOV.U32 R13, RZ, RZ, R45 ;  /* 0x000000ffff0d7224 */ /* 0x000fe400078e002d */
[----:B------:R-:W-:Y:S02]  /*2dc20*/  IMAD.MOV.U32 R12, RZ, RZ, R0 ;  /* 0x000000ffff0c7224 */ /* 0x000fe400078e0000 */
[----:B------:R-:W-:-:S07]  /*2dc30*/  IMAD.MOV.U32 R40, RZ, RZ, R14 ;  /* 0x000000ffff287224 */ /* 0x000fce00078e000e */
[----:B------:R-:W-:Y:S05]  /*2dc40*/  WARPSYNC.COLLECTIVE R15, `(.L_x_1599) ;  /* 0x000000000f087348 */ /* 0x000fea0003c00000 */
[----:B------:R0:W1:Y:S02]  /*2dc50*/  SHFL.IDX P6, R14, R13, R12, R11 ;  /* 0x0000000c0d0e7389 */ /* 0x00006400000c000b */
[----:B01----:R-:W-:Y:S01]  /*2dc60*/  ENDCOLLECTIVE ;  /* 0x000000000000791b */ /* 0x003fe20003800000 */
.L_x_1599:
        /* <DEDUP_REMOVED lines=8> */
.L_x_1600:
[----:B------:R-:W-:Y:S02]  /*2dcf0*/  IMAD.MOV.U32 R13, RZ, RZ, R49 ;  /* 0x000000ffff0d7224 */ /* 0x000fe400078e0031 */
[----:B------:R-:W-:Y:S02]  /*2dd00*/  IMAD.MOV.U32 R12, RZ, RZ, R0 ;  /* 0x000000ffff0c7224 */ /* 0x000fe400078e0000 */
[----:B------:R-:W-:-:S07]  /*2dd10*/  IMAD.MOV.U32 R42, RZ, RZ, R14 ;  /* 0x000000ffff2a7224 */ /* 0x000fce00078e000e */
[----:B------:R-:W-:Y:S05]  /*2dd20*/  WARPSYNC.COLLECTIVE R15, `(.L_x_1601) ;  /* 0x000000000f087348 */ /* 0x000fea0003c00000 */
[----:B------:R0:W1:Y:S02]  /*2dd30*/  SHFL.IDX P6, R14, R13, R12, R11 ;  /* 0x0000000c0d0e7389 */ /* 0x00006400000c000b */
[----:B01----:R-:W-:Y:S01]  /*2dd40*/  ENDCOLLECTIVE ;  /* 0x000000000000791b */ /* 0x003fe20003800000 */
.L_x_1601:
        /* <DEDUP_REMOVED lines=8> */
.L_x_1602:
[----:B------:R-:W-:Y:S02]  /*2ddd0*/  IMAD.MOV.U32 R13, RZ, RZ, R53 ;  /* 0x000000ffff0d7224 */ /* 0x000fe400078e0035 */
[----:B------:R-:W-:Y:S02]  /*2dde0*/  IMAD.MOV.U32 R12, RZ, RZ, R0 ;  /* 0x000000ffff0c7224 */ /* 0x000fe400078e0000 */
[----:B------:R-:W-:-:S07]  /*2ddf0*/  IMAD.MOV.U32 R44, RZ, RZ, R14 ;  /* 0x000000ffff2c7224 */ /* 0x000fce00078e000e */
[----:B------:R-:W-:Y:S05]  /*2de00*/  WARPSYNC.COLLECTIVE R15, `(.L_x_1603) ;  /* 0x000000000f087348 */ /* 0x000fea0003c00000 */
[----:B------:R0:W1:Y:S02]  /*2de10*/  SHFL.IDX P6, R14, R13, R12, R11 ;  /* 0x0000000c0d0e7389 */ /* 0x00006400000c000b */
[----:B01----:R-:W-:Y:S01]  /*2de20*/  ENDCOLLECTIVE ;  /* 0x000000000000791b */ /* 0x003fe20003800000 */
.L_x_1603:
[----:B------:R-:W-:Y:S01]  /*2de30*/  SEL R9, R49, R44, P0 ;  /* 0x0000002c31097207 */ /* 0x000fe20000000000 */
[----:B------:R-:W-:Y:S02]  /*2de40*/  IMAD.MOV.U32 R13, RZ, RZ, R55 ;  /* 0x000000ffff0d7224 */ /* 0x000fe400078e0037 */
[----:B------:R-:W-:Y:S02]  /*2de50*/  IMAD.MOV.U32 R12, RZ, RZ, R2 ;  /* 0x000000ffff0c7224 */ /* 0x000fe400078e0002 */
[----:B------:R-:W-:-:S07]  /*2de60*/  IMAD.MOV.U32 R53, RZ, RZ, R14 ;  /* 0x000000ffff357224 */ /* 0x000fce00078e000e */
[----:B------:R-:W-:Y:S05]  /*2de70*/  WARPSYNC.COLLECTIVE R15, `(.L_x_1604) ;  /* 0x000000000f087348 */ /* 0x000fea0003c00000 */
[----:B------:R0:W1:Y:S02]  /*2de80*/  SHFL.IDX P6, R14, R13, R12, R11 ;  /* 0x0000000c0d0e7389 */ /* 0x00006400000c000b */
[----:B01----:R-:W-:Y:S01]  /*2de90*/  ENDCOLLECTIVE ;  /* 0x000000000000791b */ /* 0x003fe20003800000 */
.L_x_1604:
[----:B------:R-:W-:Y:S02]  /*2dea0*/  IMAD.MOV.U32 R13, RZ, RZ, R57 ;  /* 0x000000ffff0d7224 */ /* 0x000fe400078e0039 */
[----:B------:R-:W-:Y:S02]  /*2deb0*/  IMAD.MOV.U32 R12, RZ, RZ, R0 ;  /* 0x000000ffff0c7224 */ /* 0x000fe400078e0000 */
[----:B------:R-:W-:-:S07]  /*2dec0*/  IMAD.MOV.U32 R46, RZ, RZ, R14 ;  /* 0x000000ffff2e7224 */ /* 0x000fce00078e000e */
[----:B------:R-:W-:Y:S05]  /*2ded0*/  WARPSYNC.COLLECTIVE R15, `(.L_x_1605) ;  /* 0x000000000f087348 */ /* 0x000fea0003c00000 */
[----:B------:R0:W1:Y:S02]  /*2dee0*/  SHFL.IDX P6, R14, R13, R12, R11 ;  /* 0x0000000c0d0e7389 */ /* 0x00006400000c000b */
[----:B01----:R-:W-:Y:S01]  /*2def0*/  ENDCOLLECTIVE ;  /* 0x000000000000791b */ /* 0x003fe20003800000 */
.L_x_1605:
        /* <DEDUP_REMOVED lines=8> */
.L_x_1606:
[----:B------:R-:W-:Y:S02]  /*2df80*/  IMAD.MOV.U32 R13, RZ, RZ, R61 ;  /* 0x000000ffff0d7224 */ /* 0x000fe400078e003d */
[----:B------:R-:W-:Y:S02]  /*2df90*/  IMAD.MOV.U32 R12, RZ, RZ, R0 ;  /* 0x000000ffff0c7224 */ /* 0x000fe400078e0000 */
[----:B------:R-:W-:-:S07]  /*2dfa0*/  IMAD.MOV.U32 R48, RZ, RZ, R14 ;  /* 0x000000ffff307224 */ /* 0x000fce00078e000e */
[----:B------:R-:W-:Y:S05]  /*2dfb0*/  WARPSYNC.COLLECTIVE R15, `(.L_x_1607) ;  /* 0x000000000f087348 */ /* 0x000fea0003c00000 */
[----:B------:R0:W1:Y:S02]  /*2dfc0*/  SHFL.IDX P6, R14, R13, R12, R11 ;  /* 0x0000000c0d0e7389 */ /* 0x00006400000c000b */
[----:B01----:R-:W-:Y:S01]  /*2dfd0*/  ENDCOLLECTIVE ;  /* 0x000000000000791b */ /* 0x003fe20003800000 */
.L_x_1607:
        /* <DEDUP_REMOVED lines=8> */
.L_x_1608:
[----:B------:R-:W-:Y:S02]  /*2e060*/  IMAD.MOV.U32 R13, RZ, RZ, R65 ;  /* 0x000000ffff0d7224 */ /* 0x000fe400078e0041 */
[----:B------:R-:W-:Y:S02]  /*2e070*/  IMAD.MOV.U32 R12, RZ, RZ, R0 ;  /* 0x000000ffff0c7224 */ /* 0x000fe400078e0000 */
[----:B------:R-:W-:-:S07]  /*2e080*/  IMAD.MOV.U32 R50, RZ, RZ, R14 ;  /* 0x000000ffff327224 */ /* 0x000fce00078e000e */
[----:B------:R-:W-:Y:S05]  /*2e090*/  WARPSYNC.COLLECTIVE R15, `(.L_x_1609) ;  /* 0x000000000f087348 */ /* 0x000fea0003c00000 */
[----:B------:R0:W1:Y:S02]  /*2e0a0*/  SHFL.IDX P6, R14, R13, R12, R11 ;  /* 0x0000000c0d0e7389 */ /* 0x00006400000c000b */
[----:B01----:R-:W-:Y:S01]  /*2e0b0*/  ENDCOLLECTIVE ;  /* 0x000000000000791b */ /* 0x003fe20003800000 */
.L_x_1609:
        /* <DEDUP_REMOVED lines=8> */
.L_x_1610:
[----:B------:R-:W-:Y:S02]  /*2e140*/  IMAD.MOV.U32 R13, RZ, RZ, R69 ;  /* 0x000000ffff0d7224 */ /* 0x000fe400078e0045 */
[----:B------:R-:W-:Y:S02]  /*2e150*/  IMAD.MOV.U32 R12, RZ, RZ, R0 ;  /* 0x000000ffff0c7224 */ /* 0x000fe400078e0000 */
[----:B------:R-:W-:-:S07]  /*2e160*/  IMAD.MOV.U32 R52, RZ, RZ, R14 ;  /* 0x000000ffff347224 */ /* 0x000fce00078e000e */
[----:B------:R-:W-:Y:S05]  /*2e170*/  WARPSYNC.COLLECTIVE R15, `(.L_x_1611) ;  /* 0x000000000f087348 */ /* 0x000fea0003c00000 */
[----:B------:R0:W1:Y:S02]  /*2e180*/  SHFL.IDX P6, R14, R13, R12, R11 ;  /* 0x0000000c0d0e7389 */ /* 0x00006400000c000b */
[----:B01----:R-:W-:Y:S01]  /*2e190*/  ENDCOLLECTIVE ;  /* 0x000000000000791b */ /* 0x003fe20003800000 */
.L_x_1611:
        /* <DEDUP_REMOVED lines=8> */
.L_x_1612:
[----:B------:R-:W-:Y:S02]  /*2e220*/  IMAD.MOV.U32 R13, RZ, RZ, R73 ;  /* 0x000000ffff0d7224 */ /* 0x000fe400078e0049 */
[----:B------:R-:W-:Y:S02]  /*2e230*/  IMAD.MOV.U32 R12, RZ, RZ, R0 ;  /* 0x000000ffff0c7224 */ /* 0x000fe400078e0000 */
[----:B------:R-:W-:-:S07]  /*2e240*/  IMAD.MOV.U32 R54, RZ, RZ, R14 ;  /* 0x000000ffff367224 */ /* 0x000fce00078e000e */
[----:B------:R-:W-:Y:S05]  /*2e250*/  WARPSYNC.COLLECTIVE R15, `(.L_x_1613) ;  /* 0x000000000f087348 */ /* 0x000fea0003c00000 */
[----:B------:R0:W1:Y:S02]  /*2e260*/  SHFL.IDX P6, R14, R13, R12, R11 ;  /* 0x0000000c0d0e7389 */ /* 0x00006400000c000b */
[----:B01----:R-:W-:Y:S01]  /*2e270*/  ENDCOLLECTIVE ;  /* 0x000000000000791b */ /* 0x003fe20003800000 */
.L_x_1613:
        /* <DEDUP_REMOVED lines=8> */
.L_x_1614:
[----:B------:R-:W-:Y:S01]  /*2e300*/  SEL R11, R44, R49, P0 ;  /* 0x000000312c0b7207 */ /* 0x000fe20000000000 */
[----:B------:R-:W-:Y:S06]  /*2e310*/  BRA `(.L_x_1615) ;  /* 0xffffff6000407947 */ /* 0x000fec000383ffff */
.L_x_1412:
[----:B------:R-:W0:Y:S01]  /*2e320*/  S2R R6, SR_TID.X ;  /* 0x0000000000067919 */ /* 0x000e220000002100 */
[----:B------:R-:W-:Y:S01]  /*2e330*/  BSSY B1, `(.L_x_1616) ;  /* 0x000000a000017945 */ /* 0x000fe20003800000 */
[----:B------:R-:W-:Y:S02]  /*2e340*/  IMAD.MOV.U32 R12, RZ, RZ, RZ ;  /* 0x000000ffff0c7224 */ /* 0x000fe400078e00ff */
[----:B------:R-:W-:Y:S02]  /*2e350*/  IMAD.MOV.U32 R11, RZ, RZ, 0x1f ;  /* 0x0000001fff0b7424 */ /* 0x000fe400078e00ff */
[----:B------:R-:W-:Y:S01]  /*2e360*/  IMAD.MOV.U32 R15, RZ, RZ, -0x1 ;  /* 0xffffffffff0f7424 */ /* 0x000fe200078e00ff */
[----:B0-----:R-:W-:-:S04]  /*2e370*/  SHF.R.U32.HI R6, RZ, 0x5, R6 ;  /* 0x00000005ff067819 */ /* 0x001fc80000011606 */
[----:B------:R-:W-:-:S05]  /*2e380*/  LOP3.LUT R6, R6, 0x3, RZ, 0xc0, !PT ;  /* 0x0000000306067812 */ /* 0x000fca00078ec0ff */
[----:B------:R-:W-:-:S07]  /*2e390*/  IMAD.MOV.U32 R13, RZ, RZ, R6 ;  /* 0x000000ffff0d7224 */ /* 0x000fce00078e0006 */
[----:B------:R-:W-:Y:S05]  /*2e3a0*/  WARPSYNC.COLLECTIVE R15, `(.L_x_1617) ;  /* 0x000000000f087348 */ /* 0x000fea0003c00000 */
[----:B------:R0:W1:Y:S02]  /*2e3b0*/  SHFL.IDX P6, R14, R13, R12, R11 ;  /* 0x0000000c0d0e7389 */ /* 0x00006400000c000b */
[----:B01----:R-:W-:Y:S01]  /*2e3c0*/  ENDCOLLECTIVE ;  /* 0x000000000000791b */ /* 0x003fe20003800000 */
.L_x_1617:
[----:B------:R-:W-:Y:S05]  /*2e3d0*/  BSYNC B1 ;  /* 0x0000000000017941 */ /* 0x000fea0003800000 */
.L_x_1616:
[----:B------:R-:W-:Y:S05]  /*2e3e0*/  BRA `(.L_x_1618) ;  /* 0xffffff9000987947 */ /* 0x000fea000383ffff */
.L_x_1414:
[----:B------:R-:W-:Y:S01]  /*2e3f0*/  BSSY B1, `(.L_x_1619) ;  /* 0x0000006000017945 */ /* 0x000fe20003800000 */
[----:B------:R-:W-:-:S07]  /*2e400*/  IMAD.MOV.U32 R15, RZ, RZ, -0x1 ;  /* 0xffffffffff0f7424 */ /* 0x000fce00078e00ff */
[----:B0-----:R-:W-:Y:S05]  /*2e410*/  WARPSYNC.COLLECTIVE R15, `(.L_x_1620) ;  /* 0x000000000f0c7348 */ /* 0x001fea0003c00000 */
[----:B------:R-:W-:Y:S02]  /*2e420*/  ELECT P6, UR62, PT ;  /* 0x00000000003e782f */ /* 0x000fe400038c0000 */
[----:B------:R-:W-:Y:S01]  /*2e430*/  MOV R14, UR62 ;  /* 0x0000003e000e7c02 */ /* 0x000fe20008000f00 */
[----:B0-----:R-:W-:Y:S10]  /*2e440*/  ENDCOLLECTIVE ;  /* 0x000000000000791b */ /* 0x001ff40003800000 */
.L_x_1620:
[----:B------:R-:W-:Y:S05]  /*2e450*/  BSYNC B1 ;  /* 0x0000000000017941 */ /* 0x000fea0003800000 */
.L_x_1619:
[----:B------:R-:W-:Y:S05]  /*2e460*/  BRA `(.L_x_1413) ;  /* 0xffffff9000907947 */ /* 0x000fea000383ffff */
.L_x_1416:
[----:B0-----:R0:W1:Y:S02]  /*2e470*/  SYNCS.PHASECHK.TRANS64.TRYWAIT P0, [R12+URZ+0x28820], R5 ;  /* 0x028820050c0075a7 */ /* 0x001064000800017f */
[----:B-1----:R-:W-:Y:S05]  /*2e480*/  @!P0 NANOSLEEP.SYNCS 0x989680 ;  /* 0x009896800000895d */ /* 0x002fea0003900000 */
[----:B------:R-:W1:Y:S02]  /*2e490*/  @!P0 SYNCS.PHASECHK.TRANS64 P0, [R12+URZ+0x28820], R5 ;  /* 0x028820050c0085a7 */ /* 0x000e64000800007f */
[----:B-1----:R-:W-:Y:S05]  /*2e4a0*/  @!P0 BRA `(.L_x_1416) ;  /* 0xfffffffc00f08947 */ /* 0x002fea000383ffff */
[----:B------:R-:W-:Y:S05]  /*2e4b0*/  BRA `(.L_x_1621) ;  /* 0xffffff9000ac7947 */ /* 0x000fea000383ffff */
.L_x_1420:
[----:B-1----:R1:W2:Y:S02]  /*2e4c0*/  SYNCS.PHASECHK.TRANS64.TRYWAIT P0, [R9+URZ+0x288a0], R10 ;  /* 0x0288a00a090075a7 */ /* 0x0022a4000800017f */
[----:B--2---:R-:W-:Y:S05]  /*2e4d0*/  @!P0 NANOSLEEP.SYNCS 0x989680 ;  /* 0x009896800000895d */ /* 0x004fea0003900000 */
[----:B------:R-:W2:Y:S02]  /*2e4e0*/  @!P0 SYNCS.PHASECHK.TRANS64 P0, [R9+URZ+0x288a0], R10 ;  /* 0x0288a00a090085a7 */ /* 0x000ea4000800007f */
[----:B--2---:R-:W-:Y:S05]  /*2e4f0*/  @!P0 BRA `(.L_x_1420) ;  /* 0xfffffffc00f08947 */ /* 0x004fea000383ffff */
[----:B------:R-:W-:Y:S05]  /*2e500*/  BRA `(.L_x_1622) ;  /* 0xffffff9000cc7947 */ /* 0x000fea000383ffff */
.L_x_1425:
[----:B0-----:R0:W2:Y:S02]  /*2e510*/  SYNCS.PHASECHK.TRANS64.TRYWAIT P0, [R9+URZ+0x288c0], R10 ;  /* 0x0288c00a090075a7 */ /* 0x0010a4000800017f */
[----:B--2---:R-:W-:Y:S05]  /*2e520*/  @!P0 NANOSLEEP.SYNCS 0x989680 ;  /* 0x009896800000895d */ /* 0x004fea0003900000 */
[----:B------:R-:W2:Y:S02]  /*2e530*/  @!P0 SYNCS.PHASECHK.TRANS64 P0, [R9+URZ+0x288c0], R10 ;  /* 0x0288c00a090085a7 */ /* 0x000ea4000800007f */
[----:B--2---:R-:W-:Y:S05]  /*2e540*/  @!P0 BRA `(.L_x_1425) ;  /* 0xfffffffc00f08947 */ /* 0x004fea000383ffff */
[----:B------:R-:W-:Y:S05]  /*2e550*/  BRA `(.L_x_1623) ;  /* 0xffffff94004c7947 */ /* 0x000fea000383ffff */
.L_x_1432:
[----:B0-----:R0:W1:Y:S02]  /*2e560*/  SYNCS.PHASECHK.TRANS64.TRYWAIT P1, [R7+URZ+0x288a0], R8 ;  /* 0x0288a008070075a7 */ /* 0x001064000802017f */
[----:B-1----:R-:W-:Y:S05]  /*2e570*/  @!P1 NANOSLEEP.SYNCS 0x989680 ;  /* 0x009896800000995d */ /* 0x002fea0003900000 */
[----:B------:R-:W1:Y:S02]  /*2e580*/  @!P1 SYNCS.PHASECHK.TRANS64 P1, [R7+URZ+0x288a0], R8 ;  /* 0x0288a008070095a7 */ /* 0x000e64000802007f */
[----:B-1----:R-:W-:Y:S05]  /*2e590*/  @!P1 BRA `(.L_x_1432) ;  /* 0xfffffffc00f09947 */ /* 0x002fea000383ffff */
[----:B------:R-:W-:Y:S05]  /*2e5a0*/  BRA `(.L_x_1624) ;  /* 0xffffff98002c7947 */ /* 0x000fea000383ffff */
.L_x_1437:
[----:B-1----:R1:W2:Y:S02]  /*2e5b0*/  SYNCS.PHASECHK.TRANS64.TRYWAIT P1, [R7+URZ+0x288c0], R8 ;  /* 0x0288c008070075a7 */ /* 0x0022a4000802017f */
[----:B--2---:R-:W-:Y:S05]  /*2e5c0*/  @!P1 NANOSLEEP.SYNCS 0x989680 ;  /* 0x009896800000995d */ /* 0x004fea0003900000 */
[----:B------:R-:W2:Y:S02]  /*2e5d0*/  @!P1 SYNCS.PHASECHK.TRANS64 P1, [R7+URZ+0x288c0], R8 ;  /* 0x0288c008070095a7 */ /* 0x000ea4000802007f */
[----:B--2---:R-:W-:Y:S05]  /*2e5e0*/  @!P1 BRA `(.L_x_1437) ;  /* 0xfffffffc00f09947 */ /* 0x004fea000383ffff */
[----:B------:R-:W-:Y:S05]  /*2e5f0*/  BRA `(.L_x_1625) ;  /* 0xffffff9800a47947 */ /* 0x000fea000383ffff */
.L_x_1458:
[----:B-1----:R-:W1:Y:S01]  /*2e600*/  S2R R5, SR_TID.X ;  /* 0x0000000000057919 */ /* 0x002e620000002100 */
        /* <DEDUP_REMOVED lines=10> */
.L_x_1627:
[----:B------:R-:W-:Y:S05]  /*2e6b0*/  BSYNC B0 ;  /* 0x0000000000007941 */ /* 0x000fea0003800000 */
.L_x_1626:
[----:B------:R-:W-:Y:S05]  /*2e6c0*/  BRA `(.L_x_1628) ;  /* 0xffffffa800787947 */ /* 0x000fea000383ffff */
.L_x_1460:
[----:B------:R-:W-:Y:S01]  /*2e6d0*/  BSSY B0, `(.L_x_1629) ;  /* 0x0000006000007945 */ /* 0x000fe20003800000 */
[----:B------:R-:W-:-:S07]  /*2e6e0*/  IMAD.MOV.U32 R15, RZ, RZ, -0x1 ;  /* 0xffffffffff0f7424 */ /* 0x000fce00078e00ff */
[----:B01----:R-:W-:Y:S05]  /*2e6f0*/  WARPSYNC.COLLECTIVE R15, `(.L_x_1630) ;  /* 0x000000000f0c7348 */ /* 0x003fea0003c00000 */
[----:B------:R-:W-:Y:S02]  /*2e700*/  ELECT P6, UR62, PT ;  /* 0x00000000003e782f */ /* 0x000fe400038c0000 */
[----:B------:R-:W-:Y:S01]  /*2e710*/  MOV R14, UR62 ;  /* 0x0000003e000e7c02 */ /* 0x000fe20008000f00 */
[----:B01----:R-:W-:Y:S10]  /*2e720*/  ENDCOLLECTIVE ;  /* 0x000000000000791b */ /* 0x003ff40003800000 */
.L_x_1630:
[----:B------:R-:W-:Y:S05]  /*2e730*/  BSYNC B0 ;  /* 0x0000000000007941 */ /* 0x000fea0003800000 */
.L_x_1629:
[----:B------:R-:W-:Y:S05]  /*2e740*/  BRA `(.L_x_1631) ;  /* 0xffffffa800707947 */ /* 0x000fea000383ffff */
.L_x_1463:
[----:B-1----:R1:W2:Y:S02]  /*2e750*/  SYNCS.PHASECHK.TRANS64.TRYWAIT P2, [R5+URZ+0x28880], R7 ;  /* 0x02888007050075a7 */ /* 0x0022a4000804017f */
[----:B--2---:R-:W-:Y:S05]  /*2e760*/  @!P2 NANOSLEEP.SYNCS 0x989680 ;  /* 0x009896800000a95d */ /* 0x004fea0003900000 */
[----:B------:R-:W2:Y:S02]  /*2e770*/  @!P2 SYNCS.PHASECHK.TRANS64 P2, [R5+URZ+0x28880], R7 ;  /* 0x028880070500a5a7 */ /* 0x000ea4000804007f */
[----:B--2---:R-:W-:Y:S05]  /*2e780*/  @!P2 BRA `(.L_x_1463) ;  /* 0xfffffffc00f0a947 */ /* 0x004fea000383ffff */
[----:B------:R-:W-:Y:S05]  /*2e790*/  BRA `(.L_x_1632) ;  /* 0xffffffa800e87947 */ /* 0x000fea000383ffff */
.L_x_1465:
[----:B--2---:R2:W3:Y:S02]  /*2e7a0*/  SYNCS.PHASECHK.TRANS64.TRYWAIT P2, [R5+URZ+0x28840], R7 ;  /* 0x02884007050075a7 */ /* 0x0044e4000804017f */
[----:B---3--:R-:W-:Y:S05]  /*2e7b0*/  @!P2 NANOSLEEP.SYNCS 0x989680 ;  /* 0x009896800000a95d */ /* 0x008fea0003900000 */
[----:B------:R-:W3:Y:S02]  /*2e7c0*/  @!P2 SYNCS.PHASECHK.TRANS64 P2, [R5+URZ+0x28840], R7 ;  /* 0x028840070500a5a7 */ /* 0x000ee4000804007f */
[----:B---3--:R-:W-:Y:S05]  /*2e7d0*/  @!P2 BRA `(.L_x_1465) ;  /* 0xfffffffc00f0a947 */ /* 0x008fea000383ffff */
[----:B------:R-:W-:Y:S05]  /*2e7e0*/  BRA `(.L_x_1633) ;  /* 0xffffffac004c7947 */ /* 0x000fea000383ffff */
.L_x_1468:
[----:B-1----:R-:W1:Y:S01]  /*2e7f0*/  S2R R5, SR_CgaCtaId ;  /* 0x0000000000057919 */ /* 0x002e620000008800 */
[----:B------:R-:W-:-:S04]  /*2e800*/  MOV R4, 0x400 ;  /* 0x0000040000047802 */ /* 0x000fc80000000f00 */
[----:B-1----:R-:W-:-:S04]  /*2e810*/  LEA R4, R5, R4, 0x18 ;  /* 0x0000000405047211 */ /* 0x002fc800078ec0ff */
[----:B------:R1:W2:Y:S03]  /*2e820*/  SYNCS.PHASECHK.TRANS64.TRYWAIT P0, [R4+URZ+0x28820], R3 ;  /* 0x02882003040075a7 */ /* 0x0002a6000800017f */
[----:B--2---:R-:W-:Y:S05]  /*2e830*/  @!P0 NANOSLEEP.SYNCS 0x989680 ;  /* 0x009896800000895d */ /* 0x004fea0003900000 */
[----:B------:R-:W2:Y:S02]  /*2e840*/  @!P0 SYNCS.PHASECHK.TRANS64 P0, [R4+URZ+0x28820], R3 ;  /* 0x02882003040085a7 */ /* 0x000ea4000800007f */
[----:B--2---:R-:W-:Y:S05]  /*2e850*/  @!P0 BRA `(.L_x_1468) ;  /* 0xfffffffc00e48947 */ /* 0x004fea000383ffff */
[----:B------:R-:W-:Y:S05]  /*2e860*/  BRA `(.L_x_1634) ;  /* 0xffffffb000107947 */ /* 0x000fea000383ffff */
.L_x_1474:
[----:B---3--:R3:W4:Y:S02]  /*2e870*/  SYNCS.PHASECHK.TRANS64.TRYWAIT P0, [R5+URZ+0x28880], R4 ;  /* 0x02888004050075a7 */ /* 0x008724000800017f */
[----:B----4-:R-:W-:Y:S05]  /*2e880*/  @!P0 NANOSLEEP.SYNCS 0x989680 ;  /* 0x009896800000895d */ /* 0x010fea0003900000 */
[----:B------:R-:W4:Y:S02]  /*2e890*/  @!P0 SYNCS.PHASECHK.TRANS64 P0, [R5+URZ+0x28880], R4 ;  /* 0x02888004050085a7 */ /* 0x000f24000800007f */
[----:B----4-:R-:W-:Y:S05]  /*2e8a0*/  @!P0 BRA `(.L_x_1474) ;  /* 0xfffffffc00f08947 */ /* 0x010fea000383ffff */
[----:B------:R-:W-:Y:S05]  /*2e8b0*/  BRA `(.L_x_1635) ;  /* 0xffffffb000d07947 */ /* 0x000fea000383ffff */
.L_x_1479:
[----:B0-----:R0:W2:Y:S02]  /*2e8c0*/  SYNCS.PHASECHK.TRANS64.TRYWAIT P0, [R5+URZ+0x28840], R4 ;  /* 0x02884004050075a7 */ /* 0x0010a4000800017f */
[----:B--2---:R-:W-:Y:S05]  /*2e8d0*/  @!P0 NANOSLEEP.SYNCS 0x989680 ;  /* 0x009896800000895d */ /* 0x004fea0003900000 */
[----:B------:R-:W2:Y:S02]  /*2e8e0*/  @!P0 SYNCS.PHASECHK.TRANS64 P0, [R5+URZ+0x28840], R4 ;  /* 0x02884004050085a7 */ /* 0x000ea4000800007f */
[----:B--2---:R-:W-:Y:S05]  /*2e8f0*/  @!P0 BRA `(.L_x_1479) ;  /* 0xfffffffc00f08947 */ /* 0x004fea000383ffff */
[----:B------:R-:W-:Y:S05]  /*2e900*/  BRA `(.L_x_1636) ;  /* 0xffffffb4005c7947 */ /* 0x000fea000383ffff */
.L_x_1485:
[----:B---3--:R3:W4:Y:S02]  /*2e910*/  SYNCS.PHASECHK.TRANS64.TRYWAIT P2, [R20+URZ+0x28870], R3 ;  /* 0x02887003140075a7 */ /* 0x008724000804017f */
[----:B----4-:R-:W-:Y:S05]  /*2e920*/  @!P2 NANOSLEEP.SYNCS 0x989680 ;  /* 0x009896800000a95d */ /* 0x010fea0003900000 */
[----:B------:R-:W4:Y:S02]  /*2e930*/  @!P2 SYNCS.PHASECHK.TRANS64 P2, [R20+URZ+0x28870], R3 ;  /* 0x028870031400a5a7 */ /* 0x000f24000804007f */
[----:B----4-:R-:W-:Y:S05]  /*2e940*/  @!P2 BRA `(.L_x_1485) ;  /* 0xfffffffc00f0a947 */ /* 0x010fea000383ffff */
[----:B------:R-:W-:Y:S05]  /*2e950*/  BRA `(.L_x_1637) ;  /* 0xffffffb800047947 */ /* 0x000fea000383ffff */
.L_x_1487:
[----:B---3--:R3:W4:Y:S02]  /*2e960*/  SYNCS.PHASECHK.TRANS64.TRYWAIT P2, [R20+URZ+0x28860], R3 ;  /* 0x02886003140075a7 */ /* 0x008724000804017f */
[----:B----4-:R-:W-:Y:S05]  /*2e970*/  @!P2 NANOSLEEP.SYNCS 0x989680 ;  /* 0x009896800000a95d */ /* 0x010fea0003900000 */
[----:B------:R-:W4:Y:S02]  /*2e980*/  @!P2 SYNCS.PHASECHK.TRANS64 P2, [R20+URZ+0x28860], R3 ;  /* 0x028860031400a5a7 */ /* 0x000f24000804007f */
[----:B----4-:R-:W-:Y:S05]  /*2e990*/  @!P2 BRA `(.L_x_1487) ;  /* 0xfffffffc00f0a947 */ /* 0x010fea000383ffff */
[----:B------:R-:W-:Y:S05]  /*2e9a0*/  BRA `(.L_x_1638) ;  /* 0xffffffb8000c7947 */ /* 0x000fea000383ffff */
.L_x_1494:
[----:B0-----:R0:W3:Y:S02]  /*2e9b0*/  SYNCS.PHASECHK.TRANS64.TRYWAIT P0, [R18+URZ+0x28870], R3 ;  /* 0x02887003120075a7 */ /* 0x0010e4000800017f */
[----:B---3--:R-:W-:Y:S05]  /*2e9c0*/  @!P0 NANOSLEEP.SYNCS 0x989680 ;  /* 0x009896800000895d */ /* 0x008fea0003900000 */
[----:B------:R-:W3:Y:S02]  /*2e9d0*/  @!P0 SYNCS.PHASECHK.TRANS64 P0, [R18+URZ+0x28870], R3 ;  /* 0x02887003120085a7 */ /* 0x000ee4000800007f */
[----:B---3--:R-:W-:Y:S05]  /*2e9e0*/  @!P0 BRA `(.L_x_1494) ;  /* 0xfffffffc00f08947 */ /* 0x008fea000383ffff */
[----:B------:R-:W-:Y:S05]  /*2e9f0*/  BRA `(.L_x_1639) ;  /* 0xffffffc000387947 */ /* 0x000fea000383ffff */
.L_x_1496:
[----:B0-----:R0:W3:Y:S02]  /*2ea00*/  SYNCS.PHASECHK.TRANS64.TRYWAIT P0, [R18+URZ+0x28860], R3 ;  /* 0x02886003120075a7 */ /* 0x0010e4000800017f */
[----:B---3--:R-:W-:Y:S05]  /*2ea10*/  @!P0 NANOSLEEP.SYNCS 0x989680 ;  /* 0x009896800000895d */ /* 0x008fea0003900000 */
[----:B------:R-:W3:Y:S02]  /*2ea20*/  @!P0 SYNCS.PHASECHK.TRANS64 P0, [R18+URZ+0x28860], R3 ;  /* 0x02886003120085a7 */ /* 0x000ee4000800007f */
[----:B---3--:R-:W-:Y:S05]  /*2ea30*/  @!P0 BRA `(.L_x_1496) ;  /* 0xfffffffc00f08947 */ /* 0x008fea000383ffff */
[----:B------:R-:W-:Y:S05]  /*2ea40*/  BRA `(.L_x_1640) ;  /* 0xffffffc000407947 */ /* 0x000fea000383ffff */
.L_x_1500:
[----:B------:R-:W2:Y:S01]  /*2ea50*/  LDL R3, [R1] ;  /* 0x0000000001037983 */ /* 0x000ea20000100800 */
[----:B------:R-:W-:Y:S01]  /*2ea60*/  BSSY B0, `(.L_x_1641) ;  /* 0x0000008000007945 */ /* 0x000fe20003800000 */
[----:B------:R-:W-:Y:S02]  /*2ea70*/  IMAD.MOV.U32 R12, RZ, RZ, RZ ;  /* 0x000000ffff0c7224 */ /* 0x000fe400078e00ff */
[----:B------:R-:W-:Y:S02]  /*2ea80*/  IMAD.MOV.U32 R11, RZ, RZ, 0x1f ;  /* 0x0000001fff0b7424 */ /* 0x000fe400078e00ff */
[----:B------:R-:W-:Y:S02]  /*2ea90*/  IMAD.MOV.U32 R15, RZ, RZ, -0x1 ;  /* 0xffffffffff0f7424 */ /* 0x000fe400078e00ff */
[----:B--2---:R-:W-:-:S07]  /*2eaa0*/  IMAD.MOV.U32 R13, RZ, RZ, R3 ;  /* 0x000000ffff0d7224 */ /* 0x004fce00078e0003 */
[----:B------:R-:W-:Y:S05]  /*2eab0*/  WARPSYNC.COLLECTIVE R15, `(.L_x_1642) ;  /* 0x000000000f087348 */ /* 0x000fea0003c00000 */
[----:B------:R0:W1:Y:S02]  /*2eac0*/  SHFL.IDX P6, R14, R13, R12, R11 ;  /* 0x0000000c0d0e7389 */ /* 0x00006400000c000b */
[----:B01----:R-:W-:Y:S01]  /*2ead0*/  ENDCOLLECTIVE ;  /* 0x000000000000791b */ /* 0x003fe20003800000 */
.L_x_1642:
[----:B------:R-:W-:Y:S05]  /*2eae0*/  BSYNC B0 ;  /* 0x0000000000007941 */ /* 0x000fea0003800000 */
.L_x_1641:
[----:B------:R0:W5:Y:S01]  /*2eaf0*/  LDL R2, [R1+0xc] ;  /* 0x00000c0001027983 */ /* 0x0001620000100800 */
[----:B------:R-:W-:Y:S02]  /*2eb00*/  IMAD.MOV.U32 R13, RZ, RZ, R3 ;  /* 0x000000ffff0d7224 */ /* 0x000fe400078e0003 */
[----:B------:R-:W-:Y:S02]  /*2eb10*/  IMAD.MOV.U32 R12, RZ, RZ, 0x1 ;  /* 0x00000001ff0c7424 */ /* 0x000fe400078e00ff */
[----:B------:R-:W-:Y:S02]  /*2eb20*/  IMAD.MOV.U32 R11, RZ, RZ, 0x1f ;  /* 0x0000001fff0b7424 */ /* 0x000fe400078e00ff */
[----:B------:R-:W-:Y:S02]  /*2eb30*/  IMAD.MOV.U32 R15, RZ, RZ, -0x1 ;  /* 0xffffffffff0f7424 */ /* 0x000fe400078e00ff */
[----:B0-----:R-:W-:-:S07]  /*2eb40*/  IMAD.MOV.U32 R0, RZ, RZ, R14 ;  /* 0x000000ffff007224 */ /* 0x001fce00078e000e */
[----:B-----5:R-:W-:Y:S05]  /*2eb50*/  WARPSYNC.COLLECTIVE R15, `(.L_x_1643) ;  /* 0x000000000f087348 */ /* 0x020fea0003c00000 */
[----:B------:R0:W1:Y:S02]  /*2eb60*/  SHFL.IDX P6, R14, R13, R12, R11 ;  /* 0x0000000c0d0e7389 */ /* 0x00006400000c000b */
[----:B01---5:R-:W-:Y:S01]  /*2eb70*/  ENDCOLLECTIVE ;  /* 0x000000000000791b */ /* 0x023fe20003800000 */
.L_x_1643:
[----:B------:R-:W-:Y:S01]  /*2eb80*/  ULDC UR4, c[0x0][0xc14] ;  /* 0x0003050000047ab9 */ /* 0x000fe20000000800 */
[----:B------:R-:W-:Y:S02]  /*2eb90*/  IMAD.IADD R7, R2, 0x1, R6 ;  /* 0x0000000102077824 */ /* 0x000fe400078e0206 */
[----:B------:R-:W-:Y:S02]  /*2eba0*/  IMAD.MOV.U32 R11, RZ, RZ, RZ ;  /* 0x000000ffff0b7224 */ /* 0x000fe400078e00ff */
[----:B------:R-:W-:Y:S01]  /*2ebb0*/  IMAD.MOV.U32 R5, RZ, RZ, R14 ;  /* 0x000000ffff057224 */ /* 0x000fe200078e000e */
[----:B------:R-:W-:-:S13]  /*2ebc0*/  ISETP.GE.OR P1, PT, R7, UR4, !P0 ;  /* 0x0000000407007c0c */ /* 0x000fda000c726670 */
[----:B------:R-:W0:Y:S02]  /*2ebd0*/  @!P1 LDC.64 R2, c[0x0][0xc58] ;  /* 0x00031600ff029b82 */ /* 0x000e240000000a00 */
[----:B0-----:R-:W-:-:S06]  /*2ebe0*/  @!P1 IMAD.WIDE R2, R7, 0x4, R2 ;  /* 0x0000000407029825 */ /* 0x001fcc00078e0202 */
[----:B------:R0:W2:Y:S01]  /*2ebf0*/  @!P1 LDG.E R3, desc[UR38][R2.64] ;  /* 0x0000002602039981 */ /* 0x0000a2000c1e1900 */
[C---:B------:R-:W-:Y:S02]  /*2ec00*/  ISETP.GE.U32.AND P2, PT, R6.reuse, 0x2, PT ;  /* 0x000000020600780c */ /* 0x040fe40003f46070 */
[C---:B------:R-:W-:Y:S02]  /*2ec10*/  ISETP.GE.U32.AND P3, PT, R6.reuse, 0x4, PT ;  /* 0x000000040600780c */ /* 0x040fe40003f66070 */
[C---:B------:R-:W-:Y:S02]  /*2ec20*/  ISETP.GE.U32.AND P4, PT, R6.reuse, 0x8, PT ;  /* 0x000000080600780c */ /* 0x040fe40003f86070 */
[C---:B------:R-:W-:Y:S01]  /*2ec30*/  ISETP.GE.U32.AND P5, PT, R6.reuse, 0x10, PT ;  /* 0x000000100600780c */ /* 0x040fe20003fa6070 */
[----:B0-----:R-:W-:Y:S02]  /*2ec40*/  IMAD.MOV.U32 R2, RZ, RZ, RZ ;  /* 0x000000ffff027224 */ /* 0x001fe400078e00ff */
[----:B--2---:R-:W-:Y:S01]  /*2ec50*/  @!P1 IMAD.MOV.U32 R2, RZ, RZ, R3 ;  /* 0x000000ffff029224 */ /* 0x004fe200078e0003 */
[----:B------:R-:W-:-:S03]  /*2ec60*/  ISETP.NE.AND P1, PT, R6, RZ, PT ;  /* 0x000000ff0600720c */ /* 0x000fc60003f25270 */
[----:B------:R-:W-:-:S10]  /*2ec70*/  IMAD.MOV.U32 R13, RZ, RZ, R2 ;  /* 0x000000ffff0d7224 */ /* 0x000fd400078e0002 */
[----:B------:R-:W-:Y:S05]  /*2ec80*/  WARPSYNC.COLLECTIVE R15, `(.L_x_1644) ;  /* 0x000000000f087348 */ /* 0x000fea0003c00000 */
[----:B------:R0:W1:Y:S02]  /*2ec90*/  SHFL.UP P6, R14, R13, R12, R11 ;  /* 0x0400000c0d0e7389 */ /* 0x00006400000c000b */
[----:B01----:R-:W-:Y:S01]  /*2eca0*/  ENDCOLLECTIVE ;  /* 0x000000000000791b */ /* 0x003fe20003800000 */
.L_x_1644:
[----:B------:R-:W-:Y:S01]  /*2ecb0*/  IMAD.MOV.U32 R12, RZ, RZ, 0x2 ;  /* 0x00000002ff0c7424 */ /* 0x000fe200078e00ff */
[----:B------:R-:W-:-:S05]  /*2ecc0*/  SEL R7, R14, RZ, P1 ;  /* 0x000000ff0e077207 */ /* 0x000fca0000800000 */
[----:B------:R-:W-:-:S04]  /*2ecd0*/  IMAD.IADD R3, R2, 0x1, R7 ;  /* 0x0000000102037824 */ /* 0x000fc800078e0207 */
[----:B------:R-:W-:-:S07]  /*2ece0*/  IMAD.MOV.U32 R13, RZ, RZ, R3 ;  /* 0x000000ffff0d7224 */ /* 0x000fce00078e0003 */
[----:B------:R-:W-:Y:S05]  /*2ecf0*/  WARPSYNC.COLLECTIVE R15, `(.L_x_1645) ;  /* 0x000000000f087348 */ /* 0x000fea0003c00000 */
[----:B------:R0:W1:Y:S02]  /*2ed00*/  SHFL.UP P6, R14, R13, R12, R11 ;  /* 0x0400000c0d0e7389 */ /* 0x00006400000c000b */
[----:B01----:R-:W-:Y:S01]  /*2ed10*/  ENDCOLLECTIVE ;  /* 0x000000000000791b */ /* 0x003fe20003800000 */
.L_x_1645:
[----:B------:R-:W-:Y:S01]  /*2ed20*/  IMAD.MOV.U32 R12, RZ, RZ, 0x4 ;  /* 0x00000004ff0c7424 */ /* 0x000fe200078e00ff */
[----:B------:R-:W-:-:S05]  /*2ed30*/  SEL R14, R14, RZ, P2 ;  /* 0x000000ff0e0e7207 */ /* 0x000fca0001000000 */
[----:B------:R-:W-:-:S04]  /*2ed40*/  IMAD.IADD R3, R3, 0x1, R14 ;  /* 0x0000000103037824 */ /* 0x000fc800078e020e */
[----:B------:R-:W-:-:S07]  /*2ed50*/  IMAD.MOV.U32 R13, RZ, RZ, R3 ;  /* 0x000000ffff0d7224 */ /* 0x000fce00078e0003 */
[----:B------:R-:W-:Y:S05]  /*2ed60*/  WARPSYNC.COLLECTIVE R15, `(.L_x_1646) ;  /* 0x000000000f087348 */ /* 0x000fea0003c00000 */
[----:B------:R0:W1:Y:S02]  /*2ed70*/  SHFL.UP P6, R14, R13, R12, R11 ;  /* 0x0400000c0d0e7389 */ /* 0x00006400000c000b */
[----:B01----:R-:W-:Y:S01]  /*2ed80*/  ENDCOLLECTIVE ;  /* 0x000000000000791b */ /* 0x003fe20003800000 */
.L_x_1646:
[----:B------:R-:W-:Y:S01]  /*2ed90*/  IMAD.MOV.U32 R12, RZ, RZ, 0x8 ;  /* 0x00000008ff0c7424 */ /* 0x000fe200078e00ff */
[----:B------:R-:W-:-:S05]  /*2eda0*/  SEL R14, R14, RZ, P3 ;  /* 0x000000ff0e0e7207 */ /* 0x000fca0001800000 */
[----:B------:R-:W-:-:S04]  /*2edb0*/  IMAD.IADD R3, R3, 0x1, R14 ;  /* 0x0000000103037824 */ /* 0x000fc800078e020e */
[----:B------:R-:W-:-:S07]  /*2edc0*/  IMAD.MOV.U32 R13, RZ, RZ, R3 ;  /* 0x000000ffff0d7224 */ /* 0x000fce00078e0003 */
[----:B------:R-:W-:Y:S05]  /*2edd0*/  WARPSYNC.COLLECTIVE R15, `(.L_x_1647) ;  /* 0x000000000f087348 */ /* 0x000fea0003c00000 */
[----:B------:R0:W1:Y:S02]  /*2ede0*/  SHFL.UP P6, R14, R13, R12, R11 ;  /* 0x0400000c0d0e7389 */ /* 0x00006400000c000b */
[----:B01----:R-:W-:Y:S01]  /*2edf0*/  ENDCOLLECTIVE ;  /* 0x000000000000791b */ /* 0x003fe20003800000 */
.L_x_1647:
[----:B------:R-:W-:Y:S01]  /*2ee00*/  IMAD.MOV.U32 R12, RZ, RZ, 0x10 ;  /* 0x00000010ff0c7424 */ /* 0x000fe200078e00ff */
[----:B------:R-:W-:-:S05]  /*2ee10*/  SEL R14, R14, RZ, P4 ;  /* 0x000000ff0e0e7207 */ /* 0x000fca0002000000 */
[----:B------:R-:W-:-:S04]  /*2ee20*/  IMAD.IADD R3, R3, 0x1, R14 ;  /* 0x0000000103037824 */ /* 0x000fc800078e020e */
[----:B------:R-:W-:-:S07]  /*2ee30*/  IMAD.MOV.U32 R13, RZ, RZ, R3 ;  /* 0x000000ffff0d7224 */ /* 0x000fce00078e0003 */
[----:B------:R-:W-:Y:S05]  /*2ee40*/  WARPSYNC.COLLECTIVE R15, `(.L_x_1648) ;  /* 0x000000000f087348 */ /* 0x000fea0003c00000 */
[----:B------:R0:W1:Y:S02]  /*2ee50*/  SHFL.UP P6, R14, R13, R12, R11 ;  /* 0x0400000c0d0e7389 */ /* 0x00006400000c000b */
[----:B01----:R-:W-:Y:S01]  /*2ee60*/  ENDCOLLECTIVE ;  /* 0x000000000000791b */ /* 0x003fe20003800000 */
.L_x_1648:
[----:B------:R-:W-:Y:S02]  /*2ee70*/  IMAD.MOV.U32 R12, RZ, RZ, 0x1f ;  /* 0x0000001fff0c7424 */ /* 0x000fe400078e00ff */
[----:B------:R-:W-:Y:S01]  /*2ee80*/  IMAD.MOV.U32 R11, RZ, RZ, 0x1f ;  /* 0x0000001fff0b7424 */ /* 0x000fe200078e00ff */
[----:B------:R-:W-:-:S05]  /*2ee90*/  SEL R14, R14, RZ, P5 ;  /* 0x000000ff0e0e7207 */ /* 0x000fca0002800000 */
[----:B------:R-:W-:-:S04]  /*2eea0*/  IMAD.IADD R3, R3, 0x1, R14 ;  /* 0x0000000103037824 */ /* 0x000fc800078e020e */
[----:B------:R-:W-:-:S07]  /*2eeb0*/  IMAD.MOV.U32 R13, RZ, RZ, R3 ;  /* 0x000000ffff0d7224 */ /* 0x000fce00078e0003 */
[----:B------:R-:W-:Y:S05]  /*2eec0*/  WARPSYNC.COLLECTIVE R15, `(.L_x_1649) ;  /* 0x000000000f087348 */ /* 0x000fea0003c00000 */
[----:B------:R0:W1:Y:S02]  /*2eed0*/  SHFL.IDX P6, R14, R13, R12, R11 ;  /* 0x0000000c0d0e7389 */ /* 0x00006400000c000b */
[----:B01----:R-:W-:Y:S01]  /*2eee0*/  ENDCOLLECTIVE ;  /* 0x000000000000791b */ /* 0x003fe20003800000 */
.L_x_1649:
[----:B------:R-:W-:Y:S05]  /*2eef0*/  BRA `(.L_x_1650) ;  /* 0xffffffc400ac7947 */ /* 0x000fea000383ffff */
.L_x_1505:
[----:B------:R-:W-:Y:S01]  /*2ef00*/  BSSY B0, `(.L_x_1651) ;  /* 0x0000008000007945 */ /* 0x000fe20003800000 */
[----:B-----5:R-:W-:Y:S02]  /*2ef10*/  IMAD.MOV.U32 R13, RZ, RZ, R2 ;  /* 0x000000ffff0d7224 */ /* 0x020fe400078e0002 */
[----:B------:R-:W-:Y:S02]  /*2ef20*/  IMAD.MOV.U32 R12, RZ, RZ, 0x1 ;  /* 0x00000001ff0c7424 */ /* 0x000fe400078e00ff */
[----:B------:R-:W-:Y:S02]  /*2ef30*/  IMAD.MOV.U32 R11, RZ, RZ, RZ ;  /* 0x000000ffff0b7224 */ /* 0x000fe400078e00ff */
[----:B------:R-:W-:-:S07]  /*2ef40*/  IMAD.MOV.U32 R15, RZ, RZ, -0x1 ;  /* 0xffffffffff0f7424 */ /* 0x000fce00078e00ff */
[----:B0-----:R-:W-:Y:S05]  /*2ef50*/  WARPSYNC.COLLECTIVE R15, `(.L_x_1652) ;  /* 0x000000000f087348 */ /* 0x001fea0003c00000 */
[----:B------:R1:W2:Y:S02]  /*2ef60*/  SHFL.UP P6, R14, R13, R12, R11 ;  /* 0x0400000c0d0e7389 */ /* 0x0002a400000c000b */
[----:B012---:R-:W-:Y:S01]  /*2ef70*/  ENDCOLLECTIVE ;  /* 0x000000000000791b */ /* 0x007fe20003800000 */
.L_x_1652:
[----:B------:R-:W-:Y:S05]  /*2ef80*/  BSYNC B0 ;  /* 0x0000000000007941 */ /* 0x000fea0003800000 */
.L_x_1651:
[----:B------:R-:W-:Y:S01]  /*2ef90*/  SEL R3, R14, RZ, P1 ;  /* 0x000000ff0e037207 */ /* 0x000fe20000800000 */
[----:B------:R-:W-:Y:S02]  /*2efa0*/  IMAD.MOV.U32 R12, RZ, RZ, 0x2 ;  /* 0x00000002ff0c7424 */ /* 0x000fe400078e00ff */
[----:B------:R-:W-:Y:S02]  /*2efb0*/  IMAD.MOV.U32 R11, RZ, RZ, RZ ;  /* 0x000000ffff0b7224 */ /* 0x000fe400078e00ff */
[----:B------:R-:W-:Y:S02]  /*2efc0*/  IMAD.IADD R3, R2, 0x1, R3 ;  /* 0x0000000102037824 */ /* 0x000fe400078e0203 */
[----:B------:R-:W-:Y:S02]  /*2efd0*/  IMAD.MOV.U32 R15, RZ, RZ, -0x1 ;  /* 0xffffffffff0f7424 */ /* 0x000fe400078e00ff */
[----:B------:R-:W-:-:S07]  /*2efe0*/  IMAD.MOV.U32 R13, RZ, RZ, R3 ;  /* 0x000000ffff0d7224 */ /* 0x000fce00078e0003 */
[----:B------:R-:W-:Y:S05]  /*2eff0*/  WARPSYNC.COLLECTIVE R15, `(.L_x_1653) ;  /* 0x000000000f087348 */ /* 0x000fea0003c00000 */
[----:B------:R0:W1:Y:S02]  /*2f000*/  SHFL.UP P6, R14, R13, R12, R11 ;  /* 0x0400000c0d0e7389 */ /* 0x00006400000c000b */
[----:B01----:R-:W-:Y:S01]  /*2f010*/  ENDCOLLECTIVE ;  /* 0x000000000000791b */ /* 0x003fe20003800000 */
.L_x_1653:
[----:B------:R-:W-:Y:S01]  /*2f020*/  IMAD.MOV.U32 R12, RZ, RZ, 0x4 ;  /* 0x00000004ff0c7424 */ /* 0x000fe200078e00ff */
[----:B------:R-:W-:-:S05]  /*2f030*/  SEL R14, R14, RZ, P2 ;  /* 0x000000ff0e0e7207 */ /* 0x000fca0001000000 */
[----:B------:R-:W-:-:S04]  /*2f040*/  IMAD.IADD R3, R3, 0x1, R14 ;  /* 0x0000000103037824 */ /* 0x000fc800078e020e */
[----:B------:R-:W-:-:S07]  /*2f050*/  IMAD.MOV.U32 R13, RZ, RZ, R3 ;  /* 0x000000ffff0d7224 */ /* 0x000fce00078e0003 */
[----:B------:R-:W-:Y:S05]  /*2f060*/  WARPSYNC.COLLECTIVE R15, `(.L_x_1654) ;  /* 0x000000000f087348 */ /* 0x000fea0003c00000 */
[----:B------:R0:W1:Y:S02]  /*2f070*/  SHFL.UP P6, R14, R13, R12, R11 ;  /* 0x0400000c0d0e7389 */ /* 0x00006400000c000b */
[----:B01----:R-:W-:Y:S01]  /*2f080*/  ENDCOLLECTIVE ;  /* 0x000000000000791b */ /* 0x003fe20003800000 */
.L_x_1654:
[----:B------:R-:W-:Y:S01]  /*2f090*/  IMAD.MOV.U32 R12, RZ, RZ, 0x8 ;  /* 0x00000008ff0c7424 */ /* 0x000fe200078e00ff */
[----:B------:R-:W-:-:S05]  /*2f0a0*/  SEL R14, R14, RZ, P3 ;  /* 0x000000ff0e0e7207 */ /* 0x000fca0001800000 */
[----:B------:R-:W-:-:S04]  /*2f0b0*/  IMAD.IADD R3, R3, 0x1, R14 ;  /* 0x0000000103037824 */ /* 0x000fc800078e020e */
[----:B------:R-:W-:-:S07]  /*2f0c0*/  IMAD.MOV.U32 R13, RZ, RZ, R3 ;  /* 0x000000ffff0d7224 */ /* 0x000fce00078e0003 */
[----:B------:R-:W-:Y:S05]  /*2f0d0*/  WARPSYNC.COLLECTIVE R15, `(.L_x_1655) ;  /* 0x000000000f087348 */ /* 0x000fea0003c00000 */
[----:B------:R0:W1:Y:S02]  /*2f0e0*/  SHFL.UP P6, R14, R13, R12, R11 ;  /* 0x0400000c0d0e7389 */ /* 0x00006400000c000b */
[----:B01----:R-:W-:Y:S01]  /*2f0f0*/  ENDCOLLECTIVE ;  /* 0x000000000000791b */ /* 0x003fe20003800000 */
.L_x_1655:
[----:B------:R-:W-:Y:S01]  /*2f100*/  IMAD.MOV.U32 R12, RZ, RZ, 0x10 ;  /* 0x00000010ff0c7424 */ /* 0x000fe200078e00ff */
[----:B------:R-:W-:-:S05]  /*2f110*/  SEL R14, R14, RZ, P4 ;  /* 0x000000ff0e0e7207 */ /* 0x000fca0002000000 */
[----:B------:R-:W-:-:S04]  /*2f120*/  IMAD.IADD R3, R3, 0x1, R14 ;  /* 0x0000000103037824 */ /* 0x000fc800078e020e */
[----:B------:R-:W-:-:S07]  /*2f130*/  IMAD.MOV.U32 R13, RZ, RZ, R3 ;  /* 0x000000ffff0d7224 */ /* 0x000fce00078e0003 */
[----:B------:R-:W-:Y:S05]  /*2f140*/  WARPSYNC.COLLECTIVE R15, `(.L_x_1656) ;  /* 0x000000000f087348 */ /* 0x000fea0003c00000 */
[----:B------:R0:W1:Y:S02]  /*2f150*/  SHFL.UP P6, R14, R13, R12, R11 ;  /* 0x0400000c0d0e7389 */ /* 0x00006400000c000b */
[----:B01----:R-:W-:Y:S01]  /*2f160*/  ENDCOLLECTIVE ;  /* 0x000000000000791b */ /* 0x003fe20003800000 */
.L_x_1656:
        /* <DEDUP_REMOVED lines=8> */
.L_x_1657:
[----:B------:R-:W-:Y:S05]  /*2f1f0*/  BRA `(.L_x_1658) ;  /* 0xffffffc400907947 */ /* 0x000fea000383ffff */
.L_x_1507:
[----:B------:R-:W-:Y:S01]  /*2f200*/  BSSY B0, `(.L_x_1659) ;  /* 0x0000006000007945 */ /* 0x000fe20003800000 */
[----:B------:R-:W-:Y:S01]  /*2f210*/  PLOP3.LUT P6, PT, P6, PT, PT, 0x8, 0x0 ;  /* 0x000000000000781c */ /* 0x000fe200037ce170 */
[----:B------:R-:W-:-:S12]  /*2f220*/  IMAD.MOV.U32 R15, RZ, RZ, -0x1 ;  /* 0xffffffffff0f7424 */ /* 0x000fd800078e00ff */
[----:B0-----:R-:W-:Y:S05]  /*2f230*/  WARPSYNC.COLLECTIVE R15, `(.L_x_1660) ;  /* 0x000000000f087348 */ /* 0x001fea0003c00000 */
[----:B------:R-:W-:Y:S01]  /*2f240*/  VOTE.ANY R14, PT, P6 ;  /* 0x00000000000e7806 */ /* 0x000fe200030e0100 */
[----:B0-----:R-:W-:Y:S06]  /*2f250*/  ENDCOLLECTIVE ;  /* 0x000000000000791b */ /* 0x001fec0003800000 */
.L_x_1660:
[----:B------:R-:W-:Y:S05]  /*2f260*/  BSYNC B0 ;  /* 0x0000000000007941 */ /* 0x000fea0003800000 */
.L_x_1659:
[----:B------:R-:W-:Y:S02]  /*2f270*/  IMAD.MOV.U32 R6, RZ, RZ, R14 ;  /* 0x000000ffff067224 */ /* 0x000fe400078e000e */
[----:B------:R-:W-:Y:S02]  /*2f280*/  IMAD.MOV.U32 R13, RZ, RZ, R2 ;  /* 0x000000ffff0d7224 */ /* 0x000fe400078e0002 */
[----:B------:R-:W0:Y:S01]  /*2f290*/  POPC R5, R6 ;  /* 0x0000000600057309 */ /* 0x000e220000000000 */
[----:B------:R-:W-:Y:S02]  /*2f2a0*/  IMAD.MOV.U32 R11, RZ, RZ, 0x1f ;  /* 0x0000001fff0b7424 */ /* 0x000fe400078e00ff */
[----:B------:R-:W-:Y:S02]  /*2f2b0*/  IMAD.MOV.U32 R15, RZ, RZ, -0x1 ;  /* 0xffffffffff0f7424 */ /* 0x000fe400078e00ff */
[----:B0-----:R-:W-:-:S07]  /*2f2c0*/  IMAD.MOV.U32 R12, RZ, RZ, R5 ;  /* 0x000000ffff0c7224 */ /* 0x001fce00078e0005 */
[----:B------:R-:W-:Y:S05]  /*2f2d0*/  WARPSYNC.COLLECTIVE R15, `(.L_x_1661) ;  /* 0x000000000f087348 */ /* 0x000fea0003c00000 */
[----:B------:R0:W1:Y:S02]  /*2f2e0*/  SHFL.IDX P6, R14, R13, R12, R11 ;  /* 0x0000000c0d0e7389 */ /* 0x00006400000c000b */
[----:B01----:R-:W-:Y:S01]  /*2f2f0*/  ENDCOLLECTIVE ;  /* 0x000000000000791b */ /* 0x003fe20003800000 */
.L_x_1661:
[----:B------:R-:W-:Y:S01]  /*2f300*/  IMAD.MOV.U32 R7, RZ, RZ, R14 ;  /* 0x000000ffff077224 */ /* 0x000fe200078e000e */
[----:B------:R-:W-:Y:S06]  /*2f310*/  BRA `(.L_x_1662) ;  /* 0xffffffc400807947 */ /* 0x000fec000383ffff */
.L_x_1509:
[----:B------:R-:W-:Y:S01]  /*2f320*/  BSSY B0, `(.L_x_1663) ;  /* 0x0000007000007945 */ /* 0x000fe20003800000 */
[----:B------:R-:W-:Y:S02]  /*2f330*/  IMAD.MOV.U32 R13, RZ, RZ, R3 ;  /* 0x000000ffff0d7224 */ /* 0x000fe400078e0003 */
[----:B------:R-:W-:Y:S02]  /*2f340*/  IMAD.MOV.U32 R11, RZ, RZ, 0x1f ;  /* 0x0000001fff0b7424 */ /* 0x000fe400078e00ff */
[----:B------:R-:W-:-:S07]  /*2f350*/  IMAD.MOV.U32 R15, RZ, RZ, -0x1 ;  /* 0xffffffffff0f7424 */ /* 0x000fce00078e00ff */
[----:B0-2---:R-:W-:Y:S05]  /*2f360*/  WARPSYNC.COLLECTIVE R15, `(.L_x_1664) ;  /* 0x000000000f087348 */ /* 0x005fea0003c00000 */
[----:B------:R1:W3:Y:S02]  /*2f370*/  SHFL.IDX P6, R14, R13, R12, R11 ;  /* 0x0000000c0d0e7389 */ /* 0x0002e400000c000b */
[----:B0123--:R-:W-:Y:S01]  /*2f380*/  ENDCOLLECTIVE ;  /* 0x000000000000791b */ /* 0x00ffe20003800000 */
.L_x_1664:
[----:B------:R-:W-:Y:S05]  /*2f390*/  BSYNC B0 ;  /* 0x0000000000007941 */ /* 0x000fea0003800000 */
.L_x_1663:
[----:B------:R-:W-:Y:S01]  /*2f3a0*/  IMAD.MOV.U32 R2, RZ, RZ, R14 ;  /* 0x000000ffff027224 */ /* 0x000fe200078e000e */
[----:B------:R-:W-:Y:S06]  /*2f3b0*/  BRA `(.L_x_1508) ;  /* 0xffffffc400747947 */ /* 0x000fec000383ffff */
.L_x_1513:
[----:B0-----:R0:W1:Y:S02]  /*2f3c0*/  SYNCS.PHASECHK.TRANS64.TRYWAIT P0, [R0+URZ+0x28820], R3 ;  /* 0x02882003000075a7 */ /* 0x001064000800017f */
[----:B-1----:R-:W-:Y:S05]  /*2f3d0*/  @!P0 NANOSLEEP.SYNCS 0x989680 ;  /* 0x009896800000895d */ /* 0x002fea0003900000 */
[----:B------:R-:W1:Y:S02]  /*2f3e0*/  @!P0 SYNCS.PHASECHK.TRANS64 P0, [R0+URZ+0x28820], R3 ;  /* 0x02882003000085a7 */ /* 0x000e64000800007f */
[----:B-1----:R-:W-:Y:S05]  /*2f3f0*/  @!P0 BRA `(.L_x_1513) ;  /* 0xfffffffc00f08947 */ /* 0x002fea000383ffff */
[----:B------:R-:W-:Y:S05]  /*2f400*/  BRA `(.L_x_1665) ;  /* 0xffffffcc002c7947 */ /* 0x000fea000383ffff */
.L_x_1514:
        /* <DEDUP_REMOVED lines=11> */
.L_x_1667:
[----:B------:R-:W-:Y:S05]  /*2f4c0*/  BSYNC B0 ;  /* 0x0000000000007941 */ /* 0x000fea0003800000 */
.L_x_1666:
[----:B------:R-:W-:Y:S05]  /*2f4d0*/  BRA `(.L_x_1668) ;  /* 0xffffffcc00147947 */ /* 0x000fea000383ffff */
.L_x_1515:
[----:B------:R-:W-:Y:S01]  /*2f4e0*/  BSSY B0, `(.L_x_1669) ;  /* 0x0000006000007945 */ /* 0x000fe20003800000 */
[----:B------:R-:W-:-:S07]  /*2f4f0*/  IMAD.MOV.U32 R15, RZ, RZ, -0x1 ;  /* 0xffffffffff0f7424 */ /* 0x000fce00078e00ff */
[----:B01----:R-:W-:Y:S05]  /*2f500*/  WARPSYNC.COLLECTIVE R15, `(.L_x_1670) ;  /* 0x000000000f0c7348 */ /* 0x003fea0003c00000 */
[----:B------:R-:W-:Y:S02]  /*2f510*/  ELECT P6, UR62, PT ;  /* 0x00000000003e782f */ /* 0x000fe400038c0000 */
[----:B------:R-:W-:Y:S01]  /*2f520*/  MOV R14, UR62 ;  /* 0x0000003e000e7c02 */ /* 0x000fe20008000f00 */
[----:B01----:R-:W-:Y:S10]  /*2f530*/  ENDCOLLECTIVE ;  /* 0x000000000000791b */ /* 0x003ff40003800000 */
.L_x_1670:
[----:B------:R-:W-:Y:S05]  /*2f540*/  BSYNC B0 ;  /* 0x0000000000007941 */ /* 0x000fea0003800000 */
.L_x_1669:
[----:B------:R-:W-:Y:S05]  /*2f550*/  BRA `(.L_x_1671) ;  /* 0xffffffcc00087947 */ /* 0x000fea000383ffff */
.L_x_1517:
[----:B0-----:R0:W1:Y:S02]  /*2f560*/  SYNCS.PHASECHK.TRANS64.TRYWAIT P1, [R6+URZ], R5 ;  /* 0x00000005060075a7 */ /* 0x001064000802017f */
[----:B-1----:R-:W-:Y:S05]  /*2f570*/  @!P1 NANOSLEEP.SYNCS 0x989680 ;  /* 0x009896800000995d */ /* 0x002fea0003900000 */
[----:B------:R-:W1:Y:S02]  /*2f580*/  @!P1 SYNCS.PHASECHK.TRANS64 P1, [R6+URZ], R5 ;  /* 0x00000005060095a7 */ /* 0x000e64000802007f */
[----:B-1----:R-:W-:Y:S05]  /*2f590*/  @!P1 BRA `(.L_x_1517) ;  /* 0xfffffffc00f09947 */ /* 0x002fea000383ffff */
[----:B------:R-:W-:Y:S05]  /*2f5a0*/  BRA `(.L_x_1672) ;  /* 0xffffffcc00447947 */ /* 0x000fea000383ffff */
.L_x_1518:
[----:B-1----:R1:W2:Y:S02]  /*2f5b0*/  SYNCS.PHASECHK.TRANS64.TRYWAIT P1, [R7+URZ], R2 ;  /* 0x00000002070075a7 */ /* 0x0022a4000802017f */
[----:B--2---:R-:W-:Y:S05]  /*2f5c0*/  @!P1 NANOSLEEP.SYNCS 0x989680 ;  /* 0x009896800000995d */ /* 0x004fea0003900000 */
[----:B------:R-:W2:Y:S02]  /*2f5d0*/  @!P1 SYNCS.PHASECHK.TRANS64 P1, [R7+URZ], R2 ;  /* 0x00000002070095a7 */ /* 0x000ea4000802007f */
[----:B--2---:R-:W-:Y:S05]  /*2f5e0*/  @!P1 BRA `(.L_x_1518) ;  /* 0xfffffffc00f09947 */ /* 0x004fea000383ffff */
[----:B------:R-:W-:Y:S05]  /*2f5f0*/  BRA `(.L_x_1673) ;  /* 0xffffffcc00387947 */ /* 0x000fea000383ffff */
.L_x_1520:
[----:B--2---:R2:W3:Y:S02]  /*2f600*/  SYNCS.PHASECHK.TRANS64.TRYWAIT P1, [R4+URZ+0x28860], R5 ;  /* 0x02886005040075a7 */ /* 0x0044e4000802017f */
[----:B---3--:R-:W-:Y:S05]  /*2f610*/  @!P1 NANOSLEEP.SYNCS 0x989680 ;  /* 0x009896800000995d */ /* 0x008fea0003900000 */
[----:B------:R-:W3:Y:S02]  /*2f620*/  @!P1 SYNCS.PHASECHK.TRANS64 P1, [R4+URZ+0x28860], R5 ;  /* 0x02886005040095a7 */ /* 0x000ee4000802007f */
[----:B---3--:R-:W-:Y:S05]  /*2f630*/  @!P1 BRA `(.L_x_1520) ;  /* 0xfffffffc00f09947 */ /* 0x008fea000383ffff */
[----:B------:R-:W-:Y:S05]  /*2f640*/  BRA `(.L_x_1674) ;  /* 0xffffffcc003c7947 */ /* 0x000fea000383ffff */
.L_x_1522:
[----:B---3--:R3:W4:Y:S02]  /*2f650*/  SYNCS.PHASECHK.TRANS64.TRYWAIT P1, [R3+URZ+0x28860], R2 ;  /* 0x02886002030075a7 */ /* 0x008724000802017f */
[----:B----4-:R-:W-:Y:S05]  /*2f660*/  @!P1 NANOSLEEP.SYNCS 0x989680 ;  /* 0x009896800000995d */ /* 0x010fea0003900000 */
[----:B------:R-:W4:Y:S02]  /*2f670*/  @!P1 SYNCS.PHASECHK.TRANS64 P1, [R3+URZ+0x28860], R2 ;  /* 0x02886002030095a7 */ /* 0x000f24000802007f */
[----:B----4-:R-:W-:Y:S05]  /*2f680*/  @!P1 BRA `(.L_x_1522) ;  /* 0xfffffffc00f09947 */ /* 0x010fea000383ffff */
[----:B------:R-:W-:Y:S05]  /*2f690*/  BRA `(.L_x_1675) ;  /* 0xffffffcc003c7947 */ /* 0x000fea000383ffff */
.L_x_1524:
[----:B----4-:R4:W0:Y:S02]  /*2f6a0*/  SYNCS.PHASECHK.TRANS64.TRYWAIT P0, [R4+URZ+0x28880], R5 ;  /* 0x02888005040075a7 */ /* 0x010824000800017f */
[----:B0-----:R-:W-:Y:S05]  /*2f6b0*/  @!P0 NANOSLEEP.SYNCS 0x989680 ;  /* 0x009896800000895d */ /* 0x001fea0003900000 */
[----:B------:R-:W0:Y:S02]  /*2f6c0*/  @!P0 SYNCS.PHASECHK.TRANS64 P0, [R4+URZ+0x28880], R5 ;  /* 0x02888005040085a7 */ /* 0x000e24000800007f */
[----:B0-----:R-:W-:Y:S05]  /*2f6d0*/  @!P0 BRA `(.L_x_1524) ;  /* 0xfffffffc00f08947 */ /* 0x001fea000383ffff */
[----:B------:R-:W-:Y:S05]  /*2f6e0*/  BRA `(.L_x_1525) ;  /* 0xffffffcc00387947 */ /* 0x000fea000383ffff */
.L_x_1676:
        /* <DEDUP_REMOVED lines=9> */
.L_x_2492:


//--------------------- .text._ZN7cutlass13device_kernelIN5flash11enable_sm90INS1_16FlashAttnFwdSm90INS1_25CollectiveMainloopFwdSm90ILi2EN4cute5tupleIJNS5_1CILi1EEES8_S8_EEENS6_IJNS7_ILi128EEENS7_ILi224EEESA_EEELi128ENS_12float_e4m3_tEfNS_4arch4Sm90ELb1ELb0ELb1ELb0ELb0ELb0ELb0ELb1ELb1ELb0ELb0ELb0EEENS1_21CollectiveEpilogueFwdINS6_IJSA_SA_SB_EEES9_NS_10bfloat16_tESF_Li256ELb0ELb0ELb0ELb1EEENS1_30DynamicPersistentTileSchedulerILi256ELi128ELb0ELb0ELb1EEEEEEEEEvNT_6ParamsE --------------------------
	.section	.text._ZN7cutlass13device_kernelIN5flash11enable_sm90INS1_16FlashAttnFwdSm90INS1_25CollectiveMainloopFwdSm90ILi2EN4cute5tupleIJNS5_1CILi1EEES8_S8_EEENS6_IJNS7_ILi128EEENS7_ILi224EEESA_EEELi128ENS_12float_e4m3_tEfNS_4arch4Sm90ELb1ELb0ELb1ELb0ELb0ELb0ELb0ELb1ELb1ELb0ELb0ELb0EEENS1_21CollectiveEpilogueFwdINS6_IJSA_SA_SB_EEES9_NS_10bfloat16_tESF_Li256ELb0ELb0ELb0ELb1EEENS1_30DynamicPersistentTileSchedulerILi256ELi128ELb0ELb0ELb1EEEEEEEEEvNT_6ParamsE,"ax",@progbits
	.align	128
.text._ZN7cutlass13device_kernelIN5flash11enable_sm90INS1_16FlashAttnFwdSm90INS1_25CollectiveMainloopFwdSm90ILi2EN4cute5tupleIJNS5_1CILi1EEES8_S8_EEENS6_IJNS7_ILi128EEENS7_ILi224EEESA_EEELi128ENS_12float_e4m3_tEfNS_4arch4Sm90ELb1ELb0ELb1ELb0ELb0ELb0ELb0ELb1ELb1ELb0ELb0ELb0EEENS1_21CollectiveEpilogueFwdINS6_IJSA_SA_SB_EEES9_NS_10bfloat16_tESF_Li256ELb0ELb0ELb0ELb1EEENS1_30DynamicPersistentTileSchedulerILi256ELi128ELb0ELb0ELb1EEEEEEEEEvNT_6ParamsE:
        .type           _ZN7cutlass13device_kernelIN5flash11enable_sm90INS1_16FlashAttnFwdSm90INS1_25CollectiveMainloopFwdSm90ILi2EN4cute5tupleIJNS5_1CILi1EEES8_S8_EEENS6_IJNS7_ILi128EEENS7_ILi224EEESA_EEELi128ENS_12float_e4m3_tEfNS_4arch4Sm90ELb1ELb0ELb1ELb0ELb0ELb0ELb0ELb1ELb1ELb0ELb0ELb0EEENS1_21CollectiveEpilogueFwdINS6_IJSA_SA_SB_EEES9_NS_10bfloat16_tESF_Li256ELb0ELb0ELb0ELb1EEENS1_30DynamicPersistentTileSchedulerILi256ELi128ELb0ELb0ELb1EEEEEEEEEvNT_6ParamsE,@function
        .size           _ZN7cutlass13device_kernelIN5flash11enable_sm90INS1_16FlashAttnFwdSm90INS1_25CollectiveMainloopFwdSm90ILi2EN4cute5tupleIJNS5_1CILi1EEES8_S8_EEENS6_IJNS7_ILi128EEENS7_ILi224EEESA_EEELi128ENS_12float_e4m3_tEfNS_4arch4Sm90ELb1ELb0ELb1ELb0ELb0ELb0ELb0ELb1ELb1ELb0ELb0ELb0EEENS1_21CollectiveEpilogueFwdINS6_IJSA_SA_SB_EEES9_NS_10bfloat16_tESF_Li256ELb0ELb0ELb0ELb1EEENS1_30DynamicPersistentTileSchedulerILi256ELi128ELb0ELb0ELb1EEEEEEEEEvNT_6ParamsE,(.L_x_2493 - _ZN7cutlass13device_kernelIN5flash11enable_sm90INS1_16FlashAttnFwdSm90INS1_25CollectiveMainloopFwdSm90ILi2EN4cute5tupleIJNS5_1CILi1EEES8_S8_EEENS6_IJNS7_ILi128EEENS7_ILi224EEESA_EEELi128ENS_12float_e4m3_tEfNS_4arch4Sm90ELb1ELb0ELb1ELb0ELb0ELb0ELb0ELb1ELb1ELb0ELb0ELb0EEENS1_21CollectiveEpilogueFwdINS6_IJSA_SA_SB_EEES9_NS_10bfloat16_tESF_Li256ELb0ELb0ELb0ELb1EEENS1_30DynamicPersistentTileSchedulerILi256ELi128ELb0ELb0ELb1EEEEEEEEEvNT_6ParamsE)
        .other          _ZN7cutlass13device_kernelIN5flash11enable_sm90INS1_16FlashAttnFwdSm90INS1_25CollectiveMainloopFwdSm90ILi2EN4cute5tupleIJNS5_1CILi1EEES8_S8_EEENS6_IJNS7_ILi128EEENS7_ILi224EEESA_EEELi128ENS_12float_e4m3_tEfNS_4arch4Sm90ELb1ELb0ELb1ELb0ELb0ELb0ELb0ELb1ELb1ELb0ELb0ELb0EEENS1_21CollectiveEpilogueFwdINS6_IJSA_SA_SB_EEES9_NS_10bfloat16_tESF_Li256ELb0ELb0ELb0ELb1EEENS1_30DynamicPersistentTileSchedulerILi256ELi128ELb0ELb0ELb1EEEEEEEEEvNT_6ParamsE,@"STO_CUDA_ENTRY STV_DEFAULT"
_ZN7cutlass13device_kernelIN5flash11enable_sm90INS1_16FlashAttnFwdSm90INS1_25CollectiveMainloopFwdSm90ILi2EN4cute5tupleIJNS5_1CILi1EEES8_S8_EEENS6_IJNS7_ILi128EEENS7_ILi224EEESA_EEELi128ENS_12float_e4m3_tEfNS_4arch4Sm90ELb1ELb0ELb1ELb0ELb0ELb0ELb0ELb1ELb1ELb0ELb0ELb0EEENS1_21CollectiveEpilogueFwdINS6_IJSA_SA_SB_EEES9_NS_10bfloat16_tESF_Li256ELb0ELb0ELb0ELb1EEENS1_30DynamicPersistentTileSchedulerILi256ELi128ELb0ELb0ELb1EEEEEEEEEvNT_6ParamsE:
        /* <DEDUP_REMOVED lines=23> */
.L_x_1678:
[----:B------:R-:W-:Y:S05]  /*0170*/  BSYNC B0 ;  /* 0x0000000000007941 */ /* 0x000fea0003800000 */
.L_x_1677:
        /* <DEDUP_REMOVED lines=36> */
.L_x_1679:
        /* <DEDUP_REMOVED lines=22> */
.L_x_1680:
        /* <DEDUP_REMOVED lines=18> */
.L_x_1681:
        /* <DEDUP_REMOVED lines=22> */
.L_x_1682:
        /* <DEDUP_REMOVED lines=22> */
.L_x_1683:
        /* <DEDUP_REMOVED lines=8> */
.L_x_1685:
        /* <DEDUP_REMOVED lines=15> */
[----:B------:R-:W-:Y:S01]  /*0a70*/  VIADD R236, R2, 0xffffff80 ;  /* 0xffffff8002ec7836 */ /* 0x000fe20000000000 */
[----:B------:R-:W1:Y:S04]  /*0a80*/  S2UR UR36, SR_CgaCtaId ;  /* 0x00000000002479c3 */ /* 0x000e680000008800 */
[----:B------:R-:W-:-:S04]  /*0a90*/  SHF.R.S32.HI R3, RZ, 0x1f, R236 ;  /* 0x0000001fff037819 */ /* 0x000fc800000114ec */
[CC--:B------:R-:W-:Y:S01]  /*0aa0*/  LEA.HI R5, R3.reuse, R236.reuse, RZ, 0x7 ;  /* 0x000000ec03057211 */ /* 0x0c0fe200078f38ff */
[----:B------:R-:W3:Y:S01]  /*0ab0*/  S2UR UR6, SR_SWINHI ;  /* 0x00000000000679c3 */ /* 0x000ee20000002f00 */
[----:B------:R-:W-:Y:S02]  /*0ac0*/  LEA.HI R0, R3, R236, RZ, 0x4 ;  /* 0x000000ec03007211 */ /* 0x000fe400078f20ff */
[----:B------:R-:W-:Y:S02]  /*0ad0*/  LOP3.LUT R233, R5, 0xffffff80, RZ, 0xc0, !PT ;  /* 0xffffff8005e97812 */ /* 0x000fe400078ec0ff */
[----:B------:R-:W-:-:S03]  /*0ae0*/  SHF.R.S32.HI R9, RZ, 0x4, R0 ;  /* 0x00000004ff097819 */ /* 0x000fc60000011400 */
[----:B------:R-:W-:Y:S01]  /*0af0*/  IMAD.IADD R233, R236, 0x1, -R233 ;  /* 0x00000001ece97824 */ /* 0x000fe200078e0ae9 */
[C---:B------:R-:W-:Y:S02]  /*0b00*/  LEA.HI R2, R0.reuse, R9, RZ, 0x1 ;  /* 0x0000000900027211 */ /* 0x040fe400078f08ff */
[----:B------:R-:W-:Y:S02]  /*0b10*/  LEA.HI R235, R3, R236, RZ, 0x5 ;  /* 0x000000ec03eb7211 */ /* 0x000fe400078f28ff */
[----:B------:R-:W-:Y:S02]  /*0b20*/  LOP3.LUT R7, R0, 0x3fffff0, RZ, 0xc0, !PT ;  /* 0x03fffff000077812 */ /* 0x000fe400078ec0ff */
[----:B------:R-:W-:Y:S02]  /*0b30*/  SHF.R.S32.HI R4, RZ, 0x1f, R233 ;  /* 0x0000001fff047819 */ /* 0x000fe400000114e9 */
[----:B------:R-:W-:Y:S01]  /*0b40*/  LOP3.LUT R2, R2, 0x1ffffffe, RZ, 0xc0, !PT ;  /* 0x1ffffffe02027812 */ /* 0x000fe200078ec0ff */
[----:B------:R-:W-:Y:S01]  /*0b50*/  IMAD.IADD R0, R236, 0x1, -R7 ;  /* 0x00000001ec007824 */ /* 0x000fe200078e0a07 */
[----:B------:R-:W-:Y:S01]  /*0b60*/  SHF.R.S32.HI R235, RZ, 0x5, R235 ;  /* 0x00000005ffeb7819 */ /* 0x000fe200000114eb */
[----:B------:R-:W-:Y:S01]  /*0b70*/  UMOV UR37, 0x400 ;  /* 0x0000040000257882 */ /* 0x000fe20000000000 */
[----:B------:R-:W-:Y:S01]  /*0b80*/  LEA.HI R6, R4, R233, RZ, 0x2 ;  /* 0x000000e904067211 */ /* 0x000fe200078f10ff */
[----:B-1----:R-:W-:Y:S01]  /*0b90*/  ULEA UR37, UR36, UR37, 0x18 ;  /* 0x0000002524257291 */ /* 0x002fe2000f8ec03f */
[----:B------:R-:W-:Y:S01]  /*0ba0*/  SHF.R.S32.HI R234, RZ, 0x7, R5 ;  /* 0x00000007ffea7819 */ /* 0x000fe20000011405 */
[----:B------:R-:W-:Y:S01]  /*0bb0*/  IMAD.IADD R2, R9, 0x1, -R2 ;  /* 0x0000000109027824 */ /* 0x000fe200078e0a02 */
[----:B------:R-:W-:Y:S01]  /*0bc0*/  SHF.R.S32.HI R8, RZ, 0x2, R6 ;  /* 0x00000002ff087819 */ /* 0x000fe20000011406 */
[----:B------:R-:W-:Y:S01]  /*0bd0*/  IMAD R7, R235, 0x10, R0 ;  /* 0x00000010eb077824 */ /* 0x000fe200078e0200 */
[----:B------:R-:W-:-:S02]  /*0be0*/  SHF.R.S32.HI R11, RZ, 0x1f, R6 ;  /* 0x0000001fff0b7819 */ /* 0x000fc40000011406 */
[----:B------:R-:W-:Y:S01]  /*0bf0*/  LEA.HI R5, R5, R234, RZ, 0x1 ;  /* 0x000000ea05057211 */ /* 0x000fe200078f08ff */
[----:B------:R-:W-:Y:S01]  /*0c00*/  IMAD R2, R7, 0x8, R2 ;  /* 0x0000000807027824 */ /* 0x000fe200078e0202 */
[----:B------:R-:W-:Y:S01]  /*0c10*/  LEA.HI R11, R11, R8, RZ, 0x3 ;  /* 0x000000080b0b7211 */ /* 0x000fe200078f18ff */
[----:B------:R-:W-:Y:S01]  /*0c20*/  UMOV UR4, UR37 ;  /* 0x0000002500047c82 */ /* 0x000fe20008000000 */
[----:B---3--:R-:W-:Y:S01]  /*0c30*/  UMOV UR5, UR6 ;  /* 0x0000000600057c82 */ /* 0x008fe20008000000 */
[----:B------:R-:W-:Y:S01]  /*0c40*/  LOP3.LUT R7, R5, 0x3fffffe, RZ, 0xc0, !PT ;  /* 0x03fffffe05077812 */ /* 0x000fe200078ec0ff */
[----:B------:R-:W-:Y:S01]  /*0c50*/  IMAD.U32 R18, RZ, RZ, UR4 ;  /* 0x00000004ff127e24 */ /* 0x000fe2000f8e00ff */
[----:B------:R-:W-:Y:S01]  /*0c60*/  LOP3.LUT R11, R11, 0xfffffff8, RZ, 0xc0, !PT ;  /* 0xfffffff80b0b7812 */ /* 0x000fe200078ec0ff */
[----:B------:R-:W-:Y:S01]  /*0c70*/  IMAD.U32 R19, RZ, RZ, UR5 ;  /* 0x00000005ff137e24 */ /* 0x000fe2000f8e00ff */
[----:B------:R-:W-:Y:S01]  /*0c80*/  LEA.HI R4, R4, R233, RZ, 0x5 ;  /* 0x000000e904047211 */ /* 0x000fe200078f28ff */
[----:B------:R-:W-:Y:S01]  /*0c90*/  IMAD.SHL.U32 R5, R2, 0x8, RZ ;  /* 0x0000000802057824 */ /* 0x000fe200078e00ff */
[----:B------:R-:W-:Y:S01]  /*0ca0*/  LEA.HI R3, R3, R236, RZ, 0x3 ;  /* 0x000000ec03037211 */ /* 0x000fe200078f18ff */
[----:B------:R-:W-:Y:S01]  /*0cb0*/  IMAD.IADD R11, R8, 0x1, -R11 ;  /* 0x00000001080b7824 */ /* 0x000fe200078e0a0b */
[----:B------:R-:W-:Y:S01]  /*0cc0*/  SHF.R.S32.HI R4, RZ, 0x5, R4 ;  /* 0x00000005ff047819 */ /* 0x000fe20000011404 */
[----:B------:R-:W-:Y:S01]  /*0cd0*/  IMAD.WIDE R18, R5, 0x2, R18 ;  /* 0x0000000205127825 */ /* 0x000fe200078e0212 */
[----:B------:R-:W-:-:S02]  /*0ce0*/  LOP3.LUT R5, R3, 0x1ffffff8, RZ, 0xc0, !PT ;  /* 0x1ffffff803057812 */ /* 0x000fc400078ec0ff */
[----:B------:R-:W-:Y:S01]  /*0cf0*/  LOP3.LUT R6, R6, 0x7ffffffc, RZ, 0xc0, !PT ;  /* 0x7ffffffc06067812 */ /* 0x000fe200078ec0ff */
[----:B------:R-:W-:Y:S02]  /*0d00*/  IMAD R4, R4, 0x10, R11 ;  /* 0x0000001004047824 */ /* 0x000fe400078e020b */
[----:B------:R-:W-:Y:S02]  /*0d10*/  IMAD.IADD R7, R234, 0x1, -R7 ;  /* 0x00000001ea077824 */ /* 0x000fe400078e0a07 */
[----:B------:R-:W-:Y:S01]  /*0d20*/  IMAD.IADD R5, R236, 0x1, -R5 ;  /* 0x00000001ec057824 */ /* 0x000fe200078e0a05 */
[----:B------:R-:W-:Y:S01]  /*0d30*/  SHF.R.S32.HI R230, RZ, 0x3, R3 ;  /* 0x00000003ffe67819 */ /* 0x000fe20000011403 */
[----:B------:R-:W-:Y:S02]  /*0d40*/  IMAD R228, R7, 0x40, R4 ;  /* 0x0000004007e47824 */ /* 0x000fe400078e0204 */
[----:B------:R-:W-:Y:S02]  /*0d50*/  IMAD.MOV.U32 R232, RZ, RZ, RZ ;  /* 0x000000ffffe87224 */ /* 0x000fe400078e00ff */
[----:B------:R-:W-:-:S02]  /*0d60*/  IMAD.MOV.U32 R2, RZ, RZ, RZ ;  /* 0x000000ffff027224 */ /* 0x000fc400078e00ff */
[----:B------:R-:W-:Y:S02]  /*0d70*/  IMAD.SHL.U32 R22, R5, 0x8, RZ ;  /* 0x0000000805167824 */ /* 0x000fe400078e00ff */
[----:B------:R-:W-:Y:S01]  /*0d80*/  IMAD.IADD R17, R233, 0x1, -R6 ;  /* 0x00000001e9117824 */ /* 0x000fe200078e0a06 */
[----:B------:R-:W-:Y:S01]  /*0d90*/  UMOV UR4, UR7 ;  /* 0x0000000700047c82 */ /* 0x000fe20008000000 */
[----:B------:R-:W-:Y:S01]  /*0da0*/  ULDC.64 UR52, c[0x0][0x198] ;  /* 0x0000660000347ab9 */ /* 0x000fe20000000a00 */
[----:B------:R-:W-:Y:S01]  /*0db0*/  UMOV UR48, URZ ;  /* 0x0000003f00307c82 */ /* 0x000fe20008000000 */
[----:B--2---:R-:W-:-:S07]  /*0dc0*/  LOP3.LUT R16, R10, 0x1, RZ, 0xfc, !PT ;  /* 0x000000010a107812 */ /* 0x004fce00078efcff */
.L_x_1735:
        /* <DEDUP_REMOVED lines=20> */
.L_x_1686:
[----:B------:R-:W-:Y:S01]  /*0f10*/  ULDC UR6, c[0x0][0xdc4] ;  /* 0x0003710000067ab9 */ /* 0x000fe20000000800 */
[----:B------:R-:W-:Y:S01]  /*0f20*/  UMOV UR39, UR7 ;  /* 0x0000000700277c82 */ /* 0x000fe20008000000 */
[----:B------:R-:W-:-:S11]  /*0f30*/  UISETP.NE.AND UP0, UPT, UR6, 0x1, UPT ;  /* 0x000000010600788c */ /* 0x000fd6000bf05270 */
[----:B------:R-:W-:Y:S02]  /*0f40*/  @UP0 ULDC.64 UR10, c[0x0][0xdc8] ;  /* 0x00037200000a0ab9 */ /* 0x000fe40000000a00 */
[----:B------:R-:W-:-:S04]  /*0f50*/  UIMAD.WIDE.U32 UR4, UR7, UR10, URZ ;  /* 0x0000000a070472a5 */ /* 0x000fc8000f8e003f */
[----:B------:R-:W-:-:S04]  /*0f60*/  @UP0 USHF.R.U32.HI UR39, URZ, UR11, UR5 ;  /* 0x0000000b3f270299 */ /* 0x000fc80008011605 */
[----:B------:R-:W-:-:S12]  /*0f70*/  UIMAD UR4, UR39, UR6, URZ ;  /* 0x00000006270472a4 */ /* 0x000fd8000f8e023f */
.L_x_1687:
[----:B------:R-:W1:Y:S01]  /*0f80*/  LDC R72, c[0x0][0x2e0] ;  /* 0x0000b800ff487b82 */ /* 0x000e620000000800 */
[----:B------:R-:W-:Y:S01]  /*0f90*/  ULDC.64 UR10, c[0x0][0x3f8] ;  /* 0x0000fe00000a7ab9 */ /* 0x000fe20000000a00 */
[----:B------:R-:W-:Y:S01]  /*0fa0*/  ULDC UR6, c[0x0][0x404] ;  /* 0x0001010000067ab9 */ /* 0x000fe20000000800 */
[----:B------:R-:W-:Y:S01]  /*0fb0*/  UISETP.NE.U32.AND UP0, UPT, UR10, URZ, UPT ;  /* 0x0000003f0a00728c */ /* 0x000fe2000bf05070 */
[----:B------:R-:W-:Y:S01]  /*0fc0*/  IMAD.MOV.U32 R4, RZ, RZ, RZ ;  /* 0x000000ffff047224 */ /* 0x000fe200078e00ff */
[----:B------:R-:W-:Y:S01]  /*0fd0*/  ULOP3.LUT UR5, URZ, UR39, URZ, 0x33, !UPT ;  /* 0x000000273f057292 */ /* 0x000fe2000f8e333f */
[----:B------:R-:W-:Y:S01]  /*0fe0*/  IMAD.MOV.U32 R87, RZ, RZ, RZ ;  /* 0x000000ffff577224 */ /* 0x000fe200078e00ff */
[----:B------:R-:W-:Y:S01]  /*0ff0*/  UISETP.NE.AND.EX UP0, UPT, UR11, URZ, UPT, UP0 ;  /* 0x0000003f0b00728c */ /* 0x000fe2000bf05300 */
[----:B------:R-:W2:Y:S01]  /*1000*/  LDC R0, c[0x0][0x428] ;  /* 0x00010a00ff007b82 */ /* 0x000ea20000000800 */
[----:B------:R-:W-:Y:S01]  /*1010*/  ULDC UR42, c[0x0][0xdac] ;  /* 0x00036b00002a7ab9 */ /* 0x000fe20000000800 */
[----:B------:R-:W-:Y:S01]  /*1020*/  ULDC UR43, c[0x0][0xdb8] ;  /* 0x00036e00002b7ab9 */ /* 0x000fe20000000800 */
[----:B------:R-:W-:Y:S01]  /*1030*/  USEL UR6, UR6, 0x1, UP0 ;  /* 0x0000000106067887 */ /* 0x000fe20008000000 */
[----:B------:R-:W-:Y:S01]  /*1040*/  CS2R R10, SRZ ;  /* 0x00000000000a7805 */ /* 0x000fe2000001ff00 */
[----:B------:R-:W-:Y:S01]  /*1050*/  UIADD3 UR42, UR5, UR42, URZ ;  /* 0x0000002a052a7290 */ /* 0x000fe2000fffe03f */
[----:B------:R-:W-:Y:S01]  /*1060*/  CS2R R12, SRZ ;  /* 0x00000000000c7805 */ /* 0x000fe2000001ff00 */
[----:B------:R-:W-:Y:S01]  /*1070*/  UISETP.NE.AND UP1, UPT, UR43, 0x1, UPT ;  /* 0x000000012b00788c */ /* 0x000fe2000bf25270 */
[----:B------:R-:W3:Y:S01]  /*1080*/  LDC R3, c[0x0][0x288] ;  /* 0x0000a200ff037b82 */ /* 0x000ee20000000800 */
[----:B------:R-:W-:Y:S01]  /*1090*/  USHF.L.U32 UR42, UR42, 0x7, URZ ;  /* 0x000000072a2a7899 */ /* 0x000fe2000800063f */
[----:B------:R-:W-:Y:S01]  /*10a0*/  CS2R R14, SRZ ;  /* 0x00000000000e7805 */ /* 0x000fe2000001ff00 */
[----:B------:R-:W-:Y:S01]  /*10b0*/  UIADD3 UR4, UR7, -UR4, URZ ;  /* 0x8000000407047290 */ /* 0x000fe2000fffe03f */
[----:B------:R-:W-:-:S02]  /*10c0*/  CS2R R20, SRZ ;  /* 0x0000000000147805 */ /* 0x000fc4000001ff00 */
[----:B------:R-:W-:Y:S01]  /*10d0*/  CS2R R24, SRZ ;  /* 0x0000000000187805 */ /* 0x000fe2000001ff00 */
[----:B------:R-:W-:Y:S01]  /*10e0*/  ULDC UR7, c[0x0][0xdc4] ;  /* 0x0003710000077ab9 */ /* 0x000fe20000000800 */
[----:B------:R-:W-:Y:S01]  /*10f0*/  CS2R R28, SRZ ;  /* 0x00000000001c7805 */ /* 0x000fe2000001ff00 */
[----:B-1----:R-:W-:Y:S01]  /*1100*/  IMAD R72, R72, UR6, RZ ;  /* 0x0000000648487c24 */ /* 0x002fe2000f8e02ff */
[----:B------:R-:W-:Y:S01]  /*1110*/  UIMAD UR8, UR8, UR7, UR4 ;  /* 0x00000007080872a4 */ /* 0x000fe2000f8e0204 */
[----:B------:R-:W-:Y:S02]  /*1120*/  CS2R R26, SRZ ;  /* 0x00000000001a7805 */ /* 0x000fe4000001ff00 */
[----:B------:R-:W-:Y:S01]  /*1130*/  CS2R R32, SRZ ;  /* 0x0000000000207805 */ /* 0x000fe2000001ff00 */
[----:B------:R-:W-:Y:S01]  /*1140*/  VIADD R5, R72, 0xdf ;  /* 0x000000df48057836 */ /* 0x000fe20000000000 */
[----:B------:R-:W-:Y:S01]  /*1150*/  @UP1 ULDC UR4, c[0x0][0xdbc] ;  /* 0x00036f0000041ab9 */ /* 0x000fe20000000800 */
[----:B------:R-:W-:Y:S01]  /*1160*/  @UP1 ULDC UR7, c[0x0][0xdc0] ;  /* 0x0003700000071ab9 */ /* 0x000fe20000000800 */
[----:B------:R-:W-:Y:S01]  /*1170*/  UIMAD.WIDE.U32 UR4, UR8, UR4, URZ ;  /* 0x00000004080472a5 */ /* 0x000fe2000f8e003f */
[----:B--2---:R-:W-:Y:S01]  /*1180*/  ISETP.NE.AND P0, PT, R0, 0x1, PT ;  /* 0x000000010000780c */ /* 0x004fe20003f05270 */
[----:B------:R-:W-:Y:S01]  /*1190*/  IMAD.HI R4, R5, -0x6db6db6d, R4 ;  /* 0x9249249305047827 */ /* 0x000fe200078e0204 */
[----:B------:R-:W-:Y:S01]  /*11a0*/  UMOV UR44, UR8 ;  /* 0x00000008002c7c82 */ /* 0x000fe20008000000 */
[----:B------:R-:W-:Y:S01]  /*11b0*/  @UP1 USHF.R.U32.HI UR44, URZ, UR7, UR5 ;  /* 0x000000073f2c1299 */ /* 0x000fe20008011605 */
[----:B------:R-:W-:-:S02]  /*11c0*/  CS2R R30, SRZ ;  /* 0x00000000001e7805 */ /* 0x000fc4000001ff00 */
[----:B------:R-:W-:Y:S02]  /*11d0*/  CS2R R36, SRZ ;  /* 0x0000000000247805 */ /* 0x000fe4000001ff00 */
[----:B------:R-:W-:Y:S01]  /*11e0*/  CS2R R34, SRZ ;  /* 0x0000000000227805 */ /* 0x000fe2000001ff00 */
[----:B------:R-:W-:Y:S01]  /*11f0*/  UIADD3 UR4, -UR44, URZ, URZ ;  /* 0x0000003f2c047290 */ /* 0x000fe2000fffe13f */
[----:B---3--:R-:W-:Y:S02]  /*1200*/  IADD3 R6, R72, 0x15f, -R3 ;  /* 0x0000015f48067810 */ /* 0x008fe40007ffe803 */
[----:B------:R-:W-:Y:S02]  /*1210*/  CS2R R40, SRZ ;  /* 0x0000000000287805 */ /* 0x000fe4000001ff00 */
[----:B------:R-:W-:Y:S01]  /*1220*/  SHF.R.U32.HI R3, RZ, 0x1f, R4 ;  /* 0x0000001fff037819 */ /* 0x000fe20000011604 */
[----:B------:R-:W-:Y:S01]  /*1230*/  UIMAD UR43, UR43, UR4, UR8 ;  /* 0x000000042b2b72a4 */ /* 0x000fe2000f8e0208 */
[----:B------:R-:W-:Y:S01]  /*1240*/  CS2R R38, SRZ ;  /* 0x0000000000267805 */ /* 0x000fe2000001ff00 */
[----:B------:R-:W-:Y:S01]  /*1250*/  VIADD R7, R6, UR42 ;  /* 0x0000002a06077c36 */ /* 0x000fe20008000000 */
[----:B------:R-:W1:Y:S01]  /*1260*/  @P0 LDC R0, c[0x0][0x42c] ;  /* 0x00010b00ff000b82 */ /* 0x000e620000000800 */
[----:B------:R-:W-:Y:S01]  /*1270*/  IMAD.MOV.U32 R6, RZ, RZ, RZ ;  /* 0x000000ffff067224 */ /* 0x000fe200078e00ff */
[----:B------:R-:W-:Y:S01]  /*1280*/  LEA.HI.SX32 R3, R4, R3, 0x19 ;  /* 0x0000000304037211 */ /* 0x000fe200078fcaff */
[----:B------:R-:W-:Y:S01]  /*1290*/  IMAD.U32 R229, RZ, RZ, UR43 ;  /* 0x0000002bffe57e24 */ /* 0x000fe2000f8e00ff */
[----:B------:R-:W-:Y:S01]  /*12a0*/  CS2R R44, SRZ ;  /* 0x00000000002c7805 */ /* 0x000fe2000001ff00 */
[----:B------:R-:W-:Y:S01]  /*12b0*/  IMAD.HI R6, R7, -0x6db6db6d, R6 ;  /* 0x9249249307067827 */ /* 0x000fe200078e0206 */
[----:B------:R-:W-:-:S02]  /*12c0*/  CS2R R42, SRZ ;  /* 0x00000000002a7805 */ /* 0x000fc4000001ff00 */
[----:B------:R-:W-:Y:S01]  /*12d0*/  CS2R R48, SRZ ;  /* 0x0000000000307805 */ /* 0x000fe2000001ff00 */
[----:B------:R-:W2:Y:S01]  /*12e0*/  @P0 LDC R9, c[0x0][0x430] ;  /* 0x00010c00ff090b82 */ /* 0x000ea20000000800 */
[----:B------:R-:W-:Y:S02]  /*12f0*/  CS2R R46, SRZ ;  /* 0x00000000002e7805 */ /* 0x000fe4000001ff00 */
[----:B------:R-:W-:Y:S02]  /*1300*/  SHF.R.U32.HI R5, RZ, 0x1f, R6 ;  /* 0x0000001fff057819 */ /* 0x000fe40000011606 */
[----:B------:R-:W-:Y:S02]  /*1310*/  CS2R R88, SRZ ;  /* 0x0000000000587805 */ /* 0x000fe4000001ff00 */
[----:B------:R-:W-:Y:S02]  /*1320*/  CS2R R52, SRZ ;  /* 0x0000000000347805 */ /* 0x000fe4000001ff00 */
[----:B------:R-:W-:-:S02]  /*1330*/  CS2R R90, SRZ ;  /* 0x00000000005a7805 */ /* 0x000fc4000001ff00 */
[----:B------:R-:W-:Y:S02]  /*1340*/  LEA.HI.SX32 R6, R6, R5, 0x19 ;  /* 0x0000000506067211 */ /* 0x000fe400078fcaff */
[----:B------:R-:W-:Y:S02]  /*1350*/  CS2R R56, SRZ ;  /* 0x0000000000387805 */ /* 0x000fe4000001ff00 */
[----:B------:R-:W-:Y:S02]  /*1360*/  CS2R R92, SRZ ;  /* 0x00000000005c7805 */ /* 0x000fe4000001ff00 */
[----:B------:R-:W-:Y:S02]  /*1370*/  CS2R R60, SRZ ;  /* 0x00000000003c7805 */ /* 0x000fe4000001ff00 */
[----:B------:R-:W-:Y:S01]  /*1380*/  VIMNMX R73, R3, R6, PT ;  /* 0x0000000603497248 */ /* 0x000fe20003fe0100 */
[----:B------:R-:W-:Y:S01]  /*1390*/  IMAD.MOV.U32 R3, RZ, RZ, RZ ;  /* 0x000000ffff037224 */ /* 0x000fe200078e00ff */
[----:B------:R-:W-:-:S02]  /*13a0*/  CS2R R6, SRZ ;  /* 0x0000000000067805 */ /* 0x000fc4000001ff00 */
[----:B------:R-:W-:Y:S02]  /*13b0*/  CS2R R94, SRZ ;  /* 0x00000000005e7805 */ /* 0x000fe4000001ff00 */
[----:B------:R-:W-:Y:S02]  /*13c0*/  ISETP.GE.AND P1, PT, R73, 0x1, PT ;  /* 0x000000014900780c */ /* 0x000fe40003f26270 */
[----:B------:R-:W-:Y:S01]  /*13d0*/  CS2R R64, SRZ ;  /* 0x0000000000407805 */ /* 0x000fe2000001ff00 */
[----:B-1----:R-:W-:Y:S01]  /*13e0*/  @P0 IMAD.HI.U32 R0, R0, UR43, RZ ;  /* 0x0000002b00000c27 */ /* 0x002fe2000f8e00ff */
[----:B------:R-:W-:Y:S02]  /*13f0*/  CS2R R96, SRZ ;  /* 0x0000000000607805 */ /* 0x000fe4000001ff00 */
[----:B------:R-:W-:Y:S02]  /*1400*/  CS2R R68, SRZ ;  /* 0x0000000000447805 */ /* 0x000fe4000001ff00 */
[----:B------:R-:W-:-:S02]  /*1410*/  CS2R R98, SRZ ;  /* 0x0000000000627805 */ /* 0x000fc4000001ff00 */
[----:B------:R-:W-:Y:S01]  /*1420*/  CS2R R76, SRZ ;  /* 0x00000000004c7805 */ /* 0x000fe2000001ff00 */
[----:B------:R-:W-:Y:S01]  /*1430*/  IMAD.MOV.U32 R100, RZ, RZ, RZ ;  /* 0x000000ffff647224 */ /* 0x000fe200078e00ff */
[----:B--2---:R-:W-:Y:S01]  /*1440*/  @P0 SHF.R.U32.HI R229, RZ, R9, R0 ;  /* 0x00000009ffe50219 */ /* 0x004fe20000011600 */
[----:B------:R-:W-:Y:S01]  /*1450*/  IMAD.MOV.U32 R0, RZ, RZ, RZ ;  /* 0x000000ffff007224 */ /* 0x000fe200078e00ff */
[----:B------:R-:W-:Y:S02]  /*1460*/  PLOP3.LUT P0, PT, PT, PT, PT, 0x80, 0x0 ;  /* 0x000000000000781c */ /* 0x000fe40003f0f070 */
[----:B------:R-:W-:Y:S01]  /*1470*/  CS2R R8, SRZ ;  /* 0x0000000000087805 */ /* 0x000fe2000001ff00 */
[----:B------:R-:W-:Y:S10]  /*1480*/  @!P1 BRA `(.L_x_1688) ;  /* 0x000000f800049947 */ /* 0x000ff40003800000 */
[----:B------:R-:W1:Y:S01]  /*1490*/  SHFL.IDX PT, R0, R234, RZ, 0x1f ;  /* 0x00001fffea007589 */ /* 0x000e6200000e0000 */
[----:B------:R-:W-:-:S04]  /*14a0*/  UIADD3 UR5, UR37, 0x1c400, URZ ;  /* 0x0001c40025057890 */ /* 0x000fc8000fffe03f */
[----:B------:R-:W-:-:S06]  /*14b0*/  ULOP3.LUT UP0, URZ, UR5, 0x9f, URZ, 0xc0, !UPT ;  /* 0x0000009f053f7892 */ /* 0x000fcc000f80c03f */
[----:B------:R-:W-:Y:S02]  /*14c0*/  PLOP3.LUT P0, PT, PT, PT, UP0, 0x80, 0x0 ;  /* 0x000000000000781c */ /* 0x000fe40003f0f008 */
        /* <DEDUP_REMOVED lines=24> */
.L_x_1689:
        /* <DEDUP_REMOVED lines=49> */
.L_x_1805:
[----:B------:R-:W-:Y:S05]  /*1960*/  @!P1 BRA `(.L_x_1691) ;  /* 0x0000000000049947 */ /* 0x000fea0003800000 */
[----:B------:R-:W-:Y:S01]  /*1970*/  BPT.TRAP 0x1 ;  /* 0x000000040000795c */ /* 0x000fe20000300000 */
.L_x_1691:
[----:B-1----:R-:W-:Y:S01]  /*1980*/  IMAD.U32 R3, RZ, RZ, UR48 ;  /* 0x00000030ff037e24 */ /* 0x002fe2000f8e00ff */
[----:B------:R-:W-:-:S04]  /*1990*/  SHF.L.U32 R4, R2, 0x1f, RZ ;  /* 0x0000001f02047819 */ /* 0x000fc800000006ff */
[----:B------:R-:W-:-:S04]  /*19a0*/  LEA R3, R3, UR37, 0x3 ;  /* 0x0000002503037c11 */ /* 0x000fc8000f8e18ff */
[----:B------:R1:W2:Y:S01]  /*19b0*/  SYNCS.PHASECHK.TRANS64.TRYWAIT P0, [R3+URZ+0x2e830], R4 ;  /* 0x02e83004030075a7 */ /* 0x0002a2000800017f */
[----:B------:R-:W-:Y:S05]  /*19c0*/  @!P1 BRA `(.L_x_1692) ;  /* 0x0000000000049947 */ /* 0x000fea0003800000 */
[----:B------:R-:W-:Y:S01]  /*19d0*/  BPT.TRAP 0x1 ;  /* 0x000000040000795c */ /* 0x000fe20000300000 */
.L_x_1692:
[----:B--2---:R-:W-:Y:S05]  /*19e0*/  @P0 BRA `(.L_x_1693) ;  /* 0x0000000000080947 */ /* 0x004fea0003800000 */
[----:B------:R-:W2:Y:S02]  /*19f0*/  SYNCS.PHASECHK.TRANS64.TRYWAIT P0, [R3+URZ+0x2e830], R4 ;  /* 0x02e83004030075a7 */ /* 0x000ea4000800017f */
[----:B--2---:R-:W-:Y:S05]  /*1a00*/  @!P0 BRA `(.L_x_1694) ;  /* 0x0000014000a08947 */ /* 0x004fea0003800000 */
.L_x_1693:
[----:B------:R-:W3:Y:S01]  /*1a10*/  S2R R6, SR_TID.X ;  /* 0x0000000000067919 */ /* 0x000ee20000002100 */
[----:B------:R-:W-:Y:S01]  /*1a20*/  UIADD3 UR4, UR37, 0x20400, URZ ;  /* 0x0002040025047890 */ /* 0x000fe2000fffe03f */
[----:B------:R-:W-:-:S03]  /*1a30*/  IMAD.MOV.U32 R87, RZ, RZ, RZ ;  /* 0x000000ffff577224 */ /* 0x000fc600078e00ff */
[----:B------:R-:W-:-:S04]  /*1a40*/  USHF.R.U32.HI UR4, URZ, 0x4, UR4 ;  /* 0x000000043f047899 */ /* 0x000fc80008011604 */
[----:B------:R-:W-:-:S06]  /*1a50*/  ULOP3.LUT UR4, UR4, 0x3fff, URZ, 0xc0, !UPT ;  /* 0x00003fff04047892 */ /* 0x000fcc000f8ec03f */
[----:B------:R-:W-:Y:S01]  /*1a60*/  IMAD.U32 R5, RZ, RZ, UR4 ;  /* 0x00000004ff057e24 */ /* 0x000fe2000f8e00ff */
        /* <DEDUP_REMOVED lines=8> */
[----:B------:R-:W-:Y:S01]  /*1af0*/  UMOV UR5, UR17 ;  /* 0x0000001100057c82 */ /* 0x000fe20008000000 */
[----:B------:R-:W-:Y:S01]  /*1b00*/  UMOV UR7, 0x40000040 ;  /* 0x4000004000077882 */ /* 0x000fe20000000000 */
[----:B------:R-:W-:-:S04]  /*1b10*/  UIADD3 UR11, UR16, 0x2, URZ ;  /* 0x00000002100b7890 */ /* 0x000fc8000fffe03f */
[----:B-12---:R-:W-:Y:S01]  /*1b20*/  @!P0 VIADD R3, R3, 0x2e840 ;  /* 0x0002e84003038836 */ /* 0x006fe20000000000 */
[----:B------:R-:W-:Y:S01]  /*1b30*/  UMOV UR4, UR16 ;  /* 0x0000001000047c82 */ /* 0x000fe20008000000 */
[----:B------:R-:W-:Y:S01]  /*1b40*/  UIADD3 UR14, UR16, 0x6, URZ ;  /* 0x00000006100e7890 */ /* 0x000fe2000fffe03f */
[----:B------:R-:W-:Y:S01]  /*1b50*/  UMOV UR13, 0x40000040 ;  /* 0x40000040000d7882 */ /* 0x000fe20000000000 */
[----:B------:R-:W-:Y:S01]  /*1b60*/  UIMAD UR18, UR48, 0x700, UR18 ;  /* 0x00000700301278a4 */ /* 0x000fe2000f8e0212 */
[----:B------:R-:W-:Y:S01]  /*1b70*/  @!P0 PRMT R3, RZ, 0x654, R3 ;  /* 0x00000654ff038816 */ /* 0x000fe20000000003 */
[----:B------:R-:W-:Y:S02]  /*1b80*/  UMOV UR15, 0x40000040 ;  /* 0x40000040000f7882 */ /* 0x000fe40000000000 */
[----:B------:R-:W-:Y:S02]  /*1b90*/  UIADD3 UR6, UR18, 0x100, URZ ;  /* 0x0000010012067890 */ /* 0x000fe4000fffe03f */
[----:B------:R-:W-:-:S02]  /*1ba0*/  UIADD3 UR8, UR18, 0x200, URZ ;  /* 0x0000020012087890 */ /* 0x000fc4000fffe03f */
[----:B------:R-:W-:Y:S02]  /*1bb0*/  UIADD3 UR9, UR18, 0x300, URZ ;  /* 0x0000030012097890 */ /* 0x000fe4000fffe03f */
[----:B------:R-:W-:Y:S01]  /*1bc0*/  QGMMA.64x32x32.F32.E4M3.E4M3 R136, gdesc[UR16], RZ, !UPT, gsb0 ;  /* 0x00600000108879f3 */ /* 0x000fe2000c0008ff */
[----:B------:R-:W-:Y:S02]  /*1bd0*/  UIADD3 UR10, UR18, 0x400, URZ ;  /* 0x00000400120a7890 */ /* 0x000fe4000fffe03f */
[----:B------:R-:W-:Y:S02]  /*1be0*/  UIADD3 UR12, UR18, 0x404, URZ ;  /* 0x00000404120c7890 */ /* 0x000fe4000fffe03f */
[----:B------:R-:W-:Y:S01]  /*1bf0*/  UIADD3 UR19, UR18, 0x6, URZ ;  /* 0x0000000612137890 */ /* 0x000fe2000fffe03f */
[----:B------:R-:W-:Y:S02]  /*1c00*/  WARPGROUP.DEPBAR.LE gsb0, 0x0 ;  /* 0x00008000000079c5 */ /* 0x000fe40000010000 */
[----:B------:R-:W-:-:S06]  /*1c10*/  WARPGROUP.ARRIVE ;  /* 0x00000000000079c5 */ /* 0x000fcc0000000000 */
[----:B------:R-:W-:Y:S01]  /*1c20*/  QGMMA.64x32x32.F32.E4M3.E4M3 R120, gdesc[UR4], RZ, !UPT, gsb0 ;  /* 0x00600000047879f3 */ /* 0x000fe2000c0008ff */
[----:B------:R-:W-:Y:S01]  /*1c30*/  UMOV UR4, UR16 ;  /* 0x0000001000047c82 */ /* 0x000fe20008000000 */
[----:B------:R-:W-:Y:S01]  /*1c40*/  UMOV UR5, UR17 ;  /* 0x0000001100057c82 */ /* 0x000fe20008000000 */
[----:B------:R-:W-:Y:S01]  /*1c50*/  UMOV UR6, UR8 ;  /* 0x0000000800067c82 */ /* 0x000fe20008000000 */
[----:B------:R-:W-:Y:S01]  /*1c60*/  UMOV UR7, 0x40000040 ;  /* 0x4000004000077882 */ /* 0x000fe20000000000 */
        /* <DEDUP_REMOVED lines=112> */
[----:B------:R-:W-:Y:S01]  /*2370*/  ULDC UR6, c[0x0][0x988] ;  /* 0x0002620000067ab9 */ /* 0x000fe20000000800 */
        /* <DEDUP_REMOVED lines=63> */
[----:B------:R-:W-:-:S03]  /*2770*/  FMUL.FTZ R76, R0, R135 ;  /* 0x00000087004c7220 */ /* 0x000fc60000410000 */
        /* <DEDUP_REMOVED lines=38> */
[----:B------:R-:W1:Y:S01]  /*29e0*/  LDC R93, c[0x0][0x288] ;  /* 0x0000a200ff5d7b82 */ /* 0x000e620000000800 */
[C---:B------:R-:W-:Y:S01]  /*29f0*/  FMUL.FTZ R91, R0.reuse, R95 ;  /* 0x0000005f005b7220 */ /* 0x040fe20000410000 */
[C---:B------:R-:W-:Y:S01]  /*2a00*/  FMUL.FTZ R95, R0.reuse, R102 ;  /* 0x00000066005f7220 */ /* 0x040fe20000410000 */
[----:B------:R-:W-:Y:S01]  /*2a10*/  QGMMA.64x32x32.F32.E4M3.E4M3 R56, gdesc[UR12], R56, gsb0 ;  /* 0x006000000c3879f3 */ /* 0x000fe20008000838 */
[C---:B------:R-:W-:Y:S01]  /*2a20*/  FMUL.FTZ R114, R0.reuse, R96 ;  /* 0x0000006000727220 */ /* 0x040fe20000410000 */
[C---:B------:R-:W-:Y:S01]  /*2a30*/  FMUL.FTZ R96, R0.reuse, R103 ;  /* 0x0000006700607220 */ /* 0x040fe20000410000 */
[C---:B------:R-:W-:Y:S01]  /*2a40*/  FMUL.FTZ R85, R0.reuse, R90 ;  /* 0x0000005a00557220 */ /* 0x040fe20000410000 */
[C---:B------:R-:W-:Y:S01]  /*2a50*/  FMUL.FTZ R90, R0.reuse, R94 ;  /* 0x0000005e005a7220 */ /* 0x040fe20000410000 */
[C---:B------:R-:W-:Y:S01]  /*2a60*/  FMUL.FTZ R115, R0.reuse, R97 ;  /* 0x0000006100737220 */ /* 0x040fe20000410000 */
[----:B------:R-:W-:Y:S01]  /*2a70*/  FMUL.FTZ R94, R0, R99 ;  /* 0x00000063005e7220 */ /* 0x000fe20000410000 */
[----:B------:R-:W-:-:S02]  /*2a80*/  VIADD R99, R228, UR42 ;  /* 0x0000002ae4637c36 */ /* 0x000fc40008000000 */
[C---:B------:R-:W-:Y:S01]  /*2a90*/  FMUL.FTZ R144, R0.reuse, R88 ;  /* 0x0000005800907220 */ /* 0x040fe20000410000 */
[C---:B------:R-:W-:Y:S01]  /*2aa0*/  FMUL.FTZ R112, R0.reuse, R92 ;  /* 0x0000005c00707220 */ /* 0x040fe20000410000 */
[C---:B------:R-:W-:Y:S01]  /*2ab0*/  FMUL.FTZ R92, R0.reuse, R98 ;  /* 0x00000062005c7220 */ /* 0x040fe20000410000 */
[----:B------:R-:W-:Y:S01]  /*2ac0*/  UIADD3 UR14, UR18, 0x506, URZ ;  /* 0x00000506120e7890 */ /* 0x000fe2000fffe03f */
[C---:B------:R-:W-:Y:S01]  /*2ad0*/  FMUL.FTZ R98, R0.reuse, R101 ;  /* 0x0000006500627220 */ /* 0x040fe20000410000 */
[----:B------:R-:W-:Y:S01]  /*2ae0*/  UMOV UR15, 0x40000040 ;  /* 0x40000040000f7882 */ /* 0x000fe20000000000 */
[----:B------:R-:W5:Y:S01]  /*2af0*/  MUFU.TANH R111, R111 ;  /* 0x0000006f006f7308 */ /* 0x000f620000002400 */
[C---:B------:R-:W-:Y:S01]  /*2b00*/  FMUL.FTZ R89, R0.reuse, R89 ;  /* 0x0000005900597220 */ /* 0x040fe20000410000 */
[----:B------:R-:W-:-:S06]  /*2b10*/  FMUL.FTZ R100, R0, R100 ;  /* 0x0000006400647220 */ /* 0x000fcc0000410000 */
[----:B------:R-:W5:Y:S08]  /*2b20*/  MUFU.TANH R110, R110 ;  /* 0x0000006e006e7308 */ /* 0x000f700000002400 */
[----:B------:R-:W5:Y:S08]  /*2b30*/  MUFU.TANH R144, R144 ;  /* 0x0000009000907308 */ /* 0x000f700000002400 */
[----:B------:R-:W5:Y:S08]  /*2b40*/  MUFU.TANH R89, R89 ;  /* 0x0000005900597308 */ /* 0x000f700000002400 */
[----:B------:R-:W5:Y:S08]  /*2b50*/  MUFU.TANH R112, R112 ;  /* 0x0000007000707308 */ /* 0x000f700000002400 */
[----:B------:R-:W5:Y:S01]  /*2b60*/  MUFU.TANH R113, R113 ;  /* 0x0000007100717308 */ /* 0x000f620000002400 */
[----:B------:R-:W-:-:S02]  /*2b70*/  WARPGROUP.DEPBAR.LE gsb0, 0x0 ;  /* 0x00008000000079c5 */ /* 0x000fc40000010000 */
[C---:B------:R-:W-:Y:S01]  /*2b80*/  FMUL.FTZ R102, R0.reuse, R56 ;  /* 0x0000003800667220 */ /* 0x040fe20000410000 */
[C---:B------:R-:W-:Y:S01]  /*2b90*/  FMUL.FTZ R56, R0.reuse, R58 ;  /* 0x0000003a00387220 */ /* 0x040fe20000410000 */
[----:B------:R-:W-:Y:S02]  /*2ba0*/  IMAD R58, R73, -0xe0, R72 ;  /* 0xffffff20493a7824 */ /* 0x000fe400078e0248 */
[C---:B------:R-:W-:Y:S01]  /*2bb0*/  FMUL.FTZ R103, R0.reuse, R60 ;  /* 0x0000003c00677220 */ /* 0x040fe20000410000 */
[C---:B------:R-:W-:Y:S01]  /*2bc0*/  FMUL.FTZ R116, R0.reuse, R61 ;  /* 0x0000003d00747220 */ /* 0x040fe20000410000 */
[----:B------:R-:W-:Y:S01]  /*2bd0*/  FMUL.FTZ R101, R0, R57 ;  /* 0x0000003900657220 */ /* 0x000fe20000410000 */
[----:B------:R-:W-:Y:S01]  /*2be0*/  VIADD R60, R58, 0xe0 ;  /* 0x000000e03a3c7836 */ /* 0x000fe20000000000 */
[----:B-1----:R-:W-:Y:S01]  /*2bf0*/  IADD3 R128, -R93, 0xe1, R58 ;  /* 0x000000e15d807810 */ /* 0x002fe20007ffe13a */
[----:B------:R-:W-:Y:S01]  /*2c00*/  FMUL.FTZ R57, R0, R59 ;  /* 0x0000003b00397220 */ /* 0x000fe20000410000 */
[----:B------:R-:W-:Y:S01]  /*2c10*/  WARPGROUP.ARRIVE ;  /* 0x00000000000079c5 */ /* 0x000fe20000000000 */
[----:B------:R-:W-:-:S02]  /*2c20*/  IMAD R97, R17, -0x2, R60 ;  /* 0xfffffffe11617824 */ /* 0x000fc400078e023c */
[C---:B------:R-:W-:Y:S01]  /*2c30*/  FMUL.FTZ R59, R0.reuse, R63 ;  /* 0x0000003f003b7220 */ /* 0x040fe20000410000 */
[----:B------:R-:W-:Y:S01]  /*2c40*/  IMAD R128, R17, -0x2, R128 ;  /* 0xfffffffe11807824 */ /* 0x000fe200078e0280 */
[----:B------:R-:W1:Y:S01]  /*2c50*/  MUFU.TANH R114, R114 ;  /* 0x0000007200727308 */ /* 0x000e620000002400 */
[C---:B------:R-:W-:Y:S01]  /*2c60*/  FMUL.FTZ R117, R0.reuse, R64 ;  /* 0x0000004000757220 */ /* 0x040fe20000410000 */
[----:B------:R-:W-:Y:S01]  /*2c70*/  QGMMA.64x32x32.F32.E4M3.E4M3 R40, gdesc[UR12], R40, gsb0 ;  /* 0x006000000c2879f3 */ /* 0x000fe20008000828 */
[----:B------:R-:W-:Y:S01]  /*2c80*/  UIADD3 UR14, UR18, 0x606, URZ ;  /* 0x00000606120e7890 */ /* 0x000fe2000fffe03f */
[----:B------:R-:W-:Y:S01]  /*2c90*/  VIADDMNMX R88, R99, R128, R97, PT ;  /* 0x0000008063587246 */ /* 0x000fe20003800161 */
[----:B------:R-:W-:Y:S01]  /*2ca0*/  UMOV UR15, 0x40000040 ;  /* 0x40000040000f7882 */ /* 0x000fe20000000000 */
[C---:B------:R-:W-:Y:S01]  /*2cb0*/  FMUL.FTZ R58, R0.reuse, R62 ;  /* 0x0000003e003a7220 */ /* 0x040fe20000410000 */
[----:B------:R-:W-:Y:S01]  /*2cc0*/  FMUL.FTZ R65, R0, R65 ;  /* 0x0000004100417220 */ /* 0x000fe20000410000 */
[C---:B------:R-:W-:Y:S01]  /*2cd0*/  ISETP.GT.AND P2, PT, R88.reuse, RZ, PT ;  /* 0x000000ff5800720c */ /* 0x040fe20003f44270 */
[----:B------:R-:W1:Y:S01]  /*2ce0*/  MUFU.TANH R115, R115 ;  /* 0x0000007300737308 */ /* 0x000e620000002400 */
[----:B------:R-:W-:Y:S01]  /*2cf0*/  ISETP.GT.AND P6, PT, R88, 0x1, PT ;  /* 0x000000015800780c */ /* 0x000fe20003fc4270 */
[----:B------:R-:W-:Y:S01]  /*2d00*/  FMUL.FTZ R62, R0, R70 ;  /* 0x00000046003e7220 */ /* 0x000fe20000410000 */
[----:B------:R-:W-:Y:S01]  /*2d10*/  ISETP.GT.AND P5, PT, R88, 0x8, PT ;  /* 0x000000085800780c */ /* 0x000fe20003fa4270 */
[----:B------:R-:W-:Y:S01]  /*2d20*/  FMUL.FTZ R68, R0, R68 ;  /* 0x0000004400447220 */ /* 0x000fe20000410000 */
[----:B------:R-:W-:Y:S01]  /*2d30*/  FSEL R152, R152, -INF , P2 ;  /* 0xff80000098987808 */ /* 0x000fe20001000000 */
[----:B------:R-:W-:Y:S01]  /*2d40*/  FMUL.FTZ R69, R0, R69 ;  /* 0x0000004500457220 */ /* 0x000fe20000410000 */
[----:B--2---:R-:W-:Y:S01]  /*2d50*/  FSEL R132, R136, -INF , P6 ;  /* 0xff80000088847808 */ /* 0x004fe20003000000 */
[----:B------:R-:W2:Y:S01]  /*2d60*/  MUFU.TANH R100, R100 ;  /* 0x0000006400647308 */ /* 0x000ea20000002400 */
[----:B------:R-:W-:Y:S01]  /*2d70*/  ISETP.GT.AND P4, PT, R88, 0x9, PT ;  /* 0x000000095800780c */ /* 0x000fe20003f84270 */
[----:B------:R-:W-:Y:S01]  /*2d80*/  FMUL.FTZ R60, R0, R66 ;  /* 0x00000042003c7220 */ /* 0x000fe20000410000 */
[----:B---3--:R-:W-:-:S02]  /*2d90*/  FSEL R130, R137, -INF , P5 ;  /* 0xff80000089827808 */ /* 0x008fc40002800000 */
[----:B------:R-:W-:Y:S02]  /*2da0*/  FMNMX.FTZ R61, R152, R132, !PT ;  /* 0x00000084983d7209 */ /* 0x000fe40007810000 */
[----:B------:R-:W-:Y:S01]  /*2db0*/  ISETP.GT.AND P3, PT, R88, 0x10, PT ;  /* 0x000000105800780c */ /* 0x000fe20003f64270 */
[----:B------:R-:W3:Y:S01]  /*2dc0*/  MUFU.TANH R98, R98 ;  /* 0x0000006200627308 */ /* 0x000ee20000002400 */
[----:B----4-:R-:W-:Y:S02]  /*2dd0*/  FSEL R134, R138, -INF , P4 ;  /* 0xff8000008a867808 */ /* 0x010fe40002000000 */
[----:B------:R-:W-:Y:S01]  /*2de0*/  FMNMX.FTZ R63, R130, R61, !PT ;  /* 0x0000003d823f7209 */ /* 0x000fe20007810000 */
[----:B------:R-:W-:Y:S01]  /*2df0*/  FMUL.FTZ R61, R0, R67 ;  /* 0x00000043003d7220 */ /* 0x000fe20000410000 */
[----:B------:R-:W-:Y:S02]  /*2e00*/  ISETP.GT.AND P2, PT, R88, 0x11, PT ;  /* 0x000000115800780c */ /* 0x000fe40003f44270 */
[----:B-----5:R-:W-:Y:S01]  /*2e10*/  FSEL R146, R140, -INF , P3 ;  /* 0xff8000008c927808 */ /* 0x020fe20001800000 */
[----:B------:R-:W4:Y:S01]  /*2e20*/  MUFU.TANH R102, R102 ;  /* 0x0000006600667308 */ /* 0x000f220000002400 */
[----:B------:R-:W-:-:S02]  /*2e30*/  FMNMX.FTZ R63, R134, R63, !PT ;  /* 0x0000003f863f7209 */ /* 0x000fc40007810000 */
[----:B------:R-:W-:Y:S02]  /*2e40*/  ISETP.GT.AND P6, PT, R88, 0x18, PT ;  /* 0x000000185800780c */ /* 0x000fe40003fc4270 */
[----:B------:R-:W-:Y:S02]  /*2e50*/  FSEL R150, R139, -INF , P2 ;  /* 0xff8000008b967808 */ /* 0x000fe40001000000 */
[----:B------:R-:W-:Y:S01]  /*2e60*/  FMNMX.FTZ R67, R146, R63, !PT ;  /* 0x0000003f92437209 */ /* 0x000fe20007810000 */
[----:B------:R-:W-:Y:S01]  /*2e70*/  FMUL.FTZ R63, R0, R71 ;  /* 0x00000047003f7220 */ /* 0x000fe20000410000 */
[----:B------:R-:W-:Y:S01]  /*2e80*/  ISETP.GT.AND P2, PT, R88, 0x19, PT ;  /* 0x000000195800780c */ /* 0x000fe20003f44270 */
[----:B------:R-:W5:Y:S01]  /*2e90*/  MUFU.TANH R101, R101 ;  /* 0x0000006500657308 */ /* 0x000f620000002400 */
[----:B------:R-:W-:Y:S02]  /*2ea0*/  FSEL R166, R142, -INF , P6 ;  /* 0xff8000008ea67808 */ /* 0x000fe40003000000 */
[----:B------:R-:W-:-:S02]  /*2eb0*/  FMNMX.FTZ R67, R150, R67, !PT ;  /* 0x0000004396437209 */ /* 0x000fc40007810000 */
[----:B------:R-:W-:Y:S02]  /*2ec0*/  ISETP.GT.AND P3, PT, R88, 0x20, PT ;  /* 0x000000205800780c */ /* 0x000fe40003f64270 */
[----:B------:R-:W-:Y:S01]  /*2ed0*/  FSEL R170, R141, -INF , P2 ;  /* 0xff8000008daa7808 */ /* 0x000fe20001000000 */
[----:B------:R-:W5:Y:S01]  /*2ee0*/  MUFU.TANH R103, R103 ;  /* 0x0000006700677308 */ /* 0x000f620000002400 */
[----:B------:R-:W-:Y:S02]  /*2ef0*/  FMNMX.FTZ R67, R166, R67, !PT ;  /* 0x00000043a6437209 */ /* 0x000fe40007810000 */
[----:B------:R-:W-:Y:S02]  /*2f00*/  ISETP.GT.AND P2, PT, R88, 0x21, PT ;  /* 0x000000215800780c */ /* 0x000fe40003f44270 */
[----:B------:R-:W-:Y:S02]  /*2f10*/  FSEL R174, R120, -INF , P3 ;  /* 0xff80000078ae7808 */ /* 0x000fe40001800000 */
[----:B------:R-:W-:Y:S01]  /*2f20*/  FMNMX.FTZ R71, R170, R67, !PT ;  /* 0x00000043aa477209 */ /* 0x000fe20007810000 */
[----:B------:R-:W5:Y:S01]  /*2f30*/  MUFU.TANH R116, R116 ;  /* 0x0000007400747308 */ /* 0x000f620000002400 */
[----:B------:R-:W-:-:S02]  /*2f40*/  ISETP.GT.AND P3, PT, R88, 0x28, PT ;  /* 0x000000285800780c */ /* 0x000fc40003f64270 */
[----:B------:R-:W-:Y:S01]  /*2f50*/  FSEL R178, R121, -INF , P2 ;  /* 0xff80000079b27808 */ /* 0x000fe20001000000 */
[----:B------:R-:W-:Y:S02]  /*2f60*/  WARPGROUP.DEPBAR.LE gsb0, 0x0 ;  /* 0x00008000000079c5 */ /* 0x000fe40000010000 */
[----:B------:R-:W-:Y:S01]  /*2f70*/  FMNMX.FTZ R71, R174, R71, !PT ;  /* 0x00000047ae477209 */ /* 0x000fe20007810000 */
[----:B------:R-:W-:Y:S01]  /*2f80*/  WARPGROUP.ARRIVE ;  /* 0x00000000000079c5 */ /* 0x000fe20000000000 */
[----:B------:R-:W-:Y:S01]  /*2f90*/  ISETP.GT.AND P2, PT, R88, 0x29, PT ;  /* 0x000000295800780c */ /* 0x000fe20003f44270 */
[----:B------:R-:W-:Y:S01]  /*2fa0*/  FMUL.FTZ R40, R0, R40 ;  /* 0x0000002800287220 */ /* 0x000fe20000410000 */
[----:B------:R-:W-:Y:S01]  /*2fb0*/  FSEL R176, R122, -INF , P3 ;  /* 0xff8000007ab07808 */ /* 0x000fe20001800000 */
[----:B------:R-:W-:Y:S01]  /*2fc0*/  FMUL.FTZ R44, R0, R44 ;  /* 0x0000002c002c7220 */ /* 0x000fe20000410000 */
[----:B------:R-:W-:Y:S01]  /*2fd0*/  FMNMX.FTZ R71, R178, R71, !PT ;  /* 0x00000047b2477209 */ /* 0x000fe20007810000 */
[----:B------:R-:W-:Y:S01]  /*2fe0*/  QGMMA.64x32x32.F32.E4M3.E4M3 R24, gdesc[UR12], R24, gsb0 ;  /* 0x006000000c1879f3 */ /* 0x000fe20008000818 */
[----:B------:R-:W-:Y:S01]  /*2ff0*/  ISETP.GT.AND P3, PT, R88, 0x30, PT ;  /* 0x000000305800780c */ /* 0x000fe20003f64270 */
[----:B------:R-:W-:Y:S01]  /*3000*/  FMUL.FTZ R41, R0, R41 ;  /* 0x0000002900297220 */ /* 0x000fe20000410000 */
[----:B------:R-:W-:Y:S01]  /*3010*/  FSEL R180, R123, -INF , P2 ;  /* 0xff8000007bb47808 */ /* 0x000fe20001000000 */
[----:B------:R-:W5:Y:S01]  /*3020*/  MUFU.TANH R117, R117 ;  /* 0x0000007500757308 */ /* 0x000f620000002400 */
[----:B------:R-:W-:Y:S01]  /*3030*/  FMNMX.FTZ R71, R176, R71, !PT ;  /* 0x00000047b0477209 */ /* 0x000fe20007810000 */
[----:B------:R-:W-:Y:S01]  /*3040*/  FMUL.FTZ R70, R0, R52 ;  /* 0x0000003400467220 */ /* 0x000fe20000410000 */
[----:B------:R-:W-:Y:S01]  /*3050*/  ISETP.GT.AND P2, PT, R88, 0x31, PT ;  /* 0x000000315800780c */ /* 0x000fe20003f44270 */
[C---:B------:R-:W-:Y:S01]  /*3060*/  FMUL.FTZ R45, R0.reuse, R45 ;  /* 0x0000002d002d7220 */ /* 0x040fe20000410000 */
[----:B------:R-:W-:Y:S01]  /*3070*/  FSEL R184, R125, -INF , P3 ;  /* 0xff8000007db87808 */ /* 0x000fe20001800000 */
[----:B------:R-:W-:Y:S01]  /*3080*/  FMUL.FTZ R49, R0, R49 ;  /* 0x0000003100317220 */ /* 0x000fe20000410000 */
[----:B------:R-:W-:Y:S01]  /*3090*/  FMNMX.FTZ R71, R180, R71, !PT ;  /* 0x00000047b4477209 */ /* 0x000fe20007810000 */
[----:B------:R-:W5:Y:S01]  /*30a0*/  MUFU.TANH R65, R65 ;  /* 0x0000004100417308 */ /* 0x000f620000002400 */
[----:B------:R-:W-:Y:S01]  /*30b0*/  ISETP.GT.AND P3, PT, R88, 0x38, PT ;  /* 0x000000385800780c */ /* 0x000fe20003f64270 */
[----:B------:R-:W-:Y:S01]  /*30c0*/  FMUL.FTZ R53, R0, R53 ;  /* 0x0000003500357220 */ /* 0x000fe20000410000 */
[----:B------:R-:W-:-:S02]  /*30d0*/  FSEL R186, R124, -INF , P2 ;  /* 0xff8000007cba7808 */ /* 0x000fc40001000000 */
[----:B------:R-:W-:Y:S02]  /*30e0*/  FMNMX.FTZ R71, R184, R71, !PT ;  /* 0x00000047b8477209 */ /* 0x000fe40007810000 */
[----:B------:R-:W-:Y:S01]  /*30f0*/  ISETP.GT.AND P2, PT, R88, 0x39, PT ;  /* 0x000000395800780c */ /* 0x000fe20003f44270 */
[----:B------:R-:W5:Y:S01]  /*3100*/  MUFU.TANH R67, R68 ;  /* 0x0000004400437308 */ /* 0x000f620000002400 */
[----:B------:R-:W-:Y:S02]  /*3110*/  FSEL R182, R127, -INF , P3 ;  /* 0xff8000007fb67808 */ /* 0x000fe40001800000 */
[----:B------:R-:W-:Y:S02]  /*3120*/  FMNMX.FTZ R71, R186, R71, !PT ;  /* 0x00000047ba477209 */ /* 0x000fe40007810000 */
[----:B------:R-:W-:Y:S02]  /*3130*/  ISETP.GT.AND P4, PT, R88, 0x40, PT ;  /* 0x000000405800780c */ /* 0x000fe40003f84270 */
[----:B------:R-:W-:Y:S01]  /*3140*/  FSEL R172, R126, -INF , P2 ;  /* 0xff8000007eac7808 */ /* 0x000fe20001000000 */
[----:B------:R-:W5:Y:S01]  /*3150*/  MUFU.TANH R69, R69 ;  /* 0x0000004500457308 */ /* 0x000f620000002400 */
[----:B------:R-:W-:-:S02]  /*3160*/  FMNMX.FTZ R71, R182, R71, !PT ;  /* 0x00000047b6477209 */ /* 0x000fc40007810000 */
[----:B------:R-:W-:Y:S02]  /*3170*/  ISETP.GT.AND P3, PT, R88, 0x41, PT ;  /* 0x000000415800780c */ /* 0x000fe40003f64270 */
[----:B------:R-:W-:Y:S02]  /*3180*/  FSEL R168, R104, -INF , P4 ;  /* 0xff80000068a87808 */ /* 0x000fe40002000000 */
[----:B------:R-:W-:Y:S01]  /*3190*/  FMNMX.FTZ R119, R172, R71, !PT ;  /* 0x00000047ac777209 */ /* 0x000fe20007810000 */
[----:B------:R1:W-:Y:S01]  /*31a0*/  MUFU.TANH R104, R41 ;  /* 0x0000002900687308 */ /* 0x0003e20000002400 */
[----:B------:R-:W-:Y:S02]  /*31b0*/  ISETP.GT.AND P2, PT, R88, 0x48, PT ;  /* 0x000000485800780c */ /* 0x000fe40003f44270 */
[----:B------:R-:W-:Y:S01]  /*31c0*/  FSEL R164, R105, -INF , P3 ;  /* 0xff80000069a47808 */ /* 0x000fe20001800000 */
[----:B------:R-:W-:Y:S01]  /*31d0*/  FMUL.FTZ R105, R0, R51 ;  /* 0x0000003300697220 */ /* 0x000fe20000410000 */
[----:B------:R-:W-:-:S02]  /*31e0*/  FMNMX.FTZ R119, R168, R119, !PT ;  /* 0x00000077a8777209 */ /* 0x000fc40007810000 */
[----:B------:R-:W-:Y:S01]  /*31f0*/  ISETP.GT.AND P4, PT, R88, 0x49, PT ;  /* 0x000000495800780c */ /* 0x000fe20003f84270 */
[----:B------:R2:W5:Y:S01]  /*3200*/  MUFU.TANH R71, R40 ;  /* 0x0000002800477308 */ /* 0x0005620000002400 */
[----:B------:R-:W-:Y:S01]  /*3210*/  FSEL R162, R106, -INF , P2 ;  /* 0xff8000006aa27808 */ /* 0x000fe20001000000 */
[----:B-1----:R-:W-:Y:S01]  /*3220*/  FMUL.FTZ R41, R0, R43 ;  /* 0x0000002b00297220 */ /* 0x002fe20000410000 */
[----:B------:R-:W-:Y:S01]  /*3230*/  FMNMX.FTZ R119, R164, R119, !PT ;  /* 0x00000077a4777209 */ /* 0x000fe20007810000 */
[----:B------:R-:W-:Y:S01]  /*3240*/  FMUL.FTZ R43, R0, R48 ;  /* 0x00000030002b7220 */ /* 0x000fe20000410000 */
[----:B------:R-:W-:Y:S02]  /*3250*/  ISETP.GT.AND P3, PT, R88, 0x50, PT ;  /* 0x000000505800780c */ /* 0x000fe40003f64270 */
[----:B------:R-:W-:Y:S01]  /*3260*/  FSEL R160, R107, -INF , P4 ;  /* 0xff8000006ba07808 */ /* 0x000fe20002000000 */
[----:B------:R1:W5:Y:S01]  /*3270*/  MUFU.TANH R106, R44 ;  /* 0x0000002c006a7308 */ /* 0x0003620000002400 */
[----:B------:R-:W-:Y:S01]  /*3280*/  FMNMX.FTZ R119, R162, R119, !PT ;  /* 0x00000077a2777209 */ /* 0x000fe20007810000 */
[----:B--2---:R-:W-:Y:S01]  /*3290*/  FMUL.FTZ R40, R0, R42 ;  /* 0x0000002a00287220 */ /* 0x004fe20000410000 */
[----:B------:R-:W-:-:S02]  /*32a0*/  ISETP.GT.AND P2, PT, R88, 0x51, PT ;  /* 0x000000515800780c */ /* 0x000fc40003f44270 */
[----:B------:R-:W-:Y:S02]  /*32b0*/  FSEL R158, R108, -INF , P3 ;  /* 0xff8000006c9e7808 */ /* 0x000fe40001800000 */
[----:B------:R-:W-:Y:S01]  /*32c0*/  FMNMX.FTZ R119, R160, R119, !PT ;  /* 0x00000077a0777209 */ /* 0x000fe20007810000 */
[----:B------:R-:W-:Y:S02]  /*32d0*/  WARPGROUP.DEPBAR.LE gsb0, 0x0 ;  /* 0x00008000000079c5 */ /* 0x000fe40000010000 */
[----:B------:R-:W-:Y:S01]  /*32e0*/  ISETP.GT.AND P4, PT, R88, 0x58, PT ;  /* 0x000000585800780c */ /* 0x000fe20003f84270 */
[----:B------:R-:W2:Y:S01]  /*32f0*/  MUFU.TANH R45, R45 ;  /* 0x0000002d002d7308 */ /* 0x000ea20000002400 */
[----:B------:R-:W-:Y:S01]  /*3300*/  FSEL R156, R109, -INF , P2 ;  /* 0xff8000006d9c7808 */ /* 0x000fe20001000000 */
[----:B------:R-:W-:Y:S01]  /*3310*/  FMUL.FTZ R25, R0, R25 ;  /* 0x0000001900197220 */ /* 0x000fe20000410000 */
[----:B------:R-:W-:Y:S01]  /*3320*/  FMNMX.FTZ R119, R158, R119, !PT ;  /* 0x000000779e777209 */ /* 0x000fe20007810000 */
[----:B------:R-:W-:Y:S01]  /*3330*/  FMUL.FTZ R29, R0, R29 ;  /* 0x0000001d001d7220 */ /* 0x000fe20000410000 */
[----:B------:R-:W-:Y:S01]  /*3340*/  ISETP.GT.AND P2, PT, R88, 0x59, PT ;  /* 0x000000595800780c */ /* 0x000fe20003f44270 */
[----:B------:R-:W-:Y:S01]  /*3350*/  FMUL.FTZ R33, R0, R33 ;  /* 0x0000002100217220 */ /* 0x000fe20000410000 */
[----:B------:R-:W-:Y:S01]  /*3360*/  FSEL R154, R111, -INF , P4 ;  /* 0xff8000006f9a7808 */ /* 0x000fe20002000000 */
[----:B------:R-:W2:Y:S01]  /*3370*/  MUFU.TANH R43, R43 ;  /* 0x0000002b002b7308 */ /* 0x000ea20000002400 */
[----:B------:R-:W-:Y:S01]  /*3380*/  FMNMX.FTZ R119, R156, R119, !PT ;  /* 0x000000779c777209 */ /* 0x000fe20007810000 */
[----:B------:R-:W-:Y:S01]  /*3390*/  FMUL.FTZ R37, R0, R37 ;  /* 0x0000002500257220 */ /* 0x000fe20000410000 */
[----:B------:R-:W-:Y:S01]  /*33a0*/  ISETP.GT.AND P3, PT, R88, 0x60, PT ;  /* 0x000000605800780c */ /* 0x000fe20003f64270 */
[----:B------:R-:W-:Y:S01]  /*33b0*/  FMUL.FTZ R111, R0, R27 ;  /* 0x0000001b006f7220 */ /* 0x000fe20000410000 */
[----:B------:R-:W-:Y:S01]  /*33c0*/  FSEL R148, R110, -INF , P2 ;  /* 0xff8000006e947808 */ /* 0x000fe20001000000 */
[----:B------:R-:W-:Y:S01]  /*33d0*/  FMUL.FTZ R27, R0, R34 ;  /* 0x00000022001b7220 */ /* 0x000fe20000410000 */
[----:B------:R-:W-:Y:S01]  /*33e0*/  FMNMX.FTZ R119, R154, R119, !PT ;  /* 0x000000779a777209 */ /* 0x000fe20007810000 */
[----:B------:R-:W2:Y:S01]  /*33f0*/  MUFU.TANH R49, R49 ;  /* 0x0000003100317308 */ /* 0x000ea20000002400 */
[----:B------:R-:W-:Y:S01]  /*3400*/  ISETP.GT.AND P2, PT, R88, 0x61, PT ;  /* 0x000000615800780c */ /* 0x000fe20003f44270 */
[----:B------:R-:W-:Y:S01]  /*3410*/  FMUL.FTZ R34, R0, R35 ;  /* 0x0000002300227220 */ /* 0x000fe20000410000 */
[----:B------:R-:W-:Y:S01]  /*3420*/  FSEL R144, R144, -INF , P3 ;  /* 0xff80000090907808 */ /* 0x000fe20001800000 */
[----:B------:R-:W-:Y:S01]  /*3430*/  FMUL.FTZ R107, R0, R26 ;  /* 0x0000001a006b7220 */ /* 0x000fe20000410000 */
[----:B------:R-:W-:Y:S01]  /*3440*/  FMNMX.FTZ R119, R148, R119, !PT ;  /* 0x0000007794777209 */ /* 0x000fe20007810000 */
[----:B------:R-:W-:Y:S01]  /*3450*/  FMUL.FTZ R109, R0, R55 ;  /* 0x00000037006d7220 */ /* 0x000fe20000410000 */
[----:B------:R-:W-:Y:S01]  /*3460*/  ISETP.GT.AND P3, PT, R88, 0x68, PT ;  /* 0x000000685800780c */ /* 0x000fe20003f64270 */
[----:B------:R-:W-:Y:S01]  /*3470*/  MUFU.TANH R53, R53 ;  /* 0x0000003500357308 */ /* 0x000fe20000002400 */
[----:B------:R-:W-:Y:S01]  /*3480*/  FSEL R142, R89, -INF , P2 ;  /* 0xff800000598e7808 */ /* 0x000fe20001000000 */
[----:B------:R-:W-:Y:S01]  /*3490*/  FMUL.FTZ R89, R0, R24 ;  /* 0x0000001800597220 */ /* 0x000fe20000410000 */
[----:B------:R-:W-:Y:S01]  /*34a0*/  FMNMX.FTZ R119, R144, R119, !PT ;  /* 0x0000007790777209 */ /* 0x000fe20007810000 */
[----:B------:R-:W-:Y:S01]  /*34b0*/  FMUL.FTZ R39, R0, R39 ;  /* 0x0000002700277220 */ /* 0x000fe20000410000 */
[----:B------:R-:W-:Y:S01]  /*34c0*/  ISETP.GT.AND P2, PT, R88, 0x69, PT ;  /* 0x000000695800780c */ /* 0x000fe20003f44270 */
[----:B------:R2:W-:Y:S01]  /*34d0*/  @!P0 SYNCS.ARRIVE.TRANS64.RED.A1T0 RZ, [R3+URZ], RZ ;  /* 0x000000ff03ff89a7 */ /* 0x0005e2000810043f */
[----:B------:R-:W-:Y:S01]  /*34e0*/  FSEL R140, R112, -INF , P3 ;  /* 0xff800000708c7808 */ /* 0x000fe20001800000 */
[----:B------:R-:W-:Y:S01]  /*34f0*/  MUFU.TANH R89, R89 ;  /* 0x0000005900597308 */ /* 0x000fe20000002400 */
[----:B------:R-:W-:-:S02]  /*3500*/  FMNMX.FTZ R119, R142, R119, !PT ;  /* 0x000000778e777209 */ /* 0x000fc40007810000 */
[----:B------:R-:W-:Y:S02]  /*3510*/  ISETP.GT.AND P3, PT, R88, 0x70, PT ;  /* 0x000000705800780c */ /* 0x000fe40003f64270 */
[----:B------:R-:W-:Y:S02]  /*3520*/  FSEL R138, R113, -INF , P2 ;  /* 0xff800000718a7808 */ /* 0x000fe40001000000 */
[----:B------:R-:W-:Y:S01]  /*3530*/  FMNMX.FTZ R119, R140, R119, !PT ;  /* 0x000000778c777209 */ /* 0x000fe20007810000 */
[----:B------:R2:W2:Y:S01]  /*3540*/  MUFU.TANH R112, R70 ;  /* 0x0000004600707308 */ /* 0x0004a20000002400 */
[----:B------:R-:W-:Y:S02]  /*3550*/  ISETP.GT.AND P2, PT, R88, 0x71, PT ;  /* 0x000000715800780c */ /* 0x000fe40003f44270 */
[----:B------:R-:W-:Y:S02]  /*3560*/  FSEL R136, R114, -INF , P3 ;  /* 0xff80000072887808 */ /* 0x000fe40001800000 */
[----:B------:R-:W-:-:S02]  /*3570*/  FMNMX.FTZ R119, R138, R119, !PT ;  /* 0x000000778a777209 */ /* 0x000fc40007810000 */
[----:B------:R-:W-:Y:S01]  /*3580*/  ISETP.GT.AND P3, PT, R88, 0x78, PT ;  /* 0x000000785800780c */ /* 0x000fe20003f64270 */
[----:B------:R-:W2:Y:S01]  /*3590*/  MUFU.TANH R25, R25 ;  /* 0x0000001900197308 */ /* 0x000ea20000002400 */
[----:B------:R-:W-:Y:S02]  /*35a0*/  FSEL R42, R115, -INF , P2 ;  /* 0xff800000732a7808 */ /* 0x000fe40001000000 */
[----:B------:R-:W-:Y:S02]  /*35b0*/  FMNMX.FTZ R119, R136, R119, !PT ;  /* 0x0000007788777209 */ /* 0x000fe40007810000 */
[----:B------:R-:W-:Y:S02]  /*35c0*/  ISETP.GT.AND P2, PT, R88, 0x79, PT ;  /* 0x000000795800780c */ /* 0x000fe40003f44270 */
[----:B-1----:R-:W-:Y:S01]  /*35d0*/  FSEL R44, R100, -INF , P3 ;  /* 0xff800000642c7808 */ /* 0x002fe20001800000 */
[----:B------:R-:W-:Y:S01]  /*35e0*/  MUFU.TANH R29, R29 ;  /* 0x0000001d001d7308 */ /* 0x000fe20000002400 */
[----:B------:R-:W-:-:S02]  /*35f0*/  FMNMX.FTZ R119, R42, R119, !PT ;  /* 0x000000772a777209 */ /* 0x000fc40007810000 */
[----:B------:R-:W-:Y:S02]  /*3600*/  ISETP.GT.AND P3, PT, R88, 0x80, PT ;  /* 0x000000805800780c */ /* 0x000fe40003f64270 */
[----:B---3--:R-:W-:Y:S02]  /*3610*/  FSEL R48, R98, -INF , P2 ;  /* 0xff80000062307808 */ /* 0x008fe40001000000 */
[----:B------:R-:W-:Y:S01]  /*3620*/  FMNMX.FTZ R119, R44, R119, !PT ;  /* 0x000000772c777209 */ /* 0x000fe20007810000 */
[----:B------:R-:W-:Y:S01]  /*3630*/  MUFU.TANH R33, R33 ;  /* 0x0000002100217308 */ /* 0x000fe20000002400 */
[----:B------:R-:W-:Y:S02]  /*3640*/  ISETP.GT.AND P2, PT, R88, 0x81, PT ;  /* 0x000000815800780c */ /* 0x000fe40003f44270 */
[----:B----4-:R-:W-:Y:S02]  /*3650*/  FSEL R52, R102, -INF , P3 ;  /* 0xff80000066347808 */ /* 0x010fe40001800000 */
[----:B------:R-:W-:-:S02]  /*3660*/  FMNMX.FTZ R119, R48, R119, !PT ;  /* 0x0000007730777209 */ /* 0x000fc40007810000 */
[----:B------:R-:W-:Y:S01]  /*3670*/  ISETP.GT.AND P3, PT, R88, 0x88, PT ;  /* 0x000000885800780c */ /* 0x000fe20003f64270 */
[----:B------:R-:W-:Y:S01]  /*3680*/  MUFU.TANH R37, R37 ;  /* 0x0000002500257308 */ /* 0x000fe20000002400 */
[----:B-----5:R-:W-:Y:S01]  /*3690*/  FSEL R64, R101, -INF , P2 ;  /* 0xff80000065407808 */ /* 0x020fe20001000000 */
[----:B------:R-:W-:Y:S01]  /*36a0*/  FMUL.FTZ R101, R0, R47 ;  /* 0x0000002f00657220 */ /* 0x000fe20000410000 */
[----:B------:R-:W-:Y:S02]  /*36b0*/  FMNMX.FTZ R119, R52, R119, !PT ;  /* 0x0000007734777209 */ /* 0x000fe40007810000 */
[----:B------:R-:W-:Y:S02]  /*36c0*/  ISETP.GT.AND P2, PT, R88, 0x89, PT ;  /* 0x000000895800780c */ /* 0x000fe40003f44270 */
[----:B------:R-:W-:Y:S01]  /*36d0*/  FSEL R66, R103, -INF , P3 ;  /* 0xff80000067427808 */ /* 0x000fe20001800000 */
[----:B------:R-:W-:Y:S01]  /*36e0*/  MUFU.TANH R6, R6 ;  /* 0x0000000600067308 */ /* 0x000fe20000002400 */
[----:B------:R-:W-:Y:S01]  /*36f0*/  FMNMX.FTZ R119, R64, R119, !PT ;  /* 0x0000007740777209 */ /* 0x000fe20007810000 */
[----:B------:R-:W-:Y:S01]  /*3700*/  FMUL.FTZ R103, R0, R54 ;  /* 0x0000003600677220 */ /* 0x000fe20000410000 */
[----:B------:R-:W-:-:S02]  /*3710*/  ISETP.GT.AND P3, PT, R88, 0x90, PT ;  /* 0x000000905800780c */ /* 0x000fc40003f64270 */
[----:B------:R-:W-:Y:S02]  /*3720*/  FSEL R68, R116, -INF , P2 ;  /* 0xff80000074447808 */ /* 0x000fe40001000000 */
[----:B------:R-:W-:Y:S01]  /*3730*/  FMNMX.FTZ R119, R66, R119, !PT ;  /* 0x0000007742777209 */ /* 0x000fe20007810000 */
[----:B------:R-:W-:Y:S01]  /*3740*/  MUFU.TANH R4, R4 ;  /* 0x0000000400047308 */ /* 0x000fe20000002400 */
[----:B------:R-:W-:Y:S02]  /*3750*/  ISETP.GT.AND P2, PT, R88, 0x91, PT ;  /* 0x000000915800780c */ /* 0x000fe40003f44270 */
[----:B------:R-:W-:Y:S02]  /*3760*/  FSEL R24, R117, -INF , P3 ;  /* 0xff80000075187808 */ /* 0x000fe40001800000 */
[----:B------:R-:W-:Y:S02]  /*3770*/  FMNMX.FTZ R119, R68, R119, !PT ;  /* 0x0000007744777209 */ /* 0x000fe40007810000 */
[----:B------:R-:W-:Y:S01]  /*3780*/  ISETP.GT.AND P3, PT, R88, 0x98, PT ;  /* 0x000000985800780c */ /* 0x000fe20003f64270 */
[----:B------:R-:W-:Y:S01]  /*3790*/  MUFU.TANH R7, R7 ;  /* 0x0000000700077308 */ /* 0x000fe20000002400 */
[----:B--2---:R-:W-:Y:S01]  /*37a0*/  FSEL R70, R65, -INF , P2 ;  /* 0xff80000041467808 */ /* 0x004fe20001000000 */
[----:B------:R-:W-:Y:S01]  /*37b0*/  FMUL.FTZ R65, R0, R28 ;  /* 0x0000001c00417220 */ /* 0x000fe20000410000 */
[----:B------:R-:W-:-:S02]  /*37c0*/  FMNMX.FTZ R119, R24, R119, !PT ;  /* 0x0000007718777209 */ /* 0x000fc40007810000 */
[----:B------:R-:W-:Y:S02]  /*37d0*/  ISETP.GT.AND P2, PT, R88, 0x99, PT ;  /* 0x000000995800780c */ /* 0x000fe40003f44270 */
[----:B------:R-:W-:Y:S01]  /*37e0*/  FSEL R98, R67, -INF , P3 ;  /* 0xff80000043627808 */ /* 0x000fe20001800000 */
[----:B------:R-:W1:Y:S01]  /*37f0*/  MUFU.TANH R65, R65 ;  /* 0x0000004100417308 */ /* 0x000e620000002400 */
[----:B------:R-:W-:Y:S02]  /*3800*/  FMNMX.FTZ R119, R70, R119, !PT ;  /* 0x0000007746777209 */ /* 0x000fe40007810000 */
[----:B------:R-:W-:Y:S02]  /*3810*/  ISETP.GT.AND P3, PT, R88, 0xa0, PT ;  /* 0x000000a05800780c */ /* 0x000fe40003f64270 */
[----:B------:R-:W-:Y:S01]  /*3820*/  FSEL R100, R69, -INF , P2 ;  /* 0xff80000045647808 */ /* 0x000fe20001000000 */
[----:B------:R-:W-:Y:S01]  /*3830*/  FMUL.FTZ R69, R0, R46 ;  /* 0x0000002e00457220 */ /* 0x000fe20000410000 */
[----:B------:R-:W-:Y:S01]  /*3840*/  FMNMX.FTZ R119, R98, R119, !PT ;  /* 0x0000007762777209 */ /* 0x000fe20007810000 */
[----:B------:R-:W-:Y:S01]  /*3850*/  MUFU.TANH R8, R8 ;  /* 0x0000000800087308 */ /* 0x000fe20000002400 */
[----:B------:R-:W-:-:S02]  /*3860*/  ISETP.GT.AND P2, PT, R88, 0xa1, PT ;  /* 0x000000a15800780c */ /* 0x000fc40003f44270 */
[----:B------:R-:W-:Y:S01]  /*3870*/  FSEL R102, R71, -INF , P3 ;  /* 0xff80000047667808 */ /* 0x000fe20001800000 */
[----:B------:R-:W-:Y:S01]  /*3880*/  FMUL.FTZ R71, R0, R50 ;  /* 0x0000003200477220 */ /* 0x000fe20000410000 */
[----:B------:R-:W-:Y:S02]  /*3890*/  FMNMX.FTZ R119, R100, R119, !PT ;  /* 0x0000007764777209 */ /* 0x000fe40007810000 */
[----:B------:R-:W-:Y:S01]  /*38a0*/  ISETP.GT.AND P3, PT, R88, 0xa8, PT ;  /* 0x000000a85800780c */ /* 0x000fe20003f64270 */
[----:B------:R-:W-:Y:S01]  /*38b0*/  MUFU.TANH R10, R10 ;  /* 0x0000000a000a7308 */ /* 0x000fe20000002400 */
[----:B------:R-:W-:Y:S02]  /*38c0*/  FSEL R28, R104, -INF , P2 ;  /* 0xff800000681c7808 */ /* 0x000fe40001000000 */
[----:B------:R-:W-:Y:S02]  /*38d0*/  FMNMX.FTZ R119, R102, R119, !PT ;  /* 0x0000007766777209 */ /* 0x000fe40007810000 */
[----:B------:R-:W-:-:S02]  /*38e0*/  ISETP.GT.AND P2, PT, R88, 0xa9, PT ;  /* 0x000000a95800780c */ /* 0x000fc40003f44270 */
[----:B------:R-:W-:Y:S01]  /*38f0*/  FSEL R106, R106, -INF , P3 ;  /* 0xff8000006a6a7808 */ /* 0x000fe20001800000 */
[----:B------:R-:W-:Y:S01]  /*3900*/  MUFU.TANH R9, R9 ;  /* 0x0000000900097308 */ /* 0x000fe20000002400 */
        /* <DEDUP_REMOVED lines=11> */
[----:B------:R-:W2:Y:S01]  /*39c0*/  MUFU.TANH R45, R45 ;  /* 0x0000002d002d7308 */ /* 0x000ea20000002400 */
[----:B------:R-:W-:Y:S02]  /*39d0*/  FSEL R32, R49, -INF , P2 ;  /* 0xff80000031207808 */ /* 0x000fe40001000000 */
[----:B------:R-:W-:Y:S02]  /*39e0*/  FMNMX.FTZ R119, R108, R119, !PT ;  /* 0x000000776c777209 */ /* 0x000fe40007810000 */
[----:B------:R-:W-:-:S02]  /*39f0*/  ISETP.GT.AND P2, PT, R88, 0xb9, PT ;  /* 0x000000b95800780c */ /* 0x000fc40003f44270 */
[----:B------:R-:W-:Y:S01]  /*3a00*/  FSEL R112, R112, -INF , P3 ;  /* 0xff80000070707808 */ /* 0x000fe20001800000 */
[----:B------:R-:W3:Y:S01]  /*3a10*/  MUFU.TANH R43, R43 ;  /* 0x0000002b002b7308 */ /* 0x000ee20000002400 */
[----:B------:R-:W-:Y:S02]  /*3a20*/  FMNMX.FTZ R119, R32, R119, !PT ;  /* 0x0000007720777209 */ /* 0x000fe40007810000 */
[----:B------:R-:W-:Y:S02]  /*3a30*/  ISETP.GT.AND P3, PT, R88, 0xc0, PT ;  /* 0x000000c05800780c */ /* 0x000fe40003f64270 */
[----:B------:R-:W-:Y:S02]  /*3a40*/  FSEL R110, R53, -INF , P2 ;  /* 0xff800000356e7808 */ /* 0x000fe40001000000 */
[----:B------:R-:W-:Y:S01]  /*3a50*/  FMNMX.FTZ R119, R112, R119, !PT ;  /* 0x0000007770777209 */ /* 0x000fe20007810000 */
[----:B------:R-:W4:Y:S01]  /*3a60*/  MUFU.TANH R12, R12 ;  /* 0x0000000c000c7308 */ /* 0x000f220000002400 */
[----:B------:R-:W-:-:S02]  /*3a70*/  ISETP.GT.AND P2, PT, R88, 0xc1, PT ;  /* 0x000000c15800780c */ /* 0x000fc40003f44270 */
[----:B------:R-:W-:Y:S01]  /*3a80*/  FSEL R114, R89, -INF , P3 ;  /* 0xff80000059727808 */ /* 0x000fe20001800000 */
[----:B------:R-:W-:Y:S01]  /*3a90*/  IMAD.U32 R89, RZ, RZ, UR6 ;  /* 0x00000006ff597e24 */ /* 0x000fe2000f8e00ff */
[----:B------:R-:W-:Y:S02]  /*3aa0*/  FMNMX.FTZ R119, R110, R119, !PT ;  /* 0x000000776e777209 */ /* 0x000fe40007810000 */
[----:B------:R-:W-:Y:S01]  /*3ab0*/  ISETP.GT.AND P3, PT, R88, 0xc8, PT ;  /* 0x000000c85800780c */ /* 0x000fe20003f64270 */
[----:B------:R-:W5:Y:S01]  /*3ac0*/  MUFU.TANH R13, R13 ;  /* 0x0000000d000d7308 */ /* 0x000f620000002400 */
[----:B------:R-:W-:Y:S01]  /*3ad0*/  FSEL R36, R25, -INF , P2 ;  /* 0xff80000019247808 */ /* 0x000fe20001000000 */
[----:B------:R-:W-:Y:S01]  /*3ae0*/  FMUL.FTZ R25, R0, R30 ;  /* 0x0000001e00197220 */ /* 0x000fe20000410000 */
[----:B------:R-:W-:Y:S02]  /*3af0*/  FMNMX.FTZ R119, R114, R119, !PT ;  /* 0x0000007772777209 */ /* 0x000fe40007810000 */
[----:B------:R-:W-:-:S02]  /*3b00*/  ISETP.GT.AND P2, PT, R88, 0xc9, PT ;  /* 0x000000c95800780c */ /* 0x000fc40003f44270 */
[----:B-1----:R-:W-:Y:S01]  /*3b10*/  FSEL R118, R65, -INF , P3 ;  /* 0xff80000041767808 */ /* 0x002fe20001800000 */
[----:B------:R-:W1:Y:S01]  /*3b20*/  MUFU.TANH R14, R14 ;  /* 0x0000000e000e7308 */ /* 0x000e620000002400 */
[----:B------:R-:W-:Y:S02]  /*3b30*/  FMNMX.FTZ R119, R36, R119, !PT ;  /* 0x0000007724777209 */ /* 0x000fe40007810000 */
[----:B------:R-:W-:Y:S02]  /*3b40*/  ISETP.GT.AND P3, PT, R88, 0xd0, PT ;  /* 0x000000d05800780c */ /* 0x000fe40003f64270 */
[----:B------:R-:W-:Y:S01]  /*3b50*/  FSEL R116, R29, -INF , P2 ;  /* 0xff8000001d747808 */ /* 0x000fe20001000000 */
[----:B------:R-:W-:Y:S01]  /*3b60*/  FMUL.FTZ R29, R0, R31 ;  /* 0x0000001f001d7220 */ /* 0x000fe20000410000 */
[----:B------:R-:W-:Y:S01]  /*3b70*/  FMNMX.FTZ R119, R118, R119, !PT ;  /* 0x0000007776777209 */ /* 0x000fe20007810000 */
[----:B------:R-:W1:Y:S01]  /*3b80*/  MUFU.TANH R15, R15 ;  /* 0x0000000f000f7308 */ /* 0x000e620000002400 */
[----:B------:R-:W-:-:S02]  /*3b90*/  ISETP.GT.AND P2, PT, R88, 0xd1, PT ;  /* 0x000000d15800780c */ /* 0x000fc40003f44270 */
[----:B--2---:R-:W-:Y:S02]  /*3ba0*/  FSEL R120, R45, -INF , P3 ;  /* 0xff8000002d787808 */ /* 0x004fe40001800000 */
[----:B------:R-:W-:Y:S02]  /*3bb0*/  FMNMX.FTZ R119, R116, R119, !PT ;  /* 0x0000007774777209 */ /* 0x000fe40007810000 */
[----:B------:R-:W-:Y:S01]  /*3bc0*/  ISETP.GT.AND P3, PT, R88, 0xd8, PT ;  /* 0x000000d85800780c */ /* 0x000fe20003f64270 */
[----:B------:R-:W2:Y:S01]  /*3bd0*/  MUFU.TANH R20, R20 ;  /* 0x0000001400147308 */ /* 0x000ea20000002400 */
[----:B------:R-:W-:Y:S02]  /*3be0*/  FSEL R46, R33, -INF , P2 ;  /* 0xff800000212e7808 */ /* 0x000fe40001000000 */
[----:B------:R-:W-:Y:S02]  /*3bf0*/  FMNMX.FTZ R119, R120, R119, !PT ;  /* 0x0000007778777209 */ /* 0x000fe40007810000 */
[----:B------:R-:W-:-:S02]  /*3c00*/  ISETP.GT.AND P2, PT, R88, 0xd9, PT ;  /* 0x000000d95800780c */ /* 0x000fc40003f44270 */
[----:B---3--:R-:W-:Y:S01]  /*3c10*/  FSEL R122, R43, -INF , P3 ;  /* 0xff8000002b7a7808 */ /* 0x008fe20001800000 */
[----:B------:R-:W3:Y:S01]  /*3c20*/  MUFU.TANH R21, R21 ;  /* 0x0000001500157308 */ /* 0x000ee20000002400 */
[----:B------:R-:W-:Y:S02]  /*3c30*/  FMNMX.FTZ R119, R46, R119, !PT ;  /* 0x000000772e777209 */ /* 0x000fe40007810000 */
[----:B------:R-:W-:Y:S01]  /*3c40*/  FSEL R124, R37, -INF , P2 ;  /* 0xff800000257c7808 */ /* 0x000fe20001000000 */
[----:B------:R-:W-:Y:S01]  /*3c50*/  FMUL.FTZ R37, R0, R38 ;  /* 0x0000002600257220 */ /* 0x000fe20000410000 */
[----:B------:R-:W-:Y:S02]  /*3c60*/  FMNMX.FTZ R119, R122, R119, !PT ;  /* 0x000000777a777209 */ /* 0x000fe40007810000 */
[----:B------:R-:W-:Y:S01]  /*3c70*/  IADD3 R128, R128, 0x8, R99 ;  /* 0x0000000880807810 */ /* 0x000fe20007ffe063 */
[----:B------:R-:W3:Y:S01]  /*3c80*/  MUFU.TANH R74, R74 ;  /* 0x0000004a004a7308 */ /* 0x000ee20000002400 */
[----:B------:R-:W-:-:S02]  /*3c90*/  FMNMX.FTZ R119, R124, R119, !PT ;  /* 0x000000777c777209 */ /* 0x000fc40007810000 */
[----:B------:R-:W-:-:S03]  /*3ca0*/  VIMNMX R97, R97, R128, PT ;  /* 0x0000008061617248 */ /* 0x000fc60003fe0100 */
[----:B------:R-:W4:Y:S01]  /*3cb0*/  SHFL.BFLY PT, R50, R119, 0x2, 0x1f ;  /* 0x0c401f0077327f89 */ /* 0x000f2200000e0000 */
[C---:B------:R-:W-:Y:S01]  /*3cc0*/  ISETP.GT.AND P3, PT, R97.reuse, 0x1, PT ;  /* 0x000000016100780c */ /* 0x040fe20003f64270 */
[----:B------:R-:W3:Y:S01]  /*3cd0*/  MUFU.TANH R75, R75 ;  /* 0x0000004b004b7308 */ /* 0x000ee20000002400 */
[C---:B------:R-:W-:Y:S02]  /*3ce0*/  ISETP.GT.AND P4, PT, R97.reuse, 0x8, PT ;  /* 0x000000086100780c */ /* 0x040fe40003f84270 */
[----:B------:R-:W-:Y:S02]  /*3cf0*/  FSEL R4, R4, -INF , P3 ;  /* 0xff80000004047808 */ /* 0x000fe40001800000 */
[----:B------:R-:W-:-:S03]  /*3d00*/  ISETP.GT.AND P3, PT, R97, 0x10, PT ;  /* 0x000000106100780c */ /* 0x000fc60003f64270 */
[----:B------:R-:W3:Y:S01]  /*3d10*/  MUFU.TANH R76, R76 ;  /* 0x0000004c004c7308 */ /* 0x000ee20000002400 */
[----:B------:R-:W-:Y:S02]  /*3d20*/  FSEL R10, R10, -INF , P3 ;  /* 0xff8000000a0a7808 */ /* 0x000fe40001800000 */
[----:B------:R-:W-:-:S05]  /*3d30*/  ISETP.GT.AND P3, PT, R97, 0x18, PT ;  /* 0x000000186100780c */ /* 0x000fca0003f64270 */
[----:B------:R-:W3:Y:S01]  /*3d40*/  MUFU.TANH R77, R77 ;  /* 0x0000004d004d7308 */ /* 0x000ee20000002400 */
[----:B----4-:R-:W-:-:S07]  /*3d50*/  FMNMX.FTZ R50, R119, R50, !PT ;  /* 0x0000003277327209 */ /* 0x010fce0007810000 */
[----:B------:R-:W4:Y:S01]  /*3d60*/  MUFU.TANH R78, R78 ;  /* 0x0000004e004e7308 */ /* 0x000f220000002400 */
[----:B------:R-:W5:Y:S07]  /*3d70*/  SHFL.BFLY PT, R33, R50, 0x1, 0x1f ;  /* 0x0c201f0032217f89 */ /* 0x000f6e00000e0000 */
[----:B------:R-:W4:Y:S08]  /*3d80*/  MUFU.TANH R79, R79 ;  /* 0x0000004f004f7308 */ /* 0x000f300000002400 */
[----:B------:R-:W4:Y:S08]  /*3d90*/  MUFU.TANH R80, R80 ;  /* 0x0000005000507308 */ /* 0x000f300000002400 */
[----:B------:R-:W4:Y:S01]  /*3da0*/  MUFU.TANH R81, R81 ;  /* 0x0000005100517308 */ /* 0x000f220000002400 */
[----:B-----5:R-:W-:-:S04]  /*3db0*/  FMNMX.FTZ R88, R50, R33, !PT ;  /* 0x0000002132587209 */ /* 0x020fc80007810000 */
[C---:B------:R-:W-:Y:S01]  /*3dc0*/  FSETP.NEU.FTZ.AND P2, PT, R88.reuse, -INF , PT ;  /* 0xff8000005800780b */ /* 0x040fe20003f5d000 */
[----:B------:R-:W-:-:S02]  /*3dd0*/  FFMA.FTZ R33, R88, R89, -8 ;  /* 0xc100000058217423 */ /* 0x000fc40000010059 */
[----:B------:R-:W5:Y:S03]  /*3de0*/  MUFU.TANH R82, R82 ;  /* 0x0000005200527308 */ /* 0x000f660000002400 */
[----:B------:R-:W-:Y:S02]  /*3df0*/  FSEL R33, R33, RZ, P2 ;  /* 0x000000ff21217208 */ /* 0x000fe40001000000 */
[----:B------:R-:W-:-:S03]  /*3e00*/  ISETP.GT.AND P2, PT, R97, RZ, PT ;  /* 0x000000ff6100720c */ /* 0x000fc60003f44270 */
[----:B------:R-:W5:Y:S01]  /*3e10*/  MUFU.TANH R83, R83 ;  /* 0x0000005300537308 */ /* 0x000f620000002400 */
[----:B------:R-:W-:-:S01]  /*3e20*/  FFMA.FTZ R30, R130, R89, -R33 ;  /* 0x00000059821e7223 */ /* 0x000fc20000010821 */
[----:B------:R-:W-:Y:S01]  /*3e30*/  FSEL R130, R6, -INF , P2 ;  /* 0xff80000006827808 */ /* 0x000fe20001000000 */
[----:B------:R-:W-:-:S01]  /*3e40*/  FFMA.FTZ R31, R132, R89, -R33 ;  /* 0x00000059841f7223 */ /* 0x000fc20000010821 */
[----:B------:R-:W-:Y:S01]  /*3e50*/  FSEL R132, R7, -INF , P4 ;  /* 0xff80000007847808 */ /* 0x000fe20002000000 */
[----:B------:R-:W-:-:S01]  /*3e60*/  FFMA.FTZ R35, R134, R89, -R33 ;  /* 0x0000005986237223 */ /* 0x000fc20000010821 */
[----:B------:R-:W-:Y:S01]  /*3e70*/  ISETP.GT.AND P2, PT, R97, 0x9, PT ;  /* 0x000000096100780c */ /* 0x000fe20003f44270 */
[----:B------:R-:W-:-:S01]  /*3e80*/  FFMA.FTZ R38, R146, R89, -R33 ;  /* 0x0000005992267223 */ /* 0x000fc20000010821 */
[----:B------:R-:W-:Y:S01]  /*3e90*/  FMNMX.FTZ R7, R130, R4, !PT ;  /* 0x0000000482077209 */ /* 0x000fe20007810000 */
[----:B------:R-:W-:-:S01]  /*3ea0*/  FFMA.FTZ R43, R150, R89, -R33 ;  /* 0x00000059962b7223 */ /* 0x000fc20000010821 */
[----:B------:R-:W-:Y:S01]  /*3eb0*/  FSEL R134, R8, -INF , P2 ;  /* 0xff80000008867808 */ /* 0x000fe20001000000 */
[----:B------:R-:W-:-:S01]  /*3ec0*/  FFMA.FTZ R26, R152, R89, -R33 ;  /* 0x00000059981a7223 */ /* 0x000fc20000010821 */
[----:B------:R-:W-:Y:S01]  /*3ed0*/  FMNMX.FTZ R7, R132, R7, !PT ;  /* 0x0000000784077209 */ /* 0x000fe20007810000 */
        /* <DEDUP_REMOVED lines=10> */
[----:B------:R-:W5:Y:S01]  /*3f80*/  MUFU.TANH R84, R84 ;  /* 0x0000005400547308 */ /* 0x000f620000002400 */
[----:B------:R-:W-:Y:S01]  /*3f90*/  FSEL R150, R11, -INF , P3 ;  /* 0xff8000000b967808 */ /* 0x000fe20001800000 */
[--C-:B------:R-:W-:Y:S01]  /*3fa0*/  FFMA.FTZ R11, R162, R89, -R33.reuse ;  /* 0x00000059a20b7223 */ /* 0x100fe20000010821 */
[----:B------:R-:W-:Y:S01]  /*3fb0*/  FMNMX.FTZ R7, R146, R7, !PT ;  /* 0x0000000792077209 */ /* 0x000fe20007810000 */
[-CC-:B------:R-:W-:Y:S01]  /*3fc0*/  FFMA.FTZ R55, R144, R89.reuse, -R33.reuse ;  /* 0x0000005990377223 */ /* 0x180fe20000010821 */
[C---:B------:R-:W-:Y:S01]  /*3fd0*/  ISETP.GT.AND P3, PT, R97.reuse, 0x20, PT ;  /* 0x000000206100780c */ /* 0x040fe20003f64270 */
[--C-:B------:R-:W-:Y:S01]  /*3fe0*/  FFMA.FTZ R65, R140, R89, -R33.reuse ;  /* 0x000000598c417223 */ /* 0x100fe20000010821 */
[----:B------:R-:W-:Y:S01]  /*3ff0*/  FSEL R12, R12, -INF , P2 ;  /* 0xff8000000c0c7808 */ /* 0x000fe20001000000 */
[----:B------:R-:W5:Y:S01]  /*4000*/  MUFU.TANH R85, R85 ;  /* 0x0000005500557308 */ /* 0x000f620000002400 */
[----:B------:R-:W-:Y:S01]  /*4010*/  FMNMX.FTZ R7, R150, R7, !PT ;  /* 0x0000000796077209 */ /* 0x000fe20007810000 */
[-CC-:B------:R-:W-:Y:S01]  /*4020*/  FFMA.FTZ R47, R174, R89.reuse, -R33.reuse ;  /* 0x00000059ae2f7223 */ /* 0x180fe20000010821 */
[----:B------:R-:W-:Y:S01]  /*4030*/  ISETP.GT.AND P2, PT, R97, 0x21, PT ;  /* 0x000000216100780c */ /* 0x000fe20003f44270 */
[-CC-:B------:R-:W-:Y:S01]  /*4040*/  FFMA.FTZ R67, R136, R89.reuse, -R33.reuse ;  /* 0x0000005988437223 */ /* 0x180fe20000010821 */
[----:B------:R-:W-:Y:S01]  /*4050*/  FSEL R152, R13, -INF , P3 ;  /* 0xff8000000d987808 */ /* 0x000fe20001800000 */
[--C-:B------:R-:W-:Y:S01]  /*4060*/  FFMA.FTZ R49, R176, R89, -R33.reuse ;  /* 0x00000059b0317223 */ /* 0x100fe20000010821 */
[----:B------:R-:W-:Y:S01]  /*4070*/  FMNMX.FTZ R7, R12, R7, !PT ;  /* 0x000000070c077209 */ /* 0x000fe20007810000 */
[----:B------:R-:W5:Y:S01]  /*4080*/  MUFU.TANH R86, R86 ;  /* 0x0000005600567308 */ /* 0x000f620000002400 */
[C---:B------:R-:W-:Y:S01]  /*4090*/  ISETP.GT.AND P3, PT, R97.reuse, 0x28, PT ;  /* 0x000000286100780c */ /* 0x040fe20003f64270 */
[-CC-:B------:R-:W-:Y:S01]  /*40a0*/  FFMA.FTZ R13, R48, R89.reuse, -R33.reuse ;  /* 0x00000059300d7223 */ /* 0x180fe20000010821 */
[----:B-1----:R-:W-:Y:S01]  /*40b0*/  FSEL R162, R14, -INF , P2 ;  /* 0xff8000000ea27808 */ /* 0x002fe20001000000 */
[--C-:B------:R-:W-:Y:S01]  /*40c0*/  FFMA.FTZ R14, R160, R89, -R33.reuse ;  /* 0x00000059a00e7223 */ /* 0x100fe20000010821 */
[----:B------:R-:W-:Y:S01]  /*40d0*/  FMNMX.FTZ R7, R152, R7, !PT ;  /* 0x0000000798077209 */ /* 0x000fe20007810000 */
[-CC-:B------:R-:W-:Y:S01]  /*40e0*/  FFMA.FTZ R48, R52, R89.reuse, -R33.reuse ;  /* 0x0000005934307223 */ /* 0x180fe20000010821 */
[----:B------:R-:W-:Y:S01]  /*40f0*/  ISETP.GT.AND P2, PT, R97, 0x29, PT ;  /* 0x000000296100780c */ /* 0x000fe20003f44270 */
[----:B------:R-:W1:Y:S01]  /*4100*/  MUFU.TANH R90, R90 ;  /* 0x0000005a005a7308 */ /* 0x000e620000002400 */
[----:B------:R-:W-:Y:S01]  /*4110*/  FSEL R164, R15, -INF , P3 ;  /* 0xff8000000fa47808 */ /* 0x000fe20001800000 */
[--C-:B------:R-:W-:Y:S01]  /*4120*/  FFMA.FTZ R15, R158, R89, -R33.reuse ;  /* 0x000000599e0f7223 */ /* 0x100fe20000010821 */
[----:B------:R-:W-:Y:S01]  /*4130*/  FMNMX.FTZ R7, R162, R7, !PT ;  /* 0x00000007a2077209 */ /* 0x000fe20007810000 */
[-CC-:B------:R-:W-:Y:S01]  /*4140*/  FFMA.FTZ R54, R178, R89.reuse, -R33.reuse ;  /* 0x00000059b2367223 */ /* 0x180fe20000010821 */
[C---:B------:R-:W-:Y:S01]  /*4150*/  ISETP.GT.AND P3, PT, R97.reuse, 0x30, PT ;  /* 0x000000306100780c */ /* 0x040fe20003f64270 */
[-CC-:B------:R-:W-:Y:S01]  /*4160*/  FFMA.FTZ R126, R180, R89.reuse, -R33.reuse ;  /* 0x00000059b47e7223 */ /* 0x180fe20000010821 */
[----:B--2---:R-:W-:Y:S01]  /*4170*/  FSEL R160, R20, -INF , P2 ;  /* 0xff80000014a07808 */ /* 0x004fe20001000000 */
[--C-:B------:R-:W-:Y:S01]  /*4180*/  FFMA.FTZ R20, R156, R89, -R33.reuse ;  /* 0x000000599c147223 */ /* 0x100fe20000010821 */
[----:B------:R-:W-:Y:S01]  /*4190*/  FMNMX.FTZ R7, R164, R7, !PT ;  /* 0x00000007a4077209 */ /* 0x000fe20007810000 */
[----:B------:R-:W2:Y:S01]  /*41a0*/  MUFU.TANH R91, R91 ;  /* 0x0000005b005b7308 */ /* 0x000ea20000002400 */
[----:B------:R-:W-:Y:S01]  /*41b0*/  ISETP.GT.AND P2, PT, R97, 0x31, PT ;  /* 0x000000316100780c */ /* 0x000fe20003f44270 */
[-CC-:B------:R-:W-:Y:S01]  /*41c0*/  FFMA.FTZ R182, R182, R89.reuse, -R33.reuse ;  /* 0x00000059b6b67223 */ /* 0x180fe20000010821 */
[----:B---3--:R-:W-:Y:S01]  /*41d0*/  FSEL R166, R21, -INF , P3 ;  /* 0xff80000015a67808 */ /* 0x008fe20001800000 */
[--C-:B------:R-:W-:Y:S01]  /*41e0*/  FFMA.FTZ R21, R154, R89, -R33.reuse ;  /* 0x000000599a157223 */ /* 0x100fe20000010821 */
[----:B------:R-:W-:Y:S01]  /*41f0*/  FMNMX.FTZ R7, R160, R7, !PT ;  /* 0x00000007a0077209 */ /* 0x000fe20007810000 */
[-CC-:B------:R-:W-:Y:S01]  /*4200*/  FFMA.FTZ R51, R184, R89.reuse, -R33.reuse ;  /* 0x00000059b8337223 */ /* 0x180fe20000010821 */
[C---:B------:R-:W-:Y:S01]  /*4210*/  ISETP.GT.AND P3, PT, R97.reuse, 0x38, PT ;  /* 0x000000386100780c */ /* 0x040fe20003f64270 */
[----:B------:R-:W3:Y:S01]  /*4220*/  MUFU.TANH R92, R92 ;  /* 0x0000005c005c7308 */ /* 0x000ee20000002400 */
[----:B------:R-:W-:Y:S01]  /*4230*/  FSEL R158, R74, -INF , P2 ;  /* 0xff8000004a9e7808 */ /* 0x000fe20001000000 */
[--C-:B------:R-:W-:Y:S01]  /*4240*/  FFMA.FTZ R74, R148, R89, -R33.reuse ;  /* 0x00000059944a7223 */ /* 0x100fe20000010821 */
[----:B------:R-:W-:Y:S01]  /*4250*/  FMNMX.FTZ R7, R166, R7, !PT ;  /* 0x00000007a6077209 */ /* 0x000fe20007810000 */
[-CC-:B------:R-:W-:Y:S01]  /*4260*/  FFMA.FTZ R186, R186, R89.reuse, -R33.reuse ;  /* 0x00000059baba7223 */ /* 0x180fe20000010821 */
[----:B------:R-:W-:Y:S01]  /*4270*/  ISETP.GT.AND P2, PT, R97, 0x39, PT ;  /* 0x000000396100780c */ /* 0x000fe20003f44270 */
[--C-:B------:R-:W-:Y:S01]  /*4280*/  FFMA.FTZ R42, R42, R89, -R33.reuse ;  /* 0x000000592a2a7223 */ /* 0x100fe20000010821 */
[----:B------:R-:W-:Y:S01]  /*4290*/  FSEL R168, R75, -INF , P3 ;  /* 0xff8000004ba87808 */ /* 0x000fe20001800000 */
[----:B------:R-:W3:Y:S01]  /*42a0*/  MUFU.TANH R94, R94 ;  /* 0x0000005e005e7308 */ /* 0x000ee20000002400 */
[----:B------:R-:W-:Y:S01]  /*42b0*/  FMNMX.FTZ R7, R158, R7, !PT ;  /* 0x000000079e077209 */ /* 0x000fe20007810000 */
[-CC-:B------:R-:W-:Y:S01]  /*42c0*/  FFMA.FTZ R44, R44, R89.reuse, -R33.reuse ;  /* 0x000000592c2c7223 */ /* 0x180fe20000010821 */
[C---:B------:R-:W-:Y:S01]  /*42d0*/  ISETP.GT.AND P3, PT, R97.reuse, 0x40, PT ;  /* 0x000000406100780c */ /* 0x040fe20003f64270 */
[-CC-:B------:R-:W-:Y:S01]  /*42e0*/  FFMA.FTZ R24, R24, R89.reuse, -R33.reuse ;  /* 0x0000005918187223 */ /* 0x180fe20000010821 */
[----:B------:R-:W-:Y:S01]  /*42f0*/  FSEL R156, R76, -INF , P2 ;  /* 0xff8000004c9c7808 */ /* 0x000fe20001000000 */
[--C-:B------:R-:W-:Y:S01]  /*4300*/  FFMA.FTZ R76, R142, R89, -R33.reuse ;  /* 0x000000598e4c7223 */ /* 0x100fe20000010821 */
[----:B------:R-:W-:Y:S01]  /*4310*/  FMNMX.FTZ R7, R168, R7, !PT ;  /* 0x00000007a8077209 */ /* 0x000fe20007810000 */
[----:B------:R-:W3:Y:S01]  /*4320*/  MUFU.TANH R95, R95 ;  /* 0x0000005f005f7308 */ /* 0x000ee20000002400 */
[----:B------:R-:W-:Y:S01]  /*4330*/  ISETP.GT.AND P2, PT, R97, 0x41, PT ;  /* 0x000000416100780c */ /* 0x000fe20003f44270 */
[-CC-:B------:R-:W-:Y:S01]  /*4340*/  FFMA.FTZ R28, R28, R89.reuse, -R33.reuse ;  /* 0x000000591c1c7223 */ /* 0x180fe20000010821 */
[----:B------:R-:W-:Y:S01]  /*4350*/  FSEL R170, R77, -INF , P3 ;  /* 0xff8000004daa7808 */ /* 0x000fe20001800000 */
[--C-:B------:R-:W-:Y:S01]  /*4360*/  FFMA.FTZ R32, R32, R89, -R33.reuse ;  /* 0x0000005920207223 */ /* 0x100fe20000010821 */
[----:B------:R-:W-:Y:S01]  /*4370*/  FMNMX.FTZ R7, R156, R7, !PT ;  /* 0x000000079c077209 */ /* 0x000fe20007810000 */
[-CC-:B------:R-:W-:Y:S01]  /*4380*/  FFMA.FTZ R36, R36, R89.reuse, -R33.reuse ;  /* 0x0000005924247223 */ /* 0x180fe20000010821 */
[C---:B------:R-:W-:Y:S01]  /*4390*/  ISETP.GT.AND P3, PT, R97.reuse, 0x48, PT ;  /* 0x000000486100780c */ /* 0x040fe20003f64270 */
[----:B------:R-:W3:Y:S01]  /*43a0*/  MUFU.TANH R96, R96 ;  /* 0x0000006000607308 */ /* 0x000ee20000002400 */
[----:B----4-:R-:W-:Y:S01]  /*43b0*/  FSEL R154, R78, -INF , P2 ;  /* 0xff8000004e9a7808 */ /* 0x010fe20001000000 */
[--C-:B------:R-:W-:Y:S01]  /*43c0*/  FFMA.FTZ R78, R138, R89, -R33.reuse ;  /* 0x000000598a4e7223 */ /* 0x100fe20000010821 */
[----:B------:R-:W-:Y:S01]  /*43d0*/  FMNMX.FTZ R7, R170, R7, !PT ;  /* 0x00000007aa077209 */ /* 0x000fe20007810000 */
[-CC-:B------:R-:W-:Y:S01]  /*43e0*/  FFMA.FTZ R46, R46, R89.reuse, -R33.reuse ;  /* 0x000000592e2e7223 */ /* 0x180fe20000010821 */
[----:B------:R-:W-:Y:S01]  /*43f0*/  ISETP.GT.AND P2, PT, R97, 0x49, PT ;  /* 0x000000496100780c */ /* 0x000fe20003f44270 */
[----:B------:R-:W-:Y:S01]  /*4400*/  FFMA.FTZ R75, R122, R89, -R33 ;  /* 0x000000597a4b7223 */ /* 0x000fe20000010821 */
[----:B------:R-:W-:Y:S01]  /*4410*/  FSEL R172, R79, -INF , P3 ;  /* 0xff8000004fac7808 */ /* 0x000fe20001800000 */
[----:B------:R-:W4:Y:S01]  /*4420*/  MUFU.TANH R56, R56 ;  /* 0x0000003800387308 */ /* 0x000f220000002400 */
[----:B------:R-:W-:-:S02]  /*4430*/  FMNMX.FTZ R7, R154, R7, !PT ;  /* 0x000000079a077209 */ /* 0x000fc40007810000 */
[C---:B------:R-:W-:Y:S02]  /*4440*/  ISETP.GT.AND P3, PT, R97.reuse, 0x50, PT ;  /* 0x000000506100780c */ /* 0x040fe40003f64270 */
[----:B------:R-:W-:Y:S02]  /*4450*/  FSEL R80, R80, -INF , P2 ;  /* 0xff80000050507808 */ /* 0x000fe40001000000 */
[----:B------:R-:W-:Y:S01]  /*4460*/  FMNMX.FTZ R7, R172, R7, !PT ;  /* 0x00000007ac077209 */ /* 0x000fe20007810000 */
[----:B------:R-:W4:Y:S01]  /*4470*/  MUFU.TANH R57, R57 ;  /* 0x0000003900397308 */ /* 0x000f220000002400 */
[----:B------:R-:W-:Y:S02]  /*4480*/  ISETP.GT.AND P2, PT, R97, 0x51, PT ;  /* 0x000000516100780c */ /* 0x000fe40003f44270 */
[----:B------:R-:W-:Y:S02]  /*4490*/  FSEL R148, R81, -INF , P3 ;  /* 0xff80000051947808 */ /* 0x000fe40001800000 */
[----:B------:R-:W-:-:S02]  /*44a0*/  FMNMX.FTZ R7, R80, R7, !PT ;  /* 0x0000000750077209 */ /* 0x000fc40007810000 */
[C---:B------:R-:W-:Y:S01]  /*44b0*/  ISETP.GT.AND P3, PT, R97.reuse, 0x58, PT ;  /* 0x000000586100780c */ /* 0x040fe20003f64270 */
[----:B------:R-:W4:Y:S01]  /*44c0*/  MUFU.TANH R58, R58 ;  /* 0x0000003a003a7308 */ /* 0x000f220000002400 */
[----:B-----5:R-:W-:Y:S02]  /*44d0*/  FSEL R82, R82, -INF , P2 ;  /* 0xff80000052527808 */ /* 0x020fe40001000000 */
[----:B------:R-:W-:Y:S02]  /*44e0*/  FMNMX.FTZ R7, R148, R7, !PT ;  /* 0x0000000794077209 */ /* 0x000fe40007810000 */
[----:B------:R-:W-:Y:S02]  /*44f0*/  ISETP.GT.AND P2, PT, R97, 0x59, PT ;  /* 0x000000596100780c */ /* 0x000fe40003f44270 */
[----:B------:R-:W-:Y:S01]  /*4500*/  FSEL R144, R83, -INF , P3 ;  /* 0xff80000053907808 */ /* 0x000fe20001800000 */
[----:B------:R-:W5:Y:S01]  /*4510*/  MUFU.TANH R59, R59 ;  /* 0x0000003b003b7308 */ /* 0x000f620000002400 */
[----:B------:R-:W-:-:S02]  /*4520*/  FMNMX.FTZ R7, R82, R7, !PT ;  /* 0x0000000752077209 */ /* 0x000fc40007810000 */
[C---:B------:R-:W-:Y:S02]  /*4530*/  ISETP.GT.AND P3, PT, R97.reuse, 0x60, PT ;  /* 0x000000606100780c */ /* 0x040fe40003f64270 */
[----:B------:R-:W-:Y:S02]  /*4540*/  FSEL R84, R84, -INF , P2 ;  /* 0xff80000054547808 */ /* 0x000fe40001000000 */
[----:B------:R-:W-:Y:S01]  /*4550*/  FMNMX.FTZ R7, R144, R7, !PT ;  /* 0x0000000790077209 */ /* 0x000fe20007810000 */
[----:B------:R-:W5:Y:S01]  /*4560*/  MUFU.TANH R60, R60 ;  /* 0x0000003c003c7308 */ /* 0x000f620000002400 */
[----:B------:R-:W-:Y:S02]  /*4570*/  ISETP.GT.AND P2, PT, R97, 0x61, PT ;  /* 0x000000616100780c */ /* 0x000fe40003f44270 */
[----:B------:R-:W-:Y:S02]  /*4580*/  FSEL R142, R85, -INF , P3 ;  /* 0xff800000558e7808 */ /* 0x000fe40001800000 */
[----:B------:R-:W-:-:S02]  /*4590*/  FMNMX.FTZ R7, R84, R7, !PT ;  /* 0x0000000754077209 */ /* 0x000fc40007810000 */
[C---:B------:R-:W-:Y:S01]  /*45a0*/  ISETP.GT.AND P3, PT, R97.reuse, 0x68, PT ;  /* 0x000000686100780c */ /* 0x040fe20003f64270 */
[----:B------:R-:W5:Y:S01]  /*45b0*/  MUFU.TANH R61, R61 ;  /* 0x0000003d003d7308 */ /* 0x000f620000002400 */
[----:B------:R-:W-:Y:S02]  /*45c0*/  FSEL R86, R86, -INF , P2 ;  /* 0xff80000056567808 */ /* 0x000fe40001000000 */
[----:B------:R-:W-:Y:S02]  /*45d0*/  FMNMX.FTZ R7, R142, R7, !PT ;  /* 0x000000078e077209 */ /* 0x000fe40007810000 */
[----:B------:R-:W-:Y:S02]  /*45e0*/  ISETP.GT.AND P2, PT, R97, 0x69, PT ;  /* 0x000000696100780c */ /* 0x000fe40003f44270 */
[----:B-1----:R-:W-:Y:S01]  /*45f0*/  FSEL R140, R90, -INF , P3 ;  /* 0xff8000005a8c7808 */ /* 0x002fe20001800000 */
[----:B------:R-:W1:Y:S01]  /*4600*/  MUFU.TANH R62, R62 ;  /* 0x0000003e003e7308 */ /* 0x000e620000002400 */
[----:B------:R-:W-:-:S02]  /*4610*/  FMNMX.FTZ R7, R86, R7, !PT ;  /* 0x0000000756077209 */ /* 0x000fc40007810000 */
[----:B------:R-:W-:Y:S02]  /*4620*/  ISETP.GT.AND P3, PT, R97, 0x70, PT ;  /* 0x000000706100780c */ /* 0x000fe40003f64270 */
[----:B--2---:R-:W-:Y:S02]  /*4630*/  FSEL R138, R91, -INF , P2 ;  /* 0xff8000005b8a7808 */ /* 0x004fe40001000000 */
[----:B------:R-:W-:Y:S01]  /*4640*/  FMNMX.FTZ R7, R140, R7, !PT ;  /* 0x000000078c077209 */ /* 0x000fe20007810000 */
[----:B------:R-:W2:Y:S01]  /*4650*/  MUFU.TANH R63, R63 ;  /* 0x0000003f003f7308 */ /* 0x000ea20000002400 */
[----:B------:R-:W-:Y:S02]  /*4660*/  ISETP.GT.AND P2, PT, R97, 0x71, PT ;  /* 0x000000716100780c */ /* 0x000fe40003f44270 */
[----:B---3--:R-:W-:Y:S02]  /*4670*/  FSEL R174, R92, -INF , P3 ;  /* 0xff8000005cae7808 */ /* 0x008fe40001800000 */
[----:B------:R-:W-:-:S02]  /*4680*/  FMNMX.FTZ R7, R138, R7, !PT ;  /* 0x000000078a077209 */ /* 0x000fc40007810000 */
[C---:B------:R-:W-:Y:S01]  /*4690*/  ISETP.GT.AND P3, PT, R97.reuse, 0x78, PT ;  /* 0x000000786100780c */ /* 0x040fe20003f64270 */
[----:B------:R-:W3:Y:S01]  /*46a0*/  MUFU.TANH R40, R40 ;  /* 0x0000002800287308 */ /* 0x000ee20000002400 */
[----:B------:R-:W-:Y:S02]  /*46b0*/  FSEL R94, R94, -INF , P2 ;  /* 0xff8000005e5e7808 */ /* 0x000fe40001000000 */
[----:B------:R-:W-:Y:S02]  /*46c0*/  FMNMX.FTZ R7, R174, R7, !PT ;  /* 0x00000007ae077209 */ /* 0x000fe40007810000 */
[----:B------:R-:W-:Y:S02]  /*46d0*/  ISETP.GT.AND P2, PT, R97, 0x79, PT ;  /* 0x000000796100780c */ /* 0x000fe40003f44270 */
[----:B------:R-:W-:Y:S01]  /*46e0*/  FSEL R92, R95, -INF , P3 ;  /* 0xff8000005f5c7808 */ /* 0x000fe20001800000 */
[----:B------:R-:W3:Y:S01]  /*46f0*/  MUFU.TANH R41, R41 ;  /* 0x0000002900297308 */ /* 0x000ee20000002400 */
[----:B------:R-:W-:-:S02]  /*4700*/  FMNMX.FTZ R7, R94, R7, !PT ;  /* 0x000000075e077209 */ /* 0x000fc40007810000 */
[C---:B------:R-:W-:Y:S02]  /*4710*/  ISETP.GT.AND P3, PT, R97.reuse, 0x80, PT ;  /* 0x000000806100780c */ /* 0x040fe40003f64270 */
[----:B------:R-:W-:Y:S02]  /*4720*/  FSEL R96, R96, -INF , P2 ;  /* 0xff80000060607808 */ /* 0x000fe40001000000 */
[----:B------:R-:W-:Y:S01]  /*4730*/  FMNMX.FTZ R7, R92, R7, !PT ;  /* 0x000000075c077209 */ /* 0x000fe20007810000 */
[----:B------:R-:W3:Y:S01]  /*4740*/  MUFU.TANH R69, R69 ;  /* 0x0000004500457308 */ /* 0x000ee20000002400 */
[----:B------:R-:W-:Y:S02]  /*4750*/  ISETP.GT.AND P2, PT, R97, 0x81, PT ;  /* 0x000000816100780c */ /* 0x000fe40003f44270 */
[----:B----4-:R-:W-:Y:S02]  /*4760*/  FSEL R56, R56, -INF , P3 ;  /* 0xff80000038387808 */ /* 0x010fe40001800000 */
[----:B------:R-:W-:-:S02]  /*4770*/  FMNMX.FTZ R7, R96, R7, !PT ;  /* 0x0000000760077209 */ /* 0x000fc40007810000 */
[----:B------:R-:W-:Y:S01]  /*4780*/  ISETP.GT.AND P3, PT, R97, 0x88, PT ;  /* 0x000000886100780c */ /* 0x000fe20003f64270 */
[----:B------:R-:W4:Y:S01]  /*4790*/  MUFU.TANH R101, R101 ;  /* 0x0000006500657308 */ /* 0x000f220000002400 */
[----:B------:R-:W-:Y:S01]  /*47a0*/  FSEL R136, R57, -INF , P2 ;  /* 0xff80000039887808 */ /* 0x000fe20001000000 */
[----:B------:R-:W-:Y:S01]  /*47b0*/  FFMA.FTZ R57, R64, R89, -R33 ;  /* 0x0000005940397223 */ /* 0x000fe20000010821 */
[----:B------:R-:W-:Y:S02]  /*47c0*/  FMNMX.FTZ R7, R56, R7, !PT ;  /* 0x0000000738077209 */ /* 0x000fe40007810000 */
[----:B------:R-:W-:Y:S02]  /*47d0*/  ISETP.GT.AND P2, PT, R97, 0x89, PT ;  /* 0x000000896100780c */ /* 0x000fe40003f44270 */
[----:B------:R-:W-:Y:S01]  /*47e0*/  FSEL R58, R58, -INF , P3 ;  /* 0xff8000003a3a7808 */ /* 0x000fe20001800000 */
[----:B------:R-:W4:Y:S01]  /*47f0*/  MUFU.TANH R71, R71 ;  /* 0x0000004700477308 */ /* 0x000f220000002400 */
[----:B------:R-:W-:-:S02]  /*4800*/  FMNMX.FTZ R7, R136, R7, !PT ;  /* 0x0000000788077209 */ /* 0x000fc40007810000 */
[----:B------:R-:W-:Y:S02]  /*4810*/  ISETP.GT.AND P3, PT, R97, 0x90, PT ;  /* 0x000000906100780c */ /* 0x000fe40003f64270 */
[----:B-----5:R-:W-:Y:S02]  /*4820*/  FSEL R176, R59, -INF , P2 ;  /* 0xff8000003bb07808 */ /* 0x020fe40001000000 */
[----:B------:R-:W-:Y:S01]  /*4830*/  FMNMX.FTZ R7, R58, R7, !PT ;  /* 0x000000073a077209 */ /* 0x000fe20007810000 */
[----:B------:R-:W5:Y:S01]  /*4840*/  MUFU.TANH R105, R105 ;  /* 0x0000006900697308 */ /* 0x000f620000002400 */
[----:B------:R-:W-:Y:S02]  /*4850*/  ISETP.GT.AND P2, PT, R97, 0x91, PT ;  /* 0x000000916100780c */ /* 0x000fe40003f44270 */
[----:B------:R-:W-:Y:S02]  /*4860*/  FSEL R60, R60, -INF , P3 ;  /* 0xff8000003c3c7808 */ /* 0x000fe40001800000 */
[----:B------:R-:W-:-:S02]  /*4870*/  FMNMX.FTZ R7, R176, R7, !PT ;  /* 0x00000007b0077209 */ /* 0x000fc40007810000 */
[----:B------:R-:W-:Y:S01]  /*4880*/  ISETP.GT.AND P3, PT, R97, 0x98, PT ;  /* 0x000000986100780c */ /* 0x000fe20003f64270 */
[----:B------:R-:W5:Y:S01]  /*4890*/  MUFU.TANH R103, R103 ;  /* 0x0000006700677308 */ /* 0x000f620000002400 */
[----:B------:R-:W-:Y:S01]  /*48a0*/  FSEL R52, R61, -INF , P2 ;  /* 0xff8000003d347808 */ /* 0x000fe20001000000 */
[--C-:B------:R-:W-:Y:S01]  /*48b0*/  FFMA.FTZ R61, R70, R89, -R33.reuse ;  /* 0x00000059463d7223 */ /* 0x100fe20000010821 */
[----:B------:R-:W-:Y:S01]  /*48c0*/  FMNMX.FTZ R7, R60, R7, !PT ;  /* 0x000000073c077209 */ /* 0x000fe20007810000 */
[----:B------:R-:W-:Y:S01]  /*48d0*/  FFMA.FTZ R70, R100, R89, -R33 ;  /* 0x0000005964467223 */ /* 0x000fe20000010821 */
[----:B------:R-:W-:Y:S02]  /*48e0*/  ISETP.GT.AND P2, PT, R97, 0x99, PT ;  /* 0x000000996100780c */ /* 0x000fe40003f44270 */
[----:B-1----:R-:W-:Y:S01]  /*48f0*/  FSEL R62, R62, -INF , P3 ;  /* 0xff8000003e3e7808 */ /* 0x002fe20001800000 */
[----:B------:R-:W1:Y:S01]  /*4900*/  MUFU.TANH R109, R109 ;  /* 0x0000006d006d7308 */ /* 0x000e620000002400 */
[----:B------:R-:W-:-:S02]  /*4910*/  FMNMX.FTZ R7, R52, R7, !PT ;  /* 0x0000000734077209 */ /* 0x000fc40007810000 */
[----:B------:R-:W-:Y:S02]  /*4920*/  ISETP.GT.AND P3, PT, R97, 0xa0, PT ;  /* 0x000000a06100780c */ /* 0x000fe40003f64270 */
[----:B--2---:R-:W-:Y:S01]  /*4930*/  FSEL R64, R63, -INF , P2 ;  /* 0xff8000003f407808 */ /* 0x004fe20001000000 */
[--C-:B------:R-:W-:Y:S01]  /*4940*/  FFMA.FTZ R63, R98, R89, -R33.reuse ;  /* 0x00000059623f7223 */ /* 0x100fe20000010821 */
[----:B------:R-:W-:Y:S01]  /*4950*/  FMNMX.FTZ R7, R62, R7, !PT ;  /* 0x000000073e077209 */ /* 0x000fe20007810000 */
[----:B------:R-:W2:Y:S01]  /*4960*/  MUFU.TANH R107, R107 ;  /* 0x0000006b006b7308 */ /* 0x000ea20000002400 */
[----:B------:R-:W-:Y:S02]  /*4970*/  ISETP.GT.AND P2, PT, R97, 0xa1, PT ;  /* 0x000000a16100780c */ /* 0x000fe40003f44270 */
[----:B---3--:R-:W-:Y:S01]  /*4980*/  FSEL R178, R40, -INF , P3 ;  /* 0xff80000028b27808 */ /* 0x008fe20001800000 */
[----:B------:R-:W-:-:S01]  /*4990*/  FFMA.FTZ R40, R66, R89, -R33 ;  /* 0x0000005942287223 */ /* 0x000fc20000010821 */
[----:B------:R-:W-:-:S02]  /*49a0*/  FMNMX.FTZ R7, R64, R7, !PT ;  /* 0x0000000740077209 */ /* 0x000fc40007810000 */
[----:B------:R-:W-:Y:S01]  /*49b0*/  ISETP.GT.AND P3, PT, R97, 0xa8, PT ;  /* 0x000000a86100780c */ /* 0x000fe20003f64270 */
[----:B------:R3:W-:Y:S01]  /*49c0*/  MUFU.EX2 R6, R182 ;  /* 0x000000b600067308 */ /* 0x0007e20000000800 */
[----:B------:R-:W-:Y:S01]  /*49d0*/  FSEL R66, R41, -INF , P2 ;  /* 0xff80000029427808 */ /* 0x000fe20001000000 */
[--C-:B------:R-:W-:Y:S01]  /*49e0*/  FFMA.FTZ R41, R68, R89, -R33.reuse ;  /* 0x0000005944297223 */ /* 0x100fe20000010821 */
[----:B------:R-:W-:Y:S02]  /*49f0*/  FMNMX.FTZ R7, R178, R7, !PT ;  /* 0x00000007b2077209 */ /* 0x000fe40007810000 */
[----:B------:R-:W-:Y:S02]  /*4a00*/  ISETP.GT.AND P2, PT, R97, 0xa9, PT ;  /* 0x000000a96100780c */ /* 0x000fe40003f44270 */
[----:B------:R-:W-:Y:S01]  /*4a10*/  FSEL R180, R69, -INF , P3 ;  /* 0xff80000045b47808 */ /* 0x000fe20001800000 */
[----:B------:R-:W2:Y:S01]  /*4a20*/  MUFU.TANH R111, R111 ;  /* 0x0000006f006f7308 */ /* 0x000ea20000002400 */
[----:B------:R-:W-:Y:S01]  /*4a30*/  FMNMX.FTZ R7, R66, R7, !PT ;  /* 0x0000000742077209 */ /* 0x000fe20007810000 */
[----:B------:R-:W-:Y:S01]  /*4a40*/  FFMA.FTZ R69, R118, R89, -R33 ;  /* 0x0000005976457223 */ /* 0x000fe20000010821 */
[----:B------:R-:W-:-:S02]  /*4a50*/  ISETP.GT.AND P3, PT, R97, 0xb0, PT ;  /* 0x000000b06100780c */ /* 0x000fc40003f64270 */
[----:B----4-:R-:W-:Y:S02]  /*4a60*/  FSEL R68, R101, -INF , P2 ;  /* 0xff80000065447808 */ /* 0x010fe40001000000 */
[----:B------:R-:W-:Y:S01]  /*4a70*/  FMNMX.FTZ R7, R180, R7, !PT ;  /* 0x00000007b4077209 */ /* 0x000fe20007810000 */
[----:B------:R-:W4:Y:S01]  /*4a80*/  MUFU.TANH R25, R25 ;  /* 0x0000001900197308 */ /* 0x000f220000002400 */
[----:B------:R-:W-:Y:S02]  /*4a90*/  ISETP.GT.AND P2, PT, R97, 0xb1, PT ;  /* 0x000000b16100780c */ /* 0x000fe40003f44270 */
[----:B---3--:R-:W-:Y:S01]  /*4aa0*/  FSEL R182, R71, -INF , P3 ;  /* 0xff80000047b67808 */ /* 0x008fe20001800000 */
[----:B------:R-:W-:-:S01]  /*4ab0*/  FFMA.FTZ R71, R120, R89, -R33 ;  /* 0x0000005978477223 */ /* 0x000fc20000010821 */
[----:B------:R-:W-:Y:S02]  /*4ac0*/  FMNMX.FTZ R7, R68, R7, !PT ;  /* 0x0000000744077209 */ /* 0x000fe40007810000 */
[----:B------:R-:W-:Y:S01]  /*4ad0*/  ISETP.GT.AND P3, PT, R97, 0xb8, PT ;  /* 0x000000b86100780c */ /* 0x000fe20003f64270 */
[----:B------:R3:W-:Y:S01]  /*4ae0*/  MUFU.EX2 R128, R186 ;  /* 0x000000ba00807308 */ /* 0x0007e20000000800 */
[----:B-----5:R-:W-:-:S02]  /*4af0*/  FSEL R184, R105, -INF , P2 ;  /* 0xff80000069b87808 */ /* 0x020fc40001000000 */
[----:B------:R-:W-:Y:S02]  /*4b00*/  FMNMX.FTZ R7, R182, R7, !PT ;  /* 0x00000007b6077209 */ /* 0x000fe40007810000 */
[----:B------:R-:W-:Y:S02]  /*4b10*/  ISETP.GT.AND P2, PT, R97, 0xb9, PT ;  /* 0x000000b96100780c */ /* 0x000fe40003f44270 */
[----:B------:R-:W-:Y:S01]  /*4b20*/  FMNMX.FTZ R7, R184, R7, !PT ;  /* 0x00000007b8077209 */ /* 0x000fe20007810000 */
[----:B------:R-:W5:Y:S01]  /*4b30*/  MUFU.TANH R29, R29 ;  /* 0x0000001d001d7308 */ /* 0x000f620000002400 */
[----:B---3--:R-:W-:Y:S02]  /*4b40*/  FSEL R186, R103, -INF , P3 ;  /* 0xff80000067ba7808 */ /* 0x008fe40001800000 */
[----:B------:R-:W-:Y:S02]  /*4b50*/  ISETP.GT.AND P3, PT, R97, 0xc0, PT ;  /* 0x000000c06100780c */ /* 0x000fe40003f64270 */
[----:B-1----:R-:W-:-:S02]  /*4b60*/  FSEL R188, R109, -INF , P2 ;  /* 0xff8000006dbc7808 */ /* 0x002fc40001000000 */
[----:B------:R-:W-:Y:S01]  /*4b70*/  FMNMX.FTZ R7, R186, R7, !PT ;  /* 0x00000007ba077209 */ /* 0x000fe20007810000 */
[----:B------:R-:W1:Y:S01]  /*4b80*/  MUFU.TANH R27, R27 ;  /* 0x0000001b001b7308 */ /* 0x000e620000002400 */
[----:B------:R-:W-:Y:S02]  /*4b90*/  ISETP.GT.AND P2, PT, R97, 0xc1, PT ;  /* 0x000000c16100780c */ /* 0x000fe40003f44270 */
[----:B--2---:R-:W-:Y:S02]  /*4ba0*/  FSEL R190, R107, -INF , P3 ;  /* 0xff8000006bbe7808 */ /* 0x004fe40001800000 */
[----:B------:R-:W-:Y:S02]  /*4bb0*/  FMNMX.FTZ R7, R188, R7, !PT ;  /* 0x00000007bc077209 */ /* 0x000fe40007810000 */
[----:B------:R-:W-:Y:S01]  /*4bc0*/  ISETP.GT.AND P3, PT, R97, 0xc8, PT ;  /* 0x000000c86100780c */ /* 0x000fe20003f64270 */
[----:B------:R-:W2:Y:S01]  /*4bd0*/  MUFU.TANH R34, R34 ;  /* 0x0000002200227308 */ /* 0x000ea20000002400 */
[----:B------:R-:W-:-:S02]  /*4be0*/  FSEL R98, R111, -INF , P2 ;  /* 0xff8000006f627808 */ /* 0x000fc40001000000 */
[----:B------:R-:W-:Y:S02]  /*4bf0*/  FMNMX.FTZ R7, R190, R7, !PT ;  /* 0x00000007be077209 */ /* 0x000fe40007810000 */
[----:B------:R-:W-:Y:S02]  /*4c00*/  ISETP.GT.AND P2, PT, R97, 0xc9, PT ;  /* 0x000000c96100780c */ /* 0x000fe40003f44270 */
[----:B----4-:R-:W-:Y:S01]  /*4c10*/  FSEL R192, R25, -INF , P3 ;  /* 0xff80000019c07808 */ /* 0x010fe20001800000 */
[----:B------:R-:W3:Y:S01]  /*4c20*/  MUFU.TANH R37, R37 ;  /* 0x0000002500257308 */ /* 0x000ee20000002400 */
[----:B------:R-:W-:Y:S01]  /*4c30*/  FMNMX.FTZ R7, R98, R7, !PT ;  /* 0x0000000762077209 */ /* 0x000fe20007810000 */
[-CC-:B------:R-:W-:Y:S01]  /*4c40*/  FFMA.FTZ R25, R102, R89.reuse, -R33.reuse ;  /* 0x0000005966197223 */ /* 0x180fe20000010821 */
[----:B------:R-:W-:Y:S02]  /*4c50*/  ISETP.GT.AND P3, PT, R97, 0xd0, PT ;  /* 0x000000d06100780c */ /* 0x000fe40003f64270 */
[----:B-----5:R-:W-:Y:S01]  /*4c60*/  FSEL R100, R29, -INF , P2 ;  /* 0xff8000001d647808 */ /* 0x020fe20001000000 */
[----:B------:R-:W-:-:S01]  /*4c70*/  FFMA.FTZ R29, R108, R89, -R33 ;  /* 0x000000596c1d7223 */ /* 0x000fc20000010821 */
[----:B------:R-:W-:Y:S01]  /*4c80*/  FMNMX.FTZ R7, R192, R7, !PT ;  /* 0x00000007c0077209 */ /* 0x000fe20007810000 */
[----:B------:R-:W4:Y:S01]  /*4c90*/  MUFU.TANH R39, R39 ;  /* 0x0000002700277308 */ /* 0x000f220000002400 */
[----:B------:R-:W-:Y:S01]  /*4ca0*/  ISETP.GT.AND P2, PT, R97, 0xd1, PT ;  /* 0x000000d16100780c */ /* 0x000fe20003f44270 */
[-CC-:B------:R-:W-:Y:S01]  /*4cb0*/  FFMA.FTZ R108, R124, R89.reuse, -R33.reuse ;  /* 0x000000597c6c7223 */ /* 0x180fe20000010821 */
[----:B-1----:R-:W-:Y:S01]  /*4cc0*/  FSEL R194, R27, -INF , P3 ;  /* 0xff8000001bc27808 */ /* 0x002fe20001800000 */
[--C-:B------:R-:W-:Y:S01]  /*4cd0*/  FFMA.FTZ R27, R106, R89, -R33.reuse ;  /* 0x000000596a1b7223 */ /* 0x100fe20000010821 */
[----:B------:R-:W-:Y:S01]  /*4ce0*/  FMNMX.FTZ R7, R100, R7, !PT ;  /* 0x0000000764077209 */ /* 0x000fe20007810000 */
[-CC-:B------:R-:W-:Y:S01]  /*4cf0*/  FFMA.FTZ R106, R116, R89.reuse, -R33.reuse ;  /* 0x00000059746a7223 */ /* 0x180fe20000010821 */
[C---:B------:R-:W-:Y:S01]  /*4d00*/  ISETP.GT.AND P3, PT, R97.reuse, 0xd8, PT ;  /* 0x000000d86100780c */ /* 0x040fe20003f64270 */
[----:B------:R-:W-:Y:S01]  /*4d10*/  MUFU.EX2 R59, R13 ;  /* 0x0000000d003b7308 */ /* 0x000fe20000000800 */
[----:B--2---:R-:W-:Y:S01]  /*4d20*/  FSEL R102, R34, -INF , P2 ;  /* 0xff80000022667808 */ /* 0x004fe20001000000 */
[--C-:B------:R-:W-:Y:S01]  /*4d30*/  FFMA.FTZ R34, R104, R89, -R33.reuse ;  /* 0x0000005968227223 */ /* 0x100fe20000010821 */
[----:B------:R-:W-:Y:S01]  /*4d40*/  FMNMX.FTZ R7, R194, R7, !PT ;  /* 0x00000007c2077209 */ /* 0x000fe20007810000 */
[----:B------:R-:W-:Y:S01]  /*4d50*/  FFMA.FTZ R104, R110, R89, -R33 ;  /* 0x000000596e687223 */ /* 0x000fe20000010821 */
[----:B------:R-:W-:-:S02]  /*4d60*/  ISETP.GT.AND P2, PT, R97, 0xd9, PT ;  /* 0x000000d96100780c */ /* 0x000fc40003f44270 */
[----:B---3--:R-:W-:Y:S01]  /*4d70*/  FSEL R196, R37, -INF , P3 ;  /* 0xff80000025c47808 */ /* 0x008fe20001800000 */
[----:B------:R-:W-:-:S01]  /*4d80*/  FFMA.FTZ R37, R112, R89, -R33 ;  /* 0x0000005970257223 */ /* 0x000fc20000010821 */
[----:B------:R-:W-:Y:S01]  /*4d90*/  FMNMX.FTZ R7, R102, R7, !PT ;  /* 0x0000000766077209 */ /* 0x000fe20007810000 */
[----:B------:R-:W-:Y:S01]  /*4da0*/  MUFU.EX2 R26, R26 ;  /* 0x0000001a001a7308 */ /* 0x000fe20000000800 */
[----:B----4-:R-:W-:Y:S01]  /*4db0*/  FSEL R198, R39, -INF , P2 ;  /* 0xff80000027c67808 */ /* 0x010fe20001000000 */
[----:B------:R-:W-:Y:S01]  /*4dc0*/  FFMA.FTZ R39, R114, R89, -R33 ;  /* 0x0000005972277223 */ /* 0x000fe20000010821 */
[----:B------:R-:W-:-:S04]  /*4dd0*/  FMNMX.FTZ R7, R196, R7, !PT ;  /* 0x00000007c4077209 */ /* 0x000fc80007810000 */
[----:B------:R-:W-:Y:S01]  /*4de0*/  FMNMX.FTZ R7, R198, R7, !PT ;  /* 0x00000007c6077209 */ /* 0x000fe20007810000 */
[----:B------:R-:W1:Y:S04]  /*4df0*/  MUFU.EX2 R31, R31 ;  /* 0x0000001f001f7308 */ /* 0x000e680000000800 */
[----:B------:R-:W2:Y:S04]  /*4e00*/  SHFL.BFLY PT, R90, R7, 0x2, 0x1f ;  /* 0x0c401f00075a7f89 */ /* 0x000ea800000e0000 */
[----:B------:R-:W-:Y:S08]  /*4e10*/  MUFU.EX2 R30, R30 ;  /* 0x0000001e001e7308 */ /* 0x000ff00000000800 */
[----:B------:R-:W3:Y:S01]  /*4e20*/  MUFU.EX2 R35, R35 ;  /* 0x0000002300237308 */ /* 0x000ee20000000800 */
[----:B-1----:R-:W-:-:S07]  /*4e30*/  FADD.FTZ R3, R26, R31 ;  /* 0x0000001f1a037221 */ /* 0x002fce0000010000 */
[----:B------:R-:W-:Y:S01]  /*4e40*/  MUFU.EX2 R38, R38 ;  /* 0x0000002600267308 */ /* 0x000fe20000000800 */
[----:B--2---:R-:W-:-:S07]  /*4e50*/  FMNMX.FTZ R13, R7, R90, !PT ;  /* 0x0000005a070d7209 */ /* 0x004fce0007810000 */
[----:B------:R-:W-:Y:S01]  /*4e60*/  MUFU.EX2 R43, R43 ;  /* 0x0000002b002b7308 */ /* 0x000fe20000000800 */
[----:B------:R-:W1:Y:S01]  /*4e70*/  SHFL.BFLY PT, R90, R13, 0x1, 0x1f ;  /* 0x0c201f000d5a7f89 */ /* 0x000e6200000e0000 */
[----:B---3--:R-:W-:-:S04]  /*4e80*/  F2FP.SATFINITE.E4M3.F32.PACK_AB_MERGE_C R224, R35, R30, RZ ;  /* 0x0000001e23e0723e */ /* 0x008fc800048070ff */
[----:B------:R-:W-:Y:S01]  /*4e90*/  F2FP.SATFINITE.E4M3.F32.PACK_AB_MERGE_C R224, R31, R26, R224 ;  /* 0x0000001a1fe0723e */ /* 0x000fe200048070e0 */
[----:B------:R-:W-:Y:S01]  /*4ea0*/  IMAD.MOV.U32 R26, RZ, RZ, R87 ;  /* 0x000000ffff1a7224 */ /* 0x000fe200078e0057 */
[----:B------:R-:W-:Y:S08]  /*4eb0*/  MUFU.EX2 R45, R45 ;  /* 0x0000002d002d7308 */ /* 0x000ff00000000800 */
[----:B------:R-:W2:Y:S08]  /*4ec0*/  MUFU.EX2 R50, R50 ;  /* 0x0000003200327308 */ /* 0x000eb00000000800 */
[----:B------:R-:W-:Y:S01]  /*4ed0*/  MUFU.EX2 R47, R47 ;  /* 0x0000002f002f7308 */ /* 0x000fe20000000800 */
[----:B-1----:R-:W-:-:S02]  /*4ee0*/  FMNMX.FTZ R90, R13, R90, !PT ;  /* 0x0000005a0d5a7209 */ /* 0x002fc40007810000 */
[----:B------:R-:W-:Y:S02]  /*4ef0*/  IADD3 R13, -R93, UR42, R72 ;  /* 0x0000002a5d0d7c10 */ /* 0x000fe4000fffe148 */
[C---:B------:R-:W-:Y:S01]  /*4f00*/  FSETP.NEU.FTZ.AND P2, PT, R90.reuse, -INF , PT ;  /* 0xff8000005a00780b */ /* 0x040fe20003f5d000 */
[----:B------:R-:W-:Y:S02]  /*4f10*/  FFMA.FTZ R77, R90, R89, -8 ;  /* 0xc10000005a4d7423 */ /* 0x000fe40000010059 */
[----:B------:R-:W-:Y:S01]  /*4f20*/  MUFU.EX2 R54, R54 ;  /* 0x0000003600367308 */ /* 0x000fe20000000800 */
[----:B--2---:R-:W-:Y:S02]  /*4f30*/  F2FP.SATFINITE.E4M3.F32.PACK_AB_MERGE_C R226, R50, R45, RZ ;  /* 0x0000002d32e2723e */ /* 0x004fe400048070ff */
[----:B------:R-:W-:Y:S02]  /*4f40*/  FSEL R77, R77, RZ, P2 ;  /* 0x000000ff4d4d7208 */ /* 0x000fe40001000000 */
[----:B------:R-:W-:-:S03]  /*4f50*/  F2FP.SATFINITE.E4M3.F32.PACK_AB_MERGE_C R226, R43, R38, R226 ;  /* 0x000000262be2723e */ /* 0x000fc600048070e2 */
[-CC-:B------:R-:W-:Y:S01]  /*4f60*/  FFMA.FTZ R33, R130, R89.reuse, -R77.reuse ;  /* 0x0000005982217223 */ /* 0x180fe2000001084d */
[----:B------:R-:W-:-:S01]  /*4f70*/  FFMA.FTZ R4, R4, R89, -R77 ;  /* 0x0000005904047223 */ /* 0x000fc2000001084d */
[-CC-:B------:R-:W-:Y:S01]  /*4f80*/  FFMA.FTZ R81, R132, R89.reuse, -R77.reuse ;  /* 0x0000005984517223 */ /* 0x180fe2000001084d */
[----:B------:R-:W-:-:S01]  /*4f90*/  FFMA.FTZ R112, R134, R89, -R77 ;  /* 0x0000005986707223 */ /* 0x000fc2000001084d */
[-CC-:B------:R-:W-:Y:S01]  /*4fa0*/  FFMA.FTZ R116, R12, R89.reuse, -R77.reuse ;  /* 0x000000590c747223 */ /* 0x180fe2000001084d */
[----:B------:R-:W-:Y:S01]  /*4fb0*/  IMAD.MOV.U32 R12, RZ, RZ, RZ ;  /* 0x000000ffff0c7224 */ /* 0x000fe200078e00ff */
[----:B------:R-:W-:Y:S01]  /*4fc0*/  MUFU.EX2 R33, R33 ;  /* 0x0000002100217308 */ /* 0x000fe20000000800 */
[----:B------:R-:W-:-:S01]  /*4fd0*/  FFMA.FTZ R10, R10, R89, -R77 ;  /* 0x000000590a0a7223 */ /* 0x000fc2000001084d */
[----:B------:R-:W-:Y:S01]  /*4fe0*/  FFMA.FTZ R79, R146, R89, -R77 ;  /* 0x00000059924f7223 */ /* 0x000fe2000001084d */
[----:B------:R-:W-:-:S04]  /*4ff0*/  IMAD.HI R7, R13, -0x6db6db6d, R12 ;  /* 0x924924930d077827 */ /* 0x000fc800078e020c */
[-CC-:B------:R-:W-:Y:S01]  /*5000*/  FFMA.FTZ R91, R150, R89.reuse, -R77.reuse ;  /* 0x00000059965b7223 */ /* 0x180fe2000001084d */
[----:B------:R-:W-:-:S01]  /*5010*/  FFMA.FTZ R12, R92, R89, -R77 ;  /* 0x000000595c0c7223 */ /* 0x000fc2000001084d */
[----:B------:R-:W-:Y:S01]  /*5020*/  FADD.FTZ R92, R30, R3 ;  /* 0x000000031e5c7221 */ /* 0x000fe20000010000 */
[----:B------:R-:W-:-:S01]  /*5030*/  FFMA.FTZ R83, R152, R89, -R77 ;  /* 0x0000005998537223 */ /* 0x000fc2000001084d */
[----:B------:R-:W1:Y:S01]  /*5040*/  MUFU.EX2 R4, R4 ;  /* 0x0000000400047308 */ /* 0x000e620000000800 */
[----:B------:R-:W-:Y:S01]  /*5050*/  SHF.R.U32.HI R72, RZ, 0x1f, R7 ;  /* 0x0000001fff487819 */ /* 0x000fe20000011607 */
[----:B------:R-:W-:Y:S01]  /*5060*/  FADD.FTZ R111, R35, R92 ;  /* 0x0000005c236f7221 */ /* 0x000fe20000010000 */
[----:B------:R-:W-:-:S01]  /*5070*/  FFMA.FTZ R110, R162, R89, -R77 ;  /* 0x00000059a26e7223 */ /* 0x000fc2000001084d */
[-CC-:B------:R-:W-:Y:S01]  /*5080*/  FFMA.FTZ R97, R164, R89.reuse, -R77.reuse ;  /* 0x00000059a4617223 */ /* 0x180fe2000001084d */
[----:B------:R-:W-:Y:S01]  /*5090*/  LEA.HI.SX32 R7, R7, R72, 0x19 ;  /* 0x0000004807077211 */ /* 0x000fe200078fcaff */
        /* <DEDUP_REMOVED lines=27> */
[----:B---3--:R-:W-:-:S01]  /*5250*/  FADD.FTZ R93, R112, R93 ;  /* 0x0000005d705d7221 */ /* 0x008fc20000010000 */
[----:B------:R-:W-:Y:S01]  /*5260*/  F2FP.SATFINITE.E4M3.F32.PACK_AB_MERGE_C R225, R112, R81, RZ ;  /* 0x0000005170e1723e */ /* 0x000fe200048070ff */
[----:B------:R-:W-:-:S01]  /*5270*/  FFMA.FTZ R84, R174, R89, -R77 ;  /* 0x00000059ae547223 */ /* 0x000fc2000001084d */
[-CC-:B------:R-:W-:Y:S01]  /*5280*/  FFMA.FTZ R94, R94, R89.reuse, -R77.reuse ;  /* 0x000000595e5e7223 */ /* 0x180fe2000001084d */
[----:B------:R-:W-:-:S01]  /*5290*/  FFMA.FTZ R96, R96, R89, -R77 ;  /* 0x0000005960607223 */ /* 0x000fc2000001084d */
[----:B------:R-:W-:Y:S01]  /*52a0*/  FFMA.FTZ R3, R56, R89, -R77 ;  /* 0x0000005938037223 */ /* 0x000fe2000001084d */
[----:B------:R-:W-:Y:S01]  /*52b0*/  VIADD R132, R73, 0xfffffffe ;  /* 0xfffffffe49847836 */ /* 0x000fe20000000000 */
[----:B------:R-:W3:Y:S01]  /*52c0*/  MUFU.EX2 R91, R91 ;  /* 0x0000005b005b7308 */ /* 0x000ee20000000800 */
        /* <DEDUP_REMOVED lines=9> */
[----:B------:R-:W-:Y:S01]  /*5360*/  F2FP.SATFINITE.E4M3.F32.PACK_AB_MERGE_C R225, R4, R33, R225 ;  /* 0x0000002104e1723e */ /* 0x000fe200048070e1 */
[----:B------:R-:W-:-:S01]  /*5370*/  FFMA.FTZ R62, R62, R89, -R77 ;  /* 0x000000593e3e7223 */ /* 0x000fc2000001084d */
[-CC-:B------:R-:W-:Y:S01]  /*5380*/  FFMA.FTZ R178, R178, R89.reuse, -R77.reuse ;  /* 0x00000059b2b27223 */ /* 0x180fe2000001084d */
[----:B------:R-:W-:-:S01]  /*5390*/  FFMA.FTZ R66, R66, R89, -R77 ;  /* 0x0000005942427223 */ /* 0x000fc2000001084d */
[-CC-:B------:R-:W-:Y:S01]  /*53a0*/  FFMA.FTZ R180, R180, R89.reuse, -R77.reuse ;  /* 0x00000059b4b47223 */ /* 0x180fe2000001084d */
[----:B------:R-:W-:-:S01]  /*53b0*/  FFMA.FTZ R68, R68, R89, -R77 ;  /* 0x0000005944447223 */ /* 0x000fc2000001084d */
[----:B------:R-:W2:Y:S01]  /*53c0*/  MUFU.EX2 R83, R83 ;  /* 0x0000005300537308 */ /* 0x000ea20000000800 */
[----:B---3--:R-:W-:-:S01]  /*53d0*/  FADD.FTZ R113, R91, R92 ;  /* 0x0000005c5b717221 */ /* 0x008fc20000010000 */
        /* <DEDUP_REMOVED lines=8> */
[----:B------:R-:W-:Y:S01]  /*5460*/  FADD.FTZ R113, R47, R72 ;  /* 0x000000482f717221 */ /* 0x000fe20000010000 */
        /* <DEDUP_REMOVED lines=9> */
[----:B------:R-:W-:Y:S01]  /*5500*/  VIMNMX R7, RZ, R7, !PT ;  /* 0x00000007ff077248 */ /* 0x000fe20007fe0100 */
[--C-:B------:R-:W-:Y:S01]  /*5510*/  IMAD.MOV.U32 R50, RZ, RZ, R87.reuse ;  /* 0x000000ffff327224 */ /* 0x100fe200078e0057 */
[----:B------:R-:W-:Y:S01]  /*5520*/  F2FP.SATFINITE.E4M3.F32.PACK_AB_MERGE_C R227, R116, R91, RZ ;  /* 0x0000005b74e3723e */ /* 0x000fe200048070ff */
[----:B------:R-:W-:Y:S01]  /*5530*/  IMAD.MOV.U32 R38, RZ, RZ, R87 ;  /* 0x000000ffff267224 */ /* 0x000fe200078e0057 */
[----:B------:R-:W2:Y:S01]  /*5540*/  MUFU.EX2 R97, R97 ;  /* 0x0000006100617308 */ /* 0x000ea20000000800 */
[----:B---3--:R-:W-:-:S01]  /*5550*/  FADD.FTZ R72, R110, R115 ;  /* 0x000000736e487221 */ /* 0x008fc20000010000 */
[----:B------:R-:W-:-:S02]  /*5560*/  ISETP.GE.AND P2, PT, R132, R7, PT ;  /* 0x000000078400720c */ /* 0x000fc40003f46270 */
[----:B------:R-:W-:Y:S02]  /*5570*/  R2UR UR41, R132 ;  /* 0x00000000842972ca */ /* 0x000fe400000e0000 */
[----:B------:R-:W-:Y:S01]  /*5580*/  F2FP.SATFINITE.E4M3.F32.PACK_AB_MERGE_C R227, R79, R10, R227 ;  /* 0x0000000a4fe3723e */ /* 0x000fe200048070e3 */
[----:B------:R-:W-:Y:S01]  /*5590*/  IMAD.MOV.U32 R79, RZ, RZ, R87 ;  /* 0x000000ffff4f7224 */ /* 0x000fe200078e0057 */
[----:B------:R-:W3:Y:S01]  /*55a0*/  MUFU.EX2 R126, R126 ;  /* 0x0000007e007e7308 */ /* 0x000ee20000000800 */
[----:B-1----:R-:W-:-:S07]  /*55b0*/  FADD.FTZ R113, R49, R52 ;  /* 0x0000003431717221 */ /* 0x002fce0000010000 */
[----:B------:R-:W1:Y:S01]  /*55c0*/  MUFU.EX2 R120, R120 ;  /* 0x0000007800787308 */ /* 0x000e620000000800 */
[----:B--2---:R-:W-:-:S07]  /*55d0*/  FADD.FTZ R115, R97, R72 ;  /* 0x0000004861737221 */ /* 0x004fce0000010000 */
[----:B------:R-:W2:Y:S01]  /*55e0*/  MUFU.EX2 R51, R51 ;  /* 0x0000003300337308 */ /* 0x000ea20000000800 */
[----:B---3--:R-:W-:-:S01]  /*55f0*/  FADD.FTZ R72, R126, R113 ;  /* 0x000000717e487221 */ /* 0x008fc20000010000 */
[----:B------:R-:W-:-:S04]  /*5600*/  F2FP.SATFINITE.E4M3.F32.PACK_AB_MERGE_C R220, R126, R49, RZ ;  /* 0x000000317edc723e */ /* 0x000fc800048070ff */
[----:B------:R-:W-:Y:S01]  /*5610*/  F2FP.SATFINITE.E4M3.F32.PACK_AB_MERGE_C R220, R54, R47, R220 ;  /* 0x0000002f36dc723e */ /* 0x000fe200048070dc */
[----:B------:R-:W-:Y:S01]  /*5620*/  IMAD.MOV.U32 R54, RZ, RZ, R87 ;  /* 0x000000ffff367224 */ /* 0x000fe200078e0057 */
[----:B------:R-:W3:Y:S01]  /*5630*/  MUFU.EX2 R85, R85 ;  /* 0x0000005500557308 */ /* 0x000ee20000000800 */
[----:B-1----:R-:W-:-:S01]  /*5640*/  FADD.FTZ R92, R120, R115 ;  /* 0x00000073785c7221 */ /* 0x002fc20000010000 */
[----:B------:R-:W-:Y:S01]  /*5650*/  F2FP.SATFINITE.E4M3.F32.PACK_AB_MERGE_C R221, R120, R97, RZ ;  /* 0x0000006178dd723e */ /* 0x000fe200048070ff */
[----:B------:R-:W-:-:S03]  /*5660*/  IMAD.MOV.U32 R47, RZ, RZ, R87 ;  /* 0x000000ffff2f7224 */ /* 0x000fc600078e0057 */
[----:B------:R-:W-:Y:S01]  /*5670*/  F2FP.SATFINITE.E4M3.F32.PACK_AB_MERGE_C R221, R110, R83, R221 ;  /* 0x000000536edd723e */ /* 0x000fe200048070dd */
[----:B------:R-:W-:Y:S01]  /*5680*/  IMAD.MOV.U32 R83, RZ, RZ, R87 ;  /* 0x000000ffff537224 */ /* 0x000fe200078e0057 */
[----:B------:R-:W1:Y:S01]  /*5690*/  MUFU.EX2 R114, R114 ;  /* 0x0000007200727308 */ /* 0x000e620000000800 */
[----:B--2---:R-:W-:-:S04]  /*56a0*/  FADD.FTZ R113, R51, R72 ;  /* 0x0000004833717221 */ /* 0x004fc80000010000 */
[----:B------:R-:W-:-:S03]  /*56b0*/  FADD.FTZ R113, R128, R113 ;  /* 0x0000007180717221 */ /* 0x000fc60000010000 */
[----:B------:R-:W2:Y:S01]  /*56c0*/  MUFU.EX2 R101, R101 ;  /* 0x0000006500657308 */ /* 0x000ea20000000800 */
[----:B---3--:R-:W-:-:S01]  /*56d0*/  FADD.FTZ R115, R85, R92 ;  /* 0x0000005c55737221 */ /* 0x008fc20000010000 */
[----:B------:R-:W-:-:S06]  /*56e0*/  FADD.FTZ R92, R6, R113 ;  /* 0x00000071065c7221 */ /* 0x000fcc0000010000 */
[----:B------:R-:W3:Y:S01]  /*56f0*/  MUFU.EX2 R53, R53 ;  /* 0x0000003500357308 */ /* 0x000ee20000000800 */
[----:B-1----:R-:W-:-:S07]  /*5700*/  FADD.FTZ R72, R114, R115 ;  /* 0x0000007372487221 */ /* 0x002fce0000010000 */
        /* <DEDUP_REMOVED lines=8> */
[----:B------:R-:W-:Y:S01]  /*5790*/  MUFU.EX2 R95, R95 ;  /* 0x0000005f005f7308 */ /* 0x000fe20000000800 */
[----:B-1----:R-:W-:-:S04]  /*57a0*/  F2FP.SATFINITE.E4M3.F32.PACK_AB_MERGE_C R223, R122, R101, RZ ;  /* 0x000000657adf723e */ /* 0x002fc800048070ff */
[----:B------:R-:W-:Y:S01]  /*57b0*/  F2FP.SATFINITE.E4M3.F32.PACK_AB_MERGE_C R223, R114, R85, R223 ;  /* 0x0000005572df723e */ /* 0x000fe200048070df */
[----:B------:R-:W-:Y:S02]  /*57c0*/  IMAD.MOV.U32 R85, RZ, RZ, R87 ;  /* 0x000000ffff557224 */ /* 0x000fe400078e0057 */
[----:B------:R-:W1:Y:S01]  /*57d0*/  MUFU.EX2 R9, R9 ;  /* 0x0000000900097308 */ /* 0x000e620000000800 */
[----:B--2---:R-:W-:-:S07]  /*57e0*/  FADD.FTZ R72, R8, R115 ;  /* 0x0000007308487221 */ /* 0x004fce0000010000 */
[----:B------:R-:W-:Y:S08]  /*57f0*/  MUFU.EX2 R118, R118 ;  /* 0x0000007600767308 */ /* 0x000ff00000000800 */
[----:B------:R-:W2:Y:S01]  /*5800*/  MUFU.EX2 R11, R11 ;  /* 0x0000000b000b7308 */ /* 0x000ea20000000800 */
[----:B-1----:R-:W-:-:S07]  /*5810*/  FADD.FTZ R72, R9, R72 ;  /* 0x0000004809487221 */ /* 0x002fce0000010000 */
[----:B------:R-:W-:Y:S08]  /*5820*/  MUFU.EX2 R105, R105 ;  /* 0x0000006900697308 */ /* 0x000ff00000000800 */
[----:B------:R-:W1:Y:S01]  /*5830*/  MUFU.EX2 R14, R14 ;  /* 0x0000000e000e7308 */ /* 0x000e620000000800 */
[----:B--2---:R-:W-:-:S07]  /*5840*/  FADD.FTZ R115, R11, R72 ;  /* 0x000000480b737221 */ /* 0x004fce0000010000 */
[----:B------:R-:W2:Y:S08]  /*5850*/  MUFU.EX2 R124, R124 ;  /* 0x0000007c007c7308 */ /* 0x000eb00000000800 */
[----:B------:R3:W-:Y:S01]  /*5860*/  MUFU.EX2 R52, R60 ;  /* 0x0000003c00347308 */ /* 0x0007e20000000800 */
[----:B-1----:R-:W-:-:S01]  /*5870*/  FADD.FTZ R72, R14, R115 ;  /* 0x000000730e487221 */ /* 0x002fc20000010000 */
[----:B------:R-:W-:-:S04]  /*5880*/  F2FP.SATFINITE.E4M3.F32.PACK_AB_MERGE_C R216, R14, R11, RZ ;  /* 0x0000000b0ed8723e */ /* 0x000fc800048070ff */
[----:B------:R-:W-:Y:S02]  /*5890*/  F2FP.SATFINITE.E4M3.F32.PACK_AB_MERGE_C R216, R9, R8, R216 ;  /* 0x0000000809d8723e */ /* 0x000fe400048070d8 */
[----:B------:R-:W1:Y:S01]  /*58a0*/  MUFU.EX2 R15, R15 ;  /* 0x0000000f000f7308 */ /* 0x000e620000000800 */
[----:B---3--:R-:W-:-:S01]  /*58b0*/  FADD.FTZ R60, R122, R113 ;  /* 0x000000717a3c7221 */ /* 0x008fc20000010000 */
[----:B--2---:R-:W-:-:S03]  /*58c0*/  F2FP.SATFINITE.E4M3.F32.PACK_AB_MERGE_C R217, R124, R105, RZ ;  /* 0x000000697cd9723e */ /* 0x004fc600048070ff */
[----:B------:R-:W-:Y:S01]  /*58d0*/  FADD.FTZ R113, R95, R60 ;  /* 0x0000003c5f717221 */ /* 0x000fe20000010000 */
[C---:B------:R-:W-:Y:S02]  /*58e0*/  F2FP.SATFINITE.E4M3.F32.PACK_AB_MERGE_C R217, R118.reuse, R95, R217 ;  /* 0x0000005f76d9723e */ /* 0x040fe400048070d9 */
[----:B------:R-:W2:Y:S01]  /*58f0*/  MUFU.EX2 R80, R80 ;  /* 0x0000005000507308 */ /* 0x000ea20000000800 */
[----:B------:R-:W-:-:S04]  /*5900*/  FADD.FTZ R60, R118, R113 ;  /* 0x00000071763c7221 */ /* 0x000fc80000010000 */
[----:B------:R-:W-:-:S03]  /*5910*/  FADD.FTZ R117, R105, R60 ;  /* 0x0000003c69757221 */ /* 0x000fc60000010000 */
[----:B------:R-:W-:Y:S01]  /*5920*/  MUFU.EX2 R20, R20 ;  /* 0x0000001400147308 */ /* 0x000fe20000000800 */
[----:B------:R-:W-:-:S01]  /*5930*/  FADD.FTZ R117, R124, R117 ;  /* 0x000000757c757221 */ /* 0x000fc20000010000 */
[----:B-1----:R-:W-:Y:S01]  /*5940*/  FADD.FTZ R115, R15, R72 ;  /* 0x000000480f737221 */ /* 0x002fe20000010000 */
[----:B------:R-:W-:-:S05]  /*5950*/  IMAD.MOV.U32 R72, RZ, RZ, R87 ;  /* 0x000000ffff487224 */ /* 0x000fca00078e0057 */
        /* <DEDUP_REMOVED lines=8> */
[----:B------:R-:W-:Y:S08]  /*59e0*/  MUFU.EX2 R55, R55 ;  /* 0x0000003700377308 */ /* 0x000ff00000000800 */
[----:B------:R-:W2:Y:S01]  /*59f0*/  MUFU.EX2 R82, R82 ;  /* 0x0000005200527308 */ /* 0x000ea20000000800 */
[----:B-1----:R-:W-:-:S01]  /*5a00*/  FADD.FTZ R81, R130, R81 ;  /* 0x0000005182517221 */ /* 0x002fc20000010000 */
[----:B------:R-:W-:-:S04]  /*5a10*/  F2FP.SATFINITE.E4M3.F32.PACK_AB_MERGE_C R107, R130, R107, RZ ;  /* 0x0000006b826b723e */ /* 0x000fc800048070ff */
[----:B------:R-:W-:Y:S01]  /*5a20*/  F2FP.SATFINITE.E4M3.F32.PACK_AB_MERGE_C R219, R99, R80, R107 ;  /* 0x0000005063db723e */ /* 0x000fe2000480706b */
[----:B------:R-:W-:Y:S01]  /*5a30*/  IMAD.MOV.U32 R80, RZ, RZ, R87 ;  /* 0x000000ffff507224 */ /* 0x000fe200078e0057 */
[----:B------:R-:W1:Y:S08]  /*5a40*/  MUFU.EX2 R76, R76 ;  /* 0x0000004c004c7308 */ /* 0x000e700000000800 */
[----:B------:R3:W-:Y:S01]  /*5a50*/  MUFU.EX2 R113, R64 ;  /* 0x0000004000717308 */ /* 0x0007e20000000800 */
[----:B--2---:R-:W-:-:S01]  /*5a60*/  FADD.FTZ R6, R82, R81 ;  /* 0x0000005152067221 */ /* 0x004fc20000010000 */
[----:B------:R-:W-:-:S06]  /*5a70*/  IMAD.MOV.U32 R81, RZ, RZ, R87 ;  /* 0x000000ffff517224 */ /* 0x000fcc00078e0057 */
[----:B------:R-:W2:Y:S01]  /*5a80*/  MUFU.EX2 R103, R103 ;  /* 0x0000006700677308 */ /* 0x000ea20000000800 */
[----:B---3--:R-:W-:-:S04]  /*5a90*/  FADD.FTZ R64, R20, R115 ;  /* 0x0000007314407221 */ /* 0x008fc80000010000 */
[----:B------:R-:W-:Y:S01]  /*5aa0*/  FADD.FTZ R45, R21, R64 ;  /* 0x00000040152d7221 */ /* 0x000fe20000010000 */
[----:B------:R-:W-:Y:S02]  /*5ab0*/  IMAD.MOV.U32 R64, RZ, RZ, R87 ;  /* 0x000000ffff407224 */ /* 0x000fe400078e0057 */
[----:B------:R-:W3:Y:S01]  /*5ac0*/  MUFU.EX2 R65, R65 ;  /* 0x0000004100417308 */ /* 0x000ee20000000800 */
[----:B------:R-:W-:-:S01]  /*5ad0*/  FADD.FTZ R30, R74, R45 ;  /* 0x0000002d4a1e7221 */ /* 0x000fc20000010000 */
[----:B------:R-:W-:-:S03]  /*5ae0*/  F2FP.SATFINITE.E4M3.F32.PACK_AB_MERGE_C R74, R74, R21, RZ ;  /* 0x000000154a4a723e */ /* 0x000fc600048070ff */
[----:B------:R-:W-:Y:S01]  /*5af0*/  FADD.FTZ R45, R55, R30 ;  /* 0x0000001e372d7221 */ /* 0x000fe20000010000 */
[----:B------:R-:W-:Y:S01]  /*5b00*/  F2FP.SATFINITE.E4M3.F32.PACK_AB_MERGE_C R218, R20, R15, R74 ;  /* 0x0000000f14da723e */ /* 0x000fe2000480704a */
[----:B------:R-:W-:Y:S01]  /*5b10*/  IMAD.MOV.U32 R74, RZ, RZ, R87 ;  /* 0x000000ffff4a7224 */ /* 0x000fe200078e0057 */
[----:B------:R-:W4:Y:S01]  /*5b20*/  MUFU.EX2 R86, R86 ;  /* 0x0000005600567308 */ /* 0x000f220000000800 */
[----:B-1----:R-:W-:-:S01]  /*5b30*/  FADD.FTZ R30, R76, R45 ;  /* 0x0000002d4c1e7221 */ /* 0x002fc20000010000 */
[----:B--2---:R-:W-:-:S06]  /*5b40*/  FADD.FTZ R45, R103, R6 ;  /* 0x00000006672d7221 */ /* 0x004fcc0000010000 */
[----:B------:R-:W1:Y:S01]  /*5b50*/  MUFU.EX2 R78, R78 ;  /* 0x0000004e004e7308 */ /* 0x000e620000000800 */
[----:B---3--:R-:W-:-:S01]  /*5b60*/  FADD.FTZ R49, R65, R30 ;  /* 0x0000001e41317221 */ /* 0x008fc20000010000 */
[----:B------:R-:W-:-:S06]  /*5b70*/  IMAD.MOV.U32 R30, RZ, RZ, R87 ;  /* 0x000000ffff1e7224 */ /* 0x000fcc00078e0057 */
[----:B------:R-:W2:Y:S01]  /*5b80*/  MUFU.EX2 R109, R109 ;  /* 0x0000006d006d7308 */ /* 0x000ea20000000800 */
[----:B----4-:R-:W-:-:S07]  /*5b90*/  FADD.FTZ R6, R86, R45 ;  /* 0x0000002d56067221 */ /* 0x010fce0000010000 */
[----:B------:R-:W3:Y:S01]  /*5ba0*/  MUFU.EX2 R67, R67 ;  /* 0x0000004300437308 */ /* 0x000ee20000000800 */
[----:B-1----:R-:W-:-:S01]  /*5bb0*/  FADD.FTZ R14, R78, R49 ;  /* 0x000000314e0e7221 */ /* 0x002fc20000010000 */
[----:B------:R-:W-:Y:S01]  /*5bc0*/  F2FP.SATFINITE.E4M3.F32.PACK_AB_MERGE_C R65, R78, R65, RZ ;  /* 0x000000414e41723e */ /* 0x000fe200048070ff */
[--C-:B------:R-:W-:Y:S02]  /*5bd0*/  IMAD.MOV.U32 R78, RZ, RZ, R87.reuse ;  /* 0x000000ffff4e7224 */ /* 0x100fe400078e0057 */
[----:B------:R-:W-:Y:S01]  /*5be0*/  IMAD.MOV.U32 R49, RZ, RZ, R87 ;  /* 0x000000ffff317224 */ /* 0x000fe200078e0057 */
[----:B------:R-:W-:Y:S01]  /*5bf0*/  F2FP.SATFINITE.E4M3.F32.PACK_AB_MERGE_C R212, R76, R55, R65 ;  /* 0x000000374cd4723e */ /* 0x000fe20004807041 */
[----:B------:R-:W-:Y:S01]  /*5c00*/  IMAD.MOV.U32 R76, RZ, RZ, R87 ;  /* 0x000000ffff4c7224 */ /* 0x000fe200078e0057 */
[----:B------:R-:W1:Y:S01]  /*5c10*/  MUFU.EX2 R84, R84 ;  /* 0x0000005400547308 */ /* 0x000e620000000800 */
[----:B--2---:R-:W-:-:S01]  /*5c20*/  FADD.FTZ R21, R109, R6 ;  /* 0x000000066d157221 */ /* 0x004fc20000010000 */
[----:B------:R-:W-:Y:S01]  /*5c30*/  F2FP.SATFINITE.E4M3.F32.PACK_AB_MERGE_C R86, R109, R86, RZ ;  /* 0x000000566d56723e */ /* 0x000fe200048070ff */
[----:B------:R-:W-:-:S02]  /*5c40*/  IMAD.MOV.U32 R65, RZ, RZ, R87 ;  /* 0x000000ffff417224 */ /* 0x000fc400078e0057 */
[--C-:B------:R-:W-:Y:S01]  /*5c50*/  IMAD.MOV.U32 R55, RZ, RZ, R87.reuse ;  /* 0x000000ffff377224 */ /* 0x100fe200078e0057 */
[----:B------:R-:W-:Y:S01]  /*5c60*/  F2FP.SATFINITE.E4M3.F32.PACK_AB_MERGE_C R213, R103, R82, R86 ;  /* 0x0000005267d5723e */ /* 0x000fe20004807056 */
[----:B------:R-:W-:Y:S01]  /*5c70*/  IMAD.MOV.U32 R86, RZ, RZ, R87 ;  /* 0x000000ffff567224 */ /* 0x000fe200078e0057 */
[----:B------:R-:W2:Y:S01]  /*5c80*/  MUFU.EX2 R42, R42 ;  /* 0x0000002a002a7308 */ /* 0x000ea20000000800 */
[----:B---3--:R-:W-:-:S01]  /*5c90*/  FADD.FTZ R45, R67, R14 ;  /* 0x0000000e432d7221 */ /* 0x008fc20000010000 */
[----:B------:R-:W-:-:S06]  /*5ca0*/  IMAD.MOV.U32 R82, RZ, RZ, R87 ;  /* 0x000000ffff527224 */ /* 0x000fcc00078e0057 */
        /* <DEDUP_REMOVED lines=8> */
[C---:B------:R-:W-:Y:S01]  /*5d30*/  F2FP.SATFINITE.E4M3.F32.PACK_AB_MERGE_C R44, R59.reuse, R44, RZ ;  /* 0x0000002c3b2c723e */ /* 0x040fe200048070ff */
[--C-:B------:R-:W-:Y:S02]  /*5d40*/  IMAD.MOV.U32 R45, RZ, RZ, R87.reuse ;  /* 0x000000ffff2d7224 */ /* 0x100fe400078e0057 */
[----:B------:R-:W-:Y:S01]  /*5d50*/  FADD.FTZ R59, R59, R6 ;  /* 0x000000063b3b7221 */ /* 0x000fe20000010000 */
[----:B------:R-:W-:Y:S01]  /*5d60*/  F2FP.SATFINITE.E4M3.F32.PACK_AB_MERGE_C R214, R42, R67, R44 ;  /* 0x000000432ad6723e */ /* 0x000fe2000480702c */
[----:B------:R-:W-:Y:S01]  /*5d70*/  IMAD.MOV.U32 R67, RZ, RZ, R87 ;  /* 0x000000ffff437224 */ /* 0x000fe200078e0057 */
[----:B------:R-:W1:Y:S01]  /*5d80*/  MUFU.EX2 R48, R48 ;  /* 0x0000003000307308 */ /* 0x000e620000000800 */
[----:B--2---:R-:W-:-:S01]  /*5d90*/  FADD.FTZ R4, R12, R31 ;  /* 0x0000001f0c047221 */ /* 0x004fc20000010000 */
[----:B------:R-:W-:-:S02]  /*5da0*/  IMAD.MOV.U32 R44, RZ, RZ, R87 ;  /* 0x000000ffff2c7224 */ /* 0x000fc400078e0057 */
[----:B------:R-:W-:-:S04]  /*5db0*/  IMAD.MOV.U32 R42, RZ, RZ, R87 ;  /* 0x000000ffff2a7224 */ /* 0x000fc800078e0057 */
        /* <DEDUP_REMOVED lines=8> */
[----:B------:R-:W-:-:S06]  /*5e40*/  IMAD.MOV.U32 R59, RZ, RZ, R87 ;  /* 0x000000ffff3b7224 */ /* 0x000fcc00078e0057 */
        /* <DEDUP_REMOVED lines=10> */
[----:B------:R-:W-:-:S06]  /*5ef0*/  IMAD.MOV.U32 R43, RZ, RZ, R87 ;  /* 0x000000ffff2b7224 */ /* 0x000fcc00078e0057 */
[----:B------:R-:W3:Y:S01]  /*5f00*/  MUFU.EX2 R24, R24 ;  /* 0x0000001800187308 */ /* 0x000ee20000000800 */
[C---:B-1----:R-:W-:Y:S01]  /*5f10*/  F2FP.SATFINITE.E4M3.F32.PACK_AB_MERGE_C R40, R41.reuse, R40, RZ ;  /* 0x000000282928723e */ /* 0x042fe200048070ff */
[----:B------:R-:W-:-:S03]  /*5f20*/  FADD.FTZ R41, R41, R4 ;  /* 0x0000000429297221 */ /* 0x000fc60000010000 */
[----:B------:R-:W-:Y:S01]  /*5f30*/  F2FP.SATFINITE.E4M3.F32.PACK_AB_MERGE_C R208, R57, R48, R40 ;  /* 0x0000003039d0723e */ /* 0x000fe20004807028 */
[--C-:B------:R-:W-:Y:S02]  /*5f40*/  IMAD.MOV.U32 R57, RZ, RZ, R87.reuse ;  /* 0x000000ffff397224 */ /* 0x100fe400078e0057 */
[----:B------:R-:W1:Y:S01]  /*5f50*/  MUFU.EX2 R61, R61 ;  /* 0x0000003d003d7308 */ /* 0x000e620000000800 */
[C---:B--2---:R-:W-:Y:S01]  /*5f60*/  F2FP.SATFINITE.E4M3.F32.PACK_AB_MERGE_C R58, R111.reuse, R58, RZ ;  /* 0x0000003a6f3a723e */ /* 0x044fe200048070ff */
[----:B------:R-:W-:Y:S01]  /*5f70*/  FADD.FTZ R111, R111, R6 ;  /* 0x000000066f6f7221 */ /* 0x000fe20000010000 */
[----:B------:R-:W-:Y:S02]  /*5f80*/  IMAD.MOV.U32 R48, RZ, RZ, R87 ;  /* 0x000000ffff307224 */ /* 0x000fe400078e0057 */
[----:B------:R-:W-:Y:S01]  /*5f90*/  F2FP.SATFINITE.E4M3.F32.PACK_AB_MERGE_C R209, R56, R3, R58 ;  /* 0x0000000338d1723e */ /* 0x000fe2000480703a */
[----:B------:R-:W-:-:S01]  /*5fa0*/  FADD.FTZ R6, R52, R111 ;  /* 0x0000006f34067221 */ /* 0x000fc20000010000 */
[----:B------:R-:W-:Y:S01]  /*5fb0*/  IMAD.MOV.U32 R58, RZ, RZ, R87 ;  /* 0x000000ffff3a7224 */ /* 0x000fe200078e0057 */
[----:B------:R-:W2:Y:S01]  /*5fc0*/  MUFU.EX2 R93, R93 ;  /* 0x0000005d005d7308 */ /* 0x000ea20000000800 */
[----:B---3--:R-:W-:-:S01]  /*5fd0*/  FADD.FTZ R4, R24, R41 ;  /* 0x0000002918047221 */ /* 0x008fc20000010000 */
[----:B------:R-:W-:-:S02]  /*5fe0*/  IMAD.MOV.U32 R56, RZ, RZ, R87 ;  /* 0x000000ffff387224 */ /* 0x000fc400078e0057 */
[----:B------:R-:W-:-:S04]  /*5ff0*/  IMAD.MOV.U32 R40, RZ, RZ, R87 ;  /* 0x000000ffff287224 */ /* 0x000fc800078e0057 */
        /* <DEDUP_REMOVED lines=8> */
[----:B------:R-:W-:-:S03]  /*6080*/  F2FP.SATFINITE.E4M3.F32.PACK_AB_MERGE_C R62, R113, R62, RZ ;  /* 0x0000003e713e723e */ /* 0x000fc600048070ff */
[----:B------:R-:W-:Y:S01]  /*6090*/  FADD.FTZ R113, R113, R4 ;  /* 0x0000000471717221 */ /* 0x000fe20000010000 */
[----:B------:R-:W-:Y:S01]  /*60a0*/  F2FP.SATFINITE.E4M3.F32.PACK_AB_MERGE_C R211, R93, R52, R62 ;  /* 0x000000345dd3723e */ /* 0x000fe2000480703e */
[----:B------:R-:W-:Y:S01]  /*60b0*/  IMAD.MOV.U32 R62, RZ, RZ, R87 ;  /* 0x000000ffff3e7224 */ /* 0x000fe200078e0057 */
[----:B------:R-:W1:Y:S01]  /*60c0*/  MUFU.EX2 R60, R178 ;  /* 0x000000b2003c7308 */ /* 0x000e620000000800 */
[C---:B--2---:R-:W-:Y:S01]  /*60d0*/  F2FP.SATFINITE.E4M3.F32.PACK_AB_MERGE_C R63, R70.reuse, R63, RZ ;  /* 0x0000003f463f723e */ /* 0x044fe200048070ff */
[----:B------:R-:W-:Y:S01]  /*60e0*/  FADD.FTZ R70, R70, R41 ;  /* 0x0000002946467221 */ /* 0x000fe20000010000 */
[----:B------:R-:W-:Y:S02]  /*60f0*/  IMAD.MOV.U32 R52, RZ, RZ, R87 ;  /* 0x000000ffff347224 */ /* 0x000fe400078e0057 */
[----:B------:R-:W-:Y:S01]  /*6100*/  F2FP.SATFINITE.E4M3.F32.PACK_AB_MERGE_C R210, R61, R24, R63 ;  /* 0x000000183dd2723e */ /* 0x000fe2000480703f */
[----:B------:R-:W-:Y:S02]  /*6110*/  IMAD.MOV.U32 R63, RZ, RZ, R87 ;  /* 0x000000ffff3f7224 */ /* 0x000fe400078e0057 */
[----:B------:R-:W2:Y:S01]  /*6120*/  MUFU.EX2 R28, R28 ;  /* 0x0000001c001c7308 */ /* 0x000ea20000000800 */
[----:B---3--:R-:W-:-:S01]  /*6130*/  FADD.FTZ R33, R25, R70 ;  /* 0x0000004619217221 */ /* 0x008fc20000010000 */
[----:B------:R-:W-:-:S02]  /*6140*/  IMAD.MOV.U32 R70, RZ, RZ, R87 ;  /* 0x000000ffff467224 */ /* 0x000fc400078e0057 */
[--C-:B------:R-:W-:Y:S02]  /*6150*/  IMAD.MOV.U32 R61, RZ, RZ, R87.reuse ;  /* 0x000000ffff3d7224 */ /* 0x100fe400078e0057 */
[----:B------:R-:W-:Y:S02]  /*6160*/  IMAD.MOV.U32 R24, RZ, RZ, R87 ;  /* 0x000000ffff187224 */ /* 0x000fe400078e0057 */
[----:B------:R3:W4:Y:S01]  /*6170*/  MUFU.EX2 R35, R66 ;  /* 0x0000004200237308 */ /* 0x0007220000000800 */
[----:B-1----:R-:W-:-:S07]  /*6180*/  FADD.FTZ R4, R60, R113 ;  /* 0x000000713c047221 */ /* 0x002fce0000010000 */
[----:B------:R-:W1:Y:S01]  /*6190*/  MUFU.EX2 R27, R27 ;  /* 0x0000001b001b7308 */ /* 0x000e620000000800 */
[----:B--2---:R-:W-:-:S01]  /*61a0*/  FADD.FTZ R6, R28, R33 ;  /* 0x000000211c067221 */ /* 0x004fc20000010000 */
[----:B---3--:R-:W-:-:S06]  /*61b0*/  IMAD.MOV.U32 R66, RZ, RZ, R87 ;  /* 0x000000ffff427224 */ /* 0x008fcc00078e0057 */
[----:B------:R-:W2:Y:S01]  /*61c0*/  MUFU.EX2 R180, R180 ;  /* 0x000000b400b47308 */ /* 0x000ea20000000800 */
[----:B----4-:R-:W-:-:S07]  /*61d0*/  FADD.FTZ R33, R35, R4 ;  /* 0x0000000423217221 */ /* 0x010fce0000010000 */
[----:B------:R-:W3:Y:S01]  /*61e0*/  MUFU.EX2 R34, R34 ;  /* 0x0000002200227308 */ /* 0x000ee20000000800 */
[----:B-1----:R-:W-:-:S07]  /*61f0*/  FADD.FTZ R41, R27, R6 ;  /* 0x000000061b297221 */ /* 0x002fce0000010000 */
[----:B------:R1:W4:Y:S01]  /*6200*/  MUFU.EX2 R11, R68 ;  /* 0x00000044000b7308 */ /* 0x0003220000000800 */
[----:B--2---:R-:W-:-:S01]  /*6210*/  FADD.FTZ R4, R180, R33 ;  /* 0x00000021b4047221 */ /* 0x004fc20000010000 */
[----:B------:R-:W-:-:S06]  /*6220*/  IMAD.MOV.U32 R33, RZ, RZ, R87 ;  /* 0x000000ffff217224 */ /* 0x000fcc00078e0057 */
[----:B------:R-:W2:Y:S01]  /*6230*/  MUFU.EX2 R29, R29 ;  /* 0x0000001d001d7308 */ /* 0x000ea20000000800 */
[C---:B---3--:R-:W-:Y:S01]  /*6240*/  F2FP.SATFINITE.E4M3.F32.PACK_AB_MERGE_C R8, R34.reuse, R27, RZ ;  /* 0x0000001b2208723e */ /* 0x048fe200048070ff */
[----:B------:R-:W-:Y:S01]  /*6250*/  FADD.FTZ R34, R34, R41 ;  /* 0x0000002922227221 */ /* 0x000fe20000010000 */
[--C-:B-1----:R-:W-:Y:S02]  /*6260*/  IMAD.MOV.U32 R68, RZ, RZ, R87.reuse ;  /* 0x000000ffff447224 */ /* 0x102fe400078e0057 */
[----:B------:R-:W-:Y:S01]  /*6270*/  F2FP.SATFINITE.E4M3.F32.PACK_AB_MERGE_C R204, R28, R25, R8 ;  /* 0x000000191ccc723e */ /* 0x000fe20004807008 */
[--C-:B------:R-:W-:Y:S02]  /*6280*/  IMAD.MOV.U32 R41, RZ, RZ, R87.reuse ;  /* 0x000000ffff297224 */ /* 0x100fe400078e0057 */
[----:B------:R-:W1:Y:S01]  /*6290*/  MUFU.EX2 R182, R182 ;  /* 0x000000b600b67308 */ /* 0x000e620000000800 */
[C---:B----4-:R-:W-:Y:S01]  /*62a0*/  F2FP.SATFINITE.E4M3.F32.PACK_AB_MERGE_C R180, R11.reuse, R180, RZ ;  /* 0x000000b40bb4723e */ /* 0x050fe200048070ff */
[----:B------:R-:W-:Y:S01]  /*62b0*/  FADD.FTZ R11, R11, R4 ;  /* 0x000000040b0b7221 */ /* 0x000fe20000010000 */
[----:B------:R-:W-:-:S02]  /*62c0*/  IMAD.MOV.U32 R28, RZ, RZ, R87 ;  /* 0x000000ffff1c7224 */ /* 0x000fc400078e0057 */
[----:B------:R-:W-:Y:S01]  /*62d0*/  F2FP.SATFINITE.E4M3.F32.PACK_AB_MERGE_C R205, R35, R60, R180 ;  /* 0x0000003c23cd723e */ /* 0x000fe200048070b4 */
[----:B------:R-:W-:Y:S02]  /*62e0*/  IMAD.MOV.U32 R60, RZ, RZ, R87 ;  /* 0x000000ffff3c7224 */ /* 0x000fe400078e0057 */
[----:B------:R-:W3:Y:S01]  /*62f0*/  MUFU.EX2 R32, R32 ;  /* 0x0000002000207308 */ /* 0x000ee20000000800 */
[----:B--2---:R-:W-:-:S01]  /*6300*/  FADD.FTZ R27, R29, R34 ;  /* 0x000000221d1b7221 */ /* 0x004fc20000010000 */
[--C-:B------:R-:W-:Y:S02]  /*6310*/  IMAD.MOV.U32 R35, RZ, RZ, R87.reuse ;  /* 0x000000ffff237224 */ /* 0x100fe400078e0057 */
[--C-:B------:R-:W-:Y:S02]  /*6320*/  IMAD.MOV.U32 R34, RZ, RZ, R87.reuse ;  /* 0x000000ffff227224 */ /* 0x100fe400078e0057 */
[----:B------:R-:W-:Y:S02]  /*6330*/  IMAD.MOV.U32 R25, RZ, RZ, R87 ;  /* 0x000000ffff197224 */ /* 0x000fe400078e0057 */
        /* <DEDUP_REMOVED lines=11> */
[C---:B--2---:R-:W-:Y:S01]  /*63f0*/  F2FP.SATFINITE.E4M3.F32.PACK_AB_MERGE_C R37, R104.reuse, R37, RZ ;  /* 0x000000256825723e */ /* 0x044fe200048070ff */
[----:B------:R-:W-:Y:S01]  /*6400*/  FADD.FTZ R104, R104, R27 ;  /* 0x0000001b68687221 */ /* 0x000fe20000010000 */
[----:B------:R-:W-:Y:S02]  /*6410*/  IMAD.MOV.U32 R27, RZ, RZ, R87 ;  /* 0x000000ffff1b7224 */ /* 0x000fe400078e0057 */
[----:B------:R-:W-:Y:S01]  /*6420*/  F2FP.SATFINITE.E4M3.F32.PACK_AB_MERGE_C R206, R32, R29, R37 ;  /* 0x0000001d20ce723e */ /* 0x000fe20004807025 */
[--C-:B------:R-:W-:Y:S02]  /*6430*/  IMAD.MOV.U32 R37, RZ, RZ, R87.reuse ;  /* 0x000000ffff257224 */ /* 0x100fe400078e0057 */
[----:B------:R-:W2:Y:S01]  /*6440*/  MUFU.EX2 R190, R190 ;  /* 0x000000be00be7308 */ /* 0x000ea20000000800 */
[C---:B-1----:R-:W-:Y:S01]  /*6450*/  F2FP.SATFINITE.E4M3.F32.PACK_AB_MERGE_C R186, R31.reuse, R186, RZ ;  /* 0x000000ba1fba723e */ /* 0x042fe200048070ff */
[----:B------:R-:W-:Y:S01]  /*6460*/  FADD.FTZ R31, R31, R4 ;  /* 0x000000041f1f7221 */ /* 0x000fe20000010000 */
[----:B------:R-:W-:-:S02]  /*6470*/  IMAD.MOV.U32 R32, RZ, RZ, R87 ;  /* 0x000000ffff207224 */ /* 0x000fc400078e0057 */
[----:B------:R-:W-:Y:S01]  /*6480*/  F2FP.SATFINITE.E4M3.F32.PACK_AB_MERGE_C R207, R21, R182, R186 ;  /* 0x000000b615cf723e */ /* 0x000fe200048070ba */
[----:B------:R-:W-:Y:S02]  /*6490*/  IMAD.MOV.U32 R29, RZ, RZ, R87 ;  /* 0x000000ffff1d7224 */ /* 0x000fe400078e0057 */
[----:B------:R-:W1:Y:S01]  /*64a0*/  MUFU.EX2 R36, R36 ;  /* 0x0000002400247308 */ /* 0x000e620000000800 */
[----:B---3--:R-:W-:-:S07]  /*64b0*/  FADD.FTZ R3, R39, R104 ;  /* 0x0000006827037221 */ /* 0x008fce0000010000 */
[----:B------:R-:W3:Y:S01]  /*64c0*/  MUFU.EX2 R9, R98 ;  /* 0x0000006200097308 */ /* 0x000ee20000000800 */
[----:B--2---:R-:W-:-:S01]  /*64d0*/  FADD.FTZ R4, R190, R31 ;  /* 0x0000001fbe047221 */ /* 0x004fc20000010000 */
[----:B------:R-:W-:-:S06]  /*64e0*/  IMAD.MOV.U32 R31, RZ, RZ, R87 ;  /* 0x000000ffff1f7224 */ /* 0x000fcc00078e0057 */
        /* <DEDUP_REMOVED lines=9> */
[C---:B---3--:R-:W-:Y:S01]  /*6580*/  F2FP.SATFINITE.E4M3.F32.PACK_AB_MERGE_C R69, R106.reuse, R69, RZ ;  /* 0x000000456a45723e */ /* 0x048fe200048070ff */
[----:B------:R-:W-:-:S03]  /*6590*/  FADD.FTZ R106, R106, R13 ;  /* 0x0000000d6a6a7221 */ /* 0x000fc60000010000 */
[----:B------:R-:W-:Y:S01]  /*65a0*/  F2FP.SATFINITE.E4M3.F32.PACK_AB_MERGE_C R200, R36, R39, R69 ;  /* 0x0000002724c8723e */ /* 0x000fe20004807045 */
[--C-:B------:R-:W-:Y:S02]  /*65b0*/  IMAD.MOV.U32 R69, RZ, RZ, R87.reuse ;  /* 0x000000ffff457224 */ /* 0x100fe400078e0057 */
[----:B------:R-:W3:Y:S01]  /*65c0*/  MUFU.EX2 R194, R194 ;  /* 0x000000c200c27308 */ /* 0x000ee20000000800 */
[C---:B--2---:R-:W-:Y:S01]  /*65d0*/  F2FP.SATFINITE.E4M3.F32.PACK_AB_MERGE_C R192, R15.reuse, R192, RZ ;  /* 0x000000c00fc0723e */ /* 0x044fe200048070ff */
[----:B------:R-:W-:Y:S01]  /*65e0*/  FADD.FTZ R15, R15, R4 ;  /* 0x000000040f0f7221 */ /* 0x000fe20000010000 */
[--C-:B------:R-:W-:Y:S02]  /*65f0*/  IMAD.MOV.U32 R39, RZ, RZ, R87.reuse ;  /* 0x000000ffff277224 */ /* 0x100fe400078e0057 */
[----:B------:R-:W-:Y:S01]  /*6600*/  F2FP.SATFINITE.E4M3.F32.PACK_AB_MERGE_C R201, R9, R190, R192 ;  /* 0x000000be09c9723e */ /* 0x000fe200048070c0 */
[----:B------:R-:W-:Y:S02]  /*6610*/  IMAD.MOV.U32 R36, RZ, RZ, R87 ;  /* 0x000000ffff247224 */ /* 0x000fe400078e0057 */
[----:B------:R-:W2:Y:S01]  /*6620*/  MUFU.EX2 R46, R46 ;  /* 0x0000002e002e7308 */ /* 0x000ea20000000800 */
[----:B-1----:R-:W-:-:S07]  /*6630*/  FADD.FTZ R3, R71, R106 ;  /* 0x0000006a47037221 */ /* 0x002fce0000010000 */
[----:B------:R-:W1:Y:S01]  /*6640*/  MUFU.EX2 R11, R102 ;  /* 0x00000066000b7308 */ /* 0x000e620000000800 */
[----:B---3--:R-:W-:-:S07]  /*6650*/  FADD.FTZ R4, R194, R15 ;  /* 0x0000000fc2047221 */ /* 0x008fce0000010000 */
[----:B------:R-:W-:Y:S01]  /*6660*/  MUFU.EX2 R75, R75 ;  /* 0x0000004b004b7308 */ /* 0x000fe20000000800 */
[----:B--2---:R-:W-:-:S07]  /*6670*/  FADD.FTZ R6, R46, R3 ;  /* 0x000000032e067221 */ /* 0x004fce0000010000 */
[----:B------:R-:W2:Y:S01]  /*6680*/  MUFU.EX2 R108, R108 ;  /* 0x0000006c006c7308 */ /* 0x000ea20000000800 */
[----:B-1----:R-:W-:-:S07]  /*6690*/  FADD.FTZ R3, R11, R4 ;  /* 0x000000040b037221 */ /* 0x002fce0000010000 */
[----:B------:R-:W-:Y:S08]  /*66a0*/  MUFU.EX2 R196, R196 ;  /* 0x000000c400c47308 */ /* 0x000ff00000000800 */
[----:B------:R-:W1:Y:S01]  /*66b0*/  MUFU.EX2 R77, R77 ;  /* 0x0000004d004d7308 */ /* 0x000e620000000800 */
[----:B--2---:R-:W-:Y:S01]  /*66c0*/  F2FP.SATFINITE.E4M3.F32.PACK_AB_MERGE_C R4, R108, R75, RZ ;  /* 0x0000004b6c04723e */ /* 0x004fe200048070ff */
[----:B------:R-:W-:-:S03]  /*66d0*/  FADD.FTZ R75, R75, R6 ;  /* 0x000000064b4b7221 */ /* 0x000fc60000010000 */
[----:B------:R-:W-:Y:S01]  /*66e0*/  F2FP.SATFINITE.E4M3.F32.PACK_AB_MERGE_C R202, R46, R71, R4 ;  /* 0x000000472eca723e */ /* 0x000fe20004807004 */
[----:B------:R-:W-:-:S01]  /*66f0*/  FADD.FTZ R4, R108, R75 ;  /* 0x0000004b6c047221 */ /* 0x000fc20000010000 */
[--C-:B------:R-:W-:Y:S02]  /*6700*/  IMAD.MOV.U32 R75, RZ, RZ, R87.reuse ;  /* 0x000000ffff4b7224 */ /* 0x100fe400078e0057 */
[--C-:B------:R-:W-:Y:S02]  /*6710*/  IMAD.MOV.U32 R71, RZ, RZ, R87.reuse ;  /* 0x000000ffff477224 */ /* 0x100fe400078e0057 */
[----:B------:R-:W-:Y:S01]  /*6720*/  IMAD.MOV.U32 R46, RZ, RZ, R87 ;  /* 0x000000ffff2e7224 */ /* 0x000fe200078e0057 */
[----:B-1----:R-:W-:Y:S01]  /*6730*/  F2FP.SATFINITE.E4M3.F32.PACK_AB_MERGE_C R8, R77, R196, RZ ;  /* 0x000000c44d08723e */ /* 0x002fe200048070ff */
[----:B------:R-:W-:-:S03]  /*6740*/  FADD.FTZ R196, R196, R3 ;  /* 0x00000003c4c47221 */ /* 0x000fc60000010000 */
[----:B------:R-:W-:Y:S01]  /*6750*/  F2FP.SATFINITE.E4M3.F32.PACK_AB_MERGE_C R203, R11, R194, R8 ;  /* 0x000000c20bcb723e */ /* 0x000fe20004807008 */
[----:B------:R-:W-:-:S01]  /*6760*/  FADD.FTZ R3, R77, R196 ;  /* 0x000000c44d037221 */ /* 0x000fc20000010000 */
[----:B------:R-:W-:Y:S01]  /*6770*/  IMAD.MOV.U32 R77, RZ, RZ, R87 ;  /* 0x000000ffff4d7224 */ /* 0x000fe200078e0057 */
[----:B------:R-:W-:Y:S06]  /*6780*/  @!P2 BRA `(.L_x_1695) ;  /* 0x000000540080a947 */ /* 0x000fec0003800000 */
[----:B------:R-:W-:Y:S01]  /*6790*/  IMAD.MOV.U32 R8, RZ, RZ, R90 ;  /* 0x000000ffff087224 */ /* 0x000fe200078e005a */
[----:B------:R-:W-:Y:S01]  /*67a0*/  CS2R R86, SRZ ;  /* 0x0000000000567805 */ /* 0x000fe2000001ff00 */
        /* <DEDUP_REMOVED lines=34> */
[----:B------:R-:W-:Y:S01]  /*69d0*/  UMOV UR55, UR48 ;  /* 0x0000003000377c82 */ /* 0x000fe20008000000 */
[----:B------:R-:W-:Y:S01]  /*69e0*/  ULDC UR45, c[0x0][0x404] ;  /* 0x00010100002d7ab9 */ /* 0x000fe20000000800 */
[----:B------:R-:W-:Y:S01]  /*69f0*/  ULDC UR41, c[0x0][0x2e0] ;  /* 0x0000b80000297ab9 */ /* 0x000fe20000000800 */
[----:B------:R-:W-:-:S05]  /*6a00*/  ULDC.64 UR6, c[0x0][0x3f8] ;  /* 0x0000fe0000067ab9 */ /* 0x000fca0000000a00 */
.L_x_1705:
[----:B------:R-:W-:Y:S01]  /*6a10*/  ISETP.NE.AND P3, PT, RZ, UR38, PT ;  /* 0x00000026ff007c0c */ /* 0x000fe2000bf65270 */
[----:B------:R-:W-:-:S04]  /*6a20*/  UISETP.NE.AND UP0, UPT, UR55, 0x1, UPT ;  /* 0x000000013700788c */ /* 0x000fc8000bf05270 */
[----:B------:R-:W-:-:S06]  /*6a30*/  USEL UR10, URZ, 0x1, UP0 ;  /* 0x000000013f0a7887 */ /* 0x000fcc0008000000 */
[----:B------:R-:W-:Y:S02]  /*6a40*/  LOP3.LUT R2, R9, UR10, RZ, 0x3c, !PT ;  /* 0x0000000a09027c12 */ /* 0x000fe4000f8e3cff */
[----:B------:R-:W-:Y:S05]  /*6a50*/  @P3 BRA `(.L_x_1696) ;  /* 0x0000000000343947 */ /* 0x000fea0003800000 */
[----:B------:R-:W-:Y:S05]  /*6a60*/  @!P1 BRA `(.L_x_1697) ;  /* 0x0000000000049947 */ /* 0x000fea0003800000 */
[----:B------:R-:W-:Y:S01]  /*6a70*/  BPT.TRAP 0x1 ;  /* 0x000000040000795c */ /* 0x000fe20000300000 */
.L_x_1697:
        /* <DEDUP_REMOVED lines=8> */
.L_x_1698:
[----:B--2---:R-:W-:Y:S05]  /*6b00*/  @P2 BRA `(.L_x_1696) ;  /* 0x0000000000082947 */ /* 0x004fea0003800000 */
[----:B------:R-:W2:Y:S02]  /*6b10*/  SYNCS.PHASECHK.TRANS64.TRYWAIT P2, [UR10+0x2e830], R10 ;  /* 0x02e8300aff0075a7 */ /* 0x000ea4000804014a */
[----:B--2---:R-:W-:Y:S05]  /*6b20*/  @!P2 BRA `(.L_x_1699) ;  /* 0x000000f0006ca947 */ /* 0x004fea0003800000 */
.L_x_1696:
[----:B--2---:R-:W2:Y:S01]  /*6b30*/  S2R R11, SR_TID.X ;  /* 0x00000000000b7919 */ /* 0x004ea20000002100 */
[----:B------:R-:W-:Y:S01]  /*6b40*/  R2UR UR56, R5 ;  /* 0x00000000053872ca */ /* 0x000fe200000e0000 */
[----:B------:R-:W-:Y:S01]  /*6b50*/  UIADD3 UR54, UR55, 0x1, URZ ;  /* 0x0000000137367890 */ /* 0x000fe2000fffe03f */
[----:B------:R-:W-:Y:S01]  /*6b60*/  UMOV UR19, 0x40000040 ;  /* 0x4000004000137882 */ /* 0x000fe20000000000 */
[----:B------:R-:W-:Y:S02]  /*6b70*/  UMOV UR20, UR16 ;  /* 0x0000001000147c82 */ /* 0x000fe40008000000 */
[----:B------:R-:W-:Y:S01]  /*6b80*/  UISETP.NE.AND UP0, UPT, UR54, 0x2, UPT ;  /* 0x000000023600788c */ /* 0x000fe2000bf05270 */
[----:B------:R-:W-:Y:S01]  /*6b90*/  UMOV UR21, UR17 ;  /* 0x0000001100157c82 */ /* 0x000fe20008000000 */
[----:B------:R-:W-:Y:S02]  /*6ba0*/  UMOV UR23, 0x40000040 ;  /* 0x4000004000177882 */ /* 0x000fe40000000000 */
[----:B------:R-:W-:Y:S01]  /*6bb0*/  USEL UR54, UR54, URZ, UP0 ;  /* 0x0000003f36367287 */ /* 0x000fe20008000000 */
[----:B------:R-:W-:Y:S01]  /*6bc0*/  UMOV UR24, UR16 ;  /* 0x0000001000187c82 */ /* 0x000fe20008000000 */
[----:B------:R-:W-:-:S02]  /*6bd0*/  UMOV UR25, UR17 ;  /* 0x0000001100197c82 */ /* 0x000fc40008000000 */
[----:B------:R-:W-:Y:S01]  /*6be0*/  UIMAD UR56, UR54, 0x700, UR56 ;  /* 0x00000700363878a4 */ /* 0x000fe2000f8e0238 */
[----:B------:R-:W-:Y:S01]  /*6bf0*/  UMOV UR27, 0x40000040 ;  /* 0x40000040001b7882 */ /* 0x000fe20000000000 */
[----:B------:R-:W-:Y:S02]  /*6c00*/  UMOV UR28, UR16 ;  /* 0x00000010001c7c82 */ /* 0x000fe40008000000 */
[----:B------:R-:W-:Y:S02]  /*6c10*/  UIADD3 UR22, UR56, 0x100, URZ ;  /* 0x0000010038167890 */ /* 0x000fe4000fffe03f */
[----:B------:R-:W-:Y:S02]  /*6c20*/  UIADD3 UR26, UR56, 0x200, URZ ;  /* 0x00000200381a7890 */ /* 0x000fe4000fffe03f */
[----:B------:R-:W-:Y:S01]  /*6c30*/  UMOV UR18, UR56 ;  /* 0x0000003800127c82 */ /* 0x000fe20008000000 */
[----:B------:R-:W-:Y:S01]  /*6c40*/  UIADD3 UR30, UR56, 0x300, URZ ;  /* 0x00000300381e7890 */ /* 0x000fe2000fffe03f */
[----:B------:R-:W-:Y:S01]  /*6c50*/  UMOV UR29, UR17 ;  /* 0x00000011001d7c82 */ /* 0x000fe20008000000 */
[----:B------:R-:W-:Y:S01]  /*6c60*/  UMOV UR31, 0x40000040 ;  /* 0x40000040001f7882 */ /* 0x000fe20000000000 */
[----:B------:R-:W-:Y:S01]  /*6c70*/  UIADD3 UR34, UR56, 0x400, URZ ;  /* 0x0000040038227890 */ /* 0x000fe2000fffe03f */
[----:B------:R-:W-:Y:S01]  /*6c80*/  UMOV UR32, UR16 ;  /* 0x0000001000207c82 */ /* 0x000fe20008000000 */
[----:B------:R-:W-:Y:S01]  /*6c90*/  UMOV UR33, UR17 ;  /* 0x0000001100217c82 */ /* 0x000fe20008000000 */
[----:B------:R-:W-:Y:S01]  /*6ca0*/  UMOV UR35, 0x40000040 ;  /* 0x4000004000237882 */ /* 0x000fe20000000000 */
[----:B--2---:R-:W-:Y:S01]  /*6cb0*/  SHF.R.U32.HI R11, RZ, 0x7, R11 ;  /* 0x00000007ff0b7819 */ /* 0x004fe2000001160b */
[----:B------:R-:W-:-:S02]  /*6cc0*/  UIADD3 UR10, UR56, 0x600, URZ ;  /* 0x00000600380a7890 */ /* 0x000fc4000fffe03f */
[----:B------:R-:W-:Y:S02]  /*6cd0*/  UIADD3 UR50, UR56, 0x402, URZ ;  /* 0x0000040238327890 */ /* 0x000fe4000fffe03f */
[----:B-1----:R-:W-:Y:S01]  /*6ce0*/  VIADD R10, R11, 0x8 ;  /* 0x000000080b0a7836 */ /* 0x002fe20000000000 */
[----:B------:R-:W-:Y:S01]  /*6cf0*/  UMOV UR48, UR4 ;  /* 0x0000000400307c82 */ /* 0x000fe20008000000 */
[----:B------:R-:W-:Y:S01]  /*6d00*/  UMOV UR49, UR5 ;  /* 0x0000000500317c82 */ /* 0x000fe20008000000 */
[----:B------:R-:W-:Y:S01]  /*6d10*/  UMOV UR51, 0x40000040 ;  /* 0x4000004000337882 */ /* 0x000fe20000000000 */
[----:B------:R-:W-:Y:S01]  /*6d20*/  UMOV UR11, 0x40000040 ;  /* 0x40000040000b7882 */ /* 0x000fe20000000000 */
[----:B------:R1:W-:Y:S01]  /*6d30*/  BAR.SYNC.DEFER_BLOCKING R10, 0x100 ;  /* 0x0004000a0000751d */ /* 0x0003e20000010000 */
[----:B------:R-:W-:-:S05]  /*6d40*/  UIADD3 UR14, UR56, 0x604, URZ ;  /* 0x00000604380e7890 */ /* 0x000fca000fffe03f */
[----:B------:R-:W-:Y:S01]  /*6d50*/  UMOV UR15, 0x40000040 ;  /* 0x40000040000f7882 */ /* 0x000fe20000000000 */
[----:B------:R-:W-:-:S06]  /*6d60*/  WARPGROUP.ARRIVE ;  /* 0x00000000000079c5 */ /* 0x000fcc0000000000 */
[----:B------:R-:W-:Y:S01]  /*6d70*/  QGMMA.64x32x32.F32.E4M3.E4M3 R184, gdesc[UR16], RZ, !UPT, gsb0 ;  /* 0x0060000010b879f3 */ /* 0x000fe2000c0008ff */
[----:B------:R-:W-:Y:S01]  /*6d80*/  UIADD3 UR18, UR56, 0x500, URZ ;  /* 0x0000050038127890 */ /* 0x000fe2000fffe03f */
        /* <DEDUP_REMOVED lines=72> */
[----:B------:R-:W-:Y:S01]  /*7210*/  UMOV UR20, UR4 ;  /* 0x0000000400147c82 */ /* 0x000fe20008000000 */
[----:B------:R-:W-:Y:S01]  /*7220*/  UMOV UR21, UR5 ;  /* 0x0000000500157c82 */ /* 0x000fe20008000000 */
[----:B------:R-:W-:Y:S01]  /*7230*/  UMOV UR22, UR10 ;  /* 0x0000000a00167c82 */ /* 0x000fe20008000000 */
[----:B------:R-:W-:Y:S01]  /*7240*/  UMOV UR23, 0x40000040 ;  /* 0x4000004000177882 */ /* 0x000fe20000000000 */
[----:B------:R-:W-:Y:S01]  /*7250*/  UIADD3 UR10, UR56, 0x4, URZ ;  /* 0x00000004380a7890 */ /* 0x000fe2000fffe03f */
        /* <DEDUP_REMOVED lines=79> */
.L_x_1701:
[----:B------:R-:W-:Y:S01]  /*7750*/  ULEA UR10, UR55, UR37, 0x3 ;  /* 0x00000025370a7291 */ /* 0x000fe2000f8e183f */
[----:B------:R-:W-:-:S08]  /*7760*/  SHF.L.U32 R9, R9, 0x1f, RZ ;  /* 0x0000001f09097819 */ /* 0x000fd000000006ff */
[----:B------:R1:W2:Y:S01]  /*7770*/  SYNCS.PHASECHK.TRANS64.TRYWAIT P2, [UR10+0x2e850], R9 ;  /* 0x02e85009ff0075a7 */ /* 0x0002a2000804014a */
[----:B------:R-:W-:Y:S05]  /*7780*/  @!P1 BRA `(.L_x_1702) ;  /* 0x0000000000049947 */ /* 0x000fea0003800000 */
[----:B------:R-:W-:Y:S01]  /*7790*/  BPT.TRAP 0x1 ;  /* 0x000000040000795c */ /* 0x000fe20000300000 */
.L_x_1702:
[----:B--2---:R-:W-:Y:S05]  /*77a0*/  @P2 BRA `(.L_x_1700) ;  /* 0x0000000000082947 */ /* 0x004fea0003800000 */
[----:B------:R-:W2:Y:S02]  /*77b0*/  SYNCS.PHASECHK.TRANS64.TRYWAIT P2, [UR10+0x2e850], R9 ;  /* 0x02e85009ff0075a7 */ /* 0x000ea4000804014a */
[----:B--2---:R-:W-:Y:S05]  /*77c0*/  @!P2 BRA `(.L_x_1703) ;  /* 0x000000e4005ca947 */ /* 0x004fea0003800000 */
.L_x_1700:
[----:B------:R-:W-:Y:S01]  /*77d0*/  UIADD3 UR10, UR37, 0x400, URZ ;  /* 0x00000400250a7890 */ /* 0x000fe2000fffe03f */
[----:B------:R-:W-:Y:S01]  /*77e0*/  WARPGROUP.ARRIVE ;  /* 0x00000000000079c5 */ /* 0x000fe20000000000 */
[----:B------:R-:W-:Y:S01]  /*77f0*/  UMOV UR11, 0xc0000010 ;  /* 0xc0000010000b7882 */ /* 0x000fe20000000000 */
[C---:B------:R-:W-:Y:S01]  /*7800*/  FMUL.FTZ R21, R0.reuse, R192 ;  /* 0x000000c000157220 */ /* 0x040fe20000410000 */
[----:B------:R-:W-:Y:S01]  /*7810*/  USHF.R.U32.HI UR10, URZ, 0x4, UR10 ;  /* 0x000000043f0a7899 */ /* 0x000fe2000801160a */
[----:B------:R-:W3:Y:S01]  /*7820*/  LDC R192, c[0x0][0x288] ;  /* 0x0000a200ffc07b82 */ /* 0x000ee20000000800 */
[----:B------:R-:W-:Y:S01]  /*7830*/  UISETP.NE.U32.AND UP0, UPT, UR6, URZ, UPT ;  /* 0x0000003f0600728c */ /* 0x000fe2000bf05070 */
[C---:B-12---:R-:W-:Y:S01]  /*7840*/  FMUL.FTZ R9, R0.reuse, R184 ;  /* 0x000000b800097220 */ /* 0x046fe20000410000 */
[----:B------:R-:W-:Y:S01]  /*7850*/  ULOP3.LUT UR10, UR10, 0x3fff, URZ, 0xc0, !UPT ;  /* 0x00003fff0a0a7892 */ /* 0x000fe2000f8ec03f */
[C---:B------:R-:W-:Y:S01]  /*7860*/  FMUL.FTZ R10, R0.reuse, R185 ;  /* 0x000000b9000a7220 */ /* 0x040fe20000410000 */
[----:B------:R-:W-:Y:S01]  /*7870*/  UISETP.NE.AND.EX UP0, UPT, UR7, URZ, UPT, UP0 ;  /* 0x0000003f0700728c */ /* 0x000fe2000bf05300 */
[C---:B------:R-:W-:Y:S01]  /*7880*/  FMUL.FTZ R13, R0.reuse, R188 ;  /* 0x000000bc000d7220 */ /* 0x040fe20000410000 */
[----:B------:R-:W-:Y:S01]  /*7890*/  ULOP3.LUT UR10, UR10, 0x10000, URZ, 0xfc, !UPT ;  /* 0x000100000a0a7892 */ /* 0x000fe2000f8efc3f */
[----:B------:R-:W1:Y:S01]  /*78a0*/  MUFU.TANH R9, R9 ;  /* 0x0000000900097308 */ /* 0x000e620000002400 */
[C---:B------:R-:W-:Y:S01]  /*78b0*/  FMUL.FTZ R20, R0.reuse, R191 ;  /* 0x000000bf00147220 */ /* 0x040fe20000410000 */
[C---:B------:R-:W-:Y:S01]  /*78c0*/  FMUL.FTZ R14, R0.reuse, R189 ;  /* 0x000000bd000e7220 */ /* 0x040fe20000410000 */
[----:B------:R-:W-:Y:S01]  /*78d0*/  UIMAD UR14, UR55, 0x700, UR10 ;  /* 0x00000700370e78a4 */ /* 0x000fe2000f8e020a */
[C---:B------:R-:W-:Y:S01]  /*78e0*/  FMUL.FTZ R184, R0.reuse, R193 ;  /* 0x000000c100b87220 */ /* 0x040fe20000410000 */
[C---:B------:R-:W-:Y:S01]  /*78f0*/  FMUL.FTZ R12, R0.reuse, R187 ;  /* 0x000000bb000c7220 */ /* 0x040fe20000410000 */
[C---:B------:R-:W-:Y:S01]  /*7900*/  FMUL.FTZ R187, R0.reuse, R196 ;  /* 0x000000c400bb7220 */ /* 0x040fe20000410000 */
[C---:B------:R-:W-:Y:S01]  /*7910*/  FMUL.FTZ R11, R0.reuse, R186 ;  /* 0x000000ba000b7220 */ /* 0x040fe20000410000 */
[----:B------:R-:W2:Y:S01]  /*7920*/  MUFU.TANH R10, R10 ;  /* 0x0000000a000a7308 */ /* 0x000ea20000002400 */
[C---:B------:R-:W-:Y:S01]  /*7930*/  FMUL.FTZ R186, R0.reuse, R195 ;  /* 0x000000c300ba7220 */ /* 0x040fe20000410000 */
[----:B------:R-:W-:Y:S01]  /*7940*/  UMOV UR10, UR14 ;  /* 0x0000000e000a7c82 */ /* 0x000fe20008000000 */
[C---:B------:R-:W-:Y:S01]  /*7950*/  FMUL.FTZ R188, R0.reuse, R197 ;  /* 0x000000c500bc7220 */ /* 0x040fe20000410000 */
[----:B------:R-:W-:Y:S01]  /*7960*/  QGMMA.64x128x32.F32.E4M3.E4M3 R24, R224, gdesc[UR8], R24, gsb0 ;  /* 0x01e00008e0187df3 */ /* 0x000fe20008000818 */
[----:B------:R-:W-:Y:S01]  /*7970*/  UIADD3 UR10, UR14, 0x100, URZ ;  /* 0x000001000e0a7890 */ /* 0x000fe2000fffe03f */
[C---:B------:R-:W-:Y:S01]  /*7980*/  FMUL.FTZ R185, R0.reuse, R194 ;  /* 0x000000c200b97220 */ /* 0x040fe20000410000 */
[----:B------:R-:W-:Y:S01]  /*7990*/  UMOV UR11, 0xc0000010 ;  /* 0xc0000010000b7882 */ /* 0x000fe20000000000 */
[----:B------:R-:W4:Y:S01]  /*79a0*/  MUFU.TANH R13, R13 ;  /* 0x0000000d000d7308 */ /* 0x000f220000002400 */
        /* <DEDUP_REMOVED lines=86> */
[----:B------:R-:W-:Y:S01]  /*7f10*/  FMUL.FTZ R102, R0, R102 ;  /* 0x0000006600667220 */ /* 0x000fe20000410000 */
[----:B------:R-:W5:Y:S01]  /*7f20*/  MUFU.TANH R177, R177 ;  /* 0x000000b100b17308 */ /* 0x000f620000002400 */
[----:B------:R-:W-:-:S07]  /*7f30*/  UMOV UR15, 0xc0000010 ;  /* 0xc0000010000f7882 */ /* 0x000fce0000000000 */
        /* <DEDUP_REMOVED lines=10> */
[C---:B------:R-:W-:Y:S02]  /*7fe0*/  FMUL.FTZ R226, R0.reuse, R113 ;  /* 0x0000007100e27220 */ /* 0x040fe40000410000 */
[----:B------:R-:W5:Y:S01]  /*7ff0*/  MUFU.TANH R160, R160 ;  /* 0x000000a000a07308 */ /* 0x000f620000002400 */
[----:B------:R-:W-:Y:S01]  /*8000*/  FMUL.FTZ R113, R0, R116 ;  /* 0x0000007400717220 */ /* 0x000fe20000410000 */
[----:B------:R-:W-:Y:S01]  /*8010*/  QGMMA.64x128x32.F32.E4M3.E4M3 R24, R220, gdesc[UR8], R24, gsb0 ;  /* 0x01e00008dc187df3 */ /* 0x000fe20008000818 */
[----:B------:R-:W-:Y:S02]  /*8020*/  UIMAD UR10, UR40, -0xe0, UR42 ;  /* 0xffffff20280a78a4 */ /* 0x000fe4000f8e022a */
[----:B------:R-:W5:Y:S01]  /*8030*/  S2R R227, SR_TID.X ;  /* 0x0000000000e37919 */ /* 0x000f620000002100 */
[----:B------:R-:W-:-:S02]  /*8040*/  USEL UR11, UR45, 0x1, UP0 ;  /* 0x000000012d0b7887 */ /* 0x000fc40008000000 */
[----:B------:R-:W-:Y:S01]  /*8050*/  UIADD3 UR10, UR10, 0x1, URZ ;  /* 0x000000010a0a7890 */ /* 0x000fe2000fffe03f */
[----:B------:R-:W5:Y:S03]  /*8060*/  MUFU.TANH R161, R161 ;  /* 0x000000a100a17308 */ /* 0x000f660000002400 */
[----:B------:R-:W-:-:S03]  /*8070*/  UIMAD UR10, UR11, UR41, UR10 ;  /* 0x000000290b0a72a4 */ /* 0x000fc6000f8e020a */
[----:B------:R-:W-:Y:S02]  /*8080*/  UMOV UR11, 0xc0000010 ;  /* 0xc0000010000b7882 */ /* 0x000fe40000000000 */
[----:B------:R-:W5:Y:S01]  /*8090*/  MUFU.TANH R164, R164 ;  /* 0x000000a400a47308 */ /* 0x000f620000002400 */
[----:B---3--:R-:W-:Y:S01]  /*80a0*/  IADD3 R192, -R192, UR10, RZ ;  /* 0x0000000ac0c07c10 */ /* 0x008fe2000fffe1ff */
[----:B------:R-:W-:-:S04]  /*80b0*/  UIADD3 UR10, UR14, 0x200, URZ ;  /* 0x000002000e0a7890 */ /* 0x000fc8000fffe03f */
[----:B------:R-:W-:Y:S02]  /*80c0*/  IMAD R191, R17, -0x2, R192 ;  /* 0xfffffffe11bf7824 */ /* 0x000fe400078e02c0 */
[C---:B------:R-:W-:Y:S01]  /*80d0*/  FMUL.FTZ R192, R0.reuse, R128 ;  /* 0x0000008000c07220 */ /* 0x040fe20000410000 */
[C---:B------:R-:W-:Y:S01]  /*80e0*/  FMUL.FTZ R128, R0.reuse, R129 ;  /* 0x0000008100807220 */ /* 0x040fe20000410000 */
[----:B------:R-:W-:Y:S01]  /*80f0*/  FMUL.FTZ R129, R0, R130 ;  /* 0x0000008200817220 */ /* 0x000fe20000410000 */
[----:B------:R-:W-:Y:S01]  /*8100*/  IMAD.IADD R191, R228, 0x1, R191 ;  /* 0x00000001e4bf7824 */ /* 0x000fe200078e02bf */
[----:B------:R-:W3:Y:S04]  /*8110*/  MUFU.TANH R165, R165 ;  /* 0x000000a500a57308 */ /* 0x000ee80000002400 */
[----:B------:R-:W-:-:S02]  /*8120*/  ISETP.GT.AND P2, PT, R191, RZ, PT ;  /* 0x000000ffbf00720c */ /* 0x000fc40003f44270 */
[----:B------:R-:W-:Y:S02]  /*8130*/  ISETP.GT.AND P3, PT, R191, 0x1, PT ;  /* 0x00000001bf00780c */ /* 0x000fe40003f64270 */
[----:B-1----:R-:W-:Y:S01]  /*8140*/  FSEL R193, R9, -INF , P2 ;  /* 0xff80000009c17808 */ /* 0x002fe20001000000 */
[----:B------:R-:W1:Y:S01]  /*8150*/  MUFU.TANH R136, R136 ;  /* 0x0000008800887308 */ /* 0x000e620000002400 */
[----:B------:R-:W-:Y:S02]  /*8160*/  ISETP.GT.AND P2, PT, R191, 0x8, PT ;  /* 0x00000008bf00780c */ /* 0x000fe40003f44270 */
[----:B--2---:R-:W-:Y:S02]  /*8170*/  FSEL R10, R10, -INF , P3 ;  /* 0xff8000000a0a7808 */ /* 0x004fe40001800000 */
[----:B------:R-:W-:Y:S02]  /*8180*/  FMNMX.FTZ R195, R193, R6, !PT ;  /* 0x00000006c1c37209 */ /* 0x000fe40007810000 */
[----:B------:R-:W-:Y:S01]  /*8190*/  ISETP.GT.AND P3, PT, R191, 0x9, PT ;  /* 0x00000009bf00780c */ /* 0x000fe20003f64270 */
[----:B------:R2:W-:Y:S01]  /*81a0*/  MUFU.TANH R9, R192 ;  /* 0x000000c000097308 */ /* 0x0005e20000002400 */
[----:B----4-:R-:W-:-:S02]  /*81b0*/  FSEL R13, R13, -INF , P2 ;  /* 0xff8000000d0d7808 */ /* 0x010fc40001000000 */
[----:B------:R-:W-:Y:S02]  /*81c0*/  FMNMX.FTZ R194, R10, R195, !PT ;  /* 0x000000c30ac27209 */ /* 0x000fe40007810000 */
[----:B------:R-:W-:Y:S02]  /*81d0*/  ISETP.GT.AND P2, PT, R191, 0x10, PT ;  /* 0x00000010bf00780c */ /* 0x000fe40003f44270 */
[----:B-----5:R-:W-:Y:S01]  /*81e0*/  FSEL R14, R14, -INF , P3 ;  /* 0xff8000000e0e7808 */ /* 0x020fe20001800000 */
[----:B------:R-:W4:Y:S01]  /*81f0*/  MUFU.TANH R137, R137 ;  /* 0x0000008900897308 */ /* 0x000f220000002400 */
[----:B------:R-:W-:Y:S02]  /*8200*/  FMNMX.FTZ R195, R13, R194, !PT ;  /* 0x000000c20dc37209 */ /* 0x000fe40007810000 */
[----:B------:R-:W-:Y:S02]  /*8210*/  ISETP.GT.AND P3, PT, R191, 0x11, PT ;  /* 0x00000011bf00780c */ /* 0x000fe40003f64270 */
[----:B------:R-:W-:-:S02]  /*8220*/  FSEL R21, R21, -INF , P2 ;  /* 0xff80000015157808 */ /* 0x000fc40001000000 */
[----:B------:R-:W-:Y:S01]  /*8230*/  FMNMX.FTZ R130, R14, R195, !PT ;  /* 0x000000c30e827209 */ /* 0x000fe20007810000 */
[----:B------:R-:W5:Y:S01]  /*8240*/  MUFU.TANH R140, R140 ;  /* 0x0000008c008c7308 */ /* 0x000f620000002400 */
[----:B------:R-:W-:Y:S02]  /*8250*/  ISETP.GT.AND P2, PT, R191, 0x18, PT ;  /* 0x00000018bf00780c */ /* 0x000fe40003f44270 */
[----:B------:R-:W-:Y:S02]  /*8260*/  FSEL R184, R184, -INF , P3 ;  /* 0xff800000b8b87808 */ /* 0x000fe40001800000 */
[----:B------:R-:W-:Y:S01]  /*8270*/  FMNMX.FTZ R195, R21, R130, !PT ;  /* 0x0000008215c37209 */ /* 0x000fe20007810000 */
[C---:B------:R-:W-:Y:S01]  /*8280*/  FMUL.FTZ R130, R0.reuse, R131 ;  /* 0x0000008300827220 */ /* 0x040fe20000410000 */
[----:B------:R-:W-:Y:S01]  /*8290*/  ISETP.GT.AND P3, PT, R191, 0x19, PT ;  /* 0x00000019bf00780c */ /* 0x000fe20003f64270 */
[C---:B------:R-:W-:Y:S01]  /*82a0*/  FMUL.FTZ R131, R0.reuse, R132 ;  /* 0x0000008400837220 */ /* 0x040fe20000410000 */
[----:B------:R-:W-:Y:S01]  /*82b0*/  FSEL R187, R187, -INF , P2 ;  /* 0xff800000bbbb7808 */ /* 0x000fe20001000000 */
[----:B------:R-:W-:Y:S01]  /*82c0*/  FMUL.FTZ R132, R0, R133 ;  /* 0x0000008500847220 */ /* 0x000fe20000410000 */
[----:B--2---:R-:W-:Y:S01]  /*82d0*/  FMNMX.FTZ R192, R184, R195, !PT ;  /* 0x000000c3b8c07209 */ /* 0x004fe20007810000 */
[----:B------:R-:W2:Y:S01]  /*82e0*/  MUFU.TANH R141, R141 ;  /* 0x0000008d008d7308 */ /* 0x000ea20000002400 */
[----:B------:R-:W-:-:S02]  /*82f0*/  ISETP.GT.AND P2, PT, R191, 0x20, PT ;  /* 0x00000020bf00780c */ /* 0x000fc40003f44270 */
[----:B------:R-:W-:Y:S02]  /*8300*/  FSEL R188, R188, -INF , P3 ;  /* 0xff800000bcbc7808 */ /* 0x000fe40001800000 */
[----:B------:R-:W-:Y:S02]  /*8310*/  FMNMX.FTZ R195, R187, R192, !PT ;  /* 0x000000c0bbc37209 */ /* 0x000fe40007810000 */
[C---:B------:R-:W-:Y:S01]  /*8320*/  ISETP.GT.AND P3, PT, R191.reuse, 0x21, PT ;  /* 0x00000021bf00780c */ /* 0x040fe20003f64270 */
[----:B------:R-:W2:Y:S01]  /*8330*/  MUFU.TANH R144, R144 ;  /* 0x0000009000907308 */ /* 0x000ea20000002400 */
[----:B------:R-:W-:Y:S02]  /*8340*/  FSEL R168, R168, -INF , P2 ;  /* 0xff800000a8a87808 */ /* 0x000fe40001000000 */
[----:B------:R-:W-:Y:S02]  /*8350*/  FMNMX.FTZ R195, R188, R195, !PT ;  /* 0x000000c3bcc37209 */ /* 0x000fe40007810000 */
[----:B------:R-:W-:-:S02]  /*8360*/  ISETP.GT.AND P2, PT, R191, 0x28, PT ;  /* 0x00000028bf00780c */ /* 0x000fc40003f44270 */
[----:B------:R-:W-:Y:S01]  /*8370*/  FSEL R169, R169, -INF , P3 ;  /* 0xff800000a9a97808 */ /* 0x000fe20001800000 */
[----:B------:R-:W2:Y:S01]  /*8380*/  MUFU.TANH R145, R145 ;  /* 0x0000009100917308 */ /* 0x000ea20000002400 */
[----:B------:R-:W-:Y:S02]  /*8390*/  FMNMX.FTZ R192, R168, R195, !PT ;  /* 0x000000c3a8c07209 */ /* 0x000fe40007810000 */
[----:B------:R-:W-:Y:S02]  /*83a0*/  ISETP.GT.AND P3, PT, R191, 0x29, PT ;  /* 0x00000029bf00780c */ /* 0x000fe40003f64270 */
[----:B------:R-:W-:Y:S02]  /*83b0*/  FSEL R172, R172, -INF , P2 ;  /* 0xff800000acac7808 */ /* 0x000fe40001000000 */
[----:B------:R-:W-:Y:S01]  /*83c0*/  FMNMX.FTZ R133, R169, R192, !PT ;  /* 0x000000c0a9857209 */ /* 0x000fe20007810000 */
[----:B------:R-:W2:Y:S01]  /*83d0*/  MUFU.TANH R148, R148 ;  /* 0x0000009400947308 */ /* 0x000ea20000002400 */
[----:B------:R-:W-:-:S02]  /*83e0*/  ISETP.GT.AND P2, PT, R191, 0x30, PT ;  /* 0x00000030bf00780c */ /* 0x000fc40003f44270 */
[----:B------:R-:W-:Y:S02]  /*83f0*/  FSEL R173, R173, -INF , P3 ;  /* 0xff800000adad7808 */ /* 0x000fe40001800000 */
[----:B------:R-:W-:Y:S01]  /*8400*/  FMNMX.FTZ R192, R172, R133, !PT ;  /* 0x00000085acc07209 */ /* 0x000fe20007810000 */
[C---:B------:R-:W-:Y:S01]  /*8410*/  FMUL.FTZ R133, R0.reuse, R134 ;  /* 0x0000008600857220 */ /* 0x040fe20000410000 */
[----:B------:R-:W-:Y:S01]  /*8420*/  ISETP.GT.AND P3, PT, R191, 0x31, PT ;  /* 0x00000031bf00780c */ /* 0x000fe20003f64270 */
[----:B------:R-:W-:Y:S01]  /*8430*/  FMUL.FTZ R134, R0, R135 ;  /* 0x0000008700867220 */ /* 0x000fe20000410000 */
[----:B------:R-:W-:Y:S01]  /*8440*/  FSEL R176, R176, -INF , P2 ;  /* 0xff800000b0b07808 */ /* 0x000fe20001000000 */
[----:B------:R-:W2:Y:S01]  /*8450*/  MUFU.TANH R149, R149 ;  /* 0x0000009500957308 */ /* 0x000ea20000002400 */
[----:B------:R-:W-:Y:S02]  /*8460*/  FMNMX.FTZ R195, R173, R192, !PT ;  /* 0x000000c0adc37209 */ /* 0x000fe40007810000 */
[----:B------:R-:W-:-:S02]  /*8470*/  ISETP.GT.AND P2, PT, R191, 0x38, PT ;  /* 0x00000038bf00780c */ /* 0x000fc40003f44270 */
[----:B------:R-:W-:Y:S02]  /*8480*/  FSEL R177, R177, -INF , P3 ;  /* 0xff800000b1b17808 */ /* 0x000fe40001800000 */
[----:B------:R-:W-:Y:S01]  /*8490*/  FMNMX.FTZ R192, R176, R195, !PT ;  /* 0x000000c3b0c07209 */ /* 0x000fe20007810000 */
[----:B------:R-:W2:Y:S01]  /*84a0*/  MUFU.TANH R120, R120 ;  /* 0x0000007800787308 */ /* 0x000ea20000002400 */
[----:B------:R-:W-:Y:S02]  /*84b0*/  ISETP.GT.AND P3, PT, R191, 0x39, PT ;  /* 0x00000039bf00780c */ /* 0x000fe40003f64270 */
[----:B------:R-:W-:Y:S02]  /*84c0*/  FSEL R180, R180, -INF , P2 ;  /* 0xff800000b4b47808 */ /* 0x000fe40001000000 */
[----:B------:R-:W-:Y:S02]  /*84d0*/  FMNMX.FTZ R135, R177, R192, !PT ;  /* 0x000000c0b1877209 */ /* 0x000fe40007810000 */
[----:B------:R-:W-:Y:S01]  /*84e0*/  ISETP.GT.AND P2, PT, R191, 0x40, PT ;  /* 0x00000040bf00780c */ /* 0x000fe20003f44270 */
[----:B------:R-:W2:Y:S01]  /*84f0*/  MUFU.TANH R121, R121 ;  /* 0x0000007900797308 */ /* 0x000ea20000002400 */
[----:B------:R-:W-:-:S02]  /*8500*/  FSEL R181, R181, -INF , P3 ;  /* 0xff800000b5b57808 */ /* 0x000fc40001800000 */
[----:B------:R-:W-:Y:S02]  /*8510*/  FMNMX.FTZ R192, R180, R135, !PT ;  /* 0x00000087b4c07209 */ /* 0x000fe40007810000 */
[----:B------:R-:W-:Y:S02]  /*8520*/  ISETP.GT.AND P3, PT, R191, 0x41, PT ;  /* 0x00000041bf00780c */ /* 0x000fe40003f64270 */
[----:B------:R-:W-:Y:S01]  /*8530*/  FSEL R152, R152, -INF , P2 ;  /* 0xff80000098987808 */ /* 0x000fe20001000000 */
[----:B------:R-:W2:Y:S01]  /*8540*/  MUFU.TANH R124, R124 ;  /* 0x0000007c007c7308 */ /* 0x000ea20000002400 */
[----:B------:R-:W-:Y:S02]  /*8550*/  FMNMX.FTZ R135, R181, R192, !PT ;  /* 0x000000c0b5877209 */ /* 0x000fe40007810000 */
[----:B------:R-:W-:Y:S02]  /*8560*/  ISETP.GT.AND P2, PT, R191, 0x48, PT ;  /* 0x00000048bf00780c */ /* 0x000fe40003f44270 */
[----:B------:R-:W-:-:S02]  /*8570*/  FSEL R153, R153, -INF , P3 ;  /* 0xff80000099997808 */ /* 0x000fc40001800000 */
[----:B------:R-:W-:Y:S01]  /*8580*/  FMNMX.FTZ R192, R152, R135, !PT ;  /* 0x0000008798c07209 */ /* 0x000fe20007810000 */
[----:B------:R-:W2:Y:S01]  /*8590*/  MUFU.TANH R125, R125 ;  /* 0x0000007d007d7308 */ /* 0x000ea20000002400 */
[----:B------:R-:W-:Y:S02]  /*85a0*/  ISETP.GT.AND P3, PT, R191, 0x49, PT ;  /* 0x00000049bf00780c */ /* 0x000fe40003f64270 */
[----:B------:R-:W-:Y:S02]  /*85b0*/  FSEL R156, R156, -INF , P2 ;  /* 0xff8000009c9c7808 */ /* 0x000fe40001000000 */
[----:B------:R-:W-:Y:S01]  /*85c0*/  FMNMX.FTZ R135, R153, R192, !PT ;  /* 0x000000c099877209 */ /* 0x000fe20007810000 */
[----:B------:R-:W-:Y:S02]  /*85d0*/  WARPGROUP.DEPBAR.LE gsb0, 0x0 ;  /* 0x00008000000079c5 */ /* 0x000fe40000010000 */
[----:B------:R-:W-:Y:S01]  /*85e0*/  WARPGROUP.ARRIVE ;  /* 0x00000000000079c5 */ /* 0x000fe20000000000 */
[----:B------:R-:W-:Y:S01]  /*85f0*/  ISETP.GT.AND P2, PT, R191, 0x50, PT ;  /* 0x00000050bf00780c */ /* 0x000fe20003f44270 */
[----:B------:R-:W-:Y:S01]  /*8600*/  FMUL.FTZ R222, R0, R108 ;  /* 0x0000006c00de7220 */ /* 0x000fe20000410000 */
[----:B------:R-:W-:Y:S01]  /*8610*/  FSEL R157, R157, -INF , P3 ;  /* 0xff8000009d9d7808 */ /* 0x000fe20001800000 */
[----:B------:R-:W2:Y:S01]  /*8620*/  MUFU.TANH R128, R128 ;  /* 0x0000008000807308 */ /* 0x000ea20000002400 */
[----:B------:R-:W-:Y:S01]  /*8630*/  FMNMX.FTZ R192, R156, R135, !PT ;  /* 0x000000879cc07209 */ /* 0x000fe20007810000 */
[----:B------:R-:W-:Y:S01]  /*8640*/  QGMMA.64x128x32.F32.E4M3.E4M3 R24, R216, gdesc[UR8], R24, gsb0 ;  /* 0x01e00008d8187df3 */ /* 0x000fe20008000818 */
[----:B------:R-:W-:Y:S01]  /*8650*/  ISETP.GT.AND P3, PT, R191, 0x51, PT ;  /* 0x00000051bf00780c */ /* 0x000fe20003f64270 */
[----:B------:R-:W-:Y:S01]  /*8660*/  UIADD3 UR10, UR14, 0x300, URZ ;  /* 0x000003000e0a7890 */ /* 0x000fe2000fffe03f */
[----:B------:R-:W-:Y:S01]  /*8670*/  FSEL R160, R160, -INF , P2 ;  /* 0xff800000a0a07808 */ /* 0x000fe20001000000 */
[----:B------:R-:W-:Y:S01]  /*8680*/  UMOV UR11, 0xc0000010 ;  /* 0xc0000010000b7882 */ /* 0x000fe20000000000 */
[----:B------:R-:W-:Y:S01]  /*8690*/  FMNMX.FTZ R135, R157, R192, !PT ;  /* 0x000000c09d877209 */ /* 0x000fe20007810000 */
        /* <DEDUP_REMOVED lines=9> */
[----:B---3--:R-:W-:Y:S01]  /*8730*/  FSEL R194, R165, -INF , P3 ;  /* 0xff800000a5c27808 */ /* 0x008fe20001800000 */
[----:B------:R-:W3:Y:S01]  /*8740*/  MUFU.TANH R104, R104 ;  /* 0x0000006800687308 */ /* 0x000ee20000002400 */
[----:B------:R-:W-:Y:S02]  /*8750*/  FMNMX.FTZ R135, R164, R135, !PT ;  /* 0x00000087a4877209 */ /* 0x000fe40007810000 */
[C---:B------:R-:W-:Y:S02]  /*8760*/  ISETP.GT.AND P3, PT, R191.reuse, 0x61, PT ;  /* 0x00000061bf00780c */ /* 0x040fe40003f64270 */
[----:B-1----:R-:W-:Y:S02]  /*8770*/  FSEL R136, R136, -INF , P2 ;  /* 0xff80000088887808 */ /* 0x002fe40001000000 */
[----:B------:R-:W-:Y:S01]  /*8780*/  FMNMX.FTZ R135, R194, R135, !PT ;  /* 0x00000087c2877209 */ /* 0x000fe20007810000 */
[----:B------:R-:W1:Y:S01]  /*8790*/  MUFU.TANH R105, R105 ;  /* 0x0000006900697308 */ /* 0x000e620000002400 */
[----:B------:R-:W-:-:S02]  /*87a0*/  ISETP.GT.AND P2, PT, R191, 0x68, PT ;  /* 0x00000068bf00780c */ /* 0x000fc40003f44270 */
[----:B----4-:R-:W-:Y:S02]  /*87b0*/  FSEL R108, R137, -INF , P3 ;  /* 0xff800000896c7808 */ /* 0x010fe40001800000 */
[----:B------:R-:W-:Y:S02]  /*87c0*/  FMNMX.FTZ R135, R136, R135, !PT ;  /* 0x0000008788877209 */ /* 0x000fe40007810000 */
[C---:B------:R-:W-:Y:S01]  /*87d0*/  ISETP.GT.AND P3, PT, R191.reuse, 0x69, PT ;  /* 0x00000069bf00780c */ /* 0x040fe20003f64270 */
[----:B------:R-:W4:Y:S01]  /*87e0*/  MUFU.TANH R222, R222 ;  /* 0x000000de00de7308 */ /* 0x000f220000002400 */
[----:B-----5:R-:W-:Y:S02]  /*87f0*/  FSEL R140, R140, -INF , P2 ;  /* 0xff8000008c8c7808 */ /* 0x020fe40001000000 */
[----:B------:R-:W-:Y:S02]  /*8800*/  FMNMX.FTZ R135, R108, R135, !PT ;  /* 0x000000876c877209 */ /* 0x000fe40007810000 */
[----:B------:R-:W-:-:S02]  /*8810*/  ISETP.GT.AND P2, PT, R191, 0x70, PT ;  /* 0x00000070bf00780c */ /* 0x000fc40003f44270 */
[----:B--2---:R-:W-:Y:S01]  /*8820*/  FSEL R196, R141, -INF , P3 ;  /* 0xff8000008dc47808 */ /* 0x004fe20001800000 */
[----:B------:R-:W2:Y:S01]  /*8830*/  MUFU.TANH R224, R224 ;  /* 0x000000e000e07308 */ /* 0x000ea20000002400 */
[----:B------:R-:W-:Y:S02]  /*8840*/  FMNMX.FTZ R135, R140, R135, !PT ;  /* 0x000000878c877209 */ /* 0x000fe40007810000 */
[C---:B------:R-:W-:Y:S02]  /*8850*/  ISETP.GT.AND P3, PT, R191.reuse, 0x71, PT ;  /* 0x00000071bf00780c */ /* 0x040fe40003f64270 */
[----:B------:R-:W-:Y:S02]  /*8860*/  FSEL R144, R144, -INF , P2 ;  /* 0xff80000090907808 */ /* 0x000fe40001000000 */
[----:B------:R-:W-:Y:S01]  /*8870*/  FMNMX.FTZ R135, R196, R135, !PT ;  /* 0x00000087c4877209 */ /* 0x000fe20007810000 */
[----:B------:R-:W5:Y:S01]  /*8880*/  MUFU.TANH R109, R109 ;  /* 0x0000006d006d7308 */ /* 0x000f620000002400 */
[----:B------:R-:W-:-:S02]  /*8890*/  ISETP.GT.AND P2, PT, R191, 0x78, PT ;  /* 0x00000078bf00780c */ /* 0x000fc40003f44270 */
[----:B------:R-:W-:Y:S02]  /*88a0*/  FSEL R112, R145, -INF , P3 ;  /* 0xff80000091707808 */ /* 0x000fe40001800000 */
[----:B------:R-:W-:Y:S02]  /*88b0*/  FMNMX.FTZ R135, R144, R135, !PT ;  /* 0x0000008790877209 */ /* 0x000fe40007810000 */
[C---:B------:R-:W-:Y:S01]  /*88c0*/  ISETP.GT.AND P3, PT, R191.reuse, 0x79, PT ;  /* 0x00000079bf00780c */ /* 0x040fe20003f64270 */
[----:B------:R-:W5:Y:S01]  /*88d0*/  MUFU.TANH R226, R226 ;  /* 0x000000e200e27308 */ /* 0x000f620000002400 */
[----:B------:R-:W-:Y:S02]  /*88e0*/  FSEL R148, R148, -INF , P2 ;  /* 0xff80000094947808 */ /* 0x000fe40001000000 */
[----:B------:R-:W-:Y:S02]  /*88f0*/  FMNMX.FTZ R135, R112, R135, !PT ;  /* 0x0000008770877209 */ /* 0x000fe40007810000 */
[----:B------:R-:W-:-:S02]  /*8900*/  ISETP.GT.AND P2, PT, R191, 0x80, PT ;  /* 0x00000080bf00780c */ /* 0x000fc40003f44270 */
[----:B------:R-:W-:Y:S01]  /*8910*/  FSEL R198, R149, -INF , P3 ;  /* 0xff80000095c67808 */ /* 0x000fe20001800000 */
[----:B------:R-:W5:Y:S01]  /*8920*/  MUFU.TANH R113, R113 ;  /* 0x0000007100717308 */ /* 0x000f620000002400 */
[----:B------:R-:W-:Y:S02]  /*8930*/  FMNMX.FTZ R135, R148, R135, !PT ;  /* 0x0000008794877209 */ /* 0x000fe40007810000 */
[C---:B------:R-:W-:Y:S02]  /*8940*/  ISETP.GT.AND P3, PT, R191.reuse, 0x81, PT ;  /* 0x00000081bf00780c */ /* 0x040fe40003f64270 */
[----:B------:R-:W-:Y:S02]  /*8950*/  FSEL R120, R120, -INF , P2 ;  /* 0xff80000078787808 */ /* 0x000fe40001000000 */
[----:B------:R-:W-:Y:S01]  /*8960*/  FMNMX.FTZ R135, R198, R135, !PT ;  /* 0x00000087c6877209 */ /* 0x000fe20007810000 */
[----:B------:R-:W5:Y:S01]  /*8970*/  MUFU.TANH R117, R117 ;  /* 0x0000007500757308 */ /* 0x000f620000002400 */
[----:B------:R-:W-:-:S02]  /*8980*/  ISETP.GT.AND P2, PT, R191, 0x88, PT ;  /* 0x00000088bf00780c */ /* 0x000fc40003f44270 */
[----:B------:R-:W-:Y:S01]  /*8990*/  FSEL R116, R121, -INF , P3 ;  /* 0xff80000079747808 */ /* 0x000fe20001800000 */
[----:B------:R-:W-:Y:S01]  /*89a0*/  FMUL.FTZ R121, R0, R92 ;  /* 0x0000005c00797220 */ /* 0x000fe20000410000 */
[----:B------:R-:W-:Y:S02]  /*89b0*/  FMNMX.FTZ R135, R120, R135, !PT ;  /* 0x0000008778877209 */ /* 0x000fe40007810000 */
[C---:B------:R-:W-:Y:S01]  /*89c0*/  ISETP.GT.AND P3, PT, R191.reuse, 0x89, PT ;  /* 0x00000089bf00780c */ /* 0x040fe20003f64270 */
[----:B------:R-:W5:Y:S01]  /*89d0*/  MUFU.TANH R88, R88 ;  /* 0x0000005800587308 */ /* 0x000f620000002400 */
[----:B------:R-:W-:Y:S02]  /*89e0*/  FSEL R124, R124, -INF , P2 ;  /* 0xff8000007c7c7808 */ /* 0x000fe40001000000 */
[----:B------:R-:W-:Y:S02]  /*89f0*/  FMNMX.FTZ R135, R116, R135, !PT ;  /* 0x0000008774877209 */ /* 0x000fe40007810000 */
[----:B------:R-:W-:-:S02]  /*8a00*/  ISETP.GT.AND P2, PT, R191, 0x90, PT ;  /* 0x00000090bf00780c */ /* 0x000fc40003f44270 */
[----:B------:R-:W-:Y:S01]  /*8a10*/  FMNMX.FTZ R135, R124, R135, !PT ;  /* 0x000000877c877209 */ /* 0x000fe20007810000 */
[----:B------:R-:W5:Y:S01]  /*8a20*/  MUFU.TANH R89, R89 ;  /* 0x0000005900597308 */ /* 0x000f620000002400 */
[----:B------:R-:W-:-:S07]  /*8a30*/  SHF.R.U32.HI R227, RZ, 0x7, R227 ;  /* 0x00000007ffe37819 */ /* 0x000fce00000116e3 */
[----:B------:R-:W5:Y:S08]  /*8a40*/  MUFU.TANH R121, R121 ;  /* 0x0000007900797308 */ /* 0x000f700000002400 */
[----:B------:R-:W-:Y:S08]  /*8a50*/  MUFU.TANH R11, R11 ;  /* 0x0000000b000b7308 */ /* 0x000ff00000002400 */
[----:B------:R-:W-:Y:S08]  /*8a60*/  MUFU.TANH R12, R12 ;  /* 0x0000000c000c7308 */ /* 0x000ff00000002400 */
[----:B------:R-:W-:Y:S08]  /*8a70*/  MUFU.TANH R15, R15 ;  /* 0x0000000f000f7308 */ /* 0x000ff00000002400 */
[----:B------:R-:W-:Y:S01]  /*8a80*/  MUFU.TANH R20, R20 ;  /* 0x0000001400147308 */ /* 0x000fe20000002400 */
[----:B------:R-:W-:-:S02]  /*8a90*/  WARPGROUP.DEPBAR.LE gsb0, 0x0 ;  /* 0x00008000000079c5 */ /* 0x000fc40000010000 */
[----:B------:R-:W-:Y:S01]  /*8aa0*/  FSEL R216, R125, -INF , P3 ;  /* 0xff8000007dd87808 */ /* 0x000fe20001800000 */
[----:B------:R-:W-:Y:S01]  /*8ab0*/  FMUL.FTZ R125, R0, R96 ;  /* 0x00000060007d7220 */ /* 0x000fe20000410000 */
[----:B------:R-:W-:-:S03]  /*8ac0*/  ISETP.GT.AND P3, PT, R191, 0x91, PT ;  /* 0x00000091bf00780c */ /* 0x000fc60003f64270 */
[----:B------:R-:W-:Y:S01]  /*8ad0*/  MUFU.TANH R185, R185 ;  /* 0x000000b900b97308 */ /* 0x000fe20000002400 */
[----:B------:R-:W-:Y:S01]  /*8ae0*/  FSEL R218, R9, -INF , P2 ;  /* 0xff80000009da7808 */ /* 0x000fe20001000000 */
[----:B------:R-:W-:Y:S01]  /*8af0*/  WARPGROUP.ARRIVE ;  /* 0x00000000000079c5 */ /* 0x000fe20000000000 */
[----:B------:R-:W-:Y:S02]  /*8b00*/  FMNMX.FTZ R135, R216, R135, !PT ;  /* 0x00000087d8877209 */ /* 0x000fe40007810000 */
[C---:B------:R-:W-:Y:S02]  /*8b10*/  ISETP.GT.AND P2, PT, R191.reuse, 0x98, PT ;  /* 0x00000098bf00780c */ /* 0x040fe40003f44270 */
[----:B------:R-:W-:Y:S01]  /*8b20*/  FSEL R128, R128, -INF , P3 ;  /* 0xff80000080807808 */ /* 0x000fe20001800000 */
[----:B------:R-:W-:Y:S01]  /*8b30*/  MUFU.TANH R186, R186 ;  /* 0x000000ba00ba7308 */ /* 0x000fe20000002400 */
[----:B------:R-:W-:Y:S01]  /*8b40*/  FMNMX.FTZ R135, R218, R135, !PT ;  /* 0x00000087da877209 */ /* 0x000fe20007810000 */
[----:B------:R-:W-:Y:S01]  /*8b50*/  QGMMA.64x128x32.F32.E4M3.E4M3 R24, R212, gdesc[UR8], R24, gsb0 ;  /* 0x01e00008d4187df3 */ /* 0x000fe20008000818 */
[----:B------:R-:W-:Y:S01]  /*8b60*/  ISETP.GT.AND P3, PT, R191, 0x99, PT ;  /* 0x00000099bf00780c */ /* 0x000fe20003f64270 */
[----:B------:R-:W-:Y:S01]  /*8b70*/  UIADD3 UR10, UR14, 0x400, URZ ;  /* 0x000004000e0a7890 */ /* 0x000fe2000fffe03f */
[----:B------:R-:W-:Y:S01]  /*8b80*/  FSEL R220, R131, -INF , P2 ;  /* 0xff80000083dc7808 */ /* 0x000fe20001000000 */
[----:B------:R-:W-:Y:S01]  /*8b90*/  FMUL.FTZ R131, R0, R97 ;  /* 0x0000006100837220 */ /* 0x000fe20000410000 */
[----:B------:R-:W-:Y:S01]  /*8ba0*/  FMNMX.FTZ R135, R128, R135, !PT ;  /* 0x0000008780877209 */ /* 0x000fe20007810000 */
[----:B------:R-:W-:Y:S01]  /*8bb0*/  MUFU.TANH R189, R189 ;  /* 0x000000bd00bd7308 */ /* 0x000fe20000002400 */
[----:B------:R-:W-:Y:S01]  /*8bc0*/  ISETP.GT.AND P2, PT, R191, 0xa0, PT ;  /* 0x000000a0bf00780c */ /* 0x000fe20003f44270 */
[----:B------:R-:W-:Y:S01]  /*8bd0*/  UMOV UR11, 0xc0000010 ;  /* 0xc0000010000b7882 */ /* 0x000fe20000000000 */
[----:B------:R-:W-:-:S02]  /*8be0*/  FSEL R132, R132, -INF , P3 ;  /* 0xff80000084847808 */ /* 0x000fc40001800000 */
[----:B------:R-:W-:Y:S02]  /*8bf0*/  FMNMX.FTZ R135, R220, R135, !PT ;  /* 0x00000087dc877209 */ /* 0x000fe40007810000 */
[C---:B------:R-:W-:Y:S01]  /*8c00*/  ISETP.GT.AND P3, PT, R191.reuse, 0xa1, PT ;  /* 0x000000a1bf00780c */ /* 0x040fe20003f64270 */
[----:B------:R-:W-:Y:S01]  /*8c10*/  MUFU.TANH R190, R190 ;  /* 0x000000be00be7308 */ /* 0x000fe20000002400 */
[----:B---3--:R-:W-:Y:S02]  /*8c20*/  FSEL R104, R104, -INF , P2 ;  /* 0xff80000068687808 */ /* 0x008fe40001000000 */
[----:B------:R-:W-:Y:S02]  /*8c30*/  FMNMX.FTZ R135, R132, R135, !PT ;  /* 0x0000008784877209 */ /* 0x000fe40007810000 */
[----:B------:R-:W-:Y:S02]  /*8c40*/  ISETP.GT.AND P2, PT, R191, 0xa8, PT ;  /* 0x000000a8bf00780c */ /* 0x000fe40003f44270 */
[----:B-1----:R-:W-:Y:S01]  /*8c50*/  FSEL R92, R105, -INF , P3 ;  /* 0xff800000695c7808 */ /* 0x002fe20001800000 */
[----:B------:R-:W-:Y:S01]  /*8c60*/  FMUL.FTZ R105, R0, R93 ;  /* 0x0000005d00697220 */ /* 0x000fe20000410000 */
[----:B------:R-:W-:Y:S01]  /*8c70*/  FMNMX.FTZ R135, R104, R135, !PT ;  /* 0x0000008768877209 */ /* 0x000fe20007810000 */
[----:B------:R-:W-:Y:S01]  /*8c80*/  MUFU.TANH R170, R170 ;  /* 0x000000aa00aa7308 */ /* 0x000fe20000002400 */
[----:B------:R-:W-:-:S02]  /*8c90*/  ISETP.GT.AND P3, PT, R191, 0xa9, PT ;  /* 0x000000a9bf00780c */ /* 0x000fc40003f64270 */
[----:B----4-:R-:W-:Y:S02]  /*8ca0*/  FSEL R222, R222, -INF , P2 ;  /* 0xff800000dede7808 */ /* 0x010fe40001000000 */
[----:B------:R-:W-:Y:S02]  /*8cb0*/  FMNMX.FTZ R135, R92, R135, !PT ;  /* 0x000000875c877209 */ /* 0x000fe40007810000 */
[C---:B------:R-:W-:Y:S01]  /*8cc0*/  ISETP.GT.AND P2, PT, R191.reuse, 0xb0, PT ;  /* 0x000000b0bf00780c */ /* 0x040fe20003f44270 */
[----:B------:R-:W1:Y:S01]  /*8cd0*/  MUFU.TANH R105, R105 ;  /* 0x0000006900697308 */ /* 0x000e620000002400 */
[----:B--2---:R-:W-:Y:S02]  /*8ce0*/  FSEL R224, R224, -INF , P3 ;  /* 0xff800000e0e07808 */ /* 0x004fe40001800000 */
[----:B------:R-:W-:Y:S02]  /*8cf0*/  FMNMX.FTZ R135, R222, R135, !PT ;  /* 0x00000087de877209 */ /* 0x000fe40007810000 */
[----:B------:R-:W-:-:S02]  /*8d00*/  ISETP.GT.AND P3, PT, R191, 0xb1, PT ;  /* 0x000000b1bf00780c */ /* 0x000fc40003f64270 */
[----:B-----5:R-:W-:Y:S01]  /*8d10*/  FSEL R96, R109, -INF , P2 ;  /* 0xff8000006d607808 */ /* 0x020fe20001000000 */
[----:B------:R-:W-:Y:S01]  /*8d20*/  MUFU.TANH R171, R171 ;  /* 0x000000ab00ab7308 */ /* 0x000fe20000002400 */
[----:B------:R-:W-:Y:S02]  /*8d30*/  FMNMX.FTZ R135, R224, R135, !PT ;  /* 0x00000087e0877209 */ /* 0x000fe40007810000 */
[C---:B------:R-:W-:Y:S02]  /*8d40*/  ISETP.GT.AND P2, PT, R191.reuse, 0xb8, PT ;  /* 0x000000b8bf00780c */ /* 0x040fe40003f44270 */
[----:B------:R-:W-:Y:S02]  /*8d50*/  FSEL R226, R226, -INF , P3 ;  /* 0xff800000e2e27808 */ /* 0x000fe40001800000 */
[----:B------:R-:W-:Y:S01]  /*8d60*/  FMNMX.FTZ R135, R96, R135, !PT ;  /* 0x0000008760877209 */ /* 0x000fe20007810000 */
[----:B------:R-:W2:Y:S01]  /*8d70*/  MUFU.TANH R109, R125 ;  /* 0x0000007d006d7308 */ /* 0x000ea20000002400 */
[----:B------:R-:W-:-:S02]  /*8d80*/  ISETP.GT.AND P3, PT, R191, 0xb9, PT ;  /* 0x000000b9bf00780c */ /* 0x000fc40003f64270 */
[----:B------:R-:W-:Y:S02]  /*8d90*/  FSEL R9, R113, -INF , P2 ;  /* 0xff80000071097808 */ /* 0x000fe40001000000 */
[----:B------:R-:W-:Y:S02]  /*8da0*/  FMNMX.FTZ R135, R226, R135, !PT ;  /* 0x00000087e2877209 */ /* 0x000fe40007810000 */
[----:B------:R-:W-:Y:S01]  /*8db0*/  ISETP.GT.AND P2, PT, R191, 0xc0, PT ;  /* 0x000000c0bf00780c */ /* 0x000fe20003f44270 */
[----:B------:R-:W3:Y:S01]  /*8dc0*/  MUFU.TANH R113, R131 ;  /* 0x0000008300717308 */ /* 0x000ee20000002400 */
[----:B------:R-:W-:Y:S01]  /*8dd0*/  FSEL R93, R117, -INF , P3 ;  /* 0xff800000755d7808 */ /* 0x000fe20001800000 */
[----:B------:R-:W-:Y:S01]  /*8de0*/  FMUL.FTZ R117, R0, R100 ;  /* 0x0000006400757220 */ /* 0x000fe20000410000 */
[----:B------:R-:W-:Y:S02]  /*8df0*/  FMNMX.FTZ R135, R9, R135, !PT ;  /* 0x0000008709877209 */ /* 0x000fe40007810000 */
[----:B------:R-:W-:-:S02]  /*8e00*/  ISETP.GT.AND P3, PT, R191, 0xc1, PT ;  /* 0x000000c1bf00780c */ /* 0x000fc40003f64270 */
[----:B------:R-:W-:Y:S01]  /*8e10*/  FSEL R100, R88, -INF , P2 ;  /* 0xff80000058647808 */ /* 0x000fe20001000000 */
[----:B------:R4:W5:Y:S01]  /*8e20*/  MUFU.TANH R125, R117 ;  /* 0x00000075007d7308 */ /* 0x0009620000002400 */
[----:B------:R-:W-:Y:S02]  /*8e30*/  FMNMX.FTZ R135, R93, R135, !PT ;  /* 0x000000875d877209 */ /* 0x000fe40007810000 */
[----:B------:R-:W-:Y:S02]  /*8e40*/  ISETP.GT.AND P2, PT, R191, 0xc8, PT ;  /* 0x000000c8bf00780c */ /* 0x000fe40003f44270 */
[----:B------:R-:W-:Y:S01]  /*8e50*/  FSEL R97, R89, -INF , P3 ;  /* 0xff80000059617808 */ /* 0x000fe20001800000 */
[----:B------:R-:W-:Y:S01]  /*8e60*/  FMUL.FTZ R89, R0, R101 ;  /* 0x0000006500597220 */ /* 0x000fe20000410000 */
[----:B------:R-:W-:Y:S01]  /*8e70*/  FMNMX.FTZ R88, R100, R135, !PT ;  /* 0x0000008764587209 */ /* 0x000fe20007810000 */
[----:B------:R-:W-:Y:S01]  /*8e80*/  MUFU.TANH R174, R174 ;  /* 0x000000ae00ae7308 */ /* 0x000fe20000002400 */
[----:B------:R-:W-:-:S02]  /*8e90*/  ISETP.GT.AND P3, PT, R191, 0xc9, PT ;  /* 0x000000c9bf00780c */ /* 0x000fc40003f64270 */
[----:B------:R-:W-:Y:S02]  /*8ea0*/  FSEL R101, R121, -INF , P2 ;  /* 0xff80000079657808 */ /* 0x000fe40001000000 */
[----:B------:R-:W-:Y:S02]  /*8eb0*/  FMNMX.FTZ R88, R97, R88, !PT ;  /* 0x0000005861587209 */ /* 0x000fe40007810000 */
[----:B------:R-:W-:Y:S01]  /*8ec0*/  ISETP.GT.AND P2, PT, R191, 0xd0, PT ;  /* 0x000000d0bf00780c */ /* 0x000fe20003f44270 */
[----:B------:R-:W5:Y:S01]  /*8ed0*/  MUFU.TANH R89, R89 ;  /* 0x0000005900597308 */ /* 0x000f620000002400 */
[----:B-1----:R-:W-:Y:S02]  /*8ee0*/  FSEL R105, R105, -INF , P3 ;  /* 0xff80000069697808 */ /* 0x002fe40001800000 */
[----:B----4-:R-:W-:Y:S01]  /*8ef0*/  FMNMX.FTZ R117, R101, R88, !PT ;  /* 0x0000005865757209 */ /* 0x010fe20007810000 */
[----:B------:R-:W-:Y:S01]  /*8f00*/  FMUL.FTZ R88, R0, R110 ;  /* 0x0000006e00587220 */ /* 0x000fe20000410000 */
[----:B------:R-:W-:-:S02]  /*8f10*/  ISETP.GT.AND P3, PT, R191, 0xd1, PT ;  /* 0x000000d1bf00780c */ /* 0x000fc40003f64270 */
[----:B--2---:R-:W-:Y:S01]  /*8f20*/  FSEL R110, R109, -INF , P2 ;  /* 0xff8000006d6e7808 */ /* 0x004fe20001000000 */
[----:B------:R-:W-:Y:S01]  /*8f30*/  MUFU.TANH R175, R175 ;  /* 0x000000af00af7308 */ /* 0x000fe20000002400 */
[----:B------:R-:W-:Y:S02]  /*8f40*/  FMNMX.FTZ R117, R105, R117, !PT ;  /* 0x0000007569757209 */ /* 0x000fe40007810000 */
[----:B------:R-:W-:Y:S02]  /*8f50*/  ISETP.GT.AND P2, PT, R191, 0xd8, PT ;  /* 0x000000d8bf00780c */ /* 0x000fe40003f44270 */
[----:B---3--:R-:W-:Y:S02]  /*8f60*/  FSEL R113, R113, -INF , P3 ;  /* 0xff80000071717808 */ /* 0x008fe40001800000 */
[----:B------:R-:W-:Y:S01]  /*8f70*/  FMNMX.FTZ R121, R110, R117, !PT ;  /* 0x000000756e797209 */ /* 0x000fe20007810000 */
[----:B------:R-:W-:Y:S01]  /*8f80*/  FMUL.FTZ R117, R0, R111 ;  /* 0x0000006f00757220 */ /* 0x000fe20000410000 */
[----:B-----5:R-:W-:Y:S01]  /*8f90*/  FSEL R111, R125, -INF , P2 ;  /* 0xff8000007d6f7808 */ /* 0x020fe20001000000 */
[----:B------:R1:W-:Y:S01]  /*8fa0*/  MUFU.TANH R109, R88 ;  /* 0x00000058006d7308 */ /* 0x0003e20000002400 */
[C---:B------:R-:W-:Y:S01]  /*8fb0*/  ISETP.GT.AND P3, PT, R191.reuse, 0xd9, PT ;  /* 0x000000d9bf00780c */ /* 0x040fe20003f64270 */
[----:B------:R-:W-:Y:S01]  /*8fc0*/  VIADD R191, R191, 0x8 ;  /* 0x00000008bfbf7836 */ /* 0x000fe20000000000 */
[----:B------:R-:W-:-:S02]  /*8fd0*/  FMNMX.FTZ R125, R113, R121, !PT ;  /* 0x00000079717d7209 */ /* 0x000fc40007810000 */
[----:B------:R-:W-:Y:S02]  /*8fe0*/  FSEL R121, R89, -INF , P3 ;  /* 0xff80000059797808 */ /* 0x000fe40001800000 */
[----:B------:R-:W-:Y:S01]  /*8ff0*/  FMNMX.FTZ R125, R111, R125, !PT ;  /* 0x0000007d6f7d7209 */ /* 0x000fe20007810000 */
[----:B------:R-:W2:Y:S01]  /*9000*/  LDC R89, c[0x0][0x988] ;  /* 0x00026200ff597b82 */ /* 0x000ea20000000800 */
[----:B------:R-:W-:Y:S01]  /*9010*/  ISETP.GT.AND P5, PT, R191, RZ, PT ;  /* 0x000000ffbf00720c */ /* 0x000fe20003fa4270 */
[----:B------:R-:W-:Y:S01]  /*9020*/  MUFU.TANH R178, R178 ;  /* 0x000000b200b27308 */ /* 0x000fe20000002400 */
[----:B------:R-:W-:Y:S02]  /*9030*/  FMNMX.FTZ R125, R121, R125, !PT ;  /* 0x0000007d797d7209 */ /* 0x000fe40007810000 */
[----:B------:R-:W-:Y:S02]  /*9040*/  ISETP.GT.AND P6, PT, R191, 0x1, PT ;  /* 0x00000001bf00780c */ /* 0x000fe40003fc4270 */
[----:B------:R-:W-:Y:S01]  /*9050*/  FSEL R11, R11, -INF , P5 ;  /* 0xff8000000b0b7808 */ /* 0x000fe20002800000 */
[----:B-1----:R-:W1:Y:S01]  /*9060*/  SHFL.BFLY PT, R88, R125, 0x2, 0x1f ;  /* 0x0c401f007d587f89 */ /* 0x002e6200000e0000 */
[----:B------:R-:W-:Y:S01]  /*9070*/  ISETP.GT.AND P3, PT, R191, 0x8, PT ;  /* 0x00000008bf00780c */ /* 0x000fe20003f64270 */
[----:B------:R-:W3:Y:S01]  /*9080*/  MUFU.TANH R179, R179 ;  /* 0x000000b300b37308 */ /* 0x000ee20000002400 */
[----:B------:R-:W-:-:S02]  /*9090*/  FSEL R12, R12, -INF , P6 ;  /* 0xff8000000c0c7808 */ /* 0x000fc40003000000 */
[----:B------:R-:W-:Y:S02]  /*90a0*/  FMNMX.FTZ R161, R11, R8, !PT ;  /* 0x000000080ba17209 */ /* 0x000fe40007810000 */
[----:B------:R-:W-:Y:S02]  /*90b0*/  ISETP.GT.AND P4, PT, R191, 0x9, PT ;  /* 0x00000009bf00780c */ /* 0x000fe40003f84270 */
[----:B------:R-:W-:Y:S01]  /*90c0*/  FSEL R15, R15, -INF , P3 ;  /* 0xff8000000f0f7808 */ /* 0x000fe20001800000 */
[----:B------:R-:W4:Y:S01]  /*90d0*/  MUFU.TANH R182, R182 ;  /* 0x000000b600b67308 */ /* 0x000f220000002400 */
[----:B------:R-:W-:Y:S02]  /*90e0*/  FMNMX.FTZ R161, R12, R161, !PT ;  /* 0x000000a10ca17209 */ /* 0x000fe40007810000 */
[----:B------:R-:W-:Y:S02]  /*90f0*/  ISETP.GT.AND P5, PT, R191, 0x10, PT ;  /* 0x00000010bf00780c */ /* 0x000fe40003fa4270 */
[----:B------:R-:W-:-:S02]  /*9100*/  FSEL R20, R20, -INF , P4 ;  /* 0xff80000014147808 */ /* 0x000fc40002000000 */
[----:B------:R-:W-:Y:S01]  /*9110*/  FMNMX.FTZ R165, R15, R161, !PT ;  /* 0x000000a10fa57209 */ /* 0x000fe20007810000 */
[----:B------:R-:W-:Y:S01]  /*9120*/  MUFU.TANH R183, R183 ;  /* 0x000000b700b77308 */ /* 0x000fe20000002400 */
[C---:B------:R-:W-:Y:S02]  /*9130*/  ISETP.GT.AND P6, PT, R191.reuse, 0x11, PT ;  /* 0x00000011bf00780c */ /* 0x040fe40003fc4270 */
[----:B------:R-:W-:Y:S02]  /*9140*/  FMNMX.FTZ R165, R20, R165, !PT ;  /* 0x000000a514a57209 */ /* 0x000fe40007810000 */
[----:B------:R-:W-:Y:S02]  /*9150*/  ISETP.GT.AND P3, PT, R191, 0x18, PT ;  /* 0x00000018bf00780c */ /* 0x000fe40003f64270 */
[----:B-1----:R-:W-:Y:S01]  /*9160*/  FMNMX.FTZ R131, R125, R88, !PT ;  /* 0x000000587d837209 */ /* 0x002fe20007810000 */
[----:B------:R-:W-:Y:S01]  /*9170*/  FMUL.FTZ R125, R0, R103 ;  /* 0x00000067007d7220 */ /* 0x000fe20000410000 */
[----:B------:R-:W-:Y:S01]  /*9180*/  FSEL R186, R186, -INF , P6 ;  /* 0xff800000baba7808 */ /* 0x000fe20003000000 */
[----:B------:R-:W-:Y:S01]  /*9190*/  MUFU.TANH R154, R154 ;  /* 0x0000009a009a7308 */ /* 0x000fe20000002400 */
[----:B------:R-:W-:Y:S01]  /*91a0*/  ISETP.GT.AND P4, PT, R191, 0x19, PT ;  /* 0x00000019bf00780c */ /* 0x000fe20003f84270 */
[----:B------:R-:W1:Y:S01]  /*91b0*/  SHFL.BFLY PT, R88, R131, 0x1, 0x1f ;  /* 0x0c201f0083587f89 */ /* 0x000e6200000e0000 */
[----:B------:R-:W-:Y:S01]  /*91c0*/  FSEL R189, R189, -INF , P3 ;  /* 0xff800000bdbd7808 */ /* 0x000fe20001800000 */
[----:B------:R-:W-:-:S02]  /*91d0*/  WARPGROUP.DEPBAR.LE gsb0, 0x0 ;  /* 0x00008000000079c5 */ /* 0x000fc40000010000 */
[----:B------:R-:W-:Y:S01]  /*91e0*/  FSEL R190, R190, -INF , P4 ;  /* 0xff800000bebe7808 */ /* 0x000fe20002000000 */
[----:B------:R-:W-:Y:S01]  /*91f0*/  WARPGROUP.ARRIVE ;  /* 0x00000000000079c5 */ /* 0x000fe20000000000 */
[C---:B------:R-:W-:Y:S01]  /*9200*/  ISETP.GT.AND P6, PT, R191.reuse, 0x21, PT ;  /* 0x00000021bf00780c */ /* 0x040fe20003fc4270 */
[----:B------:R-:W5:Y:S01]  /*9210*/  MUFU.TANH R155, R155 ;  /* 0x0000009b009b7308 */ /* 0x000f620000002400 */
[----:B------:R-:W-:Y:S02]  /*9220*/  ISETP.GT.AND P3, PT, R191, 0x28, PT ;  /* 0x00000028bf00780c */ /* 0x000fe40003f64270 */
[----:B------:R-:W-:Y:S01]  /*9230*/  FSEL R171, R171, -INF , P6 ;  /* 0xff800000abab7808 */ /* 0x000fe20003000000 */
[----:B------:R-:W-:Y:S01]  /*9240*/  QGMMA.64x128x32.F32.E4M3.E4M3 R24, R208, gdesc[UR8], R24, gsb0 ;  /* 0x01e00008d0187df3 */ /* 0x000fe20008000818 */
[C---:B------:R-:W-:Y:S01]  /*9250*/  ISETP.GT.AND P4, PT, R191.reuse, 0x29, PT ;  /* 0x00000029bf00780c */ /* 0x040fe20003f84270 */
[----:B------:R-:W-:Y:S01]  /*9260*/  UIADD3 UR10, UR14, 0x500, URZ ;  /* 0x000005000e0a7890 */ /* 0x000fe2000fffe03f */
[----:B------:R-:W-:Y:S01]  /*9270*/  FSEL R174, R174, -INF , P3 ;  /* 0xff800000aeae7808 */ /* 0x000fe20001800000 */
[----:B------:R-:W5:Y:S01]  /*9280*/  MUFU.TANH R158, R158 ;  /* 0x0000009e009e7308 */ /* 0x000f620000002400 */
[C---:B------:R-:W-:Y:S01]  /*9290*/  ISETP.GT.AND P6, PT, R191.reuse, 0x31, PT ;  /* 0x00000031bf00780c */ /* 0x040fe20003fc4270 */
[----:B------:R-:W-:Y:S01]  /*92a0*/  UMOV UR11, 0xc0000010 ;  /* 0xc0000010000b7882 */ /* 0x000fe20000000000 */
[----:B------:R-:W-:Y:S01]  /*92b0*/  ISETP.GT.AND P3, PT, R191, 0x38, PT ;  /* 0x00000038bf00780c */ /* 0x000fe20003f64270 */
[----:B------:R-:W-:Y:S01]  /*92c0*/  UIADD3 UR14, UR14, 0x600, URZ ;  /* 0x000006000e0e7890 */ /* 0x000fe2000fffe03f */
[----:B---3--:R-:W-:-:S02]  /*92d0*/  FSEL R179, R179, -INF , P6 ;  /* 0xff800000b3b37808 */ /* 0x008fc40003000000 */
[----:B----4-:R-:W-:Y:S01]  /*92e0*/  FSEL R182, R182, -INF , P3 ;  /* 0xff800000b6b67808 */ /* 0x010fe20001800000 */
[----:B------:R-:W-:Y:S01]  /*92f0*/  MUFU.TANH R159, R159 ;  /* 0x0000009f009f7308 */ /* 0x000fe20000002400 */
[----:B-1----:R-:W-:Y:S02]  /*9300*/  FMNMX.FTZ R88, R131, R88, !PT ;  /* 0x0000005883587209 */ /* 0x002fe40007810000 */
[----:B------:R-:W-:Y:S02]  /*9310*/  ISETP.GT.AND P6, PT, R191, 0x41, PT ;  /* 0x00000041bf00780c */ /* 0x000fe40003fc4270 */
[C---:B------:R-:W-:Y:S01]  /*9320*/  FSETP.NEU.FTZ.AND P2, PT, R88.reuse, -INF , PT ;  /* 0xff8000005800780b */ /* 0x040fe20003f5d000 */
[----:B--2---:R-:W-:-:S01]  /*9330*/  FFMA.FTZ R131, R88, R89, -8 ;  /* 0xc100000058837423 */ /* 0x004fc20000010059 */
[----:B------:R-:W-:Y:S01]  /*9340*/  ISETP.GT.AND P3, PT, R191, 0x48, PT ;  /* 0x00000048bf00780c */ /* 0x000fe20003f64270 */
[----:B------:R-:W1:Y:S01]  /*9350*/  MUFU.TANH R162, R162 ;  /* 0x000000a200a27308 */ /* 0x000e620000002400 */
[----:B-----5:R-:W-:-:S02]  /*9360*/  FSEL R155, R155, -INF , P6 ;  /* 0xff8000009b9b7808 */ /* 0x020fc40003000000 */
[----:B------:R-:W-:Y:S02]  /*9370*/  FSEL R103, R131, RZ, P2 ;  /* 0x000000ff83677208 */ /* 0x000fe40001000000 */
[----:B------:R-:W-:Y:S02]  /*9380*/  FSEL R158, R158, -INF , P3 ;  /* 0xff8000009e9e7808 */ /* 0x000fe40001800000 */
[----:B------:R-:W-:Y:S01]  /*9390*/  ISETP.GT.AND P6, PT, R191, 0x51, PT ;  /* 0x00000051bf00780c */ /* 0x000fe20003fc4270 */
[----:B------:R-:W-:-:S01]  /*93a0*/  FFMA.FTZ R137, R168, R89, -R103 ;  /* 0x00000059a8897223 */ /* 0x000fc20000010867 */
[-CC-:B------:R-:W-:Y:S01]  /*93b0*/  FFMA.FTZ R168, R169, R89.reuse, -R103.reuse ;  /* 0x00000059a9a87223 */ /* 0x180fe20000010867 */
        /* <DEDUP_REMOVED lines=8> */
[----:B------:R2:W-:Y:S01]  /*9440*/  MUFU.EX2 R161, R169 ;  /* 0x000000a900a17308 */ /* 0x0005e20000000800 */
[----:B------:R-:W-:Y:S01]  /*9450*/  FMNMX.FTZ R165, R186, R165, !PT ;  /* 0x000000a5baa57209 */ /* 0x000fe20007810000 */
[-CC-:B------:R-:W-:Y:S01]  /*9460*/  FFMA.FTZ R145, R176, R89.reuse, -R103.reuse ;  /* 0x00000059b0917223 */ /* 0x180fe20000010867 */
[----:B------:R-:W-:Y:S01]  /*9470*/  ISETP.GT.AND P5, PT, R191, 0x30, PT ;  /* 0x00000030bf00780c */ /* 0x000fe20003fa4270 */
[--C-:B------:R-:W-:Y:S01]  /*9480*/  FFMA.FTZ R176, R177, R89, -R103.reuse ;  /* 0x00000059b1b07223 */ /* 0x100fe20000010867 */
[----:B------:R-:W-:Y:S01]  /*9490*/  FMNMX.FTZ R165, R189, R165, !PT ;  /* 0x000000a5bda57209 */ /* 0x000fe20007810000 */
[--C-:B------:R-:W-:Y:S01]  /*94a0*/  FFMA.FTZ R177, R108, R89, -R103.reuse ;  /* 0x000000596cb17223 */ /* 0x100fe20000010867 */
[----:B------:R-:W-:Y:S01]  /*94b0*/  FSEL R178, R178, -INF , P5 ;  /* 0xff800000b2b27808 */ /* 0x000fe20002800000 */
[----:B------:R-:W3:Y:S01]  /*94c0*/  MUFU.TANH R163, R163 ;  /* 0x000000a300a37308 */ /* 0x000ee20000002400 */
[----:B------:R-:W-:Y:S01]  /*94d0*/  FMNMX.FTZ R165, R190, R165, !PT ;  /* 0x000000a5bea57209 */ /* 0x000fe20007810000 */
[-CC-:B------:R-:W-:Y:S01]  /*94e0*/  FFMA.FTZ R149, R180, R89.reuse, -R103.reuse ;  /* 0x00000059b4957223 */ /* 0x180fe20000010867 */
[----:B------:R-:W-:Y:S01]  /*94f0*/  ISETP.GT.AND P5, PT, R191, 0x40, PT ;  /* 0x00000040bf00780c */ /* 0x000fe20003fa4270 */
[--C-:B------:R-:W-:Y:S01]  /*9500*/  FFMA.FTZ R180, R181, R89, -R103.reuse ;  /* 0x00000059b5b47223 */ /* 0x100fe20000010867 */
[----:B------:R-:W-:Y:S01]  /*9510*/  FMNMX.FTZ R192, R170, R165, !PT ;  /* 0x000000a5aac07209 */ /* 0x000fe20007810000 */
[-CC-:B------:R-:W-:Y:S01]  /*9520*/  FFMA.FTZ R181, R224, R89.reuse, -R103.reuse ;  /* 0x00000059e0b57223 */ /* 0x180fe20000010867 */
[----:B------:R-:W-:Y:S01]  /*9530*/  FSEL R154, R154, -INF , P5 ;  /* 0xff8000009a9a7808 */ /* 0x000fe20002800000 */
[----:B------:R4:W-:Y:S01]  /*9540*/  MUFU.EX2 R165, R173 ;  /* 0x000000ad00a57308 */ /* 0x0009e20000000800 */
[----:B--2---:R-:W-:Y:S01]  /*9550*/  FMNMX.FTZ R169, R171, R192, !PT ;  /* 0x000000c0aba97209 */ /* 0x004fe20007810000 */
[-CC-:B------:R-:W-:Y:S01]  /*9560*/  FFMA.FTZ R131, R193, R89.reuse, -R103.reuse ;  /* 0x00000059c1837223 */ /* 0x180fe20000010867 */
[----:B------:R-:W-:Y:S01]  /*9570*/  FSEL R192, R175, -INF , P4 ;  /* 0xff800000afc07808 */ /* 0x000fe20002000000 */
[--C-:B------:R-:W-:Y:S01]  /*9580*/  FFMA.FTZ R175, R194, R89, -R103.reuse ;  /* 0x00000059c2af7223 */ /* 0x100fe20000010867 */
[----:B------:R-:W-:Y:S01]  /*9590*/  FMNMX.FTZ R169, R174, R169, !PT ;  /* 0x000000a9aea97209 */ /* 0x000fe20007810000 */
[--C-:B------:R-:W-:Y:S01]  /*95a0*/  FFMA.FTZ R10, R10, R89, -R103.reuse ;  /* 0x000000590a0a7223 */ /* 0x100fe20000010867 */
[----:B------:R-:W-:Y:S01]  /*95b0*/  ISETP.GT.AND P4, PT, R191, 0x39, PT ;  /* 0x00000039bf00780c */ /* 0x000fe20003f84270 */
[----:B------:R-:W2:Y:S01]  /*95c0*/  MUFU.TANH R166, R166 ;  /* 0x000000a600a67308 */ /* 0x000ea20000002400 */
[----:B------:R-:W-:Y:S01]  /*95d0*/  FMNMX.FTZ R169, R192, R169, !PT ;  /* 0x000000a9c0a97209 */ /* 0x000fe20007810000 */
[-CC-:B------:R-:W-:Y:S01]  /*95e0*/  FFMA.FTZ R13, R13, R89.reuse, -R103.reuse ;  /* 0x000000590d0d7223 */ /* 0x180fe20000010867 */
[----:B------:R-:W-:Y:S01]  /*95f0*/  ISETP.GT.AND P5, PT, R191, 0x50, PT ;  /* 0x00000050bf00780c */ /* 0x000fe20003fa4270 */
[--C-:B------:R-:W-:Y:S01]  /*9600*/  FFMA.FTZ R14, R14, R89, -R103.reuse ;  /* 0x000000590e0e7223 */ /* 0x100fe20000010867 */
[----:B------:R-:W-:Y:S01]  /*9610*/  FMNMX.FTZ R194, R178, R169, !PT ;  /* 0x000000a9b2c27209 */ /* 0x000fe20007810000 */
[-CC-:B------:R-:W-:Y:S01]  /*9620*/  FFMA.FTZ R21, R21, R89.reuse, -R103.reuse ;  /* 0x0000005915157223 */ /* 0x180fe20000010867 */
[----:B-1----:R-:W-:Y:S01]  /*9630*/  FSEL R162, R162, -INF , P5 ;  /* 0xff800000a2a27808 */ /* 0x002fe20002800000 */
[----:B------:R1:W-:Y:S01]  /*9640*/  MUFU.EX2 R169, R175 ;  /* 0x000000af00a97308 */ /* 0x0003e20000000800 */
[----:B----4-:R-:W-:Y:S01]  /*9650*/  FMNMX.FTZ R173, R179, R194, !PT ;  /* 0x000000c2b3ad7209 */ /* 0x010fe20007810000 */
[-CC-:B------:R-:W-:Y:S01]  /*9660*/  FFMA.FTZ R121, R121, R89.reuse, -R103.reuse ;  /* 0x0000005979797223 */ /* 0x180fe20000010867 */
[----:B------:R-:W-:Y:S01]  /*9670*/  FSEL R194, R183, -INF , P4 ;  /* 0xff800000b7c27808 */ /* 0x000fe20002000000 */
[--C-:B------:R-:W-:Y:S01]  /*9680*/  FFMA.FTZ R184, R184, R89, -R103.reuse ;  /* 0x00000059b8b87223 */ /* 0x100fe20000010867 */
[----:B------:R-:W-:Y:S01]  /*9690*/  FMNMX.FTZ R173, R182, R173, !PT ;  /* 0x000000adb6ad7209 */ /* 0x000fe20007810000 */
[--C-:B------:R-:W-:Y:S01]  /*96a0*/  FFMA.FTZ R135, R187, R89, -R103.reuse ;  /* 0x00000059bb877223 */ /* 0x100fe20000010867 */
[C---:B------:R-:W-:Y:S01]  /*96b0*/  ISETP.GT.AND P4, PT, R191.reuse, 0x49, PT ;  /* 0x00000049bf00780c */ /* 0x040fe20003f84270 */
[----:B------:R-:W4:Y:S01]  /*96c0*/  MUFU.TANH R167, R167 ;  /* 0x000000a700a77308 */ /* 0x000f220000002400 */
[----:B------:R-:W-:Y:S01]  /*96d0*/  FMNMX.FTZ R173, R194, R173, !PT ;  /* 0x000000adc2ad7209 */ /* 0x000fe20007810000 */
[-CC-:B------:R-:W-:Y:S01]  /*96e0*/  FFMA.FTZ R188, R188, R89.reuse, -R103.reuse ;  /* 0x00000059bcbc7223 */ /* 0x180fe20000010867 */
[----:B------:R-:W-:Y:S01]  /*96f0*/  ISETP.GT.AND P3, PT, R191, 0x58, PT ;  /* 0x00000058bf00780c */ /* 0x000fe20003f64270 */
[--C-:B------:R-:W-:Y:S01]  /*9700*/  FFMA.FTZ R152, R152, R89, -R103.reuse ;  /* 0x0000005998987223 */ /* 0x100fe20000010867 */
[----:B------:R-:W-:Y:S01]  /*9710*/  FMNMX.FTZ R108, R154, R173, !PT ;  /* 0x000000ad9a6c7209 */ /* 0x000fe20007810000 */
[-CC-:B------:R-:W-:Y:S01]  /*9720*/  FFMA.FTZ R153, R153, R89.reuse, -R103.reuse ;  /* 0x0000005999997223 */ /* 0x180fe20000010867 */
[----:B---3--:R-:W-:Y:S01]  /*9730*/  FSEL R163, R163, -INF , P6 ;  /* 0xff800000a3a37808 */ /* 0x008fe20003000000 */
[----:B------:R-:W3:Y:S01]  /*9740*/  MUFU.TANH R138, R138 ;  /* 0x0000008a008a7308 */ /* 0x000ee20000002400 */
[----:B-1----:R-:W-:Y:S01]  /*9750*/  FMNMX.FTZ R175, R155, R108, !PT ;  /* 0x0000006c9baf7209 */ /* 0x002fe20007810000 */
[-CC-:B------:R-:W-:Y:S01]  /*9760*/  FFMA.FTZ R157, R157, R89.reuse, -R103.reuse ;  /* 0x000000599d9d7223 */ /* 0x180fe20000010867 */
[----:B------:R-:W-:Y:S01]  /*9770*/  FSEL R108, R159, -INF , P4 ;  /* 0xff8000009f6c7808 */ /* 0x000fe20002000000 */
[--C-:B------:R-:W-:Y:S01]  /*9780*/  FFMA.FTZ R159, R196, R89, -R103.reuse ;  /* 0x00000059c49f7223 */ /* 0x100fe20000010867 */
[----:B------:R-:W-:Y:S01]  /*9790*/  FMNMX.FTZ R175, R158, R175, !PT ;  /* 0x000000af9eaf7209 */ /* 0x000fe20007810000 */
[--C-:B------:R-:W-:Y:S01]  /*97a0*/  FFMA.FTZ R160, R160, R89, -R103.reuse ;  /* 0x00000059a0a07223 */ /* 0x100fe20000010867 */
[C---:B------:R-:W-:Y:S01]  /*97b0*/  ISETP.GT.AND P4, PT, R191.reuse, 0x59, PT ;  /* 0x00000059bf00780c */ /* 0x040fe20003f84270 */
[----:B------:R-:W1:Y:S01]  /*97c0*/  MUFU.TANH R139, R139 ;  /* 0x0000008b008b7308 */ /* 0x000e620000002400 */
[----:B------:R-:W-:Y:S01]  /*97d0*/  FMNMX.FTZ R175, R108, R175, !PT ;  /* 0x000000af6caf7209 */ /* 0x000fe20007810000 */
[-CC-:B------:R-:W-:Y:S01]  /*97e0*/  FFMA.FTZ R164, R164, R89.reuse, -R103.reuse ;  /* 0x00000059a4a47223 */ /* 0x180fe20000010867 */
[----:B--2---:R-:W-:Y:S01]  /*97f0*/  FSEL R166, R166, -INF , P3 ;  /* 0xff800000a6a67808 */ /* 0x004fe20001800000 */
[--C-:B------:R-:W-:Y:S01]  /*9800*/  FFMA.FTZ R136, R136, R89, -R103.reuse ;  /* 0x0000005988887223 */ /* 0x100fe20000010867 */
[----:B------:R-:W-:Y:S01]  /*9810*/  FMNMX.FTZ R196, R162, R175, !PT ;  /* 0x000000afa2c47209 */ /* 0x000fe20007810000 */
[-CC-:B------:R-:W-:Y:S01]  /*9820*/  FFMA.FTZ R140, R140, R89.reuse, -R103.reuse ;  /* 0x000000598c8c7223 */ /* 0x180fe20000010867 */
[----:B------:R-:W-:Y:S01]  /*9830*/  ISETP.GT.AND P5, PT, R191, 0x60, PT ;  /* 0x00000060bf00780c */ /* 0x000fe20003fa4270 */
[----:B------:R-:W2:Y:S01]  /*9840*/  MUFU.TANH R142, R142 ;  /* 0x0000008e008e7308 */ /* 0x000ea20000002400 */
[----:B------:R-:W-:Y:S01]  /*9850*/  FMNMX.FTZ R175, R163, R196, !PT ;  /* 0x000000c4a3af7209 */ /* 0x000fe20007810000 */
[-CC-:B------:R-:W-:Y:S01]  /*9860*/  FFMA.FTZ R144, R144, R89.reuse, -R103.reuse ;  /* 0x0000005990907223 */ /* 0x180fe20000010867 */
[----:B----4-:R-:W-:Y:S01]  /*9870*/  FSEL R196, R167, -INF , P4 ;  /* 0xff800000a7c47808 */ /* 0x010fe20002000000 */
[--C-:B------:R-:W-:Y:S01]  /*9880*/  FFMA.FTZ R167, R112, R89, -R103.reuse ;  /* 0x0000005970a77223 */ /* 0x100fe20000010867 */
[----:B------:R-:W-:Y:S01]  /*9890*/  FMNMX.FTZ R175, R166, R175, !PT ;  /* 0x000000afa6af7209 */ /* 0x000fe20007810000 */
[-CC-:B------:R-:W-:Y:S01]  /*98a0*/  FFMA.FTZ R198, R198, R89.reuse, -R103.reuse ;  /* 0x00000059c6c67223 */ /* 0x180fe20000010867 */
[C---:B------:R-:W-:Y:S01]  /*98b0*/  ISETP.GT.AND P6, PT, R191.reuse, 0x61, PT ;  /* 0x00000061bf00780c */ /* 0x040fe20003fc4270 */
[----:B------:R-:W4:Y:S01]  /*98c0*/  MUFU.TANH R143, R143 ;  /* 0x0000008f008f7308 */ /* 0x000f220000002400 */
[----:B---3--:R-:W-:Y:S01]  /*98d0*/  FSEL R138, R138, -INF , P5 ;  /* 0xff8000008a8a7808 */ /* 0x008fe20002800000 */
[--C-:B------:R-:W-:Y:S01]  /*98e0*/  FFMA.FTZ R120, R120, R89, -R103.reuse ;  /* 0x0000005978787223 */ /* 0x100fe20000010867 */
[----:B------:R-:W-:Y:S01]  /*98f0*/  FMNMX.FTZ R175, R196, R175, !PT ;  /* 0x000000afc4af7209 */ /* 0x000fe20007810000 */
[-CC-:B------:R-:W-:Y:S01]  /*9900*/  FFMA.FTZ R104, R104, R89.reuse, -R103.reuse ;  /* 0x0000005968687223 */ /* 0x180fe20000010867 */
[----:B------:R-:W-:Y:S01]  /*9910*/  ISETP.GT.AND P3, PT, R191, 0x68, PT ;  /* 0x00000068bf00780c */ /* 0x000fe20003f64270 */
[--C-:B------:R-:W-:Y:S01]  /*9920*/  FFMA.FTZ R96, R96, R89, -R103.reuse ;  /* 0x0000005960607223 */ /* 0x100fe20000010867 */
[----:B-1----:R-:W-:Y:S01]  /*9930*/  FSEL R139, R139, -INF , P6 ;  /* 0xff8000008b8b7808 */ /* 0x002fe20003000000 */
[----:B------:R-:W1:Y:S01]  /*9940*/  MUFU.TANH R146, R146 ;  /* 0x0000009200927308 */ /* 0x000e620000002400 */
[----:B------:R-:W-:Y:S01]  /*9950*/  FMNMX.FTZ R112, R138, R175, !PT ;  /* 0x000000af8a707209 */ /* 0x000fe20007810000 */
[----:B------:R-:W-:Y:S01]  /*9960*/  FFMA.FTZ R9, R9, R89, -R103 ;  /* 0x0000005909097223 */ /* 0x000fe20000010867 */
[----:B------:R-:W-:-:S02]  /*9970*/  ISETP.GT.AND P4, PT, R191, 0x69, PT ;  /* 0x00000069bf00780c */ /* 0x000fc40003f84270 */
[----:B--2---:R-:W-:Y:S02]  /*9980*/  FSEL R142, R142, -INF , P3 ;  /* 0xff8000008e8e7808 */ /* 0x004fe40001800000 */
[----:B------:R-:W-:Y:S01]  /*9990*/  FMNMX.FTZ R175, R139, R112, !PT ;  /* 0x000000708baf7209 */ /* 0x000fe20007810000 */
[----:B------:R-:W2:Y:S01]  /*99a0*/  MUFU.TANH R147, R147 ;  /* 0x0000009300937308 */ /* 0x000ea20000002400 */
[----:B------:R-:W-:Y:S02]  /*99b0*/  ISETP.GT.AND P5, PT, R191, 0x70, PT ;  /* 0x00000070bf00780c */ /* 0x000fe40003fa4270 */
[----:B----4-:R-:W-:Y:S01]  /*99c0*/  FSEL R112, R143, -INF , P4 ;  /* 0xff8000008f707808 */ /* 0x010fe20002000000 */
[----:B------:R-:W-:-:S01]  /*99d0*/  FFMA.FTZ R143, R148, R89, -R103 ;  /* 0x00000059948f7223 */ /* 0x000fc20000010867 */
[----:B------:R-:W-:Y:S02]  /*99e0*/  FMNMX.FTZ R175, R142, R175, !PT ;  /* 0x000000af8eaf7209 */ /* 0x000fe40007810000 */
[----:B------:R-:W-:Y:S01]  /*99f0*/  ISETP.GT.AND P6, PT, R191, 0x71, PT ;  /* 0x00000071bf00780c */ /* 0x000fe20003fc4270 */
[----:B------:R-:W3:Y:S01]  /*9a00*/  MUFU.TANH R150, R150 ;  /* 0x0000009600967308 */ /* 0x000ee20000002400 */
[----:B-1----:R-:W-:-:S02]  /*9a10*/  FSEL R146, R146, -INF , P5 ;  /* 0xff80000092927808 */ /* 0x002fc40002800000 */
[----:B------:R-:W-:Y:S02]  /*9a20*/  FMNMX.FTZ R175, R112, R175, !PT ;  /* 0x000000af70af7209 */ /* 0x000fe40007810000 */
[----:B------:R-:W-:Y:S02]  /*9a30*/  ISETP.GT.AND P3, PT, R191, 0x78, PT ;  /* 0x00000078bf00780c */ /* 0x000fe40003f64270 */
[----:B------:R-:W-:Y:S01]  /*9a40*/  FMNMX.FTZ R175, R146, R175, !PT ;  /* 0x000000af92af7209 */ /* 0x000fe20007810000 */
[----:B------:R-:W1:Y:S01]  /*9a50*/  MUFU.TANH R151, R151 ;  /* 0x0000009700977308 */ /* 0x000e620000002400 */
[----:B--2---:R-:W-:Y:S01]  /*9a60*/  FSEL R148, R147, -INF , P6 ;  /* 0xff80000093947808 */ /* 0x004fe20003000000 */
[----:B------:R-:W-:Y:S01]  /*9a70*/  FFMA.FTZ R147, R116, R89, -R103 ;  /* 0x0000005974937223 */ /* 0x000fe20000010867 */
[----:B------:R-:W-:Y:S01]  /*9a80*/  ISETP.GT.AND P4, PT, R191, 0x79, PT ;  /* 0x00000079bf00780c */ /* 0x000fe20003f84270 */
[----:B------:R-:W-:Y:S02]  /*9a90*/  WARPGROUP.DEPBAR.LE gsb0, 0x0 ;  /* 0x00008000000079c5 */ /* 0x000fe40000010000 */
[----:B------:R-:W-:Y:S01]  /*9aa0*/  FMNMX.FTZ R175, R148, R175, !PT ;  /* 0x000000af94af7209 */ /* 0x000fe20007810000 */
[----:B------:R-:W-:Y:S01]  /*9ab0*/  WARPGROUP.ARRIVE ;  /* 0x00000000000079c5 */ /* 0x000fe20000000000 */
[----:B------:R-:W2:Y:S01]  /*9ac0*/  MUFU.TANH R122, R122 ;  /* 0x0000007a007a7308 */ /* 0x000ea20000002400 */
[----:B---3--:R-:W-:-:S02]  /*9ad0*/  FSEL R150, R150, -INF , P3 ;  /* 0xff80000096967808 */ /* 0x008fc40001800000 */
[C---:B------:R-:W-:Y:S02]  /*9ae0*/  ISETP.GT.AND P5, PT, R191.reuse, 0x80, PT ;  /* 0x00000080bf00780c */ /* 0x040fe40003fa4270 */
[----:B------:R-:W-:Y:S01]  /*9af0*/  FMNMX.FTZ R175, R150, R175, !PT ;  /* 0x000000af96af7209 */ /* 0x000fe20007810000 */
[----:B------:R-:W-:Y:S01]  /*9b00*/  QGMMA.64x128x32.F32.E4M3.E4M3 R24, R204, gdesc[UR8], R24, gsb0 ;  /* 0x01e00008cc187df3 */ /* 0x000fe20008000818 */
[----:B------:R-:W-:Y:S01]  /*9b10*/  ISETP.GT.AND P6, PT, R191, 0x81, PT ;  /* 0x00000081bf00780c */ /* 0x000fe20003fc4270 */
[----:B------:R-:W3:Y:S01]  /*9b20*/  MUFU.TANH R123, R123 ;  /* 0x0000007b007b7308 */ /* 0x000ee20000002400 */
[----:B-1----:R-:W-:Y:S02]  /*9b30*/  FSEL R151, R151, -INF , P4 ;  /* 0xff80000097977808 */ /* 0x002fe40002000000 */
[----:B------:R-:W-:Y:S02]  /*9b40*/  ISETP.GT.AND P3, PT, R191, 0x88, PT ;  /* 0x00000088bf00780c */ /* 0x000fe40003f64270 */
[----:B------:R-:W-:-:S02]  /*9b50*/  FMNMX.FTZ R175, R151, R175, !PT ;  /* 0x000000af97af7209 */ /* 0x000fc40007810000 */
[C---:B------:R-:W-:Y:S01]  /*9b60*/  ISETP.GT.AND P4, PT, R191.reuse, 0x89, PT ;  /* 0x00000089bf00780c */ /* 0x040fe20003f84270 */
[----:B------:R-:W1:Y:S01]  /*9b70*/  MUFU.TANH R126, R126 ;  /* 0x0000007e007e7308 */ /* 0x000e620000002400 */
[----:B--2---:R-:W-:Y:S02]  /*9b80*/  FSEL R122, R122, -INF , P5 ;  /* 0xff8000007a7a7808 */ /* 0x004fe40002800000 */
[----:B------:R-:W-:Y:S02]  /*9b90*/  ISETP.GT.AND P5, PT, R191, 0x90, PT ;  /* 0x00000090bf00780c */ /* 0x000fe40003fa4270 */
[----:B------:R-:W-:-:S03]  /*9ba0*/  FMNMX.FTZ R116, R122, R175, !PT ;  /* 0x000000af7a747209 */ /* 0x000fc60007810000 */
[----:B------:R-:W2:Y:S01]  /*9bb0*/  MUFU.TANH R127, R127 ;  /* 0x0000007f007f7308 */ /* 0x000ea20000002400 */
[----:B---3--:R-:W-:Y:S02]  /*9bc0*/  FSEL R123, R123, -INF , P6 ;  /* 0xff8000007b7b7808 */ /* 0x008fe40003000000 */
[----:B------:R-:W-:Y:S02]  /*9bd0*/  ISETP.GT.AND P6, PT, R191, 0x91, PT ;  /* 0x00000091bf00780c */ /* 0x000fe40003fc4270 */
[----:B------:R-:W-:-:S03]  /*9be0*/  FMNMX.FTZ R175, R123, R116, !PT ;  /* 0x000000747baf7209 */ /* 0x000fc60007810000 */
[----:B------:R-:W3:Y:S01]  /*9bf0*/  MUFU.TANH R129, R129 ;  /* 0x0000008100817308 */ /* 0x000ee20000002400 */
[----:B-1----:R-:W-:Y:S02]  /*9c00*/  FSEL R126, R126, -INF , P3 ;  /* 0xff8000007e7e7808 */ /* 0x002fe40001800000 */
[----:B------:R-:W-:Y:S02]  /*9c10*/  ISETP.GT.AND P3, PT, R191, 0x98, PT ;  /* 0x00000098bf00780c */ /* 0x000fe40003f64270 */
[----:B------:R-:W-:-:S03]  /*9c20*/  FMNMX.FTZ R175, R126, R175, !PT ;  /* 0x000000af7eaf7209 */ /* 0x000fc60007810000 */
[----:B------:R-:W1:Y:S01]  /*9c30*/  MUFU.TANH R130, R130 ;  /* 0x0000008200827308 */ /* 0x000e620000002400 */
[----:B--2---:R-:W-:Y:S01]  /*9c40*/  FSEL R116, R127, -INF , P4 ;  /* 0xff8000007f747808 */ /* 0x004fe20002000000 */
[----:B------:R-:W-:Y:S01]  /*9c50*/  FFMA.FTZ R127, R124, R89, -R103 ;  /* 0x000000597c7f7223 */ /* 0x000fe20000010867 */
[----:B------:R-:W-:Y:S02]  /*9c60*/  ISETP.GT.AND P4, PT, R191, 0x99, PT ;  /* 0x00000099bf00780c */ /* 0x000fe40003f84270 */
[----:B------:R-:W-:-:S03]  /*9c70*/  FMNMX.FTZ R175, R116, R175, !PT ;  /* 0x000000af74af7209 */ /* 0x000fc60007810000 */
[----:B------:R-:W2:Y:S01]  /*9c80*/  MUFU.TANH R133, R133 ;  /* 0x0000008500857308 */ /* 0x000ea20000002400 */
[----:B---3--:R-:W-:Y:S01]  /*9c90*/  FSEL R124, R129, -INF , P5 ;  /* 0xff800000817c7808 */ /* 0x008fe20002800000 */
[----:B------:R-:W-:Y:S01]  /*9ca0*/  FFMA.FTZ R129, R216, R89, -R103 ;  /* 0x00000059d8817223 */ /* 0x000fe20000010867 */
        /* <DEDUP_REMOVED lines=21> */
[-CC-:B------:R-:W-:Y:S01]  /*9e00*/  FFMA.FTZ R107, R128, R89.reuse, -R103.reuse ;  /* 0x00000059806b7223 */ /* 0x180fe20000010867 */
[----:B------:R-:W-:Y:S01]  /*9e10*/  FSEL R128, R109, -INF , P3 ;  /* 0xff8000006d807808 */ /* 0x000fe20001800000 */
[----:B------:R-:W-:Y:S01]  /*9e20*/  FFMA.FTZ R109, R220, R89, -R103 ;  /* 0x00000059dc6d7223 */ /* 0x000fe20000010867 */
[----:B------:R-:W-:Y:S02]  /*9e30*/  FMNMX.FTZ R175, R218, R175, !PT ;  /* 0x000000afdaaf7209 */ /* 0x000fe40007810000 */
[----:B------:R-:W-:Y:S01]  /*9e40*/  ISETP.GT.AND P6, PT, R191, 0xb1, PT ;  /* 0x000000b1bf00780c */ /* 0x000fe20003fc4270 */
[----:B------:R-:W2:Y:S01]  /*9e50*/  MUFU.TANH R115, R115 ;  /* 0x0000007300737308 */ /* 0x000ea20000002400 */
[----:B---3--:R-:W-:Y:S02]  /*9e60*/  FSEL R117, R117, -INF , P4 ;  /* 0xff80000075757808 */ /* 0x008fe40002000000 */
[----:B------:R-:W-:-:S02]  /*9e70*/  FMNMX.FTZ R220, R128, R175, !PT ;  /* 0x000000af80dc7209 */ /* 0x000fc40007810000 */
[----:B------:R-:W-:Y:S02]  /*9e80*/  ISETP.GT.AND P3, PT, R191, 0xb8, PT ;  /* 0x000000b8bf00780c */ /* 0x000fe40003f64270 */
[----:B------:R-:W-:Y:S01]  /*9e90*/  FMNMX.FTZ R175, R117, R220, !PT ;  /* 0x000000dc75af7209 */ /* 0x000fe20007810000 */
[----:B------:R-:W-:Y:S01]  /*9ea0*/  MUFU.TANH R118, R118 ;  /* 0x0000007600767308 */ /* 0x000fe20000002400 */
[----:B-1----:R-:W-:Y:S02]  /*9eb0*/  FSEL R114, R114, -INF , P5 ;  /* 0xff80000072727808 */ /* 0x002fe40002800000 */
[C---:B------:R-:W-:Y:S02]  /*9ec0*/  ISETP.GT.AND P4, PT, R191.reuse, 0xb9, PT ;  /* 0x000000b9bf00780c */ /* 0x040fe40003f84270 */
[----:B------:R-:W-:Y:S02]  /*9ed0*/  FMNMX.FTZ R175, R114, R175, !PT ;  /* 0x000000af72af7209 */ /* 0x000fe40007810000 */
[----:B------:R-:W-:Y:S01]  /*9ee0*/  ISETP.GT.AND P5, PT, R191, 0xc0, PT ;  /* 0x000000c0bf00780c */ /* 0x000fe20003fa4270 */
[----:B------:R-:W1:Y:S01]  /*9ef0*/  MUFU.TANH R119, R119 ;  /* 0x0000007700777308 */ /* 0x000e620000002400 */
[----:B--2---:R-:W-:-:S02]  /*9f00*/  FSEL R220, R115, -INF , P6 ;  /* 0xff80000073dc7808 */ /* 0x004fc40003000000 */
[----:B------:R-:W-:Y:S02]  /*9f10*/  ISETP.GT.AND P6, PT, R191, 0xc1, PT ;  /* 0x000000c1bf00780c */ /* 0x000fe40003fc4270 */
[----:B------:R-:W-:-:S03]  /*9f20*/  FMNMX.FTZ R175, R220, R175, !PT ;  /* 0x000000afdcaf7209 */ /* 0x000fc60007810000 */
[----:B------:R-:W2:Y:S08]  /*9f30*/  MUFU.TANH R90, R90 ;  /* 0x0000005a005a7308 */ /* 0x000eb00000002400 */
[----:B------:R-:W3:Y:S01]  /*9f40*/  MUFU.TANH R91, R91 ;  /* 0x0000005b005b7308 */ /* 0x000ee20000002400 */
[----:B-1----:R-:W-:Y:S02]  /*9f50*/  FSEL R119, R119, -INF , P4 ;  /* 0xff80000077777808 */ /* 0x002fe40002000000 */
[----:B------:R-:W-:-:S05]  /*9f60*/  ISETP.GT.AND P4, PT, R191, 0xc9, PT ;  /* 0x000000c9bf00780c */ /* 0x000fca0003f84270 */
[----:B------:R1:W-:Y:S01]  /*9f70*/  MUFU.EX2 R173, R177 ;  /* 0x000000b100ad7308 */ /* 0x0003e20000000800 */
[----:B--2---:R-:W-:Y:S02]  /*9f80*/  FSEL R115, R90, -INF , P5 ;  /* 0xff8000005a737808 */ /* 0x004fe40002800000 */
[----:B------:R-:W-:-:S05]  /*9f90*/  ISETP.GT.AND P5, PT, R191, 0xd0, PT ;  /* 0x000000d0bf00780c */ /* 0x000fca0003fa4270 */
[----:B------:R-:W2:Y:S01]  /*9fa0*/  MUFU.TANH R94, R94 ;  /* 0x0000005e005e7308 */ /* 0x000ea20000002400 */
[----:B-1----:R-:W-:-:S01]  /*9fb0*/  FFMA.FTZ R177, R132, R89, -R103 ;  /* 0x0000005984b17223 */ /* 0x002fc20000010867 */
[----:B------:R-:W-:Y:S02]  /*9fc0*/  FSEL R132, R118, -INF , P3 ;  /* 0xff80000076847808 */ /* 0x000fe40001800000 */
[----:B------:R-:W-:Y:S01]  /*9fd0*/  ISETP.GT.AND P3, PT, R191, 0xc8, PT ;  /* 0x000000c8bf00780c */ /* 0x000fe20003f64270 */
[----:B------:R-:W-:Y:S02]  /*9fe0*/  WARPGROUP.DEPBAR.LE gsb0, 0x0 ;  /* 0x00008000000079c5 */ /* 0x000fe40000010000 */
[----:B------:R-:W-:Y:S01]  /*9ff0*/  FMNMX.FTZ R175, R132, R175, !PT ;  /* 0x000000af84af7209 */ /* 0x000fe20007810000 */
[----:B------:R-:W1:Y:S01]  /*a000*/  MUFU.TANH R95, R95 ;  /* 0x0000005f005f7308 */ /* 0x000e620000002400 */
[----:B---3--:R-:W-:Y:S01]  /*a010*/  FSEL R91, R91, -INF , P6 ;  /* 0xff8000005b5b7808 */ /* 0x008fe20003000000 */
[----:B------:R-:W-:Y:S01]  /*a020*/  WARPGROUP.ARRIVE ;  /* 0x00000000000079c5 */ /* 0x000fe20000000000 */
[----:B------:R-:W-:Y:S01]  /*a030*/  FMNMX.FTZ R90, R119, R175, !PT ;  /* 0x000000af775a7209 */ /* 0x000fe20007810000 */
[----:B------:R-:W-:Y:S01]  /*a040*/  FFMA.FTZ R175, R92, R89, -R103 ;  /* 0x000000595caf7223 */ /* 0x000fe20000010867 */
[----:B------:R-:W-:-:S02]  /*a050*/  ISETP.GT.AND P6, PT, R191, 0xd1, PT ;  /* 0x000000d1bf00780c */ /* 0x000fc40003fc4270 */
[----:B------:R-:W-:Y:S01]  /*a060*/  FMNMX.FTZ R90, R115, R90, !PT ;  /* 0x0000005a735a7209 */ /* 0x000fe20007810000 */
[----:B------:R-:W3:Y:S01]  /*a070*/  MUFU.TANH R98, R98 ;  /* 0x0000006200627308 */ /* 0x000ee20000002400 */
[----:B--2---:R-:W-:Y:S01]  /*a080*/  FSEL R94, R94, -INF , P3 ;  /* 0xff8000005e5e7808 */ /* 0x004fe20001800000 */
[----:B------:R-:W-:Y:S01]  /*a090*/  QGMMA.64x128x32.F32.E4M3.E4M3 R24, R200, gdesc[UR12], R24, gsb0 ;  /* 0x01e0000cc8187df3 */ /* 0x000fe20008000818 */
[----:B------:R-:W-:-:S05]  /*a0a0*/  ISETP.GT.AND P3, PT, R191, 0xd8, PT ;  /* 0x000000d8bf00780c */ /* 0x000fca0003f64270 */
[----:B------:R-:W2:Y:S01]  /*a0b0*/  MUFU.TANH R99, R99 ;  /* 0x0000006300637308 */ /* 0x000ea20000002400 */
[----:B-1----:R-:W-:Y:S01]  /*a0c0*/  FSEL R92, R95, -INF , P4 ;  /* 0xff8000005f5c7808 */ /* 0x002fe20002000000 */
[----:B------:R-:W-:Y:S01]  /*a0d0*/  FFMA.FTZ R95, R222, R89, -R103 ;  /* 0x00000059de5f7223 */ /* 0x000fe20000010867 */
[----:B------:R-:W-:-:S05]  /*a0e0*/  ISETP.GT.AND P4, PT, R191, 0xd9, PT ;  /* 0x000000d9bf00780c */ /* 0x000fca0003f84270 */
[----:B------:R-:W1:Y:S01]  /*a0f0*/  MUFU.TANH R102, R102 ;  /* 0x0000006600667308 */ /* 0x000e620000002400 */
[----:B---3--:R-:W-:-:S07]  /*a100*/  FSEL R98, R98, -INF , P5 ;  /* 0xff80000062627808 */ /* 0x008fce0002800000 */
[----:B------:R3:W-:Y:S01]  /*a110*/  MUFU.EX2 R118, R177 ;  /* 0x000000b100767308 */ /* 0x0007e20000000800 */
[----:B--2---:R-:W-:Y:S01]  /*a120*/  FSEL R222, R99, -INF , P6 ;  /* 0xff80000063de7808 */ /* 0x004fe20003000000 */
[-CC-:B------:R-:W-:Y:S01]  /*a130*/  FFMA.FTZ R99, R226, R89.reuse, -R103.reuse ;  /* 0x00000059e2637223 */ /* 0x180fe20000010867 */
[----:B------:R-:W-:-:S01]  /*a140*/  FFMA.FTZ R226, R93, R89, -R103 ;  /* 0x000000595de27223 */ /* 0x000fc20000010867 */
[-CC-:B------:R-:W-:Y:S01]  /*a150*/  FFMA.FTZ R93, R100, R89.reuse, -R103.reuse ;  /* 0x00000059645d7223 */ /* 0x180fe20000010867 */
[----:B------:R-:W-:-:S01]  /*a160*/  FFMA.FTZ R100, R97, R89, -R103 ;  /* 0x0000005961647223 */ /* 0x000fc20000010867 */
[-CC-:B------:R-:W-:Y:S01]  /*a170*/  FFMA.FTZ R97, R101, R89.reuse, -R103.reuse ;  /* 0x0000005965617223 */ /* 0x180fe20000010867 */
[----:B------:R-:W-:-:S01]  /*a180*/  FFMA.FTZ R101, R105, R89, -R103 ;  /* 0x0000005969657223 */ /* 0x000fc20000010867 */
[----:B------:R-:W2:Y:S01]  /*a190*/  MUFU.TANH R125, R125 ;  /* 0x0000007d007d7308 */ /* 0x000ea20000002400 */
[----:B---3--:R-:W-:Y:S01]  /*a1a0*/  FMNMX.FTZ R177, R91, R90, !PT ;  /* 0x0000005a5bb17209 */ /* 0x008fe20007810000 */
[-CC-:B------:R-:W-:Y:S01]  /*a1b0*/  FFMA.FTZ R105, R110, R89.reuse, -R103.reuse ;  /* 0x000000596e697223 */ /* 0x180fe20000010867 */
[----:B-1----:R-:W-:Y:S01]  /*a1c0*/  FSEL R224, R102, -INF , P3 ;  /* 0xff80000066e07808 */ /* 0x002fe20001800000 */
[----:B------:R-:W-:Y:S01]  /*a1d0*/  FFMA.FTZ R110, R113, R89, -R103 ;  /* 0x00000059716e7223 */ /* 0x000fe20000010867 */
[----:B------:R-:W-:-:S03]  /*a1e0*/  FMNMX.FTZ R177, R94, R177, !PT ;  /* 0x000000b15eb17209 */ /* 0x000fc60007810000 */
[----:B------:R1:W-:Y:S01]  /*a1f0*/  MUFU.EX2 R102, R181 ;  /* 0x000000b500667308 */ /* 0x0003e20000000800 */
[----:B------:R-:W-:-:S04]  /*a200*/  FMNMX.FTZ R177, R92, R177, !PT ;  /* 0x000000b15cb17209 */ /* 0x000fc80007810000 */
[----:B------:R-:W-:-:S03]  /*a210*/  FMNMX.FTZ R177, R98, R177, !PT ;  /* 0x000000b162b17209 */ /* 0x000fc60007810000 */
[----:B------:R-:W-:Y:S01]  /*a220*/  MUFU.EX2 R131, R131 ;  /* 0x0000008300837308 */ /* 0x000fe20000000800 */
[----:B------:R-:W-:Y:S01]  /*a230*/  FMNMX.FTZ R177, R222, R177, !PT ;  /* 0x000000b1deb17209 */ /* 0x000fe20007810000 */
[----:B-1----:R-:W-:Y:S01]  /*a240*/  FFMA.FTZ R181, R111, R89, -R103 ;  /* 0x000000596fb57223 */ /* 0x002fe20000010867 */
[----:B--2---:R-:W-:Y:S02]  /*a250*/  FSEL R125, R125, -INF , P4 ;  /* 0xff8000007d7d7808 */ /* 0x004fe40002000000 */
[----:B------:R-:W-:Y:S02]  /*a260*/  FMNMX.FTZ R90, R224, R177, !PT ;  /* 0x000000b1e05a7209 */ /* 0x000fe40007810000 */
[----:B------:R-:W-:Y:S01]  /*a270*/  FSEL R111, R88, RZ, P2 ;  /* 0x000000ff586f7208 */ /* 0x000fe20001000000 */
[----:B------:R-:W-:Y:S01]  /*a280*/  MUFU.EX2 R10, R10 ;  /* 0x0000000a000a7308 */ /* 0x000fe20000000800 */
[----:B------:R-:W-:-:S03]  /*a290*/  FMNMX.FTZ R90, R125, R90, !PT ;  /* 0x0000005a7d5a7209 */ /* 0x000fc60007810000 */
[----:B------:R-:W-:Y:S02]  /*a2a0*/  FADD.FTZ R6, -R111, R6 ;  /* 0x000000066f067221 */ /* 0x000fe40000010100 */
[----:B------:R-:W1:Y:S02]  /*a2b0*/  SHFL.BFLY PT, R177, R90, 0x2, 0x1f ;  /* 0x0c401f005ab17f89 */ /* 0x000e6400000e0000 */
[----:B------:R-:W-:Y:S01]  /*a2c0*/  FMUL.FTZ R6, R6, R89 ;  /* 0x0000005906067220 */ /* 0x000fe20000410000 */
[----:B------:R-:W-:Y:S08]  /*a2d0*/  MUFU.EX2 R13, R13 ;  /* 0x0000000d000d7308 */ /* 0x000ff00000000800 */
[----:B------:R-:W2:Y:S08]  /*a2e0*/  MUFU.EX2 R6, R6 ;  /* 0x0000000600067308 */ /* 0x000eb00000000800 */
[----:B------:R-:W3:Y:S01]  /*a2f0*/  MUFU.EX2 R14, R14 ;  /* 0x0000000e000e7308 */ /* 0x000ee20000000800 */
[----:B-1----:R-:W-:-:S07]  /*a300*/  FMNMX.FTZ R177, R90, R177, !PT ;  /* 0x000000b15ab17209 */ /* 0x002fce0007810000 */
[----:B------:R1:W-:Y:S01]  /*a310*/  MUFU.EX2 R111, R121 ;  /* 0x00000079006f7308 */ /* 0x0003e20000000800 */
[----:B--2---:R-:W-:-:S01]  /*a320*/  FFMA.FTZ R195, R6, R4, R131 ;  /* 0x0000000406c37223 */ /* 0x004fc20000010083 */
[----:B------:R-:W2:Y:S06]  /*a330*/  SHFL.BFLY PT, R90, R177, 0x1, 0x1f ;  /* 0x0c201f00b15a7f89 */ /* 0x000eac00000e0000 */
[----:B------:R-:W4:Y:S08]  /*a340*/  MUFU.EX2 R21, R21 ;  /* 0x0000001500157308 */ /* 0x000f300000000800 */
[----:B------:R-:W5:Y:S08]  /*a350*/  MUFU.EX2 R184, R184 ;  /* 0x000000b800b87308 */ /* 0x000f700000000800 */
[----:B------:R-:W5:Y:S01]  /*a360*/  MUFU.EX2 R135, R135 ;  /* 0x0000008700877308 */ /* 0x000f620000000800 */
[----:B--2---:R-:W-:-:S04]  /*a370*/  FMNMX.FTZ R90, R177, R90, !PT ;  /* 0x0000005ab15a7209 */ /* 0x004fc80007810000 */
[C---:B------:R-:W-:Y:S01]  /*a380*/  FSETP.NEU.FTZ.AND P2, PT, R90.reuse, -INF , PT ;  /* 0xff8000005a00780b */ /* 0x040fe20003f5d000 */
[----:B------:R-:W-:-:S02]  /*a390*/  FFMA.FTZ R113, R90, R89, -8 ;  /* 0xc10000005a717423 */ /* 0x000fc40000010059 */
[----:B------:R-:W2:Y:S03]  /*a3a0*/  MUFU.EX2 R188, R188 ;  /* 0x000000bc00bc7308 */ /* 0x000ea60000000800 */
        /* <DEDUP_REMOVED lines=14> */
[----:B------:R-:W-:Y:S01]  /*a490*/  MUFU.EX2 R212, R212 ;  /* 0x000000d400d47308 */ /* 0x000fe20000000800 */
[----:B-1----:R-:W-:-:S01]  /*a4a0*/  FFMA.FTZ R121, R186, R89, -R113 ;  /* 0x00000059ba797223 */ /* 0x002fc20000010871 */
[-CC-:B------:R-:W-:Y:S01]  /*a4b0*/  FFMA.FTZ R191, R112, R89.reuse, -R113.reuse ;  /* 0x0000005970bf7223 */ /* 0x180fe20000010871 */
[-C--:B------:R-:W-:Y:S01]  /*a4c0*/  FMUL.FTZ R189, R142, R89.reuse ;  /* 0x000000598ebd7220 */ /* 0x080fe20000410000 */
        /* <DEDUP_REMOVED lines=9> */
[----:B---3--:R-:W-:-:S01]  /*a560*/  FADD.FTZ R146, R14, R195 ;  /* 0x000000c30e927221 */ /* 0x008fc20000010000 */
[-CC-:B------:R-:W-:Y:S01]  /*a570*/  FFMA.FTZ R179, R179, R89.reuse, -R113.reuse ;  /* 0x00000059b3b37223 */ /* 0x180fe20000010871 */
[----:B------:R-:W-:-:S01]  /*a580*/  FFMA.FTZ R182, R182, R89, -R113 ;  /* 0x00000059b6b67223 */ /* 0x000fc20000010871 */
[----:B------:R-:W1:Y:S01]  /*a590*/  MUFU.EX2 R189, R189 ;  /* 0x000000bd00bd7308 */ /* 0x000e620000000800 */
[----:B----4-:R-:W-:-:S01]  /*a5a0*/  FADD.FTZ R195, R21, R146 ;  /* 0x0000009215c37221 */ /* 0x010fc20000010000 */
[-CC-:B------:R-:W-:Y:S01]  /*a5b0*/  FFMA.FTZ R183, R194, R89.reuse, -R113.reuse ;  /* 0x00000059c2b77223 */ /* 0x180fe20000010871 */
[----:B------:R-:W-:-:S01]  /*a5c0*/  FFMA.FTZ R154, R154, R89, -R113 ;  /* 0x000000599a9a7223 */ /* 0x000fc20000010871 */
[----:B------:R-:W-:Y:S01]  /*a5d0*/  FFMA.FTZ R155, R155, R89, -R113 ;  /* 0x000000599b9b7223 */ /* 0x000fe20000010871 */
[----:B-----5:R-:W-:-:S01]  /*a5e0*/  FADD.FTZ R146, R184, R195 ;  /* 0x000000c3b8927221 */ /* 0x020fc20000010000 */
[-CC-:B------:R-:W-:Y:S01]  /*a5f0*/  FFMA.FTZ R158, R158, R89.reuse, -R113.reuse ;  /* 0x000000599e9e7223 */ /* 0x180fe20000010871 */
[----:B------:R-:W-:-:S01]  /*a600*/  FFMA.FTZ R163, R163, R89, -R113 ;  /* 0x00000059a3a37223 */ /* 0x000fc20000010871 */
[----:B------:R-:W3:Y:S01]  /*a610*/  MUFU.EX2 R12, R12 ;  /* 0x0000000c000c7308 */ /* 0x000ee20000000800 */
[----:B------:R-:W-:-:S01]  /*a620*/  FADD.FTZ R195, R135, R146 ;  /* 0x0000009287c37221 */ /* 0x000fc20000010000 */
[-CC-:B------:R-:W-:Y:S01]  /*a630*/  FFMA.FTZ R187, R196, R89.reuse, -R113.reuse ;  /* 0x00000059c4bb7223 */ /* 0x180fe20000010871 */
[----:B------:R-:W-:-:S01]  /*a640*/  FFMA.FTZ R138, R138, R89, -R113 ;  /* 0x000000598a8a7223 */ /* 0x000fc20000010871 */
[----:B------:R-:W-:Y:S01]  /*a650*/  FFMA.FTZ R139, R139, R89, -R113 ;  /* 0x000000598b8b7223 */ /* 0x000fe20000010871 */
[----:B--2---:R-:W-:-:S01]  /*a660*/  FADD.FTZ R146, R188, R195 ;  /* 0x000000c3bc927221 */ /* 0x004fc20000010000 */
[-CC-:B------:R-:W-:Y:S01]  /*a670*/  FFMA.FTZ R193, R148, R89.reuse, -R113.reuse ;  /* 0x0000005994c17223 */ /* 0x180fe20000010871 */
[----:B------:R-:W-:-:S01]  /*a680*/  FFMA.FTZ R142, R150, R89, -R113 ;  /* 0x00000059968e7223 */ /* 0x000fc20000010871 */
[----:B------:R-:W2:Y:S01]  /*a690*/  MUFU.EX2 R15, R15 ;  /* 0x0000000f000f7308 */ /* 0x000ea20000000800 */
[----:B-1----:R-:W-:-:S01]  /*a6a0*/  FFMA.FTZ R4, R189, R3, R212 ;  /* 0x00000003bd047223 */ /* 0x002fc200000100d4 */
[----:B------:R-:W-:Y:S01]  /*a6b0*/  FADD.FTZ R195, R137, R146 ;  /* 0x0000009289c37221 */ /* 0x000fe20000010000 */
[----:B------:R-:W-:-:S01]  /*a6c0*/  FFMA.FTZ R151, R151, R89, -R113 ;  /* 0x0000005997977223 */ /* 0x000fc20000010871 */
[----:B------:R-:W-:Y:S01]  /*a6d0*/  FFMA.FTZ R122, R122, R89, -R113 ;  /* 0x000000597a7a7223 */ /* 0x000fe20000010871 */
[----:B------:R-:W-:-:S01]  /*a6e0*/  FADD.FTZ R3, R11, R4 ;  /* 0x000000040b037221 */ /* 0x000fc20000010000 */
        /* <DEDUP_REMOVED lines=8> */
[----:B------:R-:W-:-:S02]  /*a770*/  WARPGROUP.DEPBAR.LE gsb0, 0x0 ;  /* 0x00008000000079c5 */ /* 0x000fc40000010000 */
[----:B------:R-:W3:Y:S01]  /*a780*/  MUFU.EX2 R121, R121 ;  /* 0x0000007900797308 */ /* 0x000ee20000000800 */
[----:B--2---:R-:W-:-:S01]  /*a790*/  FADD.FTZ R3, R15, R4 ;  /* 0x000000040f037221 */ /* 0x004fc20000010000 */
[-CC-:B------:R-:W-:Y:S01]  /*a7a0*/  FFMA.FTZ R119, R119, R89.reuse, -R113.reuse ;  /* 0x0000005977777223 */ /* 0x180fe20000010871 */
[----:B------:R-:W-:-:S01]  /*a7b0*/  FFMA.FTZ R115, R115, R89, -R113 ;  /* 0x0000005973737223 */ /* 0x000fc20000010871 */
[----:B------:R-:W-:-:S04]  /*a7c0*/  FFMA.FTZ R92, R92, R89, -R113 ;  /* 0x000000595c5c7223 */ /* 0x000fc80000010871 */
        /* <DEDUP_REMOVED lines=10> */
[----:B------:R3:W-:Y:S01]  /*a870*/  MUFU.EX2 R103, R181 ;  /* 0x000000b500677308 */ /* 0x0007e20000000800 */
[----:B--2---:R-:W-:-:S01]  /*a880*/  FADD.FTZ R146, R168, R195 ;  /* 0x000000c3a8927221 */ /* 0x004fc20000010000 */
[-CC-:B------:R-:W-:Y:S01]  /*a890*/  FFMA.FTZ R195, R116, R89.reuse, -R113.reuse ;  /* 0x0000005974c37223 */ /* 0x180fe20000010871 */
[----:B------:R-:W-:-:S05]  /*a8a0*/  FFMA.FTZ R116, R124, R89, -R113 ;  /* 0x000000597c747223 */ /* 0x000fca0000010871 */
[----:B------:R-:W2:Y:S01]  /*a8b0*/  MUFU.EX2 R141, R141 ;  /* 0x0000008d008d7308 */ /* 0x000ea20000000800 */
[----:B---3--:R-:W-:-:S01]  /*a8c0*/  FFMA.FTZ R181, R192, R89, -R113 ;  /* 0x00000059c0b57223 */ /* 0x008fc20000010871 */
[----:B-1----:R-:W-:-:S06]  /*a8d0*/  FADD.FTZ R3, R171, R4 ;  /* 0x00000004ab037221 */ /* 0x002fcc0000010000 */
[----:B------:R-:W1:Y:S08]  /*a8e0*/  MUFU.EX2 R174, R174 ;  /* 0x000000ae00ae7308 */ /* 0x000e700000000800 */
        /* <DEDUP_REMOVED lines=10> */
[----:B------:R-:W-:-:S05]  /*a990*/  IMAD.U32 R146, RZ, RZ, UR54 ;  /* 0x00000036ff927e24 */ /* 0x000fca000f8e00ff */
[----:B------:R-:W-:Y:S01]  /*a9a0*/  @!P0 LEA R146, R146, UR37, 0x3 ;  /* 0x0000002592928c11 */ /* 0x000fe2000f8e18ff */
        /* <DEDUP_REMOVED lines=41> */
[----:B-1----:R-:W-:-:S04]  /*ac40*/  FADD.FTZ R4, R164, R3 ;  /* 0x00000003a4047221 */ /* 0x002fc80000010000 */
[----:B------:R-:W-:-:S03]  /*ac50*/  FADD.FTZ R3, R169, R4 ;  /* 0x00000004a9037221 */ /* 0x000fc60000010000 */
        /* <DEDUP_REMOVED lines=87> */
[----:B---3--:R-:W-:-:S01]  /*b1d0*/  FADD.FTZ R4, R96, R201 ;  /* 0x000000c960047221 */ /* 0x008fc20000010000 */
[----:B------:R-:W-:-:S06]  /*b1e0*/  FFMA.FTZ R201, R222, R89, -R113 ;  /* 0x00000059dec97223 */ /* 0x000fcc0000010871 */
[----:B------:R-:W3:Y:S01]  /*b1f0*/  MUFU.EX2 R207, R207 ;  /* 0x000000cf00cf7308 */ /* 0x000ee20000000800 */
[----:B--2---:R-:W-:-:S01]  /*b200*/  FADD.FTZ R98, R114, R3 ;  /* 0x0000000372627221 */ /* 0x004fc20000010000 */
[----:B------:R-:W-:-:S05]  /*b210*/  IADD3 R3, -R227, 0xb, RZ ;  /* 0x0000000be3037810 */ /* 0x000fca0007ffe1ff */
[----:B------:R2:W-:Y:S06]  /*b220*/  BAR.ARV R3, 0x100 ;  /* 0x000400030000751d */ /* 0x0005ec0000002000 */
[----:B------:R-:W4:Y:S01]  /*b230*/  MUFU.EX2 R9, R9 ;  /* 0x0000000900097308 */ /* 0x000f220000000800 */
[----:B-1----:R-:W-:-:S01]  /*b240*/  FADD.FTZ R4, R99, R4 ;  /* 0x0000000463047221 */ /* 0x002fc20000010000 */
[----:B--2---:R-:W-:Y:S02]  /*b250*/  @!P0 VIADD R3, R146, 0x2e840 ;  /* 0x0002e84092038836 */ /* 0x004fe40000000000 */
[----:B---3--:R-:W-:-:S01]  /*b260*/  FADD.FTZ R203, R207, R98 ;  /* 0x00000062cfcb7221 */ /* 0x008fc20000010000 */
[-CC-:B------:R-:W-:Y:S01]  /*b270*/  FFMA.FTZ R98, R224, R89.reuse, -R113.reuse ;  /* 0x00000059e0627223 */ /* 0x180fe20000010871 */
[----:B------:R-:W-:-:S01]  /*b280*/  FFMA.FTZ R113, R125, R89, -R113 ;  /* 0x000000597d717223 */ /* 0x000fc20000010871 */
[----:B------:R-:W-:Y:S01]  /*b290*/  @!P0 PRMT R3, RZ, 0x654, R3 ;  /* 0x00000654ff038816 */ /* 0x000fe20000000003 */
[----:B------:R-:W1:Y:S03]  /*b2a0*/  MUFU.EX2 R130, R130 ;  /* 0x0000008200827308 */ /* 0x000e660000000800 */
        /* <DEDUP_REMOVED lines=33> */
[----:B--2---:R-:W-:-:S01]  /*b4c0*/  FADD.FTZ R3, R201, R4 ;  /* 0x00000004c9037221 */ /* 0x004fc20000010000 */
[----:B------:R-:W-:-:S03]  /*b4d0*/  FADD.FTZ R4, R111, R134 ;  /* 0x000000866f047221 */ /* 0x000fc60000010000 */
[----:B-1----:R-:W-:-:S04]  /*b4e0*/  FADD.FTZ R146, R98, R3 ;  /* 0x0000000362927221 */ /* 0x002fc80000010000 */
[----:B---3--:R-:W-:Y:S01]  /*b4f0*/  FADD.FTZ R3, R113, R146 ;  /* 0x0000009271037221 */ /* 0x008fe20000010000 */
[----:B------:R-:W-:Y:S06]  /*b500*/  @!P1 BRA `(.L_x_1704) ;  /* 0x0000000000049947 */ /* 0x000fec0003800000 */
[----:B------:R-:W-:Y:S01]  /*b510*/  BPT.TRAP 0x1 ;  /* 0x000000040000795c */ /* 0x000fe20000300000 */
.L_x_1704:
[----:B------:R-:W-:Y:S01]  /*b520*/  ULEA UR10, UR55, UR37, 0x3 ;  /* 0x00000025370a7291 */ /* 0x000fe2000f8e183f */
[----:B------:R-:W-:Y:S01]  /*b530*/  ISETP.LT.AND P2, PT, R7, UR40, PT ;  /* 0x0000002807007c0c */ /* 0x000fe2000bf41270 */
        /* <DEDUP_REMOVED lines=67> */
[-C--:B------:R-:W-:Y:S01]  /*b970*/  FMUL.FTZ R80, R80, R6.reuse ;  /* 0x0000000650507220 */ /* 0x080fe20000410000 */
[-C--:B------:R-:W-:Y:S01]  /*b980*/  FMUL.FTZ R81, R81, R6.reuse ;  /* 0x0000000651517220 */ /* 0x080fe20000410000 */
[-C--:B------:R-:W-:Y:S01]  /*b990*/  FMUL.FTZ R84, R84, R6.reuse ;  /* 0x0000000654547220 */ /* 0x080fe20000410000 */
        /* <DEDUP_REMOVED lines=56> */
[----:B------:R-:W-:-:S02]  /*bd20*/  IMAD.MOV.U32 R8, RZ, RZ, R90 ;  /* 0x000000ffff087224 */ /* 0x000fc400078e005a */
[----:B------:R-:W-:Y:S02]  /*bd30*/  IMAD.MOV.U32 R6, RZ, RZ, R88 ;  /* 0x000000ffff067224 */ /* 0x000fe400078e0058 */
[----:B------:R-:W-:Y:S02]  /*bd40*/  IMAD.MOV.U32 R9, RZ, RZ, R2 ;  /* 0x000000ffff097224 */ /* 0x000fe400078e0002 */
[----:B------:R-:W-:Y:S01]  /*bd50*/  IMAD.MOV.U32 R201, RZ, RZ, R91 ;  /* 0x000000ffffc97224 */ /* 0x000fe200078e005b */
[----:B------:R-:W-:Y:S06]  /*bd60*/  @P2 BRA `(.L_x_1705) ;  /* 0xffffffac00282947 */ /* 0x000fec000383ffff */
[----:B------:R-:W-:Y:S01]  /*bd70*/  UMOV UR48, UR54 ;  /* 0x0000003600307c82 */ /* 0x000fe20008000000 */
[----:B------:R-:W-:-:S05]  /*bd80*/  UMOV UR41, UR11 ;  /* 0x0000000b00297c82 */ /* 0x000fca0008000000 */
.L_x_1695:
[----:B------:R-:W-:-:S13]  /*bd90*/  ISETP.LE.AND P2, PT, RZ, UR41, PT ;  /* 0x00000029ff007c0c */ /* 0x000fda000bf43270 */
[----:B------:R-:W-:Y:S05]  /*bda0*/  @!P2 BRA `(.L_x_1706) ;  /* 0x0000004000f4a947 */ /* 0x000fea0003800000 */
[----:B------:R-:W-:Y:S01]  /*bdb0*/  IMAD.MOV.U32 R7, RZ, RZ, R90 ;  /* 0x000000ffff077224 */ /* 0x000fe200078e005a */
[----:B------:R-:W-:Y:S01]  /*bdc0*/  UMOV UR40, UR48 ;  /* 0x0000003000287c82 */ /* 0x000fe20008000000 */
[----:B------:R-:W-:Y:S02]  /*bdd0*/  IMAD.MOV.U32 R6, RZ, RZ, R88 ;  /* 0x000000ffff067224 */ /* 0x000fe400078e0058 */
[----:B------:R-:W-:-:S07]  /*bde0*/  IMAD.MOV.U32 R8, RZ, RZ, R2 ;  /* 0x000000ffff087224 */ /* 0x000fce00078e0002 */
.L_x_1716:
        /* <DEDUP_REMOVED lines=9> */
.L_x_1708:
[----:B------:R-:W-:Y:S01]  /*be80*/  ULEA UR6, UR48, UR37, 0x3 ;  /* 0x0000002530067291 */ /* 0x000fe2000f8e183f */
[----:B------:R-:W-:-:S08]  /*be90*/  SHF.L.U32 R9, R2, 0x1f, RZ ;  /* 0x0000001f02097819 */ /* 0x000fd000000006ff */
[----:B------:R1:W2:Y:S01]  /*bea0*/  SYNCS.PHASECHK.TRANS64.TRYWAIT P2, [UR6+0x2e830], R9 ;  /* 0x02e83009ff0075a7 */ /* 0x0002a20008040146 */
[----:B------:R-:W-:Y:S05]  /*beb0*/  @!P1 BRA `(.L_x_1709) ;  /* 0x0000000000049947 */ /* 0x000fea0003800000 */
[----:B------:R-:W-:Y:S01]  /*bec0*/  BPT.TRAP 0x1 ;  /* 0x000000040000795c */ /* 0x000fe20000300000 */
.L_x_1709:
[----:B--2---:R-:W-:Y:S05]  /*bed0*/  @P2 BRA `(.L_x_1707) ;  /* 0x0000000000082947 */ /* 0x004fea0003800000 */
[----:B------:R-:W2:Y:S02]  /*bee0*/  SYNCS.PHASECHK.TRANS64.TRYWAIT P2, [UR6+0x2e830], R9 ;  /* 0x02e83009ff0075a7 */ /* 0x000ea40008040146 */
[----:B--2---:R-:W-:Y:S05]  /*bef0*/  @!P2 BRA `(.L_x_1710) ;  /* 0x0000009c00a8a947 */ /* 0x004fea0003800000 */
.L_x_1707:
[----:B--2---:R-:W2:Y:S01]  /*bf00*/  S2R R10, SR_TID.X ;  /* 0x00000000000a7919 */ /* 0x004ea20000002100 */
[----:B------:R-:W-:Y:S01]  /*bf10*/  R2UR UR45, R5 ;  /* 0x00000000052d72ca */ /* 0x000fe200000e0000 */
[----:B------:R-:W-:Y:S01]  /*bf20*/  UMOV UR19, 0x40000040 ;  /* 0x4000004000137882 */ /* 0x000fe20000000000 */
[----:B------:R-:W-:Y:S01]  /*bf30*/  UMOV UR20, UR16 ;  /* 0x0000001000147c82 */ /* 0x000fe20008000000 */
[----:B------:R-:W-:Y:S01]  /*bf40*/  UMOV UR21, UR17 ;  /* 0x0000001100157c82 */ /* 0x000fe20008000000 */
        /* <DEDUP_REMOVED lines=9> */
[----:B------:R-:W-:Y:S01]  /*bfe0*/  UIMAD UR45, UR48, 0x700, UR45 ;  /* 0x00000700302d78a4 */ /* 0x000fe2000f8e022d */
[----:B------:R-:W-:Y:S01]  /*bff0*/  UMOV UR35, 0x40000040 ;  /* 0x4000004000237882 */ /* 0x000fe20000000000 */
[----:B------:R-:W-:-:S02]  /*c000*/  UMOV UR7, 0x40000040 ;  /* 0x4000004000077882 */ /* 0x000fc40000000000 */
[----:B------:R-:W-:Y:S02]  /*c010*/  UIADD3 UR22, UR45, 0x100, URZ ;  /* 0x000001002d167890 */ /* 0x000fe4000fffe03f */
[----:B------:R-:W-:Y:S02]  /*c020*/  UIADD3 UR26, UR45, 0x200, URZ ;  /* 0x000002002d1a7890 */ /* 0x000fe4000fffe03f */
[----:B------:R-:W-:Y:S01]  /*c030*/  UMOV UR18, UR45 ;  /* 0x0000002d00127c82 */ /* 0x000fe20008000000 */
[----:B------:R-:W-:Y:S02]  /*c040*/  UIADD3 UR30, UR45, 0x300, URZ ;  /* 0x000003002d1e7890 */ /* 0x000fe4000fffe03f */
[----:B------:R-:W-:Y:S02]  /*c050*/  UIADD3 UR34, UR45, 0x400, URZ ;  /* 0x000004002d227890 */ /* 0x000fe4000fffe03f */
[----:B------:R-:W-:Y:S02]  /*c060*/  UIADD3 UR6, UR45, 0x600, URZ ;  /* 0x000006002d067890 */ /* 0x000fe4000fffe03f */
[----:B------:R-:W-:Y:S01]  /*c070*/  UIADD3 UR10, UR45, 0x602, URZ ;  /* 0x000006022d0a7890 */ /* 0x000fe2000fffe03f */
[----:B------:R-:W-:Y:S01]  /*c080*/  UMOV UR11, 0x40000040 ;  /* 0x40000040000b7882 */ /* 0x000fe20000000000 */
[----:B--2---:R-:W-:Y:S01]  /*c090*/  SHF.R.U32.HI R10, RZ, 0x7, R10 ;  /* 0x00000007ff0a7819 */ /* 0x004fe2000001160a */
[----:B------:R-:W-:Y:S01]  /*c0a0*/  UIADD3 UR14, UR45, 0x6, URZ ;  /* 0x000000062d0e7890 */ /* 0x000fe2000fffe03f */
[----:B------:R-:W-:-:S03]  /*c0b0*/  UMOV UR15, 0x40000040 ;  /* 0x40000040000f7882 */ /* 0x000fc60000000000 */
[----:B-1----:R-:W-:-:S05]  /*c0c0*/  VIADD R9, R10, 0x8 ;  /* 0x000000080a097836 */ /* 0x002fca0000000000 */
[----:B------:R1:W-:Y:S06]  /*c0d0*/  BAR.SYNC.DEFER_BLOCKING R9, 0x100 ;  /* 0x000400090000751d */ /* 0x0003ec0000010000 */
        /* <DEDUP_REMOVED lines=155> */
.L_x_1712:
[----:B------:R-:W-:Y:S01]  /*ca90*/  ULEA UR6, UR40, UR37, 0x3 ;  /* 0x0000002528067291 */ /* 0x000fe2000f8e183f */
[----:B------:R-:W-:-:S08]  /*caa0*/  SHF.L.U32 R8, R8, 0x1f, RZ ;  /* 0x0000001f08087819 */ /* 0x000fd000000006ff */
[----:B------:R1:W2:Y:S01]  /*cab0*/  SYNCS.PHASECHK.TRANS64.TRYWAIT P2, [UR6+0x2e850], R8 ;  /* 0x02e85008ff0075a7 */ /* 0x0002a20008040146 */
[----:B------:R-:W-:Y:S05]  /*cac0*/  @!P1 BRA `(.L_x_1713) ;  /* 0x0000000000049947 */ /* 0x000fea0003800000 */
[----:B------:R-:W-:Y:S01]  /*cad0*/  BPT.TRAP 0x1 ;  /* 0x000000040000795c */ /* 0x000fe20000300000 */
.L_x_1713:
[----:B--2---:R-:W-:Y:S05]  /*cae0*/  @P2 BRA `(.L_x_1711) ;  /* 0x0000000000082947 */ /* 0x004fea0003800000 */
[----:B------:R-:W2:Y:S02]  /*caf0*/  SYNCS.PHASECHK.TRANS64.TRYWAIT P2, [UR6+0x2e850], R8 ;  /* 0x02e85008ff0075a7 */ /* 0x000ea40008040146 */
[----:B--2---:R-:W-:Y:S05]  /*cb00*/  @!P2 BRA `(.L_x_1714) ;  /* 0x0000009000bca947 */ /* 0x004fea0003800000 */
.L_x_1711:
[----:B------:R-:W-:Y:S01]  /*cb10*/  UIADD3 UR6, UR37, 0x400, URZ ;  /* 0x0000040025067890 */ /* 0x000fe2000fffe03f */
[----:B------:R-:W-:Y:S01]  /*cb20*/  WARPGROUP.ARRIVE ;  /* 0x00000000000079c5 */ /* 0x000fe20000000000 */
[----:B------:R-:W-:Y:S01]  /*cb30*/  UMOV UR7, 0xc0000010 ;  /* 0xc000001000077882 */ /* 0x000fe20000000000 */
[----:B------:R-:W-:Y:S01]  /*cb40*/  UMOV UR11, 0xc0000010 ;  /* 0xc0000010000b7882 */ /* 0x000fe20000000000 */
[----:B------:R-:W-:Y:S01]  /*cb50*/  USHF.R.U32.HI UR6, URZ, 0x4, UR6 ;  /* 0x000000043f067899 */ /* 0x000fe20008011606 */
[C---:B--2---:R-:W-:Y:S01]  /*cb60*/  FMUL.FTZ R9, R0.reuse, R184 ;  /* 0x000000b800097220 */ /* 0x044fe20000410000 */
[C---:B------:R-:W-:Y:S01]  /*cb70*/  FMUL.FTZ R10, R0.reuse, R186 ;  /* 0x000000ba000a7220 */ /* 0x040fe20000410000 */
[C---:B-1----:R-:W-:Y:S01]  /*cb80*/  FMUL.FTZ R8, R0.reuse, R185 ;  /* 0x000000b900087220 */ /* 0x042fe20000410000 */
        /* <DEDUP_REMOVED lines=141> */
[----:B------:R-:W-:-:S06]  /*d460*/  UMOV UR7, 0xc0000010 ;  /* 0xc000001000077882 */ /* 0x000fcc0000000000 */
[----:B------:R-:W1:Y:S01]  /*d470*/  MUFU.TANH R194, R194 ;  /* 0x000000c200c27308 */ /* 0x000e620000002400 */
[----:B--2---:R-:W-:-:S07]  /*d480*/  FMNMX.FTZ R171, R168, R171, !PT ;  /* 0x000000aba8ab7209 */ /* 0x004fce0007810000 */
[----:B------:R-:W2:Y:S01]  /*d490*/  MUFU.TANH R196, R196 ;  /* 0x000000c400c47308 */ /* 0x000ea20000002400 */
[----:B---3--:R-:W-:Y:S01]  /*d4a0*/  FMNMX.FTZ R173, R170, R173, !PT ;  /* 0x000000adaaad7209 */ /* 0x008fe20007810000 */
[----:B------:R-:W-:Y:S02]  /*d4b0*/  WARPGROUP.DEPBAR.LE gsb0, 0x0 ;  /* 0x00008000000079c5 */ /* 0x000fe40000010000 */
[----:B------:R-:W-:Y:S01]  /*d4c0*/  WARPGROUP.ARRIVE ;  /* 0x00000000000079c5 */ /* 0x000fe20000000000 */
[----:B------:R-:W-:-:S03]  /*d4d0*/  FMUL.FTZ R224, R0, R179 ;  /* 0x000000b300e07220 */ /* 0x000fc60000410000 */
[----:B------:R-:W3:Y:S01]  /*d4e0*/  MUFU.TANH R172, R172 ;  /* 0x000000ac00ac7308 */ /* 0x000ee20000002400 */
[----:B-1----:R-:W-:Y:S01]  /*d4f0*/  FMNMX.FTZ R171, R194, R171, !PT ;  /* 0x000000abc2ab7209 */ /* 0x002fe20007810000 */
[----:B------:R-:W-:Y:S01]  /*d500*/  FMUL.FTZ R226, R0, R181 ;  /* 0x000000b500e27220 */ /* 0x000fe20000410000 */
[----:B------:R-:W1:Y:S01]  /*d510*/  S2R R227, SR_TID.X ;  /* 0x0000000000e37919 */ /* 0x000e620000002100 */
[----:B------:R-:W-:Y:S01]  /*d520*/  QGMMA.64x128x32.F32.E4M3.E4M3 R24, R220, gdesc[UR8], R24, gsb0 ;  /* 0x01e00008dc187df3 */ /* 0x000fe20008000818 */
[----:B------:R-:W-:Y:S01]  /*d530*/  UIADD3 UR10, UR6, 0x200, URZ ;  /* 0x00000200060a7890 */ /* 0x000fe2000fffe03f */
[----:B------:R-:W-:Y:S02]  /*d540*/  UMOV UR11, 0xc0000010 ;  /* 0xc0000010000b7882 */ /* 0x000fe40000000000 */
[----:B------:R-:W4:Y:S01]  /*d550*/  MUFU.TANH R174, R174 ;  /* 0x000000ae00ae7308 */ /* 0x000f220000002400 */
[----:B--2---:R-:W-:-:S07]  /*d560*/  FMNMX.FTZ R173, R196, R173, !PT ;  /* 0x000000adc4ad7209 */ /* 0x004fce0007810000 */
[----:B------:R-:W2:Y:S01]  /*d570*/  MUFU.TANH R198, R198 ;  /* 0x000000c600c67308 */ /* 0x000ea20000002400 */
[----:B---3--:R-:W-:-:S07]  /*d580*/  FMNMX.FTZ R171, R172, R171, !PT ;  /* 0x000000abacab7209 */ /* 0x008fce0007810000 */
[----:B------:R-:W3:Y:S01]  /*d590*/  MUFU.TANH R176, R176 ;  /* 0x000000b000b07308 */ /* 0x000ee20000002400 */
[----:B----4-:R-:W-:-:S07]  /*d5a0*/  FMNMX.FTZ R173, R174, R173, !PT ;  /* 0x000000adaead7209 */ /* 0x010fce0007810000 */
[----:B------:R-:W-:Y:S01]  /*d5b0*/  MUFU.TANH R178, R178 ;  /* 0x000000b200b27308 */ /* 0x000fe20000002400 */
[----:B--2---:R-:W-:Y:S02]  /*d5c0*/  FMNMX.FTZ R171, R198, R171, !PT ;  /* 0x000000abc6ab7209 */ /* 0x004fe40007810000 */
[----:B-1----:R-:W-:-:S05]  /*d5d0*/  SHF.R.U32.HI R227, RZ, 0x7, R227 ;  /* 0x00000007ffe37819 */ /* 0x002fca00000116e3 */
[----:B------:R-:W-:Y:S01]  /*d5e0*/  MUFU.TANH R224, R224 ;  /* 0x000000e000e07308 */ /* 0x000fe20000002400 */
[----:B---3--:R-:W-:-:S07]  /*d5f0*/  FMNMX.FTZ R171, R176, R171, !PT ;  /* 0x000000abb0ab7209 */ /* 0x008fce0007810000 */
        /* <DEDUP_REMOVED lines=14> */
[----:B------:R-:W-:Y:S01]  /*d6e0*/  WARPGROUP.ARRIVE ;  /* 0x00000000000079c5 */ /* 0x000fe20000000000 */
[C---:B------:R-:W-:Y:S01]  /*d6f0*/  FMUL.FTZ R220, R0.reuse, R175 ;  /* 0x000000af00dc7220 */ /* 0x040fe20000410000 */
[----:B------:R-:W-:-:S03]  /*d700*/  FMUL.FTZ R222, R0, R177 ;  /* 0x000000b100de7220 */ /* 0x000fc60000410000 */
[----:B------:R-:W-:Y:S01]  /*d710*/  MUFU.TANH R162, R162 ;  /* 0x000000a200a27308 */ /* 0x000fe20000002400 */
[----:B------:R-:W-:Y:S01]  /*d720*/  QGMMA.64x128x32.F32.E4M3.E4M3 R24, R216, gdesc[UR8], R24, gsb0 ;  /* 0x01e00008d8187df3 */ /* 0x000fe20008000818 */
[----:B------:R-:W-:Y:S01]  /*d730*/  UIADD3 UR10, UR6, 0x300, URZ ;  /* 0x00000300060a7890 */ /* 0x000fe2000fffe03f */
[----:B------:R-:W-:-:S05]  /*d740*/  UMOV UR11, 0xc0000010 ;  /* 0xc0000010000b7882 */ /* 0x000fca0000000000 */
[----:B------:R-:W1:Y:S08]  /*d750*/  MUFU.TANH R220, R220 ;  /* 0x000000dc00dc7308 */ /* 0x000e700000002400 */
[----:B------:R-:W2:Y:S08]  /*d760*/  MUFU.TANH R222, R222 ;  /* 0x000000de00de7308 */ /* 0x000eb00000002400 */
[----:B------:R-:W3:Y:S01]  /*d770*/  MUFU.TANH R161, R161 ;  /* 0x000000a100a17308 */ /* 0x000ee20000002400 */
[----:B-1----:R-:W-:-:S04]  /*d780*/  FMNMX.FTZ R173, R220, R173, !PT ;  /* 0x000000addcad7209 */ /* 0x002fc80007810000 */
[----:B------:R-:W-:-:S03]  /*d790*/  FMNMX.FTZ R173, R178, R173, !PT ;  /* 0x000000adb2ad7209 */ /* 0x000fc60007810000 */
[----:B------:R-:W1:Y:S01]  /*d7a0*/  MUFU.TANH R163, R163 ;  /* 0x000000a300a37308 */ /* 0x000e620000002400 */
[----:B--2---:R-:W-:Y:S02]  /*d7b0*/  FMNMX.FTZ R171, R222, R171, !PT ;  /* 0x000000abdeab7209 */ /* 0x004fe40007810000 */
[----:B------:R-:W-:Y:S02]  /*d7c0*/  FMNMX.FTZ R173, R224, R173, !PT ;  /* 0x000000ade0ad7209 */ /* 0x000fe40007810000 */
[----:B------:R-:W-:Y:S02]  /*d7d0*/  FMNMX.FTZ R171, R180, R171, !PT ;  /* 0x000000abb4ab7209 */ /* 0x000fe40007810000 */
[----:B------:R-:W-:Y:S01]  /*d7e0*/  FMNMX.FTZ R173, R182, R173, !PT ;  /* 0x000000adb6ad7209 */ /* 0x000fe20007810000 */
[----:B------:R-:W2:Y:S01]  /*d7f0*/  MUFU.TANH R164, R164 ;  /* 0x000000a400a47308 */ /* 0x000ea20000002400 */
[----:B------:R-:W-:Y:S02]  /*d800*/  FMNMX.FTZ R171, R226, R171, !PT ;  /* 0x000000abe2ab7209 */ /* 0x000fe40007810000 */
[----:B------:R-:W-:-:S02]  /*d810*/  FMNMX.FTZ R173, R169, R173, !PT ;  /* 0x000000ada9ad7209 */ /* 0x000fc40007810000 */
[----:B------:R-:W-:Y:S02]  /*d820*/  FMNMX.FTZ R171, R152, R171, !PT ;  /* 0x000000ab98ab7209 */ /* 0x000fe40007810000 */
[----:B------:R-:W-:Y:S01]  /*d830*/  FMNMX.FTZ R173, R154, R173, !PT ;  /* 0x000000ad9aad7209 */ /* 0x000fe20007810000 */
[----:B------:R-:W4:Y:S01]  /*d840*/  MUFU.TANH R166, R166 ;  /* 0x000000a600a67308 */ /* 0x000f220000002400 */
[----:B------:R-:W-:Y:S02]  /*d850*/  FMNMX.FTZ R171, R153, R171, !PT ;  /* 0x000000ab99ab7209 */ /* 0x000fe40007810000 */
[----:B------:R-:W-:Y:S02]  /*d860*/  FMNMX.FTZ R173, R155, R173, !PT ;  /* 0x000000ad9bad7209 */ /* 0x000fe40007810000 */
[----:B------:R-:W-:Y:S02]  /*d870*/  FMNMX.FTZ R171, R156, R171, !PT ;  /* 0x000000ab9cab7209 */ /* 0x000fe40007810000 */
[----:B------:R-:W-:Y:S01]  /*d880*/  FMNMX.FTZ R173, R158, R173, !PT ;  /* 0x000000ad9ead7209 */ /* 0x000fe20007810000 */
[----:B------:R-:W5:Y:S01]  /*d890*/  MUFU.TANH R165, R165 ;  /* 0x000000a500a57308 */ /* 0x000f620000002400 */
[----:B------:R-:W-:-:S02]  /*d8a0*/  FMNMX.FTZ R171, R157, R171, !PT ;  /* 0x000000ab9dab7209 */ /* 0x000fc40007810000 */
[----:B------:R-:W-:Y:S02]  /*d8b0*/  FMNMX.FTZ R173, R159, R173, !PT ;  /* 0x000000ad9fad7209 */ /* 0x000fe40007810000 */
[----:B------:R-:W-:Y:S01]  /*d8c0*/  FMNMX.FTZ R175, R160, R171, !PT ;  /* 0x000000aba0af7209 */ /* 0x000fe20007810000 */
[----:B------:R-:W-:Y:S01]  /*d8d0*/  FMUL.FTZ R171, R0, R88 ;  /* 0x0000005800ab7220 */ /* 0x000fe20000410000 */
[----:B------:R-:W-:Y:S01]  /*d8e0*/  FMNMX.FTZ R88, R162, R173, !PT ;  /* 0x000000ada2587209 */ /* 0x000fe20007810000 */
[----:B------:R-:W5:Y:S01]  /*d8f0*/  MUFU.TANH R167, R167 ;  /* 0x000000a700a77308 */ /* 0x000f620000002400 */
[----:B---3--:R-:W-:Y:S01]  /*d900*/  FMNMX.FTZ R175, R161, R175, !PT ;  /* 0x000000afa1af7209 */ /* 0x008fe20007810000 */
[----:B------:R-:W-:Y:S01]  /*d910*/  FMUL.FTZ R173, R0, R89 ;  /* 0x0000005900ad7220 */ /* 0x000fe20000410000 */
[----:B-1----:R-:W-:Y:S02]  /*d920*/  FMNMX.FTZ R177, R163, R88, !PT ;  /* 0x00000058a3b17209 */ /* 0x002fe40007810000 */
[----:B--2---:R-:W-:Y:S01]  /*d930*/  FMNMX.FTZ R88, R164, R175, !PT ;  /* 0x000000afa4587209 */ /* 0x004fe20007810000 */
[----:B------:R-:W-:Y:S01]  /*d940*/  FMUL.FTZ R175, R0, R90 ;  /* 0x0000005a00af7220 */ /* 0x000fe20000410000 */
[----:B----4-:R-:W-:Y:S01]  /*d950*/  FMNMX.FTZ R177, R166, R177, !PT ;  /* 0x000000b1a6b17209 */ /* 0x010fe20007810000 */
[----:B------:R-:W1:Y:S01]  /*d960*/  MUFU.TANH R136, R136 ;  /* 0x0000008800887308 */ /* 0x000e620000002400 */
[----:B-----5:R-:W-:-:S07]  /*d970*/  FMNMX.FTZ R89, R165, R88, !PT ;  /* 0x00000058a5597209 */ /* 0x020fce0007810000 */
[----:B------:R-:W2:Y:S01]  /*d980*/  MUFU.TANH R138, R138 ;  /* 0x0000008a008a7308 */ /* 0x000ea20000002400 */
[----:B------:R-:W-:-:S07]  /*d990*/  FMNMX.FTZ R177, R167, R177, !PT ;  /* 0x000000b1a7b17209 */ /* 0x000fce0007810000 */
        /* <DEDUP_REMOVED lines=15> */
[----:B------:R-:W-:Y:S02]  /*da90*/  WARPGROUP.DEPBAR.LE gsb0, 0x0 ;  /* 0x00008000000079c5 */ /* 0x000fe40000010000 */
[----:B------:R-:W-:Y:S01]  /*daa0*/  WARPGROUP.ARRIVE ;  /* 0x00000000000079c5 */ /* 0x000fe20000000000 */
[----:B--2---:R-:W-:-:S04]  /*dab0*/  FMNMX.FTZ R177, R143, R90, !PT ;  /* 0x0000005a8fb17209 */ /* 0x004fc80007810000 */
[----:B------:R-:W2:Y:S01]  /*dac0*/  MUFU.TANH R145, R145 ;  /* 0x0000009100917308 */ /* 0x000ea20000002400 */
[----:B------:R-:W-:Y:S01]  /*dad0*/  QGMMA.64x128x32.F32.E4M3.E4M3 R24, R212, gdesc[UR8], R24, gsb0 ;  /* 0x01e00008d4187df3 */ /* 0x000fe20008000818 */
[----:B---3--:R-:W-:Y:S01]  /*dae0*/  FMNMX.FTZ R88, R144, R89, !PT ;  /* 0x0000005990587209 */ /* 0x008fe20007810000 */
        /* <DEDUP_REMOVED lines=36> */
[----:B------:R-:W-:-:S06]  /*dd30*/  WARPGROUP.DEPBAR.LE gsb0, 0x0 ;  /* 0x00008000000079c5 */ /* 0x000fcc0000010000 */
[----:B------:R-:W2:Y:S01]  /*dd40*/  MUFU.TANH R132, R132 ;  /* 0x0000008400847308 */ /* 0x000ea20000002400 */
[----:B---3--:R-:W-:Y:S01]  /*dd50*/  FMNMX.FTZ R89, R129, R88, !PT ;  /* 0x0000005881597209 */ /* 0x008fe20007810000 */
[----:B------:R-:W-:-:S06]  /*dd60*/  WARPGROUP.ARRIVE ;  /* 0x00000000000079c5 */ /* 0x000fcc0000000000 */
[----:B------:R-:W3:Y:S01]  /*dd70*/  MUFU.TANH R134, R134 ;  /* 0x0000008600867308 */ /* 0x000ee20000002400 */
[----:B-1----:R-:W-:Y:S01]  /*dd80*/  FMNMX.FTZ R177, R131, R90, !PT ;  /* 0x0000005a83b17209 */ /* 0x002fe20007810000 */
[----:B------:R-:W-:Y:S01]  /*dd90*/  QGMMA.64x128x32.F32.E4M3.E4M3 R24, R208, gdesc[UR8], R24, gsb0 ;  /* 0x01e00008d0187df3 */ /* 0x000fe20008000818 */
[----:B------:R-:W-:Y:S01]  /*dda0*/  UIADD3 UR10, UR6, 0x500, URZ ;  /* 0x00000500060a7890 */ /* 0x000fe2000fffe03f */
[----:B------:R-:W-:Y:S01]  /*ddb0*/  UMOV UR11, 0xc0000010 ;  /* 0xc0000010000b7882 */ /* 0x000fe20000000000 */
[----:B------:R-:W-:-:S03]  /*ddc0*/  UIADD3 UR6, UR6, 0x600, URZ ;  /* 0x0000060006067890 */ /* 0x000fc6000fffe03f */
        /* <DEDUP_REMOVED lines=35> */
[----:B-1----:R-:W-:Y:S01]  /*e000*/  FMNMX.FTZ R90, R118, R177, !PT ;  /* 0x000000b1765a7209 */ /* 0x002fe20007810000 */
[----:B------:R-:W-:Y:S02]  /*e010*/  WARPGROUP.DEPBAR.LE gsb0, 0x0 ;  /* 0x00008000000079c5 */ /* 0x000fe40000010000 */
[----:B------:R-:W-:-:S04]  /*e020*/  WARPGROUP.ARRIVE ;  /* 0x00000000000079c5 */ /* 0x000fc80000000000 */
[----:B------:R-:W1:Y:S01]  /*e030*/  MUFU.TANH R171, R171 ;  /* 0x000000ab00ab7308 */ /* 0x000e620000002400 */
[----:B--2---:R-:W-:Y:S01]  /*e040*/  FMNMX.FTZ R88, R117, R88, !PT ;  /* 0x0000005875587209 */ /* 0x004fe20007810000 */
[----:B------:R-:W-:Y:S06]  /*e050*/  QGMMA.64x128x32.F32.E4M3.E4M3 R24, R204, gdesc[UR8], R24, gsb0 ;  /* 0x01e00008cc187df3 */ /* 0x000fec0008000818 */
        /* <DEDUP_REMOVED lines=27> */
[----:B-1----:R-:W-:Y:S02]  /*e210*/  FMNMX.FTZ R88, R100, R89, !PT ;  /* 0x0000005964587209 */ /* 0x002fe40007810000 */
[----:B------:R-:W1:Y:S05]  /*e220*/  LDC R89, c[0x0][0x988] ;  /* 0x00026200ff597b82 */ /* 0x000e6a0000000800 */
[----:B------:R-:W4:Y:S01]  /*e230*/  MUFU.TANH R103, R103 ;  /* 0x0000006700677308 */ /* 0x000f220000002400 */
[----:B--2---:R-:W-:Y:S02]  /*e240*/  FMNMX.FTZ R90, R102, R177, !PT ;  /* 0x000000b1665a7209 */ /* 0x004fe40007810000 */
[----:B---3--:R-:W-:-:S05]  /*e250*/  FMNMX.FTZ R177, R101, R88, !PT ;  /* 0x0000005865b17209 */ /* 0x008fca0007810000 */
[----:B------:R-:W2:Y:S01]  /*e260*/  SHFL.BFLY PT, R88, R177, 0x2, 0x1f ;  /* 0x0c401f00b1587f89 */ /* 0x000ea200000e0000 */
[----:B----4-:R-:W-:-:S05]  /*e270*/  FMNMX.FTZ R179, R103, R90, !PT ;  /* 0x0000005a67b37209 */ /* 0x010fca0007810000 */
[----:B------:R-:W3:Y:S01]  /*e280*/  SHFL.BFLY PT, R90, R179, 0x2, 0x1f ;  /* 0x0c401f00b35a7f89 */ /* 0x000ee200000e0000 */
[----:B------:R-:W-:Y:S02]  /*e290*/  WARPGROUP.DEPBAR.LE gsb0, 0x0 ;  /* 0x00008000000079c5 */ /* 0x000fe40000010000 */
[----:B------:R-:W-:-:S06]  /*e2a0*/  WARPGROUP.ARRIVE ;  /* 0x00000000000079c5 */ /* 0x000fcc0000000000 */
[----:B------:R-:W-:Y:S01]  /*e2b0*/  QGMMA.64x128x32.F32.E4M3.E4M3 R24, R200, gdesc[UR4], R24, gsb0 ;  /* 0x01e00004c8187df3 */ /* 0x000fe20008000818 */
[----:B--2---:R-:W-:-:S05]  /*e2c0*/  FMNMX.FTZ R181, R177, R88, !PT ;  /* 0x00000058b1b57209 */ /* 0x004fca0007810000 */
[----:B------:R-:W2:Y:S01]  /*e2d0*/  SHFL.BFLY PT, R88, R181, 0x1, 0x1f ;  /* 0x0c201f00b5587f89 */ /* 0x000ea200000e0000 */
[----:B---3--:R-:W-:-:S05]  /*e2e0*/  FMNMX.FTZ R183, R179, R90, !PT ;  /* 0x0000005ab3b77209 */ /* 0x008fca0007810000 */
[----:B------:R-:W3:Y:S01]  /*e2f0*/  SHFL.BFLY PT, R90, R183, 0x1, 0x1f ;  /* 0x0c201f00b75a7f89 */ /* 0x000ee200000e0000 */
[----:B--2---:R-:W-:-:S05]  /*e300*/  FMNMX.FTZ R88, R181, R88, !PT ;  /* 0x00000058b5587209 */ /* 0x004fca0007810000 */
[C---:B------:R-:W-:Y:S01]  /*e310*/  FADD.FTZ R6, -R88.reuse, R6 ;  /* 0x0000000658067221 */ /* 0x040fe20000010100 */
[----:B-1----:R-:W-:-:S01]  /*e320*/  FFMA.FTZ R216, R88, R89, -8 ;  /* 0xc100000058d87423 */ /* 0x002fc20000010059 */
[----:B---3--:R-:W-:Y:S02]  /*e330*/  FMNMX.FTZ R90, R183, R90, !PT ;  /* 0x0000005ab75a7209 */ /* 0x008fe40007810000 */
[-C--:B------:R-:W-:Y:S01]  /*e340*/  FMUL.FTZ R177, R6, R89.reuse ;  /* 0x0000005906b17220 */ /* 0x080fe20000410000 */
[-CC-:B------:R-:W-:Y:S01]  /*e350*/  FFMA.FTZ R218, R9, R89.reuse, -R216.reuse ;  /* 0x0000005909da7223 */ /* 0x180fe200000108d8 */
[----:B------:R-:W-:-:S01]  /*e360*/  FFMA.FTZ R9, R8, R89, -R216 ;  /* 0x0000005908097223 */ /* 0x000fc200000108d8 */
[----:B------:R-:W-:Y:S01]  /*e370*/  FFMA.FTZ R8, R12, R89, -R216 ;  /* 0x000000590c087223 */ /* 0x000fe200000108d8 */
[----:B------:R-:W-:-:S01]  /*e380*/  FADD.FTZ R6, -R90, R7 ;  /* 0x000000075a067221 */ /* 0x000fc20000010100 */
[-CC-:B------:R-:W-:Y:S01]  /*e390*/  FFMA.FTZ R12, R20, R89.reuse, -R216.reuse ;  /* 0x00000059140c7223 */ /* 0x180fe200000108d8 */
[----:B------:R1:W-:Y:S01]  /*e3a0*/  MUFU.EX2 R7, R177 ;  /* 0x000000b100077308 */ /* 0x0003e20000000800 */
[----:B------:R-:W-:-:S01]  /*e3b0*/  FFMA.FTZ R20, R186, R89, -R216 ;  /* 0x00000059ba147223 */ /* 0x000fc200000108d8 */
[-CC-:B------:R-:W-:Y:S01]  /*e3c0*/  FFMA.FTZ R186, R173, R89.reuse, -R216.reuse ;  /* 0x00000059adba7223 */ /* 0x180fe200000108d8 */
[-C--:B------:R-:W-:Y:S01]  /*e3d0*/  FMUL.FTZ R6, R6, R89.reuse ;  /* 0x0000005906067220 */ /* 0x080fe20000410000 */
[-CC-:B------:R-:W-:Y:S01]  /*e3e0*/  FFMA.FTZ R13, R13, R89.reuse, -R216.reuse ;  /* 0x000000590d0d7223 */ /* 0x180fe200000108d8 */
[----:B------:R-:W-:-:S01]  /*e3f0*/  FFMA.FTZ R21, R21, R89, -R216 ;  /* 0x0000005915157223 */ /* 0x000fc200000108d8 */
[-CC-:B------:R-:W-:Y:S01]  /*e400*/  FFMA.FTZ R168, R168, R89.reuse, -R216.reuse ;  /* 0x00000059a8a87223 */ /* 0x180fe200000108d8 */
[----:B------:R-:W-:-:S01]  /*e410*/  FFMA.FTZ R179, R194, R89, -R216 ;  /* 0x00000059c2b37223 */ /* 0x000fc200000108d8 */
[----:B------:R-:W2:Y:S01]  /*e420*/  MUFU.EX2 R218, R218 ;  /* 0x000000da00da7308 */ /* 0x000ea20000000800 */
[----:B-1----:R-:W-:-:S01]  /*e430*/  FFMA.FTZ R177, R188, R89, -R216 ;  /* 0x00000059bcb17223 */ /* 0x002fc200000108d8 */
[-C--:B------:R-:W-:Y:S01]  /*e440*/  FFMA.FTZ R188, R90, R89.reuse, -8 ;  /* 0xc10000005abc7423 */ /* 0x080fe20000010059 */
        /* <DEDUP_REMOVED lines=14> */
[----:B--2---:R-:W-:-:S01]  /*e530*/  FFMA.FTZ R4, R7, R4, R218 ;  /* 0x0000000407047223 */ /* 0x004fc200000100da */
[-CC-:B------:R-:W-:Y:S01]  /*e540*/  FFMA.FTZ R189, R196, R89.reuse, -R188.reuse ;  /* 0x00000059c4bd7223 */ /* 0x180fe200000108bc */
[----:B------:R-:W-:-:S01]  /*e550*/  FFMA.FTZ R174, R174, R89, -R188 ;  /* 0x00000059aeae7223 */ /* 0x000fc200000108bc */
[-CC-:B------:R-:W-:Y:S01]  /*e560*/  FFMA.FTZ R191, R220, R89.reuse, -R188.reuse ;  /* 0x00000059dcbf7223 */ /* 0x180fe200000108bc */
[----:B------:R-:W-:-:S01]  /*e570*/  FFMA.FTZ R178, R178, R89, -R188 ;  /* 0x00000059b2b27223 */ /* 0x000fc200000108bc */
[-C--:B------:R-:W-:Y:S01]  /*e580*/  FFMA.FTZ R183, R222, R89.reuse, -R216 ;  /* 0x00000059deb77223 */ /* 0x080fe200000108d8 */
[----:B------:R-:W-:-:S01]  /*e590*/  FFMA.FTZ R193, R224, R89, -R188 ;  /* 0x00000059e0c17223 */ /* 0x000fc200000108bc */
[----:B------:R-:W2:Y:S01]  /*e5a0*/  MUFU.EX2 R9, R9 ;  /* 0x0000000900097308 */ /* 0x000ea20000000800 */
        /* <DEDUP_REMOVED lines=24> */
[----:B---3--:R-:W-:-:S01]  /*e730*/  FADD.FTZ R4, R10, R3 ;  /* 0x000000030a047221 */ /* 0x008fc20000010000 */
[-C--:B------:R-:W-:Y:S01]  /*e740*/  FFMA.FTZ R167, R167, R89.reuse, -R188 ;  /* 0x00000059a7a77223 */ /* 0x080fe200000108bc */
[----:B------:R-:W-:-:S01]  /*e750*/  FFMA.FTZ R136, R136, R89, -R216 ;  /* 0x0000005988887223 */ /* 0x000fc200000108d8 */
[-C--:B------:R-:W-:Y:S01]  /*e760*/  FFMA.FTZ R138, R138, R89.reuse, -R188 ;  /* 0x000000598a8a7223 */ /* 0x080fe200000108bc */
[----:B------:R-:W-:-:S01]  /*e770*/  FFMA.FTZ R137, R137, R89, -R216 ;  /* 0x0000005989897223 */ /* 0x000fc200000108d8 */
[-C--:B------:R-:W-:Y:S01]  /*e780*/  FFMA.FTZ R139, R139, R89.reuse, -R188 ;  /* 0x000000598b8b7223 */ /* 0x080fe200000108bc */
[----:B------:R-:W-:-:S01]  /*e790*/  FFMA.FTZ R140, R140, R89, -R216 ;  /* 0x000000598c8c7223 */ /* 0x000fc200000108d8 */
[----:B------:R-:W3:Y:S01]  /*e7a0*/  MUFU.EX2 R13, R13 ;  /* 0x0000000d000d7308 */ /* 0x000ee20000000800 */
        /* <DEDUP_REMOVED lines=61> */
[-CC-:B------:R-:W-:Y:S01]  /*eb80*/  FFMA.FTZ R93, R93, R89.reuse, -R216.reuse ;  /* 0x000000595d5d7223 */ /* 0x180fe200000108d8 */
[----:B------:R-:W-:-:S01]  /*eb90*/  FFMA.FTZ R96, R96, R89, -R216 ;  /* 0x0000005960607223 */ /* 0x000fc200000108d8 */
[----:B------:R-:W2:Y:S01]  /*eba0*/  MUFU.EX2 R177, R177 ;  /* 0x000000b100b17308 */ /* 0x000ea20000000800 */
[----:B---3--:R-:W-:-:S01]  /*ebb0*/  FADD.FTZ R192, R20, R195 ;  /* 0x000000c314c07221 */ /* 0x008fc20000010000 */
[-CC-:B------:R-:W-:Y:S01]  /*ebc0*/  FFMA.FTZ R97, R97, R89.reuse, -R216.reuse ;  /* 0x0000005961617223 */ /* 0x180fe200000108d8 */
[----:B------:R-:W-:-:S01]  /*ebd0*/  FFMA.FTZ R100, R100, R89, -R216 ;  /* 0x0000005964647223 */ /* 0x000fc200000108d8 */
[----:B------:R-:W-:Y:S01]  /*ebe0*/  IADD3 R196, -R227, 0xb, RZ ;  /* 0x0000000be3c47810 */ /* 0x000fe20007ffe1ff */
[----:B------:R-:W-:-:S01]  /*ebf0*/  FFMA.FTZ R101, R101, R89, -R216 ;  /* 0x0000005965657223 */ /* 0x000fc200000108d8 */
[----:B------:R-:W-:-:S02]  /*ec00*/  WARPGROUP.DEPBAR.LE gsb0, 0x0 ;  /* 0x00008000000079c5 */ /* 0x000fc40000010000 */
        /* <DEDUP_REMOVED lines=144> */
[-CC-:B------:R-:W-:Y:S01]  /*f510*/  FFMA.FTZ R94, R95, R89.reuse, -R188.reuse ;  /* 0x000000595f5e7223 */ /* 0x180fe200000108bc */
        /* <DEDUP_REMOVED lines=17> */
[-CC-:B------:R-:W-:Y:S01]  /*f630*/  FFMA.FTZ R98, R99, R89.reuse, -R188.reuse ;  /* 0x0000005963627223 */ /* 0x180fe200000108bc */
[----:B------:R-:W-:-:S01]  /*f640*/  FFMA.FTZ R99, R102, R89, -R188 ;  /* 0x0000005966637223 */ /* 0x000fc200000108bc */
[----:B------:R-:W-:-:S04]  /*f650*/  FFMA.FTZ R102, R103, R89, -R188 ;  /* 0x0000005967667223 */ /* 0x000fc800000108bc */
[----:B------:R-:W1:Y:S01]  /*f660*/  MUFU.EX2 R117, R117 ;  /* 0x0000007500757308 */ /* 0x000e620000000800 */
[----:B--2---:R-:W-:-:S01]  /*f670*/  FADD.FTZ R4, R116, R3 ;  /* 0x0000000374047221 */ /* 0x004fc20000010000 */
[----:B------:R-:W-:-:S05]  /*f680*/  IMAD.U32 R3, RZ, RZ, UR48 ;  /* 0x00000030ff037e24 */ /* 0x000fca000f8e00ff */
[----:B------:R-:W-:Y:S01]  /*f690*/  @!P0 LEA R3, R3, UR37, 0x3 ;  /* 0x0000002503038c11 */ /* 0x000fe2000f8e18ff */
[----:B------:R-:W2:Y:S01]  /*f6a0*/  MUFU.EX2 R119, R119 ;  /* 0x0000007700777308 */ /* 0x000ea20000000800 */
[----:B---3--:R-:W-:-:S03]  /*f6b0*/  FADD.FTZ R194, R118, R195 ;  /* 0x000000c376c27221 */ /* 0x008fc60000010000 */
[----:B------:R-:W-:-:S04]  /*f6c0*/  @!P0 VIADD R3, R3, 0x2e840 ;  /* 0x0002e84003038836 */ /* 0x000fc80000000000 */
[----:B------:R-:W3:Y:S01]  /*f6d0*/  MUFU.EX2 R171, R171 ;  /* 0x000000ab00ab7308 */ /* 0x000ee20000000800 */
[----:B-1----:R-:W-:-:S01]  /*f6e0*/  FADD.FTZ R4, R117, R4 ;  /* 0x0000000475047221 */ /* 0x002fc20000010000 */
[----:B------:R-:W-:Y:S01]  /*f6f0*/  @!P0 PRMT R3, RZ, 0x654, R3 ;  /* 0x00000654ff038816 */ /* 0x000fe20000000003 */
[----:B------:R1:W-:Y:S06]  /*f700*/  BAR.ARV R196, 0x100 ;  /* 0x000400c40000751d */ /* 0x0003ec0000002000 */
[----:B------:R-:W4:Y:S01]  /*f710*/  MUFU.EX2 R175, R175 ;  /* 0x000000af00af7308 */ /* 0x000f220000000800 */
[----:B--2---:R-:W-:-:S01]  /*f720*/  FADD.FTZ R194, R119, R194 ;  /* 0x000000c277c27221 */ /* 0x004fc20000010000 */
[----:B------:R2:W-:Y:S06]  /*f730*/  @!P0 SYNCS.ARRIVE.TRANS64.RED.A1T0 RZ, [R3+URZ], RZ ;  /* 0x000000ff03ff89a7 */ /* 0x0005ec000810043f */
[----:B------:R-:W5:Y:S01]  /*f740*/  MUFU.EX2 R186, R186 ;  /* 0x000000ba00ba7308 */ /* 0x000f620000000800 */
[----:B---3--:R-:W-:-:S07]  /*f750*/  FADD.FTZ R195, R171, R4 ;  /* 0x00000004abc37221 */ /* 0x008fce0000010000 */
[----:B------:R-:W3:Y:S01]  /*f760*/  MUFU.EX2 R192, R192 ;  /* 0x000000c000c07308 */ /* 0x000ee20000000800 */
[----:B----4-:R-:W-:-:S07]  /*f770*/  FADD.FTZ R197, R175, R194 ;  /* 0x000000c2afc57221 */ /* 0x010fce0000010000 */
[----:B------:R-:W4:Y:S01]  /*f780*/  MUFU.EX2 R92, R92 ;  /* 0x0000005c005c7308 */ /* 0x000f220000000800 */
[----:B-----5:R-:W-:-:S07]  /*f790*/  FADD.FTZ R195, R186, R195 ;  /* 0x000000c3bac37221 */ /* 0x020fce0000010000 */
[----:B------:R-:W5:Y:S01]  /*f7a0*/  MUFU.EX2 R91, R91 ;  /* 0x0000005b005b7308 */ /* 0x000f620000000800 */
[----:B---3--:R-:W-:-:S07]  /*f7b0*/  FADD.FTZ R4, R192, R197 ;  /* 0x000000c5c0047221 */ /* 0x008fce0000010000 */
[----:B------:R-:W2:Y:S01]  /*f7c0*/  MUFU.EX2 R93, R93 ;  /* 0x0000005d005d7308 */ /* 0x000ea20000000800 */
[----:B----4-:R-:W-:-:S07]  /*f7d0*/  FADD.FTZ R188, R92, R195 ;  /* 0x000000c35cbc7221 */ /* 0x010fce0000010000 */
[----:B------:R-:W3:Y:S01]  /*f7e0*/  MUFU.EX2 R94, R94 ;  /* 0x0000005e005e7308 */ /* 0x000ee20000000800 */
[----:B-----5:R-:W-:-:S07]  /*f7f0*/  FADD.FTZ R103, R91, R4 ;  /* 0x000000045b677221 */ /* 0x020fce0000010000 */
[----:B------:R-:W4:Y:S01]  /*f800*/  MUFU.EX2 R96, R96 ;  /* 0x0000006000607308 */ /* 0x000f220000000800 */
[----:B--2---:R-:W-:-:S07]  /*f810*/  FADD.FTZ R3, R93, R188 ;  /* 0x000000bc5d037221 */ /* 0x004fce0000010000 */
[----:B------:R-:W2:Y:S01]  /*f820*/  MUFU.EX2 R95, R95 ;  /* 0x0000005f005f7308 */ /* 0x000ea20000000800 */
[----:B---3--:R-:W-:-:S07]  /*f830*/  FADD.FTZ R4, R94, R103 ;  /* 0x000000675e047221 */ /* 0x008fce0000010000 */
[----:B------:R-:W3:Y:S01]  /*f840*/  MUFU.EX2 R97, R97 ;  /* 0x0000006100617308 */ /* 0x000ee20000000800 */
[----:B----4-:R-:W-:-:S07]  /*f850*/  FADD.FTZ R188, R96, R3 ;  /* 0x0000000360bc7221 */ /* 0x010fce0000010000 */
        /* <DEDUP_REMOVED lines=9> */
[----:B---3--:R-:W-:-:S01]  /*f8f0*/  FADD.FTZ R3, R99, R4 ;  /* 0x0000000463037221 */ /* 0x008fc20000010000 */
[----:B----4-:R-:W-:-:S03]  /*f900*/  FADD.FTZ R4, R101, R188 ;  /* 0x000000bc65047221 */ /* 0x010fc60000010000 */
[----:B--2---:R-:W-:Y:S01]  /*f910*/  FADD.FTZ R3, R102, R3 ;  /* 0x0000000366037221 */ /* 0x004fe20000010000 */
[----:B-1----:R-:W-:Y:S06]  /*f920*/  @!P1 BRA `(.L_x_1715) ;  /* 0x0000000000049947 */ /* 0x002fec0003800000 */
[----:B------:R-:W-:Y:S01]  /*f930*/  BPT.TRAP 0x1 ;  /* 0x000000040000795c */ /* 0x000fe20000300000 */
.L_x_1715:
        /* <DEDUP_REMOVED lines=13> */
[----:B------:R-:W-:Y:S01]  /*fa10*/  F2FP.SATFINITE.E4M3.F32.PACK_AB_MERGE_C R174, R191, R174, RZ ;  /* 0x000000aebfae723e */ /* 0x000fe200048070ff */
[-C--:B------:R-:W-:Y:S01]  /*fa20*/  FMUL.FTZ R25, R25, R7.reuse ;  /* 0x0000000719197220 */ /* 0x080fe20000410000 */
[----:B------:R-:W-:Y:S01]  /*fa30*/  F2FP.SATFINITE.E4M3.F32.PACK_AB_MERGE_C R180, R187, R180, RZ ;  /* 0x000000b4bbb4723e */ /* 0x000fe200048070ff */
[-C--:B------:R-:W-:Y:S01]  /*fa40*/  FMUL.FTZ R28, R28, R7.reuse ;  /* 0x000000071c1c7220 */ /* 0x080fe20000410000 */
[----:B------:R-:W-:Y:S01]  /*fa50*/  F2FP.SATFINITE.E4M3.F32.PACK_AB_MERGE_C R169, R169, R182, RZ ;  /* 0x000000b6a9a9723e */ /* 0x000fe200048070ff */
[----:B------:R-:W-:Y:S01]  /*fa60*/  SYNCS.ARRIVE.TRANS64.RED.A1T0 RZ, [UR6], RZ ;  /* 0x000000ffffff79a7 */ /* 0x000fe20008100406 */
        /* <DEDUP_REMOVED lines=111> */
[----:B------:R-:W-:Y:S01]  /*10160*/  F2FP.SATFINITE.E4M3.F32.PACK_AB_MERGE_C R203, R98, R95, R99 ;  /* 0x0000005f62cb723e */ /* 0x000fe20004807063 */
[----:B------:R-:W-:Y:S06]  /*10170*/  @P2 BRA `(.L_x_1716) ;  /* 0xffffffbc001c2947 */ /* 0x000fec000383ffff */
.L_x_1706:
[----:B------:R-:W-:Y:S06]  /*10180*/  BAR.ARV 0x8, 0x120 ;  /* 0x0204800000007b1d */ /* 0x000fec0000002000 */
[----:B------:R-:W-:Y:S05]  /*10190*/  @!P1 BRA `(.L_x_1717) ;  /* 0x0000000000049947 */ /* 0x000fea0003800000 */
[----:B------:R-:W-:Y:S01]  /*101a0*/  BPT.TRAP 0x1 ;  /* 0x000000040000795c */ /* 0x000fe20000300000 */
.L_x_1717:
[----:B------:R-:W-:Y:S01]  /*101b0*/  ULEA UR5, UR48, UR37, 0x3 ;  /* 0x0000002530057291 */ /* 0x000fe2000f8e183f */
[----:B------:R-:W-:-:S08]  /*101c0*/  SHF.L.U32 R0, R2, 0x1f, RZ ;  /* 0x0000001f02007819 */ /* 0x000fd000000006ff */
[----:B------:R1:W2:Y:S01]  /*101d0*/  SYNCS.PHASECHK.TRANS64.TRYWAIT P0, [UR5+0x2e850], R0 ;  /* 0x02e85000ff0075a7 */ /* 0x0002a20008000145 */
[----:B------:R-:W-:Y:S05]  /*101e0*/  @!P1 BRA `(.L_x_1718) ;  /* 0x0000000000049947 */ /* 0x000fea0003800000 */
[----:B------:R-:W-:Y:S01]  /*101f0*/  BPT.TRAP 0x1 ;  /* 0x000000040000795c */ /* 0x000fe20000300000 */
.L_x_1718:
[----:B--2---:R-:W-:Y:S05]  /*10200*/  @P0 BRA `(.L_x_1719) ;  /* 0x0000000000080947 */ /* 0x004fea0003800000 */
[----:B------:R-:W2:Y:S02]  /*10210*/  SYNCS.PHASECHK.TRANS64.TRYWAIT P0, [UR5+0x2e850], R0 ;  /* 0x02e85000ff0075a7 */ /* 0x000ea40008000145 */
[----:B--2---:R-:W-:Y:S05]  /*10220*/  @!P0 BRA `(.L_x_1720) ;  /* 0x0000005c000c8947 */ /* 0x004fea0003800000 */
.L_x_1719:
        /* <DEDUP_REMOVED lines=27> */
[----:B------:R-:W-:Y:S01]  /*103e0*/  @P0 LEA R8, P2, R6, R8, 0x2 ;  /* 0x0000000806080211 */ /* 0x000fe200078410ff */
[----:B------:R-:W-:-:S03]  /*103f0*/  IMAD.MOV.U32 R5, RZ, RZ, 0x3f800000 ;  /* 0x3f800000ff057424 */ /* 0x000fc600078e00ff */
        /* <DEDUP_REMOVED lines=32> */
[----:B------:R-:W3:Y:S04]  /*10600*/  SHFL.BFLY PT, R0, R7, 0x1, 0x1f ;  /* 0x0c201f0007007f89 */ /* 0x000ee800000e0000 */
[----:B-1----:R-:W1:Y:S01]  /*10610*/  SHFL.BFLY PT, R9, R6, 0x1, 0x1f ;  /* 0x0c201f0006097f89 */ /* 0x002e6200000e0000 */
[----:B------:R-:W-:Y:S02]  /*10620*/  IMAD.MOV.U32 R4, RZ, RZ, RZ ;  /* 0x000000ffff047224 */ /* 0x000fe400078e00ff */
[----:B---3--:R-:W-:Y:S01]  /*10630*/  FADD.FTZ R10, R7, R0 ;  /* 0x00000000070a7221 */ /* 0x008fe20000010000 */
[----:B-1----:R-:W-:-:S04]  /*10640*/  FADD.FTZ R11, R6, R9 ;  /* 0x00000009060b7221 */ /* 0x002fc80000010000 */
        /* <DEDUP_REMOVED lines=27> */
.L_x_1721:
        /* <DEDUP_REMOVED lines=74> */
.L_x_1688:
[----:B------:R-:W1:Y:S08]  /*10ca0*/  S2UR UR36, SR_CgaCtaId ;  /* 0x00000000002479c3 */ /* 0x000e700000008800 */
[----:B------:R-:W-:Y:S06]  /*10cb0*/  BAR.SYNC.DEFER_BLOCKING 0x5, 0x180 ;  /* 0x0146000000007b1d */ /* 0x000fec0000010000 */
[----:B------:R-:W-:-:S02]  /*10cc0*/  UMOV UR37, 0x400 ;  /* 0x0000040000257882 */ /* 0x000fc40000000000 */
[----:B-1----:R-:W-:-:S09]  /*10cd0*/  ULEA UR37, UR36, UR37, 0x18 ;  /* 0x0000002524257291 */ /* 0x002fd2000f8ec03f */
[----:B------:R-:W1:Y:S02]  /*10ce0*/  LDS R4, [UR37+0x2e8d0] ;  /* 0x02e8d025ff047984 */ /* 0x000e640008000800 */
[----:B-1----:R-:W-:Y:S01]  /*10cf0*/  R2UR UR4, R4 ;  /* 0x00000000040472ca */ /* 0x002fe200000e0000 */
[----:B------:R-:W-:Y:S06]  /*10d00*/  BAR.ARV 0x4, 0x180 ;  /* 0x0106000000007b1d */ /* 0x000fec0000002000 */
[----:B------:R-:W-:Y:S08]  /*10d10*/  @P0 BRA `(.L_x_1722) ;  /* 0x0000000c00e80947 */ /* 0x000ff00003800000 */
[----:B------:R-:W1:Y:S01]  /*10d20*/  S2R R51, SR_TID.X ;  /* 0x0000000000337919 */ /* 0x000e620000002100 */
[----:B------:R-:W-:Y:S01]  /*10d30*/  ULDC.64 UR6, c[0x4][0x38] ;  /* 0x01000e0000067ab9 */ /* 0x000fe20000000a00 */
        /* <DEDUP_REMOVED lines=15> */
[----:B------:R-:W-:Y:S01]  /*10e30*/  F2FP.BF16.F32.PACK_AB R95, R95, R96 ;  /* 0x000000605f5f723e */ /* 0x000fe200000010ff */
[----:B-1----:R-:W-:Y:S01]  /*10e40*/  IMAD.SHL.U32 R4, R51, 0x4, RZ ;  /* 0x0000000433047824 */ /* 0x002fe200078e00ff */
        /* <DEDUP_REMOVED lines=13> */
[----:B------:R-:W-:Y:S01]  /*10f20*/  F2FP.BF16.F32.PACK_AB R35, R34, R35 ;  /* 0x000000232223723e */ /* 0x000fe200000010ff */
[----:B------:R-:W-:Y:S01]  /*10f30*/  USHF.R.S32.HI UR5, URZ, 0x1f, UR43 ;  /* 0x0000001f3f057899 */ /* 0x000fe2000801142b */
[----:B------:R-:W-:Y:S01]  /*10f40*/  LOP3.LUT R4, R4, 0xc, RZ, 0xc0, !PT ;  /* 0x0000000c04047812 */ /* 0x000fe200078ec0ff */
[----:B------:R-:W1:Y:S01]  /*10f50*/  LDC.64 R84, c[0x0][0xb78] ;  /* 0x0002de00ff547b82 */ /* 0x000e620000000a00 */
[----:B------:R-:W-:Y:S01]  /*10f60*/  F2FP.BF16.F32.PACK_AB R33, R33, R36 ;  /* 0x000000242121723e */ /* 0x000fe200000010ff */
[----:B------:R-:W-:Y:S01]  /*10f70*/  ULDC.64 UR8, c[0x0][0xb70] ;  /* 0x0002dc0000087ab9 */ /* 0x000fe20000000a00 */
[----:B------:R-:W-:Y:S01]  /*10f80*/  IADD3 R4, P0, R4, UR6, RZ ;  /* 0x0000000604047c10 */ /* 0x000fe2000ff1e0ff */
[----:B------:R-:W-:-:S04]  /*10f90*/  ULDC UR10, c[0x0][0xa88] ;  /* 0x0002a200000a7ab9 */ /* 0x000fc80000000800 */
[----:B------:R-:W-:-:S05]  /*10fa0*/  IMAD.X R5, RZ, RZ, UR7, P0 ;  /* 0x00000007ff057e24 */ /* 0x000fca00080e06ff */
[----:B------:R2:W3:Y:S01]  /*10fb0*/  LDG.E.CONSTANT R50, desc[UR46][R4.64] ;  /* 0x0000002e04327981 */ /* 0x0004e2000c1e9900 */
[----:B------:R-:W-:Y:S01]  /*10fc0*/  IADD3 R15, P6, R18, 0x40, RZ ;  /* 0x00000040120f7810 */ /* 0x000fe20007fde0ff */
[----:B------:R-:W-:Y:S01]  /*10fd0*/  VIADD R87, R228, UR42 ;  /* 0x0000002ae4577c36 */ /* 0x000fe20008000000 */
[----:B------:R-:W-:Y:S01]  /*10fe0*/  BAR.SYNC.DEFER_BLOCKING 0x1, 0x100 ;  /* 0x0044000000007b1d */ /* 0x000fe20000010000 */
[----:B------:R-:W-:Y:S01]  /*10ff0*/  IADD3 R13, P3, R18, 0x60, RZ ;  /* 0x00000060120d7810 */ /* 0x000fe20007f7e0ff */
[----:B------:R-:W-:Y:S01]  /*11000*/  UIMAD UR5, UR5, UR8, URZ ;  /* 0x00000008050572a4 */ /* 0x000fe2000f8e023f */
[----:B------:R-:W-:Y:S01]  /*11010*/  F2FP.BF16.F32.PACK_AB R27, R26, R27 ;  /* 0x0000001b1a1b723e */ /* 0x000fe200000010ff */
[----:B------:R-:W-:Y:S01]  /*11020*/  UIMAD.WIDE.U32 UR6, UR43, UR8, URZ ;  /* 0x000000082b0672a5 */ /* 0x000fe2000f8e003f */
[----:B------:R-:W-:Y:S01]  /*11030*/  LOP3.LUT R12, R13, 0x380, RZ, 0xc0, !PT ;  /* 0x000003800d0c7812 */ /* 0x000fe200078ec0ff */
[----:B------:R-:W-:Y:S01]  /*11040*/  UIMAD UR5, UR43, UR9, UR5 ;  /* 0x000000092b0572a4 */ /* 0x000fe2000f8e0205 */
[----:B--2---:R-:W-:-:S02]  /*11050*/  LOP3.LUT P0, R4, R51, 0x3, RZ, 0xc0, !PT ;  /* 0x0000000333047812 */ /* 0x004fc4000780c0ff */
[----:B------:R-:W-:Y:S01]  /*11060*/  SHF.R.U64 R12, R12, 0x3, RZ ;  /* 0x000000030c0c7819 */ /* 0x000fe200000012ff */
[----:B------:R-:W-:Y:S01]  /*11070*/  UIADD3 UR5, UR7, UR5, URZ ;  /* 0x0000000507057290 */ /* 0x000fe2000fffe03f */
[----:B------:R-:W-:Y:S01]  /*11080*/  ISETP.EQ.OR P0, PT, R4, 0x3, !P0 ;  /* 0x000000030400780c */ /* 0x000fe20004702670 */
[----:B------:R-:W-:Y:S01]  /*11090*/  VIADD R4, R87, 0x8 ;  /* 0x0000000857047836 */ /* 0x000fe20000000000 */
[----:B------:R-:W-:Y:S01]  /*110a0*/  LOP3.LUT R12, R12, R13, RZ, 0x3c, !PT ;  /* 0x0000000d0c0c7212 */ /* 0x000fe200078e3cff */
[----:B------:R-:W-:Y:S01]  /*110b0*/  IMAD.X R13, RZ, RZ, R19, P3 ;  /* 0x000000ffff0d7224 */ /* 0x000fe200018e0613 */
[----:B------:R-:W-:Y:S02]  /*110c0*/  SEL R77, R21, R14, P0 ;  /* 0x0000000e154d7207 */ /* 0x000fe40000000000 */
[----:B------:R-:W-:Y:S02]  /*110d0*/  SEL R79, R14, R21, P0 ;  /* 0x000000150e4f7207 */ /* 0x000fe40000000000 */
[----:B------:R-:W-:-:S02]  /*110e0*/  LOP3.LUT R14, R15, 0x380, RZ, 0xc0, !PT ;  /* 0x000003800f0e7812 */ /* 0x000fc400078ec0ff */
[----:B------:R-:W-:Y:S02]  /*110f0*/  SEL R51, R25, R20, P0 ;  /* 0x0000001419337207 */ /* 0x000fe40000000000 */
[----:B------:R-:W-:Y:S02]  /*11100*/  SHF.R.U64 R14, R14, 0x3, RZ ;  /* 0x000000030e0e7819 */ /* 0x000fe400000012ff */
[----:B------:R-:W-:Y:S02]  /*11110*/  SEL R55, R20, R25, P0 ;  /* 0x0000001914377207 */ /* 0x000fe40000000000 */
[----:B------:R-:W-:Y:S01]  /*11120*/  LOP3.LUT R14, R14, R15, RZ, 0x3c, !PT ;  /* 0x0000000f0e0e7212 */ /* 0x000fe200078e3cff */
[----:B------:R-:W-:Y:S01]  /*11130*/  IMAD.X R15, RZ, RZ, R19, P6 ;  /* 0x000000ffff0f7224 */ /* 0x000fe200030e0613 */
[----:B------:R-:W-:Y:S02]  /*11140*/  IADD3 R7, P6, R18, 0x4040, RZ ;  /* 0x0000404012077810 */ /* 0x000fe40007fde0ff */
[----:B------:R-:W-:-:S02]  /*11150*/  SEL R57, R11, R8, P0 ;  /* 0x000000080b397207 */ /* 0x000fc40000000000 */
[----:B------:R-:W-:Y:S02]  /*11160*/  SEL R59, R8, R11, P0 ;  /* 0x0000000b083b7207 */ /* 0x000fe40000000000 */
[C---:B------:R-:W-:Y:S02]  /*11170*/  LOP3.LUT R25, R18.reuse, 0x380, RZ, 0xc0, !PT ;  /* 0x0000038012197812 */ /* 0x040fe400078ec0ff */
[----:B------:R-:W-:Y:S02]  /*11180*/  IADD3 R11, P4, R18, 0x4000, RZ ;  /* 0x00004000120b7810 */ /* 0x000fe40007f9e0ff */
[----:B------:R-:W-:Y:S02]  /*11190*/  SEL R81, R9, R6, P0 ;  /* 0x0000000609517207 */ /* 0x000fe40000000000 */
[----:B------:R-:W-:Y:S02]  /*111a0*/  SEL R83, R6, R9, P0 ;  /* 0x0000000906537207 */ /* 0x000fe40000000000 */
[----:B------:R-:W-:-:S02]  /*111b0*/  IADD3 R21, P5, R18, 0x20, RZ ;  /* 0x0000002012157810 */ /* 0x000fc40007fbe0ff */
[----:B------:R-:W-:Y:S02]  /*111c0*/  LOP3.LUT R6, R7, 0x380, RZ, 0xc0, !PT ;  /* 0x0000038007067812 */ /* 0x000fe400078ec0ff */
[----:B------:R-:W-:Y:S02]  /*111d0*/  SHF.R.U64 R25, R25, 0x3, RZ ;  /* 0x0000000319197819 */ /* 0x000fe400000012ff */
[----:B------:R-:W-:Y:S02]  /*111e0*/  LOP3.LUT R10, R11, 0x380, RZ, 0xc0, !PT ;  /* 0x000003800b0a7812 */ /* 0x000fe400078ec0ff */
[----:B------:R-:W-:Y:S02]  /*111f0*/  LOP3.LUT R20, R21, 0x380, RZ, 0xc0, !PT ;  /* 0x0000038015147812 */ /* 0x000fe400078ec0ff */
[----:B------:R-:W-:Y:S02]  /*11200*/  SHF.R.U64 R6, R6, 0x3, RZ ;  /* 0x0000000306067819 */ /* 0x000fe400000012ff */
[----:B------:R-:W-:Y:S01]  /*11210*/  LOP3.LUT R24, R25, R18, RZ, 0x3c, !PT ;  /* 0x0000001219187212 */ /* 0x000fe200078e3cff */
[----:B------:R-:W-:Y:S01]  /*11220*/  IMAD.MOV.U32 R25, RZ, RZ, R19 ;  /* 0x000000ffff197224 */ /* 0x000fe200078e0013 */
[----:B------:R-:W-:-:S02]  /*11230*/  SHF.R.U64 R10, R10, 0x3, RZ ;  /* 0x000000030a0a7819 */ /* 0x000fc400000012ff */
[----:B------:R-:W-:Y:S02]  /*11240*/  SEL R63, R76, R69, P0 ;  /* 0x000000454c3f7207 */ /* 0x000fe40000000000 */
[----:B------:R-:W-:Y:S02]  /*11250*/  MOV R60, R14 ;  /* 0x0000000e003c7202 */ /* 0x000fe40000000f00 */
[----:B------:R-:W-:Y:S02]  /*11260*/  SEL R69, R69, R76, P0 ;  /* 0x0000004c45457207 */ /* 0x000fe40000000000 */
[----:B------:R-:W-:Y:S02]  /*11270*/  SHF.R.U64 R20, R20, 0x3, RZ ;  /* 0x0000000314147819 */ /* 0x000fe400000012ff */
[----:B------:R-:W-:Y:S01]  /*11280*/  LOP3.LUT R6, R6, R7, RZ, 0x3c, !PT ;  /* 0x0000000706067212 */ /* 0x000fe200078e3cff */
[----:B------:R-:W-:Y:S01]  /*11290*/  IMAD.X R7, RZ, RZ, R19, P6 ;  /* 0x000000ffff077224 */ /* 0x000fe200030e0613 */
[----:B------:R-:W-:-:S02]  /*112a0*/  SEL R29, R99, R98, P0 ;  /* 0x00000062631d7207 */ /* 0x000fc40000000000 */
[----:B------:R-:W-:Y:S02]  /*112b0*/  SEL R99, R98, R99, P0 ;  /* 0x0000006362637207 */ /* 0x000fe40000000000 */
[----:B------:R-:W-:Y:S02]  /*112c0*/  SEL R65, R64, R61, P0 ;  /* 0x0000003d40417207 */ /* 0x000fe40000000000 */
[----:B------:R-:W-:Y:S01]  /*112d0*/  LOP3.LUT R10, R10, R11, RZ, 0x3c, !PT ;  /* 0x0000000b0a0a7212 */ /* 0x000fe200078e3cff */
[----:B------:R-:W-:Y:S01]  /*112e0*/  IMAD.X R11, RZ, RZ, R19, P4 ;  /* 0x000000ffff0b7224 */ /* 0x000fe200020e0613 */
[----:B------:R-:W-:Y:S02]  /*112f0*/  SEL R31, R95, R94, P0 ;  /* 0x0000005e5f1f7207 */ /* 0x000fe40000000000 */
[----:B------:R-:W-:Y:S02]  /*11300*/  SEL R61, R61, R64, P0 ;  /* 0x000000403d3d7207 */ /* 0x000fe40000000000 */
[----:B------:R-:W-:-:S02]  /*11310*/  SEL R95, R94, R95, P0 ;  /* 0x0000005f5e5f7207 */ /* 0x000fc40000000000 */
[----:B------:R-:W-:Y:S01]  /*11320*/  LOP3.LUT R20, R20, R21, RZ, 0x3c, !PT ;  /* 0x0000001514147212 */ /* 0x000fe200078e3cff */
[----:B------:R-:W-:Y:S01]  /*11330*/  IMAD.X R21, RZ, RZ, R19, P5 ;  /* 0x000000ffff157224 */ /* 0x000fe200028e0613 */
[----:B------:R-:W-:Y:S02]  /*11340*/  MOV R64, R24 ;  /* 0x0000001800407202 */ /* 0x000fe40000000f00 */
        /* <DEDUP_REMOVED lines=8> */
[----:B------:R-:W-:Y:S02]  /*113d0*/  MOV R54, R6 ;  /* 0x0000000600367202 */ /* 0x000fe40000000f00 */
[----:B------:R-:W-:-:S02]  /*113e0*/  SEL R41, R40, R41, P0 ;  /* 0x0000002928297207 */ /* 0x000fc40000000000 */
[----:B------:R-:W-:Y:S02]  /*113f0*/  SEL R43, R43, R46, P0 ;  /* 0x0000002e2b2b7207 */ /* 0x000fe40000000000 */
[----:B------:R-:W-:Y:S02]  /*11400*/  SEL R73, R38, R35, P0 ;  /* 0x0000002326497207 */ /* 0x000fe40000000000 */
[----:B------:R-:W-:Y:S02]  /*11410*/  SEL R35, R35, R38, P0 ;  /* 0x0000002623237207 */ /* 0x000fe40000000000 */
[----:B------:R-:W-:Y:S02]  /*11420*/  MOV R15, R10 ;  /* 0x0000000a000f7202 */ /* 0x000fe40000000f00 */
[----:B------:R-:W-:Y:S02]  /*11430*/  LOP3.LUT P1, RZ, R233, 0x3, RZ, 0xc0, !PT ;  /* 0x00000003e9ff7812 */ /* 0x000fe4000782c0ff */
[----:B------:R-:W-:-:S02]  /*11440*/  SEL R47, R33, R32, P0 ;  /* 0x00000020212f7207 */ /* 0x000fc40000000000 */
[----:B------:R-:W-:Y:S02]  /*11450*/  SEL R75, R30, R27, P0 ;  /* 0x0000001b1e4b7207 */ /* 0x000fe40000000000 */
[----:B------:R-:W-:Y:S02]  /*11460*/  IADD3 R5, P3, R18, 0x4060, RZ ;  /* 0x0000406012057810 */ /* 0x000fe40007f7e0ff */
[----:B------:R-:W-:Y:S02]  /*11470*/  MOV R62, R20 ;  /* 0x00000014003e7202 */ /* 0x000fe40000000f00 */
[----:B------:R-:W-:Y:S02]  /*11480*/  SEL R33, R32, R33, P0 ;  /* 0x0000002120217207 */ /* 0x000fe40000000000 */
[----:B------:R-:W-:Y:S02]  /*11490*/  SEL R27, R27, R30, P0 ;  /* 0x0000001e1b1b7207 */ /* 0x000fe40000000000 */
[----:B------:R-:W-:-:S02]  /*114a0*/  ISETP.GE.OR P2, PT, R4, UR10, P1 ;  /* 0x0000000a04007c0c */ /* 0x000fc40008f46670 */
[----:B------:R-:W-:Y:S02]  /*114b0*/  IADD3 R9, P5, R18, 0x4020, RZ ;  /* 0x0000402012097810 */ /* 0x000fe40007fbe0ff */
[----:B------:R-:W-:Y:S02]  /*114c0*/  LOP3.LUT R4, R5, 0x380, RZ, 0xc0, !PT ;  /* 0x0000038005047812 */ /* 0x000fe400078ec0ff */
[----:B------:R-:W-:Y:S02]  /*114d0*/  LOP3.LUT R8, R9, 0x380, RZ, 0xc0, !PT ;  /* 0x0000038009087812 */ /* 0x000fe400078ec0ff */
[----:B------:R-:W-:Y:S02]  /*114e0*/  SHF.R.U64 R4, R4, 0x3, RZ ;  /* 0x0000000304047819 */ /* 0x000fe400000012ff */
[----:B------:R-:W-:Y:S01]  /*114f0*/  MOV R58, R12 ;  /* 0x0000000c003a7202 */ /* 0x000fe20000000f00 */
[----:B------:R-:W-:Y:S01]  /*11500*/  IMAD.U32 R13, RZ, RZ, UR7 ;  /* 0x00000007ff0d7e24 */ /* 0x000fe2000f8e00ff */
[----:B------:R-:W-:Y:S01]  /*11510*/  SHF.R.U64 R8, R8, 0x3, RZ ;  /* 0x0000000308087819 */ /* 0x000fe200000012ff */
[----:B------:R-:W-:Y:S01]  /*11520*/  IMAD.U32 R13, RZ, RZ, UR5 ;  /* 0x00000005ff0d7e24 */ /* 0x000fe2000f8e00ff */
[----:B------:R-:W-:Y:S01]  /*11530*/  LOP3.LUT R4, R4, R5, RZ, 0x3c, !PT ;  /* 0x0000000504047212 */ /* 0x000fe200078e3cff */
[--C-:B------:R-:W-:Y:S01]  /*11540*/  IMAD.X R5, RZ, RZ, R19.reuse, P3 ;  /* 0x000000ffff057224 */ /* 0x100fe200018e0613 */
[----:B------:R-:W-:Y:S01]  /*11550*/  USHF.R.S32.HI UR5, URZ, 0x1f, UR44 ;  /* 0x0000001f3f057899 */ /* 0x000fe2000801142c */
[----:B------:R-:W-:Y:S01]  /*11560*/  LOP3.LUT R8, R8, R9, RZ, 0x3c, !PT ;  /* 0x0000000908087212 */ /* 0x000fe200078e3cff */
[----:B------:R-:W-:Y:S01]  /*11570*/  IMAD.X R9, RZ, RZ, R19, P5 ;  /* 0x000000ffff097224 */ /* 0x000fe200028e0613 */
[----:B------:R-:W-:Y:S01]  /*11580*/  ISETP.GE.OR P1, PT, R87, UR10, P1 ;  /* 0x0000000a57007c0c */ /* 0x000fe20008f26670 */
[----:B------:R-:W-:Y:S01]  /*11590*/  IMAD.U32 R12, RZ, RZ, UR6 ;  /* 0x00000006ff0c7e24 */ /* 0x000fe2000f8e00ff */
[----:B------:R-:W-:Y:S01]  /*115a0*/  MOV R21, R4 ;  /* 0x0000000400157202 */ /* 0x000fe20000000f00 */
[----:B------:R-:W-:Y:S01]  /*115b0*/  ULDC.64 UR6, c[0x0][0xb40] ;  /* 0x0002d00000067ab9 */ /* 0x000fe20000000a00 */
[----:B------:R-:W-:Y:S01]  /*115c0*/  MOV R56, R8 ;  /* 0x0000000800387202 */ /* 0x000fe20000000f00 */
[----:B-1----:R-:W-:Y:S01]  /*115d0*/  IMAD.WIDE.U32 R12, R84, UR44, R12 ;  /* 0x0000002c540c7c25 */ /* 0x002fe2000f8e000c */
        /* <DEDUP_REMOVED lines=11> */
[----:B------:R-:W-:Y:S01]  /*11690*/  SHFL.IDX PT, R37, R37, R50, 0x1c1f ;  /* 0x001c1f3225257589 */ /* 0x000fe200000e0000 */
[----:B------:R-:W-:-:S03]  /*116a0*/  IMAD R24, R84, UR5, RZ ;  /* 0x0000000554187c24 */ /* 0x000fc6000f8e02ff */
[----:B------:R-:W-:Y:S01]  /*116b0*/  SHFL.IDX PT, R39, R39, R50, 0x1c1f ;  /* 0x001c1f3227277589 */ /* 0x000fe200000e0000 */
[----:B--2---:R-:W-:Y:S02]  /*116c0*/  SEL R4, R29, R6, P0 ;  /* 0x000000061d047207 */ /* 0x004fe40000000000 */
[----:B------:R-:W-:Y:S01]  /*116d0*/  SEL R6, R6, R29, P0 ;  /* 0x0000001d06067207 */ /* 0x000fe20000000000 */
[----:B------:R-:W-:Y:S04]  /*116e0*/  SHFL.IDX PT, R67, R67, R50, 0x1c1f ;  /* 0x001c1f3243437589 */ /* 0x000fe800000e0000 */
[----:B------:R-:W1:Y:S01]  /*116f0*/  SHFL.IDX PT, R20, R91, R14, 0x1c1f ;  /* 0x001c1f0e5b147589 */ /* 0x000e6200000e0000 */
[----:B---3--:R-:W-:Y:S02]  /*11700*/  SEL R8, R31, R10, P0 ;  /* 0x0000000a1f087207 */ /* 0x008fe40000000000 */
[----:B------:R-:W-:Y:S01]  /*11710*/  SEL R10, R10, R31, P0 ;  /* 0x0000001f0a0a7207 */ /* 0x000fe20000000000 */
[----:B------:R-:W2:Y:S04]  /*11720*/  SHFL.IDX PT, R28, R49, R14, 0x1c1f ;  /* 0x001c1f0e311c7589 */ /* 0x000ea800000e0000 */
[----:B------:R-:W3:Y:S01]  /*11730*/  SHFL.IDX PT, R42, R53, R14, 0x1c1f ;  /* 0x001c1f0e352a7589 */ /* 0x000ee200000e0000 */
[----:B----4-:R-:W-:-:S02]  /*11740*/  SEL R9, R65, R26, P0 ;  /* 0x0000001a41097207 */ /* 0x010fc40000000000 */
[----:B------:R-:W-:Y:S01]  /*11750*/  SEL R11, R26, R65, P0 ;  /* 0x000000411a0b7207 */ /* 0x000fe20000000000 */
[----:B------:R-:W-:Y:S04]  /*11760*/  SHFL.IDX PT, R45, R45, R50, 0x1c1f ;  /* 0x001c1f322d2d7589 */ /* 0x000fe800000e0000 */
[----:B------:R-:W-:Y:S04]  /*11770*/  SHFL.IDX PT, R71, R71, R50, 0x1c1f ;  /* 0x001c1f3247477589 */ /* 0x000fe800000e0000 */
[----:B------:R4:W5:Y:S04]  /*11780*/  SHFL.IDX PT, R30, R41, R14, 0x1c1f ;  /* 0x001c1f0e291e7589 */ /* 0x00096800000e0000 */
[----:B------:R-:W5:Y:S01]  /*11790*/  SHFL.IDX PT, R44, R43, R14, 0x1c1f ;  /* 0x001c1f0e2b2c7589 */ /* 0x000f6200000e0000 */
[----:B-1----:R-:W-:-:S03]  /*117a0*/  SEL R26, R20, R37, P0 ;  /* 0x00000025141a7207 */ /* 0x002fc60000000000 */
[----:B------:R-:W-:Y:S01]  /*117b0*/  SHFL.IDX PT, R73, R73, R50, 0x1c1f ;  /* 0x001c1f3249497589 */ /* 0x000fe200000e0000 */
[----:B--2---:R-:W-:Y:S01]  /*117c0*/  SEL R32, R39, R28, P0 ;  /* 0x0000001c27207207 */ /* 0x004fe20000000000 */
[----:B----4-:R-:W-:Y:S01]  /*117d0*/  IMAD R41, R85, UR44, R24 ;  /* 0x0000002c55297c24 */ /* 0x010fe2000f8e0218 */
[----:B------:R-:W-:Y:S01]  /*117e0*/  SEL R24, R37, R20, P0 ;  /* 0x0000001425187207 */ /* 0x000fe20000000000 */
[----:B------:R1:W2:Y:S01]  /*117f0*/  SHFL.IDX PT, R46, R35, R14, 0x1c1f ;  /* 0x001c1f0e232e7589 */ /* 0x0002a200000e0000 */
[----:B------:R-:W-:Y:S02]  /*11800*/  SEL R34, R28, R39, P0 ;  /* 0x000000271c227207 */ /* 0x000fe40000000000 */
[----:B---3--:R-:W-:Y:S01]  /*11810*/  SEL R25, R67, R42, P0 ;  /* 0x0000002a43197207 */ /* 0x008fe20000000000 */
[----:B------:R-:W-:Y:S04]  /*11820*/  SHFL.IDX PT, R47, R47, R50, 0x1c1f ;  /* 0x001c1f322f2f7589 */ /* 0x000fe800000e0000 */
[----:B------:R3:W-:Y:S04]  /*11830*/  SHFL.IDX PT, R36, R33, R14, 0x1c1f ;  /* 0x001c1f0e21247589 */ /* 0x0007e800000e0000 */
[----:B------:R-:W-:Y:S01]  /*11840*/  SHFL.IDX PT, R51, R51, R50, 0x1c1f ;  /* 0x001c1f3233337589 */ /* 0x000fe200000e0000 */
[----:B-----5:R-:W-:-:S02]  /*11850*/  SEL R28, R45, R30, P0 ;  /* 0x0000001e2d1c7207 */ /* 0x020fc40000000000 */
[----:B------:R-:W-:Y:S01]  /*11860*/  SEL R30, R30, R45, P0 ;  /* 0x0000002d1e1e7207 */ /* 0x000fe20000000000 */
[----:B------:R-:W-:Y:S01]  /*11870*/  SHFL.IDX PT, R57, R57, R50, 0x1c1f ;  /* 0x001c1f3239397589 */ /* 0x000fe200000e0000 */
[----:B-1----:R-:W-:Y:S02]  /*11880*/  SEL R35, R44, R71, P0 ;  /* 0x000000472c237207 */ /* 0x002fe40000000000 */
[----:B---3--:R-:W-:Y:S01]  /*11890*/  SEL R33, R71, R44, P0 ;  /* 0x0000002c47217207 */ /* 0x008fe20000000000 */
[----:B------:R-:W-:Y:S04]  /*118a0*/  SHFL.IDX PT, R75, R75, R50, 0x1c1f ;  /* 0x001c1f324b4b7589 */ /* 0x000fe800000e0000 */
[----:B------:R-:W-:Y:S01]  /*118b0*/  SHFL.IDX PT, R77, R77, R50, 0x1c1f ;  /* 0x001c1f324d4d7589 */ /* 0x000fe200000e0000 */
[----:B--2---:R-:W-:-:S02]  /*118c0*/  SEL R29, R73, R46, P0 ;  /* 0x0000002e491d7207 */ /* 0x004fc40000000000 */
[----:B------:R-:W-:Y:S01]  /*118d0*/  SEL R31, R46, R73, P0 ;  /* 0x000000492e1f7207 */ /* 0x000fe20000000000 */
[----:B------:R-:W-:Y:S04]  /*118e0*/  SHFL.IDX PT, R81, R81, R50, 0x1c1f ;  /* 0x001c1f3251517589 */ /* 0x000fe800000e0000 */
[----:B------:R-:W-:Y:S04]  /*118f0*/  SHFL.IDX PT, R38, R55, R14, 0x1c1f ;  /* 0x001c1f0e37267589 */ /* 0x000fe800000e0000 */
[----:B------:R1:W-:Y:S04]  /*11900*/  SHFL.IDX PT, R48, R27, R14, 0x1c1f ;  /* 0x001c1f0e1b307589 */ /* 0x0003e800000e0000 */
[----:B------:R-:W2:Y:S04]  /*11910*/  SHFL.IDX PT, R50, R79, R14, 0x1c1f ;  /* 0x001c1f0e4f327589 */ /* 0x000ea800000e0000 */
[----:B------:R-:W3:Y:S01]  /*11920*/  SHFL.IDX PT, R40, R59, R14, 0x1c1f ;  /* 0x001c1f0e3b287589 */ /* 0x000ee200000e0000 */
[----:B-1----:R-:W-:-:S03]  /*11930*/  SEL R27, R42, R67, P0 ;  /* 0x000000432a1b7207 */ /* 0x002fc60000000000 */
[----:B------:R-:W1:Y:S04]  /*11940*/  SHFL.IDX PT, R52, R83, R14, 0x1c1f ;  /* 0x001c1f0e53347589 */ /* 0x000e6800000e0000 */
[----:B------:R4:W-:Y:S04]  /*11950*/  STSM.16.M88.4 [R64], R4 ;  /* 0x0000000440007844 */ /* 0x0009e80000000200 */
[----:B------:R5:W-:Y:S04]  /*11960*/  STSM.16.M88.4 [R62], R8 ;  /* 0x000000083e007844 */ /* 0x000be80000000200 */
[----:B------:R-:W-:Y:S04]  /*11970*/  STSM.16.M88.4 [R60], R24 ;  /* 0x000000183c007844 */ /* 0x000fe80000000200 */
[----:B------:R-:W-:Y:S01]  /*11980*/  STSM.16.M88.4 [R58], R32 ;  /* 0x000000203a007844 */ /* 0x000fe20000000200 */
[----:B--2---:R-:W-:-:S02]  /*11990*/  SEL R37, R77, R50, P0 ;  /* 0x000000324d257207 */ /* 0x004fc40000000000 */
[----:B------:R-:W-:Y:S01]  /*119a0*/  SEL R39, R50, R77, P0 ;  /* 0x0000004d32277207 */ /* 0x000fe20000000000 */
[----:B------:R2:W-:Y:S01]  /*119b0*/  STSM.16.M88.4 [R15], R28 ;  /* 0x0000001c0f007844 */ /* 0x0005e20000000200 */
[----:B----4-:R-:W-:Y:S02]  /*119c0*/  SHF.R.S32.HI R5, RZ, 0x1f, R87 ;  /* 0x0000001fff057819 */ /* 0x010fe40000011457 */
[----:B------:R-:W-:Y:S02]  /*119d0*/  IADD3 R6, P3, R87, R12, RZ ;  /* 0x0000000c57067210 */ /* 0x000fe40007f7e0ff */
[----:B-----5:R-:W-:Y:S02]  /*119e0*/  SEL R8, R47, R36, P0 ;  /* 0x000000242f087207 */ /* 0x020fe40000000000 */
[----:B------:R-:W-:Y:S02]  /*119f0*/  SEL R10, R36, R47, P0 ;  /* 0x0000002f240a7207 */ /* 0x000fe40000000000 */
[----:B------:R-:W-:-:S02]  /*11a00*/  SEL R36, R51, R38, P0 ;  /* 0x0000002633247207 */ /* 0x000fc40000000000 */
[----:B------:R-:W-:Y:S02]  /*11a10*/  SEL R9, R75, R48, P0 ;  /* 0x000000304b097207 */ /* 0x000fe40000000000 */
[----:B------:R-:W-:Y:S02]  /*11a20*/  SEL R11, R48, R75, P0 ;  /* 0x0000004b300b7207 */ /* 0x000fe40000000000 */
[----:B------:R-:W-:Y:S02]  /*11a30*/  IADD3.X R5, R5, R13, R41, P3, !PT ;  /* 0x0000000d05057210 */ /* 0x000fe40001ffe429 */
[----:B------:R-:W-:Y:S01]  /*11a40*/  SEL R38, R38, R51, P0 ;  /* 0x0000003326267207 */ /* 0x000fe20000000000 */
[----:B------:R-:W-:Y:S01]  /*11a50*/  STSM.16.M88.4 [R56], R8 ;  /* 0x0000000838007844 */ /* 0x000fe20000000200 */
[----:B---3--:R-:W-:Y:S02]  /*11a60*/  SEL R12, R57, R40, P0 ;  /* 0x00000028390c7207 */ /* 0x008fe40000000000 */
[----:B------:R-:W-:Y:S01]  /*11a70*/  SEL R14, R40, R57, P0 ;  /* 0x00000039280e7207 */ /* 0x000fe20000000000 */
[----:B------:R-:W-:Y:S01]  /*11a80*/  STSM.16.M88.4 [R54], R36 ;  /* 0x0000002436007844 */ /* 0x000fe20000000200 */
[----:B-1----:R-:W-:-:S02]  /*11a90*/  SEL R13, R81, R52, P0 ;  /* 0x00000034510d7207 */ /* 0x002fc40000000000 */
[----:B--2---:R-:W-:Y:S02]  /*11aa0*/  SEL R15, R52, R81, P0 ;  /* 0x00000051340f7207 */ /* 0x004fe40000000000 */
[----:B------:R-:W-:-:S03]  /*11ab0*/  LEA R4, P3, R6, UR6, 0x2 ;  /* 0x0000000606047c11 */ /* 0x000fc6000f8610ff */
[----:B------:R-:W-:Y:S01]  /*11ac0*/  STSM.16.M88.4 [R21], R12 ;  /* 0x0000000c15007844 */ /* 0x000fe20000000200 */
        /* <DEDUP_REMOVED lines=29> */
.L_x_1725:
[----:B------:R-:W-:Y:S05]  /*11ca0*/  BSYNC B0 ;  /* 0x0000000000007941 */ /* 0x000fea0003800000 */
.L_x_1724:
[----:B------:R-:W-:Y:S05]  /*11cb0*/  BRA `(.L_x_1723) ;  /* 0x00000008001c7947 */ /* 0x000fea0003800000 */
.L_x_1722:
[----:B------:R-:W1:Y:S01]  /*11cc0*/  LDC R14, c[0x0][0xdac] ;  /* 0x00036b00ff0e7b82 */ /* 0x000e620000000800 */
[----:B------:R-:W-:Y:S01]  /*11cd0*/  ISETP.GT.AND P0, PT, R236, 0x7f, PT ;  /* 0x0000007fec00780c */ /* 0x000fe20003f04270 */
[----:B------:R-:W-:Y:S01]  /*11ce0*/  USHF.R.S32.HI UR6, URZ, 0x1f, UR43 ;  /* 0x0000001f3f067899 */ /* 0x000fe2000801142b */
[----:B------:R-:W-:Y:S01]  /*11cf0*/  BSSY B0, `(.L_x_1726) ;  /* 0x000001c000007945 */ /* 0x000fe20003800000 */
[----:B------:R-:W-:Y:S01]  /*11d00*/  USHF.R.S32.HI UR7, URZ, 0x1f, UR44 ;  /* 0x0000001f3f077899 */ /* 0x000fe2000801142c */
[----:B------:R-:W-:-:S03]  /*11d10*/  SHF.R.S32.HI R23, RZ, 0x1f, R22 ;  /* 0x0000001fff177819 */ /* 0x000fc60000011416 */
[----:B------:R-:W2:Y:S08]  /*11d20*/  LDC.64 R8, c[0x0][0xae0] ;  /* 0x0002b800ff087b82 */ /* 0x000eb00000000a00 */
[----:B------:R-:W3:Y:S01]  /*11d30*/  LDC.64 R10, c[0x0][0xae8] ;  /* 0x0002ba00ff0a7b82 */ /* 0x000ee20000000a00 */
[----:B------:R-:W-:Y:S05]  /*11d40*/  @P0 BRA `(.L_x_1727) ;  /* 0x0000000000580947 */ /* 0x000fea0003800000 */
[----:B------:R-:W4:Y:S01]  /*11d50*/  S2R R0, SR_TID.X ;  /* 0x0000000000007919 */ /* 0x000f220000002100 */
[----:B------:R-:W-:Y:S01]  /*11d60*/  IMAD.U32 R4, RZ, RZ, UR42 ;  /* 0x0000002aff047e24 */ /* 0x000fe2000f8e00ff */
[----:B------:R-:W-:-:S04]  /*11d70*/  ULDC UR5, c[0x0][0xa88] ;  /* 0x0002a20000057ab9 */ /* 0x000fc80000000800 */
[----:B----4-:R-:W-:-:S04]  /*11d80*/  IADD3 R4, R4, -0x80, R0 ;  /* 0xffffff8004047810 */ /* 0x010fc80007ffe000 */
[----:B------:R-:W-:-:S13]  /*11d90*/  ISETP.GE.AND P0, PT, R4, UR5, PT ;  /* 0x0000000504007c0c */ /* 0x000fda000bf06270 */
[----:B------:R-:W-:Y:S05]  /*11da0*/  @P0 BRA `(.L_x_1727) ;  /* 0x0000000000400947 */ /* 0x000fea0003800000 */
[----:B------:R-:W4:Y:S01]  /*11db0*/  LDC.64 R6, c[0x0][0xb70] ;  /* 0x0002dc00ff067b82 */ /* 0x000f220000000a00 */
[----:B------:R-:W-:Y:S01]  /*11dc0*/  SHF.R.S32.HI R5, RZ, 0x1f, R4 ;  /* 0x0000001fff057819 */ /* 0x000fe20000011404 */
[----:B------:R-:W-:-:S06]  /*11dd0*/  ULDC.64 UR8, c[0x0][0xb40] ;  /* 0x0002d00000087ab9 */ /* 0x000fcc0000000a00 */
[----:B------:R-:W5:Y:S01]  /*11de0*/  LDC.64 R12, c[0x0][0xb78] ;  /* 0x0002de00ff0c7b82 */ /* 0x000f620000000a00 */
[C---:B----4-:R-:W-:Y:S02]  /*11df0*/  IMAD R0, R6.reuse, UR6, RZ ;  /* 0x0000000606007c24 */ /* 0x050fe4000f8e02ff */
[----:B------:R-:W-:-:S04]  /*11e00*/  IMAD.WIDE.U32 R4, R6, UR43, R4 ;  /* 0x0000002b06047c25 */ /* 0x000fc8000f8e0004 */
[----:B------:R-:W-:Y:S02]  /*11e10*/  IMAD R3, R7, UR43, R0 ;  /* 0x0000002b07037c24 */ /* 0x000fe4000f8e0200 */
[C---:B-----5:R-:W-:Y:S02]  /*11e20*/  IMAD R0, R12.reuse, UR7, RZ ;  /* 0x000000070c007c24 */ /* 0x060fe4000f8e02ff */
        /* <DEDUP_REMOVED lines=8> */
.L_x_1727:
[----:B------:R-:W-:Y:S05]  /*11eb0*/  BSYNC B0 ;  /* 0x0000000000007941 */ /* 0x000fea0003800000 */
.L_x_1726:
[----:B------:R-:W-:Y:S01]  /*11ec0*/  ULDC UR5, c[0x0][0xa88] ;  /* 0x0002a20000057ab9 */ /* 0x000fe20000000800 */
[C---:B--2---:R-:W-:Y:S01]  /*11ed0*/  IMAD R0, R8.reuse, UR6, RZ ;  /* 0x0000000608007c24 */ /* 0x044fe2000f8e02ff */
[----:B------:R-:W-:Y:S01]  /*11ee0*/  UIADD3 UR42, -UR42, UR5, URZ ;  /* 0x000000052a2a7290 */ /* 0x000fe2000fffe13f */
[----:B------:R-:W-:Y:S01]  /*11ef0*/  IMAD.WIDE.U32 R4, R8, UR43, R22 ;  /* 0x0000002b08047c25 */ /* 0x000fe2000f8e0016 */
[----:B------:R-:W-:Y:S01]  /*11f00*/  ULOP3.LUT UR39, URZ, UR39, URZ, 0x33, !UPT ;  /* 0x000000273f277292 */ /* 0x000fe2000f8e333f */
[----:B------:R-:W-:Y:S01]  /*11f10*/  SHF.R.S32.HI R231, RZ, 0x1f, R230 ;  /* 0x0000001fffe77819 */ /* 0x000fe200000114e6 */
[----:B------:R-:W-:Y:S01]  /*11f20*/  BSSY B0, `(.L_x_1728) ;  /* 0x0000021000007945 */ /* 0x000fe20003800000 */
[----:B----4-:R-:W-:Y:S01]  /*11f30*/  IMAD R3, R9, UR43, R0 ;  /* 0x0000002b09037c24 */ /* 0x010fe2000f8e0200 */
[C---:B------:R-:W-:Y:S01]  /*11f40*/  ISETP.GE.AND P2, PT, R230.reuse, UR42, PT ;  /* 0x0000002ae6007c0c */ /* 0x040fe2000bf46270 */
[C---:B------:R-:W-:Y:S02]  /*11f50*/  VIADD R0, R230.reuse, 0x40 ;  /* 0x00000040e6007836 */ /* 0x040fe40000000000 */
[----:B------:R-:W-:-:S02]  /*11f60*/  VIADD R6, R230, 0x20 ;  /* 0x00000020e6067836 */ /* 0x000fc40000000000 */
[----:B------:R-:W-:Y:S01]  /*11f70*/  IMAD.IADD R5, R5, 0x1, R3 ;  /* 0x0000000105057824 */ /* 0x000fe200078e0203 */
[----:B------:R-:W-:Y:S01]  /*11f80*/  ISETP.GE.AND P0, PT, R0, UR42, PT ;  /* 0x0000002a00007c0c */ /* 0x000fe2000bf06270 */
[----:B---3--:R-:W-:Y:S01]  /*11f90*/  IMAD R0, R10, UR7, RZ ;  /* 0x000000070a007c24 */ /* 0x008fe2000f8e02ff */
[----:B------:R-:W-:Y:S01]  /*11fa0*/  ISETP.GE.AND P4, PT, R6, UR42, PT ;  /* 0x0000002a06007c0c */ /* 0x000fe2000bf86270 */
[----:B------:R-:W-:Y:S02]  /*11fb0*/  VIADD R6, R230, 0x60 ;  /* 0x00000060e6067836 */ /* 0x000fe40000000000 */
[----:B------:R-:W-:Y:S02]  /*11fc0*/  IMAD R3, R11, UR44, R0 ;  /* 0x0000002c0b037c24 */ /* 0x000fe4000f8e0200 */
[----:B-1----:R-:W-:Y:S01]  /*11fd0*/  VIADD R7, R14, UR39 ;  /* 0x000000270e077c36 */ /* 0x002fe20008000000 */
[----:B------:R-:W-:Y:S01]  /*11fe0*/  ISETP.GE.AND P1, PT, R6, UR42, PT ;  /* 0x0000002a06007c0c */ /* 0x000fe2000bf26270 */
        /* <DEDUP_REMOVED lines=20> */
.L_x_1729:
[----:B------:R-:W-:Y:S05]  /*12130*/  BSYNC B0 ;  /* 0x0000000000007941 */ /* 0x000fea0003800000 */
.L_x_1728:
        /* <DEDUP_REMOVED lines=20> */
.L_x_1731:
[----:B------:R-:W-:Y:S05]  /*12280*/  BSYNC B0 ;  /* 0x0000000000007941 */ /* 0x000fea0003800000 */
.L_x_1730:
        /* <DEDUP_REMOVED lines=20> */
.L_x_1733:
[----:B------:R-:W-:Y:S05]  /*123d0*/  BSYNC B0 ;  /* 0x0000000000007941 */ /* 0x000fea0003800000 */
.L_x_1732:
        /* <DEDUP_REMOVED lines=20> */
.L_x_1734:
[----:B------:R-:W-:Y:S05]  /*12520*/  BSYNC B0 ;  /* 0x0000000000007941 */ /* 0x000fea0003800000 */
.L_x_1723:
[----:B-1----:R-:W1:Y:S02]  /*12530*/  LDC R0, c[0x0][0xda8] ;  /* 0x00036a00ff007b82 */ /* 0x002e640000000800 */
[----:B-1----:R-:W-:-:S13]  /*12540*/  ISETP.LE.AND P0, PT, R0, UR4, PT ;  /* 0x0000000400007c0c */ /* 0x002fda000bf03270 */
[----:B------:R-:W-:Y:S05]  /*12550*/  @!P0 BRA `(.L_x_1735) ;  /* 0xfffffee8001c8947 */ /* 0x000fea000383ffff */
[----:B------:R-:W-:Y:S05]  /*12560*/  EXIT ;  /* 0x000000000000794d */ /* 0x000fea0003800000 */
.L_x_1684:
[----:B------:R-:W-:-:S08]  /*12570*/  NOP ;  /* 0x0000000000007918 */ /* 0x000fd00000000000 */
[----:B---3--:R-:W1:-:S00]  /*12580*/  USETMAXREG.DEALLOC.CTAPOOL 0x18 ;  /* 0x00000018000079c8 */ /* 0x008e4000080e0500 */
[----:B-1----:R-:W-:-:S06]  /*12590*/  LOP3.LUT R0, R0, 0x3, RZ, 0xc0, !PT ;  /* 0x0000000300007812 */ /* 0x002fcc00078ec0ff */
[----:B------:R-:W1:Y:S01]  /*125a0*/  S2UR UR4, SR_CTAID.X ;  /* 0x00000000000479c3 */ /* 0x000e620000002500 */
[----:B------:R-:W2:Y:S02]  /*125b0*/  SHFL.IDX PT, R0, R0, RZ, 0x1f ;  /* 0x00001fff00007589 */ /* 0x000ea400000e0000 */
[----:B--2---:R-:W-:-:S05]  /*125c0*/  ISETP.NE.AND P0, PT, R0, RZ, PT ;  /* 0x000000ff0000720c */ /* 0x004fca0003f05270 */
[----:B------:R-:W1:Y:S01]  /*125d0*/  LDC R0, c[0x0][0xda8] ;  /* 0x00036a00ff007b82 */ /* 0x000e620000000800 */
[----:B------:R-:W-:-:S05]  /*125e0*/  P2R R2, PR, RZ, 0x1 ;  /* 0x00000001ff027803 */ /* 0x000fca0000000000 */
[----:B------:R2:W-:Y:S02]  /*125f0*/  STL [R1+0x34], R2 ;  /* 0x0000340201007387 */ /* 0x0005e40000100800 */
[----:B------:R-:W-:Y:S06]  /*12600*/  @P0 BAR.ARV 0x4, 0x180 ;  /* 0x0106000000000b1d */ /* 0x000fec0000002000 */
[----:B------:R2:W-:Y:S04]  /*12610*/  STL [R1+0x2c], RZ ;  /* 0x00002cff01007387 */ /* 0x0005e80000100800 */
[----:B------:R2:W-:Y:S01]  /*12620*/  STL [R1+0x4], RZ ;  /* 0x000004ff01007387 */ /* 0x0005e20000100800 */
[----:B-1----:R-:W-:Y:S01]  /*12630*/  ISETP.LE.AND P0, PT, R0, UR4, PT ;  /* 0x0000000400007c0c */ /* 0x002fe2000bf03270 */
[----:B------:R-:W-:-:S05]  /*12640*/  IMAD.MOV.U32 R0, RZ, RZ, 0x1 ;  /* 0x00000001ff007424 */ /* 0x000fca00078e00ff */
[----:B------:R2:W-:Y:S07]  /*12650*/  STL [R1+0x8], R0 ;  /* 0x0000080001007387 */ /* 0x0005ee0000100800 */
[----:B------:R-:W-:Y:S05]  /*12660*/  @P0 BRA `(.L_x_1736) ;  /* 0x0000003000600947 */ /* 0x000fea0003800000 */
[----:B------:R-:W3:Y:S01]  /*12670*/  LDL R7, [R1+0x28] ;  /* 0x0000280001077983 */ /* 0x000ee20000100800 */
[----:B--2---:R-:W1:Y:S01]  /*12680*/  S2R R2, SR_TID.X ;  /* 0x0000000000027919 */ /* 0x004e620000002100 */
[----:B------:R-:W2:Y:S01]  /*12690*/  S2R R8, SR_TID.X ;  /* 0x0000000000087919 */ /* 0x000ea20000002100 */
[----:B-1----:R-:W-:Y:S01]  /*126a0*/  LOP3.LUT R2, R2, 0x7f, RZ, 0xc0, !PT ;  /* 0x0000007f02027812 */ /* 0x002fe200078ec0ff */
[C---:B--2---:R-:W-:Y:S02]  /*126b0*/  IMAD.SHL.U32 R0, R8.reuse, 0x80, RZ ;  /* 0x0000008008007824 */ /* 0x044fe400078e00ff */
        /* <DEDUP_REMOVED lines=14> */
[----:B------:R-:W-:Y:S01]  /*127a0*/  IADD3 R4, R5, R6, R4 ;  /* 0x0000000605047210 */ /* 0x000fe20007ffe004 */
[----:B------:R-:W-:Y:S01]  /*127b0*/  IMAD.MOV.U32 R0, RZ, RZ, 0x40 ;  /* 0x00000040ff007424 */ /* 0x000fe200078e00ff */
[----:B------:R-:W-:Y:S01]  /*127c0*/  LOP3.LUT P0, RZ, R8, 0x4, RZ, 0xc0, !PT ;  /* 0x0000000408ff7812 */ /* 0x000fe2000780c0ff */
[----:B------:R-:W-:-:S02]  /*127d0*/  IMAD.U32 R3, RZ, RZ, UR4 ;  /* 0x00000004ff037e24 */ /* 0x000fc4000f8e00ff */
[----:B------:R-:W-:Y:S01]  /*127e0*/  STL [R1+0x18], R4 ;  /* 0x0000180401007387 */ /* 0x000fe20000100800 */
[----:B------:R-:W-:-:S03]  /*127f0*/  SEL R0, R0, 0xffffffc0, !P0 ;  /* 0xffffffc000007807 */ /* 0x000fc60004000000 */
[----:B------:R3:W-:Y:S04]  /*12800*/  STL [R1+0x1c], R2 ;  /* 0x00001c0201007387 */ /* 0x0007e80000100800 */
[----:B------:R-:W-:Y:S01]  /*12810*/  STL [R1+0x20], R3 ;  /* 0x0000200301007387 */ /* 0x000fe20000100800 */
[----:B------:R-:W-:Y:S01]  /*12820*/  ULDC UR42, c[0x0][0xc] ;  /* 0x00000300002a7ab9 */ /* 0x000fe20000000800 */
[----:B------:R-:W-:Y:S01]  /*12830*/  ULDC.64 UR44, c[0x0][0x198] ;  /* 0x00006600002c7ab9 */ /* 0x000fe20000000a00 */
[C---:B---3--:R-:W-:Y:S02]  /*12840*/  LOP3.LUT R2, R7.reuse, 0x1, RZ, 0xfc, !PT ;  /* 0x0000000107027812 */ /* 0x048fe400078efcff */
[----:B------:R-:W-:-:S03]  /*12850*/  LOP3.LUT R0, R7, 0x2, RZ, 0xfc, !PT ;  /* 0x0000000207007812 */ /* 0x000fc600078efcff */
[----:B------:R-:W-:Y:S04]  /*12860*/  STL [R1+0x30], R2 ;  /* 0x0000300201007387 */ /* 0x000fe80000100800 */
[----:B------:R-:W-:Y:S04]  /*12870*/  STL [R1+0x4], RZ ;  /* 0x000004ff01007387 */ /* 0x000fe80000100800 */
[----:B------:R1:W-:Y:S04]  /*12880*/  STL [R1+0x24], R0 ;  /* 0x0000240001007387 */ /* 0x0003e80000100800 */
[----:B------:R2:W-:Y:S01]  /*12890*/  STL [R1+0x2c], RZ ;  /* 0x00002cff01007387 */ /* 0x0005e20000100800 */
[----:B-1----:R-:W-:-:S05]  /*128a0*/  IMAD.MOV.U32 R0, RZ, RZ, 0x1 ;  /* 0x00000001ff007424 */ /* 0x002fca00078e00ff */
[----:B------:R2:W-:Y:S02]  /*128b0*/  STL [R1+0x8], R0 ;  /* 0x0000080001007387 */ /* 0x0005e40000100800 */
.L_x_1788:
[----:B-1----:R-:W3:Y:S01]  /*128c0*/  LDL R2, [R1+0x20] ;  /* 0x0000200001027983 */ /* 0x002ee20000100800 */
        /* <DEDUP_REMOVED lines=21> */
.L_x_1737:
[----:B------:R-:W-:Y:S01]  /*12a20*/  ULDC UR7, c[0x0][0xdc4] ;  /* 0x0003710000077ab9 */ /* 0x000fe20000000800 */
[----:B------:R-:W-:Y:S01]  /*12a30*/  UMOV UR6, UR9 ;  /* 0x0000000900067c82 */ /* 0x000fe20008000000 */
[----:B------:R-:W-:-:S11]  /*12a40*/  UISETP.NE.AND UP0, UPT, UR7, 0x1, UPT ;  /* 0x000000010700788c */ /* 0x000fd6000bf05270 */
[----:B------:R-:W-:Y:S02]  /*12a50*/  @UP0 ULDC.64 UR10, c[0x0][0xdc8] ;  /* 0x00037200000a0ab9 */ /* 0x000fe40000000a00 */
[----:B------:R-:W-:-:S04]  /*12a60*/  UIMAD.WIDE.U32 UR4, UR9, UR10, URZ ;  /* 0x0000000a090472a5 */ /* 0x000fc8000f8e003f */
[----:B------:R-:W-:-:S04]  /*12a70*/  @UP0 USHF.R.U32.HI UR6, URZ, UR11, UR5 ;  /* 0x0000000b3f060299 */ /* 0x000fc80008011605 */
[----:B------:R-:W-:-:S12]  /*12a80*/  UIMAD UR4, UR6, UR7, URZ ;  /* 0x00000007060472a4 */ /* 0x000fd8000f8e023f */
.L_x_1738:
[----:B------:R-:W-:Y:S01]  /*12a90*/  ULDC.64 UR12, c[0x0][0x3f8] ;  /* 0x0000fe00000c7ab9 */ /* 0x000fe20000000a00 */
[----:B------:R-:W-:Y:S01]  /*12aa0*/  ULOP3.LUT UR5, URZ, UR6, URZ, 0x33, !UPT ;  /* 0x000000063f057292 */ /* 0x000fe2000f8e333f */
[----:B------:R-:W-:Y:S01]  /*12ab0*/  BSSY B6, `(.L_x_1739) ;  /* 0x00002b8000067945 */ /* 0x000fe20003800000 */
[----:B------:R-:W-:Y:S01]  /*12ac0*/  UISETP.NE.U32.AND UP0, UPT, UR12, URZ, UPT ;  /* 0x0000003f0c00728c */ /* 0x000fe2000bf05070 */
[----:B------:R-:W-:Y:S01]  /*12ad0*/  ULDC UR6, c[0x0][0xdac] ;  /* 0x00036b0000067ab9 */ /* 0x000fe20000000800 */
[----:B------:R-:W-:Y:S02]  /*12ae0*/  ULDC UR7, c[0x0][0x404] ;  /* 0x0001010000077ab9 */ /* 0x000fe40000000800 */
[----:B------:R-:W-:Y:S02]  /*12af0*/  UISETP.NE.AND.EX UP0, UPT, UR13, URZ, UPT, UP0 ;  /* 0x0000003f0d00728c */ /* 0x000fe4000bf05300 */
[----:B------:R-:W-:Y:S02]  /*12b00*/  UIADD3 UR5, UR5, UR6, URZ ;  /* 0x0000000605057290 */ /* 0x000fe4000fffe03f */
[----:B------:R-:W-:-:S02]  /*12b10*/  USEL UR7, UR7, 0x1, UP0 ;  /* 0x0000000107077887 */ /* 0x000fc40008000000 */
[----:B------:R-:W-:Y:S01]  /*12b20*/  USHF.L.U32 UR37, UR5, 0x7, URZ ;  /* 0x0000000705257899 */ /* 0x000fe2000800063f */
[----:B------:R-:W-:Y:S01]  /*12b30*/  ULDC UR10, c[0x0][0x2e0] ;  /* 0x0000b800000a7ab9 */ /* 0x000fe20000000800 */
[----:B------:R-:W-:Y:S01]  /*12b40*/  ULDC UR6, c[0x0][0x288] ;  /* 0x0000a20000067ab9 */ /* 0x000fe20000000800 */
[----:B------:R-:W-:Y:S02]  /*12b50*/  UIMAD UR5, UR7, UR10, 0xdf ;  /* 0x000000df070574a4 */ /* 0x000fe4000f8e020a */
[----:B------:R-:W-:Y:S02]  /*12b60*/  UIADD3 UR6, UR37, 0x15f, -UR6 ;  /* 0x0000015f25067890 */ /* 0x000fe4000fffe806 */
[----:B------:R-:W-:Y:S02]  /*12b70*/  UIADD3 UR9, UR9, -UR4, URZ ;  /* 0x8000000409097290 */ /* 0x000fe4000fffe03f */
[----:B------:R-:W-:Y:S01]  /*12b80*/  UIMAD UR7, UR7, UR10, UR6 ;  /* 0x0000000a070772a4 */ /* 0x000fe2000f8e0206 */
[----:B------:R-:W-:-:S02]  /*12b90*/  UMOV UR4, URZ ;  /* 0x0000003f00047c82 */ /* 0x000fc40008000000 */
[----:B------:R-:W-:Y:S01]  /*12ba0*/  UMOV UR6, URZ ;  /* 0x0000003f00067c82 */ /* 0x000fe20008000000 */
[----:B------:R-:W-:Y:S01]  /*12bb0*/  UIMAD.WIDE UR4, UR5, -0x6db6db6d, UR4 ;  /* 0x92492493050478a5 */ /* 0x000fe2000f8e0204 */
[----:B------:R-:W-:Y:S01]  /*12bc0*/  ULDC UR10, c[0x0][0xdc4] ;  /* 0x00037100000a7ab9 */ /* 0x000fe20000000800 */
[----:B------:R-:W-:Y:S02]  /*12bd0*/  UIMAD.WIDE UR6, UR7, -0x6db6db6d, UR6 ;  /* 0x92492493070678a5 */ /* 0x000fe4000f8e0206 */
[----:B------:R-:W-:Y:S02]  /*12be0*/  UIMAD UR10, UR8, UR10, UR9 ;  /* 0x0000000a080a72a4 */ /* 0x000fe4000f8e0209 */
[----:B------:R-:W-:Y:S01]  /*12bf0*/  USHF.R.U32.HI UR6, URZ, 0x1f, UR7 ;  /* 0x0000001f3f067899 */ /* 0x000fe20008011607 */
[----:B------:R-:W-:Y:S01]  /*12c00*/  UMOV UR8, UR5 ;  /* 0x0000000500087c82 */ /* 0x000fe20008000000 */
[----:B------:R-:W-:Y:S01]  /*12c10*/  ULDC UR11, c[0x0][0xdb8] ;  /* 0x00036e00000b7ab9 */ /* 0x000fe20000000800 */
[----:B------:R-:W-:-:S02]  /*12c20*/  USHF.R.U32.HI UR9, URZ, 0x1f, UR8 ;  /* 0x0000001f3f097899 */ /* 0x000fc40008011608 */
[----:B------:R-:W-:Y:S02]  /*12c30*/  ULEA.HI.SX32 UR6, UR7, UR6, 0x19 ;  /* 0x0000000607067291 */ /* 0x000fe4000f8fca3f */
[----:B------:R-:W-:Y:S02]  /*12c40*/  ULEA.HI.SX32 UR9, UR8, UR9, 0x19 ;  /* 0x0000000908097291 */ /* 0x000fe4000f8fca3f */
[----:B------:R-:W-:Y:S02]  /*12c50*/  UISETP.NE.AND UP1, UPT, UR11, 0x1, UPT ;  /* 0x000000010b00788c */ /* 0x000fe4000bf25270 */
[----:B------:R-:W-:Y:S01]  /*12c60*/  UISETP.LT.AND UP0, UPT, UR9, UR6, UPT ;  /* 0x000000060900728c */ /* 0x000fe2000bf01270 */
[----:B------:R-:W-:-:S03]  /*12c70*/  UMOV UR39, UR10 ;  /* 0x0000000a00277c82 */ /* 0x000fc60008000000 */
[----:B------:R-:W-:-:S05]  /*12c80*/  USEL UR41, UR9, UR6, UP0 ;  /* 0x0000000609297287 */ /* 0x000fca0008000000 */
[----:B------:R-:W-:Y:S01]  /*12c90*/  @UP1 ULDC UR12, c[0x0][0xdbc] ;  /* 0x00036f00000c1ab9 */ /* 0x000fe20000000800 */
[----:B------:R-:W-:Y:S01]  /*12ca0*/  ISETP.LT.AND P0, PT, RZ, UR41, PT ;  /* 0x00000029ff007c0c */ /* 0x000fe2000bf01270 */
[----:B------:R-:W-:Y:S01]  /*12cb0*/  UIMAD.WIDE.U32 UR4, UR10, UR12, URZ ;  /* 0x0000000c0a0472a5 */ /* 0x000fe2000f8e003f */
[----:B------:R-:W-:-:S03]  /*12cc0*/  @UP1 ULDC UR7, c[0x0][0xdc0] ;  /* 0x0003700000071ab9 */ /* 0x000fc60000000800 */
[----:B------:R-:W-:-:S04]  /*12cd0*/  @UP1 USHF.R.U32.HI UR39, URZ, UR7, UR5 ;  /* 0x000000073f271299 */ /* 0x000fc80008011605 */
[----:B------:R-:W-:-:S04]  /*12ce0*/  UIADD3 UR38, -UR39, URZ, URZ ;  /* 0x0000003f27267290 */ /* 0x000fc8000fffe13f */
[----:B------:R-:W-:Y:S01]  /*12cf0*/  UIMAD UR38, UR11, UR38, UR10 ;  /* 0x000000260b2672a4 */ /* 0x000fe2000f8e020a */
[----:B------:R-:W-:Y:S11]  /*12d00*/  @P0 BRA `(.L_x_1740) ;  /* 0x0000000000480947 */ /* 0x000ff60003800000 */
        /* <DEDUP_REMOVED lines=18> */
.L_x_1740:
        /* <DEDUP_REMOVED lines=23> */
.L_x_1742:
        /* <DEDUP_REMOVED lines=20> */
.L_x_1743:
        /* <DEDUP_REMOVED lines=20> */
.L_x_1744:
        /* <DEDUP_REMOVED lines=18> */
.L_x_1745:
[----:B------:R-:W1:Y:S01]  /*13340*/  LDC R0, c[0x0][0x428] ;  /* 0x00010a00ff007b82 */ /* 0x000e620000000800 */
[----:B------:R-:W-:Y:S01]  /*13350*/  ULDC.64 UR4, c[0x0][0x9f8] ;  /* 0x00027e0000047ab9 */ /* 0x000fe20000000a00 */
[----:B------:R-:W-:Y:S01]  /*13360*/  IMAD.U32 R4, RZ, RZ, UR38 ;  /* 0x00000026ff047e24 */ /* 0x000fe2000f8e00ff */
[----:B------:R-:W-:Y:S01]  /*13370*/  ISETP.NE.U32.AND P0, PT, RZ, UR4, PT ;  /* 0x00000004ff007c0c */ /* 0x000fe2000bf05070 */
[----:B------:R-:W-:Y:S01]  /*13380*/  IMAD.U32 R8, RZ, RZ, UR39 ;  /* 0x00000027ff087e24 */ /* 0x000fe2000f8e00ff */
[----:B------:R-:W2:Y:S02]  /*13390*/  S2R R17, SR_TID.X ;  /* 0x0000000000117919 */ /* 0x000ea40000002100 */
[----:B------:R-:W-:-:S13]  /*133a0*/  ISETP.NE.AND.EX P0, PT, RZ, UR5, PT, P0 ;  /* 0x00000005ff007c0c */ /* 0x000fda000bf05300 */
[----:B------:R-:W3:Y:S01]  /*133b0*/  @P0 LDC.64 R2, c[0x0][0x9f8] ;  /* 0x00027e00ff020b82 */ /* 0x000ee20000000a00 */
[----:B-1----:R-:W-:-:S13]  /*133c0*/  ISETP.NE.AND P1, PT, R0, 0x1, PT ;  /* 0x000000010000780c */ /* 0x002fda0003f25270 */
[----:B------:R-:W1:Y:S01]  /*133d0*/  @P1 LDC R0, c[0x0][0x42c] ;  /* 0x00010b00ff001b82 */ /* 0x000e620000000800 */
[----:B--2---:R-:W-:-:S07]  /*133e0*/  LOP3.LUT R16, R17, 0x7f, RZ, 0xc0, !PT ;  /* 0x0000007f11107812 */ /* 0x004fce00078ec0ff */
[----:B------:R-:W2:Y:S01]  /*133f0*/  @P1 LDC R5, c[0x0][0x430] ;  /* 0x00010c00ff051b82 */ /* 0x000ea20000000800 */
[----:B-1----:R-:W-:-:S05]  /*13400*/  @P1 IMAD.HI.U32 R0, R0, UR38, RZ ;  /* 0x0000002600001c27 */ /* 0x002fca000f8e00ff */
[----:B--2---:R-:W-:Y:S01]  /*13410*/  @P1 SHF.R.U32.HI R4, RZ, R5, R0 ;  /* 0x00000005ff041219 */ /* 0x004fe20000011600 */
[----:B------:R-:W-:-:S04]  /*13420*/  IMAD.U32 R5, RZ, RZ, UR39 ;  /* 0x00000027ff057e24 */ /* 0x000fc8000f8e00ff */
[----:B---3--:R-:W-:Y:S01]  /*13430*/  @P0 IMAD.WIDE R2, R5, 0x4, R2 ;  /* 0x0000000405020825 */ /* 0x008fe200078e0202 */
[----:B------:R-:W-:Y:S01]  /*13440*/  ISETP.NE.AND P2, PT, R16, RZ, PT ;  /* 0x000000ff1000720c */ /* 0x000fe20003f45270 */
[----:B------:R1:W-:Y:S04]  /*13450*/  STL [R1+0x10], R4 ;  /* 0x0000100401007387 */ /* 0x0003e80000100800 */
[----:B------:R2:W3:Y:S01]  /*13460*/  @P0 LDG.E R8, desc[UR46][R2.64] ;  /* 0x0000002e02080981 */ /* 0x0004e2000c1e1900 */
[----:B------:R-:W-:Y:S01]  /*13470*/  UMOV UR36, URZ ;  /* 0x0000003f00247c82 */ /* 0x000fe20008000000 */
[----:B------:R-:W-:Y:S01]  /*13480*/  UMOV UR6, 0xffffffff ;  /* 0xffffffff00067882 */ /* 0x000fe20000000000 */
[----:B------:R-:W-:-:S04]  /*13490*/  SHF.R.U32.HI R17, RZ, 0x5, R17 ;  /* 0x00000005ff117819 */ /* 0x000fc80000011611 */
[----:B------:R-:W-:Y:S01]  /*134a0*/  LOP3.LUT R17, R17, 0x3, RZ, 0xc0, !PT ;  /* 0x0000000311117812 */ /* 0x000fe200078ec0ff */
[----:B------:R-:W-:Y:S01]  /*134b0*/  VOTEU.ALL UP1, P2 ;  /* 0x00000000003f7886 */ /* 0x000fe20001020000 */
[----:B--2---:R-:W2:Y:S04]  /*134c0*/  LDC.64 R2, c[0x0][0x3f8] ;  /* 0x0000fe00ff027b82 */ /* 0x004ea80000000a00 */
[----:B------:R-:W-:-:S04]  /*134d0*/  @!UP1 UIADD3 UR4, UP0, UR44, 0x270, URZ ;  /* 0x000002702c049890 */ /* 0x000fc8000ff1e03f */
[----:B------:R-:W-:-:S09]  /*134e0*/  @!UP1 UIADD3.X UR5, URZ, UR45, URZ, UP0, !UPT ;  /* 0x0000002d3f059290 */ /* 0x000fd200087fe43f */
[----:B------:R1:W-:Y:S01]  /*134f0*/  @!UP1 UTMAPF.L2.4D [UR36], [UR4] ;  /* 0x00000024040095b8 */ /* 0x0003e20008018000 */
[----:B--2---:R-:W-:-:S04]  /*13500*/  ISETP.NE.U32.AND P1, PT, R2, RZ, PT ;  /* 0x000000ff0200720c */ /* 0x004fc80003f25070 */
[----:B------:R-:W-:Y:S02]  /*13510*/  ISETP.NE.AND.EX P1, PT, R3, RZ, PT, P1 ;  /* 0x000000ff0300720c */ /* 0x000fe40003f25310 */
[----:B---3--:R-:W-:Y:S01]  /*13520*/  SHF.R.S32.HI R9, RZ, 0x1f, R8 ;  /* 0x0000001fff097819 */ /* 0x008fe20000011408 */
[----:B------:R1:W-:Y:S01]  /*13530*/  STL [R1+0xc], R8 ;  /* 0x00000c0801007387 */ /* 0x0003e20000100800 */
[----:B------:R-:W-:-:S03]  /*13540*/  SEL R0, R8, RZ, !P1 ;  /* 0x000000ff08007207 */ /* 0x000fc60004800000 */
[----:B------:R1:W-:Y:S01]  /*13550*/  STL [R1+0x14], R9 ;  /* 0x0000140901007387 */ /* 0x0003e20000100800 */
[----:B------:R-:W-:Y:S05]  /*13560*/  BRA.DIV UR6, `(.L_x_1746) ;  /* 0x0000002a06547947 */ /* 0x000fea000b800000 */
[----:B------:R2:W3:Y:S02]  /*13570*/  SHFL.IDX PT, R14, R17, RZ, 0x1f ;  /* 0x00001fff110e7589 */ /* 0x0004e400000e0000 */
.L_x_1807:
        /* <DEDUP_REMOVED lines=8> */
.L_x_1810:
[----:B------:R-:W-:Y:S05]  /*13600*/  @!P6 BRA `(.L_x_1749) ;  /* 0x000000040034e947 */ /* 0x000fea0003800000 */
[----:B------:R-:W-:Y:S01]  /*13610*/  IMAD.MOV.U32 R0, RZ, RZ, R8 ;  /* 0x000000ffff007224 */ /* 0x000fe200078e0008 */
        /* <DEDUP_REMOVED lines=18> */
.L_x_1750:
[----:B-1----:R-:W3:Y:S04]  /*13740*/  LDL R3, [R1+0x4] ;  /* 0x0000040001037983 */ /* 0x002ee80000100800 */
[----:B------:R-:W4:Y:S01]  /*13750*/  LDL R2, [R1+0x8] ;  /* 0x0000080001027983 */ /* 0x000f220000100800 */
[----:B------:R-:W-:Y:S02]  /*13760*/  ISETP.NE.AND P0, PT, R16, RZ, PT ;  /* 0x000000ff1000720c */ /* 0x000fe40003f05270 */
[----:B---3--:R-:W-:Y:S02]  /*13770*/  LEA R4, R3, UR40, 0x3 ;  /* 0x0000002803047c11 */ /* 0x008fe4000f8e18ff */
[----:B----4-:R-:W-:-:S04]  /*13780*/  SHF.L.U32 R3, R2, 0x1f, RZ ;  /* 0x0000001f02037819 */ /* 0x010fc800000006ff */
[----:B------:R-:W1:Y:S02]  /*13790*/  SYNCS.PHASECHK.TRANS64.TRYWAIT P3, [R4+URZ+0x2e880], R3 ;  /* 0x02e88003040075a7 */ /* 0x000e64000806017f */
[----:B-1----:R-:W-:Y:S05]  /*137a0*/  @!P3 BRA `(.L_x_1751) ;  /* 0x000000280004b947 */ /* 0x002fea0003800000 */
.L_x_1811:
[----:B------:R-:W-:Y:S05]  /*137b0*/  @P0 BRA `(.L_x_1752) ;  /* 0x00000000001c0947 */ /* 0x000fea0003800000 */
[----:B------:R-:W3:Y:S01]  /*137c0*/  S2R R2, SR_TID.X ;  /* 0x0000000000027919 */ /* 0x000ee20000002100 */
[----:B------:R-:W-:-:S04]  /*137d0*/  IMAD.MOV.U32 R5, RZ, RZ, 0x7000 ;  /* 0x00007000ff057424 */ /* 0x000fc800078e00ff */
[----:B------:R4:W-:Y:S01]  /*137e0*/  SYNCS.ARRIVE.TRANS64 RZ, [R4+URZ+0x2e870], R5 ;  /* 0x02e8700504ff79a7 */ /* 0x0009e2000800003f */
[----:B---3--:R-:W-:-:S04]  /*137f0*/  LOP3.LUT R2, R2, 0x1f, RZ, 0xc0, !PT ;  /* 0x0000001f02027812 */ /* 0x008fc800078ec0ff */
[----:B------:R-:W-:-:S13]  /*13800*/  ISETP.NE.AND P3, PT, R2, RZ, PT ;  /* 0x000000ff0200720c */ /* 0x000fda0003f65270 */
[----:B----4-:R-:W-:Y:S05]  /*13810*/  @!P3 BRA `(.L_x_1752) ;  /* 0x000000000004b947 */ /* 0x010fea0003800000 */
[----:B------:R-:W-:Y:S01]  /*13820*/  BPT.TRAP 0x1 ;  /* 0x000000040000795c */ /* 0x000fe20000300000 */
.L_x_1752:
        /* <DEDUP_REMOVED lines=20> */
.L_x_1812:
        /* <DEDUP_REMOVED lines=8> */
.L_x_1754:
        /* <DEDUP_REMOVED lines=15> */
.L_x_1749:
        /* <DEDUP_REMOVED lines=17> */
.L_x_1747:
[----:B------:R-:W4:Y:S01]  /*13bf0*/  LDL.LU R3, [R1+0x2c] ;  /* 0x00002c0001037983 */ /* 0x000f220000300800 */
[----:B------:R-:W-:Y:S01]  /*13c00*/  BSSY B0, `(.L_x_1755) ;  /* 0x0000009000007945 */ /* 0x000fe20003800000 */
[----:B----4-:R-:W-:-:S05]  /*13c10*/  VIADD R3, R3, 0x1 ;  /* 0x0000000103037836 */ /* 0x010fca0000000000 */
[----:B---3--:R-:W-:Y:S01]  /*13c20*/  LEA.HI R2, R3, R3, RZ, 0x1 ;  /* 0x0000000303027211 */ /* 0x008fe200078f08ff */
[----:B------:R3:W-:Y:S03]  /*13c30*/  STL [R1+0x2c], R3 ;  /* 0x00002c0301007387 */ /* 0x0007e60000100800 */
[----:B------:R-:W-:-:S05]  /*13c40*/  LOP3.LUT R2, R2, 0xfffffffe, RZ, 0xc0, !PT ;  /* 0xfffffffe02027812 */ /* 0x000fca00078ec0ff */
[----:B------:R-:W-:-:S05]  /*13c50*/  IMAD.IADD R2, R3, 0x1, -R2 ;  /* 0x0000000103027824 */ /* 0x000fca00078e0a02 */
[----:B------:R-:W-:-:S04]  /*13c60*/  SHF.L.U32 R2, R2, 0x1f, RZ ;  /* 0x0000001f02027819 */ /* 0x000fc800000006ff */
[----:B------:R-:W4:Y:S02]  /*13c70*/  SYNCS.PHASECHK.TRANS64.TRYWAIT P0, [UR40+0x2e820], R2 ;  /* 0x02e82002ff0075a7 */ /* 0x000f240008000168 */
[----:B---34-:R-:W-:Y:S05]  /*13c80*/  @!P0 BRA `(.L_x_1756) ;  /* 0x0000002000f48947 */ /* 0x018fea0003800000 */
.L_x_1813:
[----:B-1----:R-:W-:Y:S05]  /*13c90*/  BSYNC B0 ;  /* 0x0000000000007941 */ /* 0x002fea0003800000 */
.L_x_1755:
[----:B------:R-:W-:-:S06]  /*13ca0*/  UISETP.GE.AND UP0, UPT, UR41, 0x2, UPT ;  /* 0x000000022900788c */ /* 0x000fcc000bf06270 */
[----:B------:R-:W-:-:S13]  /*13cb0*/  PLOP3.LUT P0, PT, PT, PT, UP0, 0x80, 0x0 ;  /* 0x000000000000781c */ /* 0x000fda0003f0f008 */
[----:B------:R-:W-:Y:S05]  /*13cc0*/  @!P0 BRA `(.L_x_1757) ;  /* 0x0000000c00e88947 */ /* 0x000fea0003800000 */
[----:B------:R1:W5:Y:S01]  /*13cd0*/  LDL.LU R6, [R1+0x8] ;  /* 0x0000080001067983 */ /* 0x0003620000300800 */
[----:B------:R-:W-:-:S03]  /*13ce0*/  UIADD3 UR4, UR41, -0x2, URZ ;  /* 0xfffffffe29047890 */ /* 0x000fc6000fffe03f */
[----:B------:R1:W5:Y:S03]  /*13cf0*/  LDL.LU R7, [R1+0x4] ;  /* 0x0000040001077983 */ /* 0x0003660000300800 */
[----:B------:R-:W-:-:S07]  /*13d00*/  IMAD.U32 R21, RZ, RZ, UR4 ;  /* 0x00000004ff157e24 */ /* 0x000fce000f8e00ff */
.L_x_1777:
[----:B---345:R-:W-:Y:S01]  /*13d10*/  VIADD R2, R7, 0x1 ;  /* 0x0000000107027836 */ /* 0x038fe20000000000 */
        /* <DEDUP_REMOVED lines=26> */
[----:B------:R-:W-:-:S03]  /*13ec0*/  ULDC.64 UR4, c[0x0][0x3f8] ;  /* 0x0000fe0000047ab9 */ /* 0x000fc60000000a00 */
[----:B------:R-:W-:Y:S01]  /*13ed0*/  IMAD.IADD R0, R0, 0x1, R3 ;  /* 0x0000000100007824 */ /* 0x000fe200078e0203 */
[----:B------:R-:W-:-:S04]  /*13ee0*/  LEA R4, P0, R2, UR4, 0x2 ;  /* 0x0000000402047c11 */ /* 0x000fc8000f8010ff */
[----:B------:R-:W-:-:S05]  /*13ef0*/  LEA.HI.X R5, R2, UR5, R0, 0x2, P0 ;  /* 0x0000000502057c11 */ /* 0x000fca00080f1400 */
[----:B------:R4:W5:Y:S04]  /*13f00*/  LDG.E R0, desc[UR46][R4.64] ;  /* 0x0000002e04007981 */ /* 0x000968000c1e1900 */
.L_x_1760:
[----:B----4-:R-:W-:Y:S01]  /*13f10*/  LEA R4, R10, UR40, 0x3 ;  /* 0x000000280a047c11 */ /* 0x010fe2000f8e18ff */
[----:B------:R-:W4:Y:S01]  /*13f20*/  S2R R2, SR_TID.X ;  /* 0x0000000000027919 */ /* 0x000f220000002100 */
[----:B------:R-:W-:Y:S01]  /*13f30*/  SHF.L.U32 R3, R9, 0x1f, RZ ;  /* 0x0000001f09037819 */ /* 0x000fe200000006ff */
[----:B------:R-:W-:Y:S03]  /*13f40*/  BSSY B1, `(.L_x_1761) ;  /* 0x0000005000017945 */ /* 0x000fe60003800000 */
[----:B------:R-:W1:Y:S01]  /*13f50*/  SYNCS.PHASECHK.TRANS64.TRYWAIT P0, [R4+URZ+0x2e880], R3 ;  /* 0x02e88003040075a7 */ /* 0x000e62000800017f */
[----:B----4-:R-:W-:-:S04]  /*13f60*/  LOP3.LUT R2, R2, 0x7f, RZ, 0xc0, !PT ;  /* 0x0000007f02027812 */ /* 0x010fc800078ec0ff */
[----:B------:R-:W-:Y:S01]  /*13f70*/  ISETP.NE.AND P3, PT, R2, RZ, PT ;  /* 0x000000ff0200720c */ /* 0x000fe20003f65270 */
[----:B-1----:R-:W-:-:S12]  /*13f80*/  @!P0 BRA `(.L_x_1762) ;  /* 0x00000020004c8947 */ /* 0x002fd80003800000 */
.L_x_1814:
[----:B------:R-:W-:Y:S05]  /*13f90*/  BSYNC B1 ;  /* 0x0000000000017941 */ /* 0x000fea0003800000 */
.L_x_1761:
        /* <DEDUP_REMOVED lines=9> */
.L_x_1764:
[----:B------:R-:W-:Y:S05]  /*14030*/  BSYNC B1 ;  /* 0x0000000000017941 */ /* 0x000fea0003800000 */
.L_x_1763:
[----:B------:R-:W4:Y:S04]  /*14040*/  LDL R2, [R1+0x10] ;  /* 0x0000100001027983 */ /* 0x000f280000100800 */
[----:B------:R-:W2:Y:S01]  /*14050*/  LDL R5, [R1+0x4] ;  /* 0x0000040001057983 */ /* 0x000ea20000100800 */
[----:B---3--:R-:W-:Y:S01]  /*14060*/  IMAD.MOV.U32 R10, RZ, RZ, RZ ;  /* 0x000000ffff0a7224 */ /* 0x008fe200078e00ff */
        /* <DEDUP_REMOVED lines=8> */
[----:B--2---:R-:W-:Y:S02]  /*140f0*/  IMAD R2, R5, 0x7000, R2 ;  /* 0x0000700005027824 */ /* 0x004fe400078e0202 */
[----:B------:R-:W-:Y:S02]  /*14100*/  IMAD R5, R8, 0xe0, RZ ;  /* 0x000000e008057824 */ /* 0x000fe400078e02ff */
[----:B------:R-:W-:Y:S02]  /*14110*/  VIADD R8, R4, 0x2e870 ;  /* 0x0002e87004087836 */ /* 0x000fe40000000000 */
[----:B------:R-:W-:-:S07]  /*14120*/  VIADD R9, R2, 0xe400 ;  /* 0x0000e40002097836 */ /* 0x000fce0000000000 */
.L_x_1765:
        /* <DEDUP_REMOVED lines=12> */
.L_x_1815:
[----:B------:R-:W-:Y:S05]  /*141f0*/  BSYNC B1 ;  /* 0x0000000000017941 */ /* 0x000fea0003800000 */
.L_x_1766:
        /* <DEDUP_REMOVED lines=11> */
.L_x_1769:
[----:B------:R-:W-:Y:S05]  /*142b0*/  BSYNC B1 ;  /* 0x0000000000017941 */ /* 0x000fea0003800000 */
.L_x_1768:
        /* <DEDUP_REMOVED lines=10> */
.L_x_1770:
        /* <DEDUP_REMOVED lines=9> */
.L_x_1759:
[----:B------:R-:W-:Y:S05]  /*143f0*/  BSYNC B0 ;  /* 0x0000000000007941 */ /* 0x000fea0003800000 */
.L_x_1758:
[----:B------:R-:W4:Y:S02]  /*14400*/  LDL R3, [R1+0x30] ;  /* 0x0000300001037983 */ /* 0x000f240000100800 */
[----:B----4-:R-:W-:-:S13]  /*14410*/  ISETP.NE.AND P0, PT, R3, 0x3, PT ;  /* 0x000000030300780c */ /* 0x010fda0003f05270 */
[----:B------:R-:W-:Y:S05]  /*14420*/  @!P0 BRA `(.L_x_1771) ;  /* 0x0000000000048947 */ /* 0x000fea0003800000 */
[----:B------:R-:W-:Y:S01]  /*14430*/  BPT.TRAP 0x1 ;  /* 0x000000040000795c */ /* 0x000fe20000300000 */
.L_x_1771:
[----:B------:R-:W4:Y:S01]  /*14440*/  LDL R3, [R1+0x24] ;  /* 0x0000240001037983 */ /* 0x000f220000100800 */
[----:B------:R-:W-:Y:S01]  /*14450*/  LOP3.LUT R2, R6, 0x1, RZ, 0x3c, !PT ;  /* 0x0000000106027812 */ /* 0x000fe200078e3cff */
[----:B------:R-:W-:Y:S01]  /*14460*/  BSSY B0, `(.L_x_1772) ;  /* 0x0000007000007945 */ /* 0x000fe20003800000 */
[----:B------:R-:W-:Y:S02]  /*14470*/  LEA R4, R7, UR40, 0x3 ;  /* 0x0000002807047c11 */ /* 0x000fe4000f8e18ff */
[----:B------:R-:W-:-:S03]  /*14480*/  SHF.L.U32 R2, R2, 0x1f, RZ ;  /* 0x0000001f02027819 */ /* 0x000fc600000006ff */
[----:B------:R1:W-:Y:S01]  /*14490*/  STL [R1], R4 ;  /* 0x0000000401007387 */ /* 0x0003e20000100800 */
[----:B------:R-:W5:Y:S01]  /*144a0*/  SYNCS.PHASECHK.TRANS64.TRYWAIT P3, [R4+URZ+0x2e870], R2 ;  /* 0x02e87002040075a7 */ /* 0x000f62000806017f */
[----:B----4-:R-:W-:Y:S01]  /*144b0*/  ISETP.NE.AND P0, PT, R3, 0x3, PT ;  /* 0x000000030300780c */ /* 0x010fe20003f05270 */
[----:B-1---5:R-:W-:-:S12]  /*144c0*/  @!P3 BRA `(.L_x_1773) ;  /* 0x0000001c0024b947 */ /* 0x022fd80003800000 */
.L_x_1816:
[----:B------:R-:W-:Y:S05]  /*144d0*/  BSYNC B0 ;  /* 0x0000000000007941 */ /* 0x000fea0003800000 */
.L_x_1772:
[----:B------:R-:W-:Y:S05]  /*144e0*/  @!P0 BRA `(.L_x_1774) ;  /* 0x0000000000048947 */ /* 0x000fea0003800000 */
[----:B------:R-:W-:Y:S01]  /*144f0*/  BPT.TRAP 0x1 ;  /* 0x000000040000795c */ /* 0x000fe20000300000 */
.L_x_1774:
[----:B-1----:R-:W4:Y:S01]  /*14500*/  LDL R2, [R1] ;  /* 0x0000000001027983 */ /* 0x002f220000100800 */
[----:B------:R-:W-:-:S04]  /*14510*/  SHF.L.U32 R3, R6, 0x1f, RZ ;  /* 0x0000001f06037819 */ /* 0x000fc800000006ff */
[----:B----4-:R1:W4:Y:S02]  /*14520*/  SYNCS.PHASECHK.TRANS64.TRYWAIT P3, [R2+URZ+0x2e860], R3 ;  /* 0x02e86003020075a7 */ /* 0x010324000806017f */
[----:B-1----:R-:W-:Y:S01]  /*14530*/  IMAD R2, R7, 0x7000, RZ ;  /* 0x0000700007027824 */ /* 0x002fe200078e02ff */
[----:B----4-:R-:W-:Y:S06]  /*14540*/  @!P3 BRA `(.L_x_1775) ;  /* 0x0000001c001cb947 */ /* 0x010fec0003800000 */
.L_x_1817:
[----:B-1----:R-:W4:Y:S04]  /*14550*/  LDL R4, [R1+0x1c] ;  /* 0x00001c0001047983 */ /* 0x002f280000100800 */
[----:B------:R-:W5:Y:S01]  /*14560*/  LDL R12, [R1+0x18] ;  /* 0x00001800010c7983 */ /* 0x000f620000100800 */
[----:B------:R-:W-:Y:S05]  /*14570*/  WARPSYNC.ALL ;  /* 0x0000000000007948 */ /* 0x000fea0003800000 */
[----:B------:R-:W1:Y:S01]  /*14580*/  S2R R8, SR_TID.X ;  /* 0x0000000000087919 */ /* 0x000e620000002100 */
[----:B---3--:R-:W-:Y:S01]  /*14590*/  IMAD.MOV.U32 R10, RZ, RZ, 0x40 ;  /* 0x00000040ff0a7424 */ /* 0x008fe200078e00ff */
[----:B-1----:R-:W-:-:S04]  /*145a0*/  LOP3.LUT P3, RZ, R8, 0x4, RZ, 0xc0, !PT ;  /* 0x0000000408ff7812 */ /* 0x002fc8000786c0ff */
[----:B------:R-:W-:Y:S02]  /*145b0*/  SEL R10, R10, 0xffffffc0, !P3 ;  /* 0xffffffc00a0a7807 */ /* 0x000fe40005800000 */
[C---:B----4-:R-:W-:Y:S02]  /*145c0*/  LOP3.LUT R3, R2.reuse, R4, RZ, 0xfc, !PT ;  /* 0x0000000402037212 */ /* 0x050fe400078efcff */
[----:B-----5:R-:W-:-:S03]  /*145d0*/  IADD3 R2, R2, UR40, R12 ;  /* 0x0000002802027c10 */ /* 0x020fc6000fffe00c */
        /* <DEDUP_REMOVED lines=22> */
[----:B--2---:R-:W-:Y:S02]  /*14740*/  PRMT R17, R8, 0x7531, R9 ;  /* 0x0000753108117816 */ /* 0x004fe40000000009 */
        /* <DEDUP_REMOVED lines=71> */
.L_x_1776:
[----:B-1----:R-:W2:Y:S01]  /*14bc0*/  LDL.LU R2, [R1] ;  /* 0x0000000001027983 */ /* 0x002ea20000300800 */
[C---:B------:R-:W-:Y:S01]  /*14bd0*/  ISETP.GT.AND P0, PT, R21.reuse, RZ, PT ;  /* 0x000000ff1500720c */ /* 0x040fe20003f04270 */
[----:B------:R-:W-:Y:S02]  /*14be0*/  VIADD R21, R21, 0xffffffff ;  /* 0xffffffff15157836 */ /* 0x000fe40000000000 */
[----:B------:R4:W5:Y:S04]  /*14bf0*/  LDL R6, [R1+0x8] ;  /* 0x0000080001067983 */ /* 0x0009680000100800 */
[----:B------:R4:W5:Y:S01]  /*14c00*/  LDL R7, [R1+0x4] ;  /* 0x0000040001077983 */ /* 0x0009620000100800 */
[----:B--2---:R1:W-:Y:S02]  /*14c10*/  SYNCS.ARRIVE.TRANS64.A1T0 RZ, [R2+URZ+0x2e850], RZ ;  /* 0x02e850ff02ff79a7 */ /* 0x0043e4000810003f */
[----:B-1----:R-:W-:-:S05]  /*14c20*/  @!P2 VIADD R2, R2, 0x2e880 ;  /* 0x0002e8800202a836 */ /* 0x002fca0000000000 */
[----:B------:R-:W-:Y:S01]  /*14c30*/  @!P2 PRMT R2, RZ, 0x654, R2 ;  /* 0x00000654ff02a816 */ /* 0x000fe20000000002 */
[----:B------:R-:W-:Y:S06]  /*14c40*/  BAR.SYNC.DEFER_BLOCKING 0x2, 0x80 ;  /* 0x0082000000007b1d */ /* 0x000fec0000010000 */
[----:B------:R4:W-:Y:S01]  /*14c50*/  @!P2 SYNCS.ARRIVE.TRANS64.RED.A1T0 RZ, [R2+URZ], RZ ;  /* 0x000000ff02ffa9a7 */ /* 0x0009e2000810043f */
[----:B------:R-:W-:Y:S05]  /*14c60*/  @P0 BRA `(.L_x_1777) ;  /* 0xfffffff000280947 */ /* 0x000fea000383ffff */
.L_x_1757:
[----:B---34-:R-:W3:Y:S01]  /*14c70*/  LDL R2, [R1+0x30] ;  /* 0x0000300001027983 */ /* 0x018ee20000100800 */
[----:B------:R-:W-:Y:S01]  /*14c80*/  BSSY B0, `(.L_x_1778) ;  /* 0x0000010000007945 */ /* 0x000fe20003800000 */
[----:B---3--:R-:W-:-:S03]  /*14c90*/  ISETP.NE.AND P1, PT, R2, 0x3, PT ;  /* 0x000000030200780c */ /* 0x008fc60003f25270 */
[----:B------:R-:W-:Y:S10]  /*14ca0*/  @P2 BRA `(.L_x_1779) ;  /* 0x0000000000342947 */ /* 0x000ff40003800000 */
[----:B------:R-:W1:Y:S01]  /*14cb0*/  S2R R5, SR_LANEID ;  /* 0x0000000000057919 */ /* 0x000e620000000000 */
[----:B------:R-:W-:Y:S01]  /*14cc0*/  VOTEU.ANY UR4, UPT, PT ;  /* 0x0000000000047886 */ /* 0x000fe200038e0100 */
[----:B------:R-:W3:Y:S01]  /*14cd0*/  LDC.64 R2, c[0x0][0xdf0] ;  /* 0x00037c00ff027b82 */ /* 0x000ee20000000a00 */
[----:B------:R-:W1:Y:S02]  /*14ce0*/  FLO.U32 R0, UR4 ;  /* 0x0000000400007d00 */ /* 0x000e6400080e0000 */
[----:B-1----:R-:W-:-:S06]  /*14cf0*/  ISETP.EQ.U32.AND P0, PT, R0, R5, PT ;  /* 0x000000050000720c */ /* 0x002fcc0003f02070 */
[----:B------:R-:W3:Y:S07]  /*14d00*/  POPC R5, UR4 ;  /* 0x0000000400057d09 */ /* 0x000eee0008000000 */
[----:B---3--:R-:W3:Y:S01]  /*14d10*/  @P0 ATOMG.E.ADD.STRONG.GPU PT, R3, desc[UR46][R2.64], R5 ;  /* 0x00000005020309a8 */ /* 0x008ee200081ee1ee */
[----:B------:R-:W1:Y:S02]  /*14d20*/  S2R R4, SR_LTMASK ;  /* 0x0000000000047919 */ /* 0x000e640000003900 */
[----:B-1----:R-:W-:-:S04]  /*14d30*/  LOP3.LUT R4, R4, UR4, RZ, 0xc0, !PT ;  /* 0x0000000404047c12 */ /* 0x002fc8000f8ec0ff */
[----:B-----5:R-:W1:Y:S01]  /*14d40*/  POPC R7, R4 ;  /* 0x0000000400077309 */ /* 0x020e620000000000 */
[----:B---3--:R-:W1:Y:S02]  /*14d50*/  SHFL.IDX PT, R0, R3, R0, 0x1f ;  /* 0x00001f0003007589 */ /* 0x008e6400000e0000 */
[----:B-1----:R-:W-:-:S05]  /*14d60*/  IADD3 R0, R0, UR42, R7 ;  /* 0x0000002a00007c10 */ /* 0x002fca000fffe007 */
[----:B------:R1:W-:Y:S02]  /*14d70*/  STL [R1+0x20], R0 ;  /* 0x0000200001007387 */ /* 0x0003e40000100800 */
.L_x_1779:
[----:B------:R-:W-:Y:S05]  /*14d80*/  BSYNC B0 ;  /* 0x0000000000007941 */ /* 0x000fea0003800000 */
.L_x_1778:
[----:B------:R-:W-:Y:S05]  /*14d90*/  @!P1 BRA `(.L_x_1780) ;  /* 0x0000000000049947 */ /* 0x000fea0003800000 */
[----:B------:R-:W-:Y:S01]  /*14da0*/  BPT.TRAP 0x1 ;  /* 0x000000040000795c */ /* 0x000fe20000300000 */
.L_x_1780:
[----:B------:R-:W3:Y:S04]  /*14db0*/  LDL R3, [R1+0x8] ;  /* 0x0000080001037983 */ /* 0x000ee80000100800 */
[----:B------:R-:W4:Y:S04]  /*14dc0*/  LDL R2, [R1+0x4] ;  /* 0x0000040001027983 */ /* 0x000f280000100800 */
[----:B-1----:R-:W2:Y:S01]  /*14dd0*/  LDL R0, [R1+0x24] ;  /* 0x0000240001007983 */ /* 0x002ea20000100800 */
[----:B------:R-:W-:Y:S01]  /*14de0*/  BSSY B0, `(.L_x_1781) ;  /* 0x0000007000007945 */ /* 0x000fe20003800000 */
[----:B---3--:R-:W-:-:S04]  /*14df0*/  LOP3.LUT R3, R3, 0x1, RZ, 0x3c, !PT ;  /* 0x0000000103037812 */ /* 0x008fc800078e3cff */
[----:B------:R-:W-:Y:S02]  /*14e00*/  SHF.L.U32 R3, R3, 0x1f, RZ ;  /* 0x0000001f03037819 */ /* 0x000fe400000006ff */
[----:B----4-:R-:W-:Y:S02]  /*14e10*/  LEA R20, R2, UR40, 0x3 ;  /* 0x0000002802147c11 */ /* 0x010fe4000f8e18ff */
[----:B--2---:R-:W-:Y:S02]  /*14e20*/  ISETP.NE.AND P1, PT, R0, 0x3, PT ;  /* 0x000000030000780c */ /* 0x004fe40003f25270 */
[----:B------:R-:W1:Y:S02]  /*14e30*/  SYNCS.PHASECHK.TRANS64.TRYWAIT P0, [R20+URZ+0x2e870], R3 ;  /* 0x02e87003140075a7 */ /* 0x000e64000800017f */
[----:B-1----:R-:W-:Y:S09]  /*14e40*/  @!P0 BRA `(.L_x_1782) ;  /* 0x0000001000f48947 */ /* 0x002ff20003800000 */
.L_x_1818:
[----:B------:R-:W-:Y:S05]  /*14e50*/  BSYNC B0 ;  /* 0x0000000000007941 */ /* 0x000fea0003800000 */
.L_x_1781:
[----:B------:R-:W-:Y:S05]  /*14e60*/  @!P1 BRA `(.L_x_1783) ;  /* 0x0000000000049947 */ /* 0x000fea0003800000 */
[----:B------:R-:W-:Y:S01]  /*14e70*/  BPT.TRAP 0x1 ;  /* 0x000000040000795c */ /* 0x000fe20000300000 */
.L_x_1783:
[----:B------:R-:W1:Y:S02]  /*14e80*/  LDL R0, [R1+0x8] ;  /* 0x0000080001007983 */ /* 0x000e640000100800 */
[----:B-1----:R-:W-:-:S04]  /*14e90*/  SHF.L.U32 R3, R0, 0x1f, RZ ;  /* 0x0000001f00037819 */ /* 0x002fc800000006ff */
[----:B------:R-:W1:Y:S02]  /*14ea0*/  SYNCS.PHASECHK.TRANS64.TRYWAIT P0, [R20+URZ+0x2e860], R3 ;  /* 0x02e86003140075a7 */ /* 0x000e64000800017f */
[----:B-1----:R-:W-:Y:S05]  /*14eb0*/  @!P0 BRA `(.L_x_1784) ;  /* 0x0000001000ec8947 */ /* 0x002fea0003800000 */
.L_x_1819:
[----:B------:R-:W2:Y:S04]  /*14ec0*/  LDL R0, [R1+0x4] ;  /* 0x0000040001007983 */ /* 0x000ea80000100800 */
[----:B------:R-:W3:Y:S04]  /*14ed0*/  LDL R2, [R1+0x1c] ;  /* 0x00001c0001027983 */ /* 0x000ee80000100800 */
[----:B------:R-:W4:Y:S01]  /*14ee0*/  LDL R12, [R1+0x18] ;  /* 0x00001800010c7983 */ /* 0x000f220000100800 */
[----:B------:R-:W-:Y:S05]  /*14ef0*/  WARPSYNC.ALL ;  /* 0x0000000000007948 */ /* 0x000fea0003800000 */
[----:B------:R-:W1:Y:S01]  /*14f00*/  S2R R8, SR_TID.X ;  /* 0x0000000000087919 */ /* 0x000e620000002100 */
[----:B------:R-:W-:Y:S01]  /*14f10*/  IMAD.MOV.U32 R10, RZ, RZ, 0x40 ;  /* 0x00000040ff0a7424 */ /* 0x000fe200078e00ff */
[----:B-1----:R-:W-:-:S04]  /*14f20*/  LOP3.LUT P0, RZ, R8, 0x4, RZ, 0xc0, !PT ;  /* 0x0000000408ff7812 */ /* 0x002fc8000780c0ff */
[----:B------:R-:W-:Y:S01]  /*14f30*/  SEL R10, R10, 0xffffffc0, !P0 ;  /* 0xffffffc00a0a7807 */ /* 0x000fe20004000000 */
[----:B--2---:R-:W-:-:S05]  /*14f40*/  IMAD R0, R0, 0x7000, RZ ;  /* 0x0000700000007824 */ /* 0x004fca00078e02ff */
[C---:B---3--:R-:W-:Y:S02]  /*14f50*/  LOP3.LUT R2, R0.reuse, R2, RZ, 0xfc, !PT ;  /* 0x0000000200027212 */ /* 0x048fe400078efcff */
[----:B----4-:R-:W-:-:S03]  /*14f60*/  IADD3 R0, R0, UR40, R12 ;  /* 0x0000002800007c10 */ /* 0x010fc6000fffe00c */
        /* <DEDUP_REMOVED lines=94> */
.L_x_1785:
[----:B------:R-:W3:Y:S01]  /*15550*/  LDL.LU R2, [R1+0x4] ;  /* 0x0000040001027983 */ /* 0x000ee20000300800 */
[----:B-1----:R-:W-:Y:S03]  /*15560*/  SYNCS.ARRIVE.TRANS64.A1T0 RZ, [R20+URZ+0x2e850], RZ ;  /* 0x02e850ff14ff79a7 */ /* 0x002fe6000810003f */
[----:B------:R-:W4:Y:S01]  /*15570*/  LDL.LU R3, [R1+0x8] ;  /* 0x0000080001037983 */ /* 0x000f220000300800 */
[----:B--2---:R-:W-:-:S05]  /*15580*/  @!P2 VIADD R0, R20, 0x2e880 ;  /* 0x0002e8801400a836 */ /* 0x004fca0000000000 */
[----:B------:R-:W-:Y:S01]  /*15590*/  @!P2 PRMT R0, RZ, 0x654, R0 ;  /* 0x00000654ff00a816 */ /* 0x000fe20000000000 */
[----:B------:R-:W-:Y:S06]  /*155a0*/  BAR.SYNC.DEFER_BLOCKING 0x2, 0x80 ;  /* 0x0082000000007b1d */ /* 0x000fec0000010000 */
[----:B------:R3:W-:Y:S02]  /*155b0*/  @!P2 SYNCS.ARRIVE.TRANS64.RED.A1T0 RZ, [R0+URZ], RZ ;  /* 0x000000ff00ffa9a7 */ /* 0x0007e4000810043f */
[----:B---3--:R-:W-:-:S05]  /*155c0*/  VIADD R0, R2, 0x1 ;  /* 0x0000000102007836 */ /* 0x008fca0000000000 */
[----:B------:R-:W-:-:S04]  /*155d0*/  ISETP.NE.AND P0, PT, R0, 0x2, PT ;  /* 0x000000020000780c */ /* 0x000fc80003f05270 */
[----:B------:R-:W-:Y:S02]  /*155e0*/  SEL R2, RZ, 0x1, P0 ;  /* 0x00000001ff027807 */ /* 0x000fe40000000000 */
[----:B------:R-:W-:Y:S02]  /*155f0*/  SEL R0, R0, RZ, P0 ;  /* 0x000000ff00007207 */ /* 0x000fe40000000000 */
[----:B----4-:R-:W-:-:S03]  /*15600*/  LOP3.LUT R3, R3, R2, RZ, 0x3c, !PT ;  /* 0x0000000203037212 */ /* 0x010fc600078e3cff */
[----:B------:R1:W-:Y:S04]  /*15610*/  STL [R1+0x4], R0 ;  /* 0x0000040001007387 */ /* 0x0003e80000100800 */
[----:B------:R1:W-:Y:S02]  /*15620*/  STL [R1+0x8], R3 ;  /* 0x0000080301007387 */ /* 0x0003e40000100800 */
.L_x_1741:
[----:B------:R-:W-:Y:S05]  /*15630*/  BSYNC B6 ;  /* 0x0000000000067941 */ /* 0x000fea0003800000 */
.L_x_1739:
[----:B-12---:R-:W2:Y:S04]  /*15640*/  LDL R0, [R1+0x34] ;  /* 0x0000340001007983 */ /* 0x006ea80000100800 */
[----:B------:R1:W5:Y:S01]  /*15650*/  LDL R2, [R1+0x20] ;  /* 0x0000200001027983 */ /* 0x0003620000100800 */
[----:B--2---:R-:W-:-:S13]  /*15660*/  ISETP.NE.AND P0, PT, R0, RZ, PT ;  /* 0x000000ff0000720c */ /* 0x004fda0003f05270 */
[----:B-1----:R-:W-:Y:S05]  /*15670*/  @!P0 BRA `(.L_x_1786) ;  /* 0x0000000000208947 */ /* 0x002fea0003800000 */
[----:B------:R-:W1:Y:S08]  /*15680*/  S2UR UR5, SR_CgaCtaId ;  /* 0x00000000000579c3 */ /* 0x000e700000008800 */
[----:B------:R-:W-:Y:S06]  /*15690*/  BAR.SYNC.DEFER_BLOCKING 0x5, 0x180 ;  /* 0x0146000000007b1d */ /* 0x000fec0000010000 */
[----:B------:R-:W-:-:S02]  /*156a0*/  UMOV UR4, 0x400 ;  /* 0x0000040000047882 */ /* 0x000fc40000000000 */
[----:B-1----:R-:W-:-:S09]  /*156b0*/  ULEA UR4, UR5, UR4, 0x18 ;  /* 0x0000000405047291 */ /* 0x002fd2000f8ec03f */
[----:B-----5:R-:W1:Y:S04]  /*156c0*/  LDS R2, [UR4+0x2e8d0] ;  /* 0x02e8d004ff027984 */ /* 0x020e680008000800 */
[----:B-1----:R1:W-:Y:S01]  /*156d0*/  STL [R1+0x20], R2 ;  /* 0x0000200201007387 */ /* 0x0023e20000100800 */
[----:B------:R-:W-:Y:S06]  /*156e0*/  BAR.ARV 0x4, 0x180 ;  /* 0x0106000000007b1d */ /* 0x000fec0000002000 */
[----:B------:R-:W-:Y:S05]  /*156f0*/  BRA `(.L_x_1787) ;  /* 0x00000000002c7947 */ /* 0x000fea0003800000 */
.L_x_1786:
[----:B------:R-:W1:Y:S01]  /*15700*/  S2R R0, SR_TID.X ;  /* 0x0000000000007919 */ /* 0x000e620000002100 */
        /* <DEDUP_REMOVED lines=10> */
.L_x_1787:
[----:B--2---:R-:W2:Y:S01]  /*157b0*/  LDL R0, [R1+0x20] ;  /* 0x0000200001007983 */ /* 0x004ea20000100800 */
[----:B------:R-:W-:Y:S02]  /*157c0*/  ULDC UR4, c[0x0][0xda8] ;  /* 0x00036a0000047ab9 */ /* 0x000fe40000000800 */
[----:B--2---:R-:W-:-:S13]  /*157d0*/  ISETP.GE.AND P0, PT, R0, UR4, PT ;  /* 0x0000000400007c0c */ /* 0x004fda000bf06270 */
[----:B------:R-:W-:Y:S05]  /*157e0*/  @!P0 BRA `(.L_x_1788) ;  /* 0xffffffd000348947 */ /* 0x000fea000383ffff */
.L_x_1736:
[----:B--2---:R-:W2:Y:S01]  /*157f0*/  LDL.LU R0, [R1+0x2c] ;  /* 0x00002c0001007983 */ /* 0x004ea20000300800 */
[----:B------:R-:W-:Y:S01]  /*15800*/  BSSY B0, `(.L_x_1789) ;  /* 0x000000b000007945 */ /* 0x000fe20003800000 */
[----:B------:R-:W3:Y:S01]  /*15810*/  S2R R5, SR_CgaCtaId ;  /* 0x0000000000057919 */ /* 0x000ee20000008800 */
[----:B--2---:R-:W-:-:S05]  /*15820*/  VIADD R0, R0, 0x1 ;  /* 0x0000000100007836 */ /* 0x004fca0000000000 */
[----:B-1----:R-:W-:-:S04]  /*15830*/  LEA.HI R2, R0, R0, RZ, 0x1 ;  /* 0x0000000000027211 */ /* 0x002fc800078f08ff */
[----:B------:R-:W-:-:S05]  /*15840*/  LOP3.LUT R3, R2, 0xfffffffe, RZ, 0xc0, !PT ;  /* 0xfffffffe02037812 */ /* 0x000fca00078ec0ff */
[----:B------:R-:W-:Y:S01]  /*15850*/  IMAD.IADD R3, R0, 0x1, -R3 ;  /* 0x0000000100037824 */ /* 0x000fe200078e0a03 */
[----:B------:R-:W-:-:S04]  /*15860*/  MOV R0, 0x400 ;  /* 0x0000040000007802 */ /* 0x000fc80000000f00 */
[----:B---3--:R-:W-:Y:S02]  /*15870*/  LEA R0, R5, R0, 0x18 ;  /* 0x0000000005007211 */ /* 0x008fe400078ec0ff */
[----:B------:R-:W-:-:S04]  /*15880*/  SHF.L.U32 R3, R3, 0x1f, RZ ;  /* 0x0000001f03037819 */ /* 0x000fc800000006ff */
[----:B------:R-:W1:Y:S02]  /*15890*/  SYNCS.PHASECHK.TRANS64.TRYWAIT P0, [R0+URZ+0x2e820], R3 ;  /* 0x02e82003000075a7 */ /* 0x000e64000800017f */
[----:B-1----:R-:W-:Y:S05]  /*158a0*/  @!P0 BRA `(.L_x_1790) ;  /* 0x0000000800848947 */ /* 0x002fea0003800000 */
.L_x_1820:
[----:B------:R-:W-:Y:S05]  /*158b0*/  BSYNC B0 ;  /* 0x0000000000007941 */ /* 0x000fea0003800000 */
.L_x_1789:
[----:B------:R-:W-:-:S03]  /*158c0*/  UMOV UR4, 0xffffffff ;  /* 0xffffffff00047882 */ /* 0x000fc60000000000 */
[----:B------:R-:W-:Y:S05]  /*158d0*/  BRA.DIV UR4, `(.L_x_1791) ;  /* 0x0000000a048c7947 */ /* 0x000fea000b800000 */
[----:B------:R-:W2:Y:S02]  /*158e0*/  S2R R2, SR_TID.X ;  /* 0x0000000000027919 */ /* 0x000ea40000002100 */
[----:B--2---:R-:W-:-:S04]  /*158f0*/  SHF.R.U32.HI R2, RZ, 0x5, R2 ;  /* 0x00000005ff027819 */ /* 0x004fc80000011602 */
[----:B------:R-:W-:-:S05]  /*15900*/  LOP3.LUT R2, R2, 0x3, RZ, 0xc0, !PT ;  /* 0x0000000302027812 */ /* 0x000fca00078ec0ff */
[----:B------:R2:W3:Y:S02]  /*15910*/  SHFL.IDX PT, R14, R2, RZ, 0x1f ;  /* 0x00001fff020e7589 */ /* 0x0004e400000e0000 */
.L_x_1823:
[----:B---3--:R-:W-:Y:S01]  /*15920*/  ISETP.NE.AND P0, PT, R14, RZ, PT ;  /* 0x000000ff0e00720c */ /* 0x008fe20003f05270 */
[----:B------:R-:W-:-:S12]  /*15930*/  BSSY B0, `(.L_x_1792) ;  /* 0x000002e000007945 */ /* 0x000fd80003800000 */
[----:B------:R-:W-:Y:S05]  /*15940*/  @P0 BRA `(.L_x_1793) ;  /* 0x0000000000b00947 */ /* 0x000fea0003800000 */
[----:B------:R-:W-:-:S03]  /*15950*/  UMOV UR4, 0xffffffff ;  /* 0xffffffff00047882 */ /* 0x000fc60000000000 */
[----:B------:R-:W-:Y:S05]  /*15960*/  BRA.DIV UR4, `(.L_x_1794) ;  /* 0x0000000a049c7947 */ /* 0x000fea000b800000 */
[----:B------:R-:W-:-:S13]  /*15970*/  ELECT P6, URZ, PT ;  /* 0x00000000003f782f */ /* 0x000fda00038c0000 */
.L_x_1826:
[----:B------:R-:W-:Y:S05]  /*15980*/  @!P6 BRA `(.L_x_1793) ;  /* 0x0000000000a0e947 */ /* 0x000fea0003800000 */
[----:B--2---:R-:W2:Y:S02]  /*15990*/  LDL.LU R2, [R1+0x28] ;  /* 0x0000280001027983 */ /* 0x004ea40000300800 */
[----:B--2---:R-:W-:-:S04]  /*159a0*/  LOP3.LUT R2, R2, 0x2, RZ, 0xfc, !PT ;  /* 0x0000000202027812 */ /* 0x004fc800078efcff */
[----:B------:R-:W-:-:S13]  /*159b0*/  ISETP.NE.AND P0, PT, R2, 0x3, PT ;  /* 0x000000030200780c */ /* 0x000fda0003f05270 */
[----:B------:R-:W-:Y:S05]  /*159c0*/  @!P0 BRA `(.L_x_1795) ;  /* 0x0000000000048947 */ /* 0x000fea0003800000 */
[----:B------:R-:W-:Y:S01]  /*159d0*/  BPT.TRAP 0x1 ;  /* 0x000000040000795c */ /* 0x000fe20000300000 */
.L_x_1795:
[----:B-1----:R-:W2:Y:S04]  /*159e0*/  LDL R3, [R1+0x4] ;  /* 0x0000040001037983 */ /* 0x002ea80000100800 */
        /* <DEDUP_REMOVED lines=13> */
.L_x_1827:
[----:B------:R-:W2:Y:S02]  /*15ac0*/  SYNCS.PHASECHK.TRANS64.TRYWAIT P1, [R7+URZ], R2 ;  /* 0x00000002070075a7 */ /* 0x000ea4000802017f */
[----:B--2---:R-:W-:Y:S05]  /*15ad0*/  @!P1 BRA `(.L_x_1797) ;  /* 0x0000000800749947 */ /* 0x004fea0003800000 */
.L_x_1828:
[----:B------:R-:W-:Y:S05]  /*15ae0*/  @!P0 BRA `(.L_x_1798) ;  /* 0x0000000000048947 */ /* 0x000fea0003800000 */
[----:B------:R-:W-:Y:S01]  /*15af0*/  BPT.TRAP 0x1 ;  /* 0x000000040000795c */ /* 0x000fe20000300000 */
.L_x_1798:
[----:B------:R-:W3:Y:S02]  /*15b00*/  LDL.LU R4, [R1+0x4] ;  /* 0x0000040001047983 */ /* 0x000ee40000300800 */
[----:B---3--:R-:W-:-:S04]  /*15b10*/  IMAD R4, R4, 0x8, R0 ;  /* 0x0000000804047824 */ /* 0x008fc800078e0200 */
[----:B------:R-:W3:Y:S02]  /*15b20*/  SYNCS.PHASECHK.TRANS64.TRYWAIT P1, [R4+URZ+0x2e860], R5 ;  /* 0x02e86005040075a7 */ /* 0x000ee4000802017f */
[----:B---3--:R-:W-:Y:S05]  /*15b30*/  @!P1 BRA `(.L_x_1799) ;  /* 0x0000000800709947 */ /* 0x008fea0003800000 */
.L_x_1829:
[----:B------:R-:W-:Y:S05]  /*15b40*/  @!P0 BRA `(.L_x_1800) ;  /* 0x0000000000048947 */ /* 0x000fea0003800000 */
[----:B------:R-:W-:Y:S01]  /*15b50*/  BPT.TRAP 0x1 ;  /* 0x000000040000795c */ /* 0x000fe20000300000 */
.L_x_1800:
[----:B------:R-:W-:-:S04]  /*15b60*/  IMAD R3, R3, 0x8, R0 ;  /* 0x0000000803037824 */ /* 0x000fc800078e0200 */
[----:B------:R-:W4:Y:S02]  /*15b70*/  SYNCS.PHASECHK.TRANS64.TRYWAIT P1, [R3+URZ+0x2e860], R2 ;  /* 0x02e86002030075a7 */ /* 0x000f24000802017f */
[----:B----4-:R-:W-:Y:S05]  /*15b80*/  @!P1 BRA `(.L_x_1801) ;  /* 0x0000000800709947 */ /* 0x010fea0003800000 */
.L_x_1830:
[----:B------:R-:W-:Y:S05]  /*15b90*/  @!P0 BRA `(.L_x_1802) ;  /* 0x0000000000048947 */ /* 0x000fea0003800000 */
[----:B------:R-:W-:Y:S01]  /*15ba0*/  BPT.TRAP 0x1 ;  /* 0x000000040000795c */ /* 0x000fe20000300000 */
.L_x_1802:
[----:B------:R-:W5:Y:S02]  /*15bb0*/  SYNCS.PHASECHK.TRANS64.TRYWAIT P0, [R4+URZ+0x2e880], R5 ;  /* 0x02e88005040075a7 */ /* 0x000f64000800017f */
[----:B-----5:R-:W-:Y:S05]  /*15bc0*/  @!P0 BRA `(.L_x_1803) ;  /* 0x0000000800748947 */ /* 0x020fea0003800000 */
.L_x_1804:
[----:B------:R1:W1:Y:S02]  /*15bd0*/  SYNCS.PHASECHK.TRANS64.TRYWAIT P0, [R3+URZ+0x2e880], R2 ;  /* 0x02e88002030075a7 */ /* 0x000264000800017f */
[----:B-1----:R-:W-:Y:S05]  /*15be0*/  @!P0 NANOSLEEP.SYNCS 0x989680 ;  /* 0x009896800000895d */ /* 0x002fea0003900000 */
[----:B------:R-:W1:Y:S02]  /*15bf0*/  @!P0 SYNCS.PHASECHK.TRANS64 P0, [R3+URZ+0x2e880], R2 ;  /* 0x02e88002030085a7 */ /* 0x000e64000800007f */
[----:B-1----:R-:W-:Y:S05]  /*15c00*/  @!P0 BRA `(.L_x_1804) ;  /* 0xfffffffc00f08947 */ /* 0x002fea000383ffff */
.L_x_1793:
[----:B------:R-:W-:Y:S05]  /*15c10*/  BSYNC B0 ;  /* 0x0000000000007941 */ /* 0x000fea0003800000 */
.L_x_1792:
[----:B------:R-:W-:Y:S05]  /*15c20*/  EXIT ;  /* 0x000000000000794d */ /* 0x000fea0003800000 */
.L_x_1690:
[----:B-1----:R-:W-:-:S04]  /*15c30*/  IMAD.U32 R3, RZ, RZ, UR37 ;  /* 0x00000025ff037e24 */ /* 0x002fc8000f8e00ff */
[----:B------:R1:W2:Y:S03]  /*15c40*/  SYNCS.PHASECHK.TRANS64.TRYWAIT P0, [R3+URZ+0x2e800], R4 ;  /* 0x02e80004030075a7 */ /* 0x0002a6000800017f */
[----:B--2---:R-:W-:Y:S05]  /*15c50*/  @!P0 NANOSLEEP.SYNCS 0x989680 ;  /* 0x009896800000895d */ /* 0x004fea0003900000 */
[----:B------:R-:W2:Y:S02]  /*15c60*/  @!P0 SYNCS.PHASECHK.TRANS64 P0, [R3+URZ+0x2e800], R4 ;  /* 0x02e80004030085a7 */ /* 0x000ea4000800007f */
[----:B--2---:R-:W-:Y:S05]  /*15c70*/  @!P0 BRA `(.L_x_1690) ;  /* 0xfffffffc00ec8947 */ /* 0x004fea000383ffff */
[----:B------:R-:W-:Y:S05]  /*15c80*/  BRA `(.L_x_1805) ;  /* 0xfffffebc00347947 */ /* 0x000fea000383ffff */
.L_x_1694:
[----:B--2---:R2:W3:Y:S02]  /*15c90*/  SYNCS.PHASECHK.TRANS64.TRYWAIT P0, [R3+URZ+0x2e830], R4 ;  /* 0x02e83004030075a7 */ /* 0x0044e4000800017f */
[----:B---3--:R-:W-:Y:S05]  /*15ca0*/  @!P0 NANOSLEEP.SYNCS 0x989680 ;  /* 0x009896800000895d */ /* 0x008fea0003900000 */
[----:B------:R-:W3:Y:S02]  /*15cb0*/  @!P0 SYNCS.PHASECHK.TRANS64 P0, [R3+URZ+0x2e830], R4 ;  /* 0x02e83004030085a7 */ /* 0x000ee4000800007f */
[----:B---3--:R-:W-:Y:S05]  /*15cc0*/  @!P0 BRA `(.L_x_1694) ;  /* 0xfffffffc00f08947 */ /* 0x008fea000383ffff */
[----:B------:R-:W-:Y:S05]  /*15cd0*/  BRA `(.L_x_1693) ;  /* 0xfffffebc004c7947 */ /* 0x000fea000383ffff */
.L_x_1699:
[----:B--2---:R-:W-:-:S04]  /*15ce0*/  IMAD.U32 R11, RZ, RZ, UR10 ;  /* 0x0000000aff0b7e24 */ /* 0x004fc8000f8e00ff */
[----:B------:R2:W3:Y:S03]  /*15cf0*/  SYNCS.PHASECHK.TRANS64.TRYWAIT P2, [R11+URZ+0x2e830], R10 ;  /* 0x02e8300a0b0075a7 */ /* 0x0004e6000804017f */
[----:B---3--:R-:W-:Y:S05]  /*15d00*/  @!P2 NANOSLEEP.SYNCS 0x989680 ;  /* 0x009896800000a95d */ /* 0x008fea0003900000 */
[----:B------:R-:W3:Y:S02]  /*15d10*/  @!P2 SYNCS.PHASECHK.TRANS64 P2, [R11+URZ+0x2e830], R10 ;  /* 0x02e8300a0b00a5a7 */ /* 0x000ee4000804007f */
[----:B---3--:R-:W-:Y:S05]  /*15d20*/  @!P2 BRA `(.L_x_1699) ;  /* 0xfffffffc00eca947 */ /* 0x008fea000383ffff */
[----:B------:R-:W-:Y:S05]  /*15d30*/  BRA `(.L_x_1696) ;  /* 0xffffff0c007c7947 */ /* 0x000fea000383ffff */
.L_x_1703:
[----:B--2---:R-:W-:-:S04]  /*15d40*/  IMAD.U32 R10, RZ, RZ, UR10 ;  /* 0x0000000aff0a7e24 */ /* 0x004fc8000f8e00ff */
[----:B------:R2:W3:Y:S03]  /*15d50*/  SYNCS.PHASECHK.TRANS64.TRYWAIT P2, [R10+URZ+0x2e850], R9 ;  /* 0x02e850090a0075a7 */ /* 0x0004e6000804017f */
[----:B---3--:R-:W-:Y:S05]  /*15d60*/  @!P2 NANOSLEEP.SYNCS 0x989680 ;  /* 0x009896800000a95d */ /* 0x008fea0003900000 */
[----:B------:R-:W3:Y:S02]  /*15d70*/  @!P2 SYNCS.PHASECHK.TRANS64 P2, [R10+URZ+0x2e850], R9 ;  /* 0x02e850090a00a5a7 */ /* 0x000ee4000804007f */
[----:B---3--:R-:W-:Y:S05]  /*15d80*/  @!P2 BRA `(.L_x_1703) ;  /* 0xfffffffc00eca947 */ /* 0x008fea000383ffff */
[----:B------:R-:W-:Y:S05]  /*15d90*/  BRA `(.L_x_1700) ;  /* 0xffffff18008c7947 */ /* 0x000fea000383ffff */
.L_x_1710:
[----:B--2---:R-:W-:-:S04]  /*15da0*/  IMAD.U32 R10, RZ, RZ, UR6 ;  /* 0x00000006ff0a7e24 */ /* 0x004fc8000f8e00ff */
[----:B------:R2:W3:Y:S03]  /*15db0*/  SYNCS.PHASECHK.TRANS64.TRYWAIT P2, [R10+URZ+0x2e830], R9 ;  /* 0x02e830090a0075a7 */ /* 0x0004e6000804017f */
[----:B---3--:R-:W-:Y:S05]  /*15dc0*/  @!P2 NANOSLEEP.SYNCS 0x989680 ;  /* 0x009896800000a95d */ /* 0x008fea0003900000 */
[----:B------:R-:W3:Y:S02]  /*15dd0*/  @!P2 SYNCS.PHASECHK.TRANS64 P2, [R10+URZ+0x2e830], R9 ;  /* 0x02e830090a00a5a7 */ /* 0x000ee4000804007f */
[----:B---3--:R-:W-:Y:S05]  /*15de0*/  @!P2 BRA `(.L_x_1710) ;  /* 0xfffffffc00eca947 */ /* 0x008fea000383ffff */
[----:B------:R-:W-:Y:S05]  /*15df0*/  BRA `(.L_x_1707) ;  /* 0xffffff6000407947 */ /* 0x000fea000383ffff */
.L_x_1714:
[----:B--2---:R-:W-:-:S04]  /*15e00*/  IMAD.U32 R9, RZ, RZ, UR6 ;  /* 0x00000006ff097e24 */ /* 0x004fc8000f8e00ff */
[----:B------:R2:W3:Y:S03]  /*15e10*/  SYNCS.PHASECHK.TRANS64.TRYWAIT P2, [R9+URZ+0x2e850], R8 ;  /* 0x02e85008090075a7 */ /* 0x0004e6000804017f */
[----:B---3--:R-:W-:Y:S05]  /*15e20*/  @!P2 NANOSLEEP.SYNCS 0x989680 ;  /* 0x009896800000a95d */ /* 0x008fea0003900000 */
[----:B------:R-:W3:Y:S02]  /*15e30*/  @!P2 SYNCS.PHASECHK.TRANS64 P2, [R9+URZ+0x2e850], R8 ;  /* 0x02e850080900a5a7 */ /* 0x000ee4000804007f */
[----:B---3--:R-:W-:Y:S05]  /*15e40*/  @!P2 BRA `(.L_x_1714) ;  /* 0xfffffffc00eca947 */ /* 0x008fea000383ffff */
[----:B------:R-:W-:Y:S05]  /*15e50*/  BRA `(.L_x_1711) ;  /* 0xffffff6c002c7947 */ /* 0x000fea000383ffff */
.L_x_1720:
[----:B--2---:R-:W-:-:S04]  /*15e60*/  IMAD.U32 R5, RZ, RZ, UR5 ;  /* 0x00000005ff057e24 */ /* 0x004fc8000f8e00ff */
[----:B------:R2:W3:Y:S03]  /*15e70*/  SYNCS.PHASECHK.TRANS64.TRYWAIT P0, [R5+URZ+0x2e850], R0 ;  /* 0x02e85000050075a7 */ /* 0x0004e6000800017f */
[----:B---3--:R-:W-:Y:S05]  /*15e80*/  @!P0 NANOSLEEP.SYNCS 0x989680 ;  /* 0x009896800000895d */ /* 0x008fea0003900000 */
[----:B------:R-:W3:Y:S02]  /*15e90*/  @!P0 SYNCS.PHASECHK.TRANS64 P0, [R5+URZ+0x2e850], R0 ;  /* 0x02e85000050085a7 */ /* 0x000ee4000800007f */
[----:B---3--:R-:W-:Y:S05]  /*15ea0*/  @!P0 BRA `(.L_x_1720) ;  /* 0xfffffffc00ec8947 */ /* 0x008fea000383ffff */
[----:B------:R-:W-:Y:S05]  /*15eb0*/  BRA `(.L_x_1719) ;  /* 0xffffffa000dc7947 */ /* 0x000fea000383ffff */
.L_x_1746:
[----:B------:R-:W-:Y:S02]  /*15ec0*/  IMAD.MOV.U32 R13, RZ, RZ, R17 ;  /* 0x000000ffff0d7224 */ /* 0x000fe400078e0011 */
[----:B------:R-:W-:Y:S02]  /*15ed0*/  IMAD.MOV.U32 R12, RZ, RZ, RZ ;  /* 0x000000ffff0c7224 */ /* 0x000fe400078e00ff */
[----:B------:R-:W-:Y:S02]  /*15ee0*/  IMAD.MOV.U32 R11, RZ, RZ, 0x1f ;  /* 0x0000001fff0b7424 */ /* 0x000fe400078e00ff */
[----:B------:R-:W-:-:S07]  /*15ef0*/  IMAD.MOV.U32 R15, RZ, RZ, -0x1 ;  /* 0xffffffffff0f7424 */ /* 0x000fce00078e00ff */
[----:B-1----:R-:W-:Y:S05]  /*15f00*/  WARPSYNC.COLLECTIVE R15, `(.L_x_1806) ;  /* 0x000000000f087348 */ /* 0x002fea0003c00000 */
[----:B------:R2:W3:Y:S02]  /*15f10*/  SHFL.IDX P6, R14, R13, R12, R11 ;  /* 0x0000000c0d0e7389 */ /* 0x0004e400000c000b */
[----:B-123--:R-:W-:Y:S01]  /*15f20*/  ENDCOLLECTIVE ;  /* 0x000000000000791b */ /* 0x00efe20003800000 */
.L_x_1806:
[----:B------:R-:W-:Y:S05]  /*15f30*/  BRA `(.L_x_1807) ;  /* 0xffffffd400907947 */ /* 0x000fea000383ffff */
.L_x_1748:
[----:B------:R-:W-:Y:S01]  /*15f40*/  BSSY B0, `(.L_x_1808) ;  /* 0x0000006000007945 */ /* 0x000fe20003800000 */
[----:B------:R-:W-:-:S07]  /*15f50*/  IMAD.MOV.U32 R15, RZ, RZ, -0x1 ;  /* 0xffffffffff0f7424 */ /* 0x000fce00078e00ff */
[----:B--2---:R-:W-:Y:S05]  /*15f60*/  WARPSYNC.COLLECTIVE R15, `(.L_x_1809) ;  /* 0x000000000f0c7348 */ /* 0x004fea0003c00000 */
[----:B------:R-:W-:Y:S02]  /*15f70*/  ELECT P6, UR62, PT ;  /* 0x00000000003e782f */ /* 0x000fe400038c0000 */
[----:B------:R-:W-:Y:S01]  /*15f80*/  MOV R14, UR62 ;  /* 0x0000003e000e7c02 */ /* 0x000fe20008000f00 */
[----:B--2---:R-:W-:Y:S10]  /*15f90*/  ENDCOLLECTIVE ;  /* 0x000000000000791b */ /* 0x004ff40003800000 */
.L_x_1809:
[----:B------:R-:W-:Y:S05]  /*15fa0*/  BSYNC B0 ;  /* 0x0000000000007941 */ /* 0x000fea0003800000 */
.L_x_1808:
[----:B------:R-:W-:Y:S05]  /*15fb0*/  BRA `(.L_x_1810) ;  /* 0xffffffd400907947 */ /* 0x000fea000383ffff */
.L_x_1751:
[----:B-1----:R1:W3:Y:S02]  /*15fc0*/  SYNCS.PHASECHK.TRANS64.TRYWAIT P3, [R4+URZ+0x2e880], R3 ;  /* 0x02e88003040075a7 */ /* 0x0022e4000806017f */
[----:B---3--:R-:W-:Y:S05]  /*15fd0*/  @!P3 NANOSLEEP.SYNCS 0x989680 ;  /* 0x009896800000b95d */ /* 0x008fea0003900000 */
[----:B------:R-:W3:Y:S02]  /*15fe0*/  @!P3 SYNCS.PHASECHK.TRANS64 P3, [R4+URZ+0x2e880], R3 ;  /* 0x02e880030400b5a7 */ /* 0x000ee4000806007f */
[----:B---3--:R-:W-:Y:S05]  /*15ff0*/  @!P3 BRA `(.L_x_1751) ;  /* 0xfffffffc00f0b947 */ /* 0x008fea000383ffff */
[----:B------:R-:W-:Y:S05]  /*16000*/  BRA `(.L_x_1811) ;  /* 0xffffffd400e87947 */ /* 0x000fea000383ffff */
.L_x_1753:
[----:B---3--:R3:W4:Y:S02]  /*16010*/  SYNCS.PHASECHK.TRANS64.TRYWAIT P3, [R4+URZ+0x2e840], R3 ;  /* 0x02e84003040075a7 */ /* 0x008724000806017f */
[----:B----4-:R-:W-:Y:S05]  /*16020*/  @!P3 NANOSLEEP.SYNCS 0x989680 ;  /* 0x009896800000b95d */ /* 0x010fea0003900000 */
[----:B------:R-:W4:Y:S02]  /*16030*/  @!P3 SYNCS.PHASECHK.TRANS64 P3, [R4+URZ+0x2e840], R3 ;  /* 0x02e840030400b5a7 */ /* 0x000f24000806007f */
[----:B----4-:R-:W-:Y:S05]  /*16040*/  @!P3 BRA `(.L_x_1753) ;  /* 0xfffffffc00f0b947 */ /* 0x010fea000383ffff */
[----:B------:R-:W-:Y:S05]  /*16050*/  BRA `(.L_x_1812) ;  /* 0xffffffd800447947 */ /* 0x000fea000383ffff */
.L_x_1756:
[----:B---3--:R-:W-:-:S04]  /*16060*/  IMAD.U32 R3, RZ, RZ, UR40 ;  /* 0x00000028ff037e24 */ /* 0x008fc8000f8e00ff */
[----:B------:R3:W4:Y:S03]  /*16070*/  SYNCS.PHASECHK.TRANS64.TRYWAIT P0, [R3+URZ+0x2e820], R2 ;  /* 0x02e82002030075a7 */ /* 0x000726000800017f */
[----:B----4-:R-:W-:Y:S05]  /*16080*/  @!P0 NANOSLEEP.SYNCS 0x989680 ;  /* 0x009896800000895d */ /* 0x010fea0003900000 */
[----:B------:R-:W4:Y:S02]  /*16090*/  @!P0 SYNCS.PHASECHK.TRANS64 P0, [R3+URZ+0x2e820], R2 ;  /* 0x02e82002030085a7 */ /* 0x000f24000800007f */
[----:B----4-:R-:W-:Y:S05]  /*160a0*/  @!P0 BRA `(.L_x_1756) ;  /* 0xfffffffc00ec8947 */ /* 0x010fea000383ffff */
[----:B------:R-:W-:Y:S05]  /*160b0*/  BRA `(.L_x_1813) ;  /* 0xffffffd800f47947 */ /* 0x000fea000383ffff */
.L_x_1762:
[----:B-1----:R1:W4:Y:S02]  /*160c0*/  SYNCS.PHASECHK.TRANS64.TRYWAIT P0, [R4+URZ+0x2e880], R3 ;  /* 0x02e88003040075a7 */ /* 0x002324000800017f */
[----:B----4-:R-:W-:Y:S05]  /*160d0*/  @!P0 NANOSLEEP.SYNCS 0x989680 ;  /* 0x009896800000895d */ /* 0x010fea0003900000 */
[----:B------:R-:W4:Y:S02]  /*160e0*/  @!P0 SYNCS.PHASECHK.TRANS64 P0, [R4+URZ+0x2e880], R3 ;  /* 0x02e88003040085a7 */ /* 0x000f24000800007f */
[----:B----4-:R-:W-:Y:S05]  /*160f0*/  @!P0 BRA `(.L_x_1762) ;  /* 0xfffffffc00f08947 */ /* 0x010fea000383ffff */
[----:B------:R-:W-:Y:S05]  /*16100*/  BRA `(.L_x_1814) ;  /* 0xffffffdc00a07947 */ /* 0x000fea000383ffff */
.L_x_1767:
[----:B--2---:R2:W3:Y:S02]  /*16110*/  SYNCS.PHASECHK.TRANS64.TRYWAIT P0, [R4+URZ+0x2e840], R3 ;  /* 0x02e84003040075a7 */ /* 0x0044e4000800017f */
[----:B---3--:R-:W-:Y:S05]  /*16120*/  @!P0 NANOSLEEP.SYNCS 0x989680 ;  /* 0x009896800000895d */ /* 0x008fea0003900000 */
[----:B------:R-:W3:Y:S02]  /*16130*/  @!P0 SYNCS.PHASECHK.TRANS64 P0, [R4+URZ+0x2e840], R3 ;  /* 0x02e84003040085a7 */ /* 0x000ee4000800007f */
[----:B---3--:R-:W-:Y:S05]  /*16140*/  @!P0 BRA `(.L_x_1767) ;  /* 0xfffffffc00f08947 */ /* 0x008fea000383ffff */
[----:B------:R-:W-:Y:S05]  /*16150*/  BRA `(.L_x_1815) ;  /* 0xffffffe000247947 */ /* 0x000fea000383ffff */
.L_x_1773:
[----:B-1----:R-:W4:Y:S02]  /*16160*/  LDL R3, [R1] ;  /* 0x0000000001037983 */ /* 0x002f240000100800 */
[----:B----4-:R1:W4:Y:S02]  /*16170*/  SYNCS.PHASECHK.TRANS64.TRYWAIT P3, [R3+URZ+0x2e870], R2 ;  /* 0x02e87002030075a7 */ /* 0x010324000806017f */
[----:B----4-:R-:W-:Y:S05]  /*16180*/  @!P3 NANOSLEEP.SYNCS 0x989680 ;  /* 0x009896800000b95d */ /* 0x010fea0003900000 */
[----:B------:R-:W4:Y:S02]  /*16190*/  @!P3 SYNCS.PHASECHK.TRANS64 P3, [R3+URZ+0x2e870], R2 ;  /* 0x02e870020300b5a7 */ /* 0x000f24000806007f */
[----:B----4-:R-:W-:Y:S05]  /*161a0*/  @!P3 BRA `(.L_x_1773) ;  /* 0xfffffffc00ecb947 */ /* 0x010fea000383ffff */
[----:B------:R-:W-:Y:S05]  /*161b0*/  BRA `(.L_x_1816) ;  /* 0xffffffe000c47947 */ /* 0x000fea000383ffff */
.L_x_1775:
[----:B-1----:R-:W4:Y:S02]  /*161c0*/  LDL R4, [R1] ;  /* 0x0000000001047983 */ /* 0x002f240000100800 */
[----:B----4-:R1:W4:Y:S02]  /*161d0*/  SYNCS.PHASECHK.TRANS64.TRYWAIT P3, [R4+URZ+0x2e860], R3 ;  /* 0x02e86003040075a7 */ /* 0x010324000806017f */
[----:B----4-:R-:W-:Y:S05]  /*161e0*/  @!P3 NANOSLEEP.SYNCS 0x989680 ;  /* 0x009896800000b95d */ /* 0x010fea0003900000 */
[----:B------:R-:W4:Y:S02]  /*161f0*/  @!P3 SYNCS.PHASECHK.TRANS64 P3, [R4+URZ+0x2e860], R3 ;  /* 0x02e860030400b5a7 */ /* 0x000f24000806007f */
[----:B----4-:R-:W-:Y:S05]  /*16200*/  @!P3 BRA `(.L_x_1775) ;  /* 0xfffffffc00ecb947 */ /* 0x010fea000383ffff */
[----:B------:R-:W-:Y:S05]  /*16210*/  BRA `(.L_x_1817) ;  /* 0xffffffe000cc7947 */ /* 0x000fea000383ffff */
.L_x_1782:
[----:B-1----:R1:W2:Y:S02]  /*16220*/  SYNCS.PHASECHK.TRANS64.TRYWAIT P0, [R20+URZ+0x2e870], R3 ;  /* 0x02e87003140075a7 */ /* 0x0022a4000800017f */
[----:B--2---:R-:W-:Y:S05]  /*16230*/  @!P0 NANOSLEEP.SYNCS 0x989680 ;  /* 0x009896800000895d */ /* 0x004fea0003900000 */
[----:B------:R-:W2:Y:S02]  /*16240*/  @!P0 SYNCS.PHASECHK.TRANS64 P0, [R20+URZ+0x2e870], R3 ;  /* 0x02e87003140085a7 */ /* 0x000ea4000800007f */
[----:B--2---:R-:W-:Y:S05]  /*16250*/  @!P0 BRA `(.L_x_1782) ;  /* 0xfffffffc00f08947 */ /* 0x004fea000383ffff */
[----:B------:R-:W-:Y:S05]  /*16260*/  BRA `(.L_x_1818) ;  /* 0xffffffe800f87947 */ /* 0x000fea000383ffff */
.L_x_1784:
[----:B-1----:R1:W2:Y:S02]  /*16270*/  SYNCS.PHASECHK.TRANS64.TRYWAIT P0, [R20+URZ+0x2e860], R3 ;  /* 0x02e86003140075a7 */ /* 0x0022a4000800017f */
[----:B--2---:R-:W-:Y:S05]  /*16280*/  @!P0 NANOSLEEP.SYNCS 0x989680 ;  /* 0x009896800000895d */ /* 0x004fea0003900000 */
[----:B------:R-:W2:Y:S02]  /*16290*/  @!P0 SYNCS.PHASECHK.TRANS64 P0, [R20+URZ+0x2e860], R3 ;  /* 0x02e86003140085a7 */ /* 0x000ea4000800007f */
[----:B--2---:R-:W-:Y:S05]  /*162a0*/  @!P0 BRA `(.L_x_1784) ;  /* 0xfffffffc00f08947 */ /* 0x004fea000383ffff */
[----:B------:R-:W-:Y:S05]  /*162b0*/  BRA `(.L_x_1819) ;  /* 0xffffffec00007947 */ /* 0x000fea000383ffff */
.L_x_1790:
[----:B-1----:R1:W2:Y:S02]  /*162c0*/  SYNCS.PHASECHK.TRANS64.TRYWAIT P0, [R0+URZ+0x2e820], R3 ;  /* 0x02e82003000075a7 */ /* 0x0022a4000800017f */
[----:B--2---:R-:W-:Y:S05]  /*162d0*/  @!P0 NANOSLEEP.SYNCS 0x989680 ;  /* 0x009896800000895d */ /* 0x004fea0003900000 */
[----:B------:R-:W2:Y:S02]  /*162e0*/  @!P0 SYNCS.PHASECHK.TRANS64 P0, [R0+URZ+0x2e820], R3 ;  /* 0x02e82003000085a7 */ /* 0x000ea4000800007f */
[----:B--2---:R-:W-:Y:S05]  /*162f0*/  @!P0 BRA `(.L_x_1790) ;  /* 0xfffffffc00f08947 */ /* 0x004fea000383ffff */
[----:B------:R-:W-:Y:S05]  /*16300*/  BRA `(.L_x_1820) ;  /* 0xfffffff400687947 */ /* 0x000fea000383ffff */
.L_x_1791:
        /* <DEDUP_REMOVED lines=11> */
.L_x_1822:
[----:B------:R-:W-:Y:S05]  /*163c0*/  BSYNC B0 ;  /* 0x0000000000007941 */ /* 0x000fea0003800000 */
.L_x_1821:
[----:B------:R-:W-:Y:S05]  /*163d0*/  BRA `(.L_x_1823) ;  /* 0xfffffff400507947 */ /* 0x000fea000383ffff */
.L_x_1794:
[----:B------:R-:W-:Y:S01]  /*163e0*/  BSSY B1, `(.L_x_1824) ;  /* 0x0000006000017945 */ /* 0x000fe20003800000 */
[----:B------:R-:W-:-:S07]  /*163f0*/  IMAD.MOV.U32 R15, RZ, RZ, -0x1 ;  /* 0xffffffffff0f7424 */ /* 0x000fce00078e00ff */
[----:B-12---:R-:W-:Y:S05]  /*16400*/  WARPSYNC.COLLECTIVE R15, `(.L_x_1825) ;  /* 0x000000000f0c7348 */ /* 0x006fea0003c00000 */
[----:B------:R-:W-:Y:S02]  /*16410*/  ELECT P6, UR62, PT ;  /* 0x00000000003e782f */ /* 0x000fe400038c0000 */
[----:B------:R-:W-:Y:S01]  /*16420*/  MOV R14, UR62 ;  /* 0x0000003e000e7c02 */ /* 0x000fe20008000f00 */
[----:B-12---:R-:W-:Y:S10]  /*16430*/  ENDCOLLECTIVE ;  /* 0x000000000000791b */ /* 0x006ff40003800000 */
.L_x_1825:
[----:B------:R-:W-:Y:S05]  /*16440*/  BSYNC B1 ;  /* 0x0000000000017941 */ /* 0x000fea0003800000 */
.L_x_1824:
[----:B------:R-:W-:Y:S05]  /*16450*/  BRA `(.L_x_1826) ;  /* 0xfffffff400487947 */ /* 0x000fea000383ffff */
.L_x_1796:
[----:B-1----:R1:W2:Y:S02]  /*16460*/  SYNCS.PHASECHK.TRANS64.TRYWAIT P1, [R6+URZ], R5 ;  /* 0x00000005060075a7 */ /* 0x0022a4000802017f */
[----:B--2---:R-:W-:Y:S05]  /*16470*/  @!P1 NANOSLEEP.SYNCS 0x989680 ;  /* 0x009896800000995d */ /* 0x004fea0003900000 */
[----:B------:R-:W2:Y:S02]  /*16480*/  @!P1 SYNCS.PHASECHK.TRANS64 P1, [R6+URZ], R5 ;  /* 0x00000005060095a7 */ /* 0x000ea4000802007f */
[----:B--2---:R-:W-:Y:S05]  /*16490*/  @!P1 BRA `(.L_x_1796) ;  /* 0xfffffffc00f09947 */ /* 0x004fea000383ffff */
[----:B------:R-:W-:Y:S05]  /*164a0*/  BRA `(.L_x_1827) ;  /* 0xfffffff400847947 */ /* 0x000fea000383ffff */
.L_x_1797:
[----:B--2---:R2:W3:Y:S02]  /*164b0*/  SYNCS.PHASECHK.TRANS64.TRYWAIT P1, [R7+URZ], R2 ;  /* 0x00000002070075a7 */ /* 0x0044e4000802017f */
[----:B---3--:R-:W-:Y:S05]  /*164c0*/  @!P1 NANOSLEEP.SYNCS 0x989680 ;  /* 0x009896800000995d */ /* 0x008fea0003900000 */
[----:B------:R-:W3:Y:S02]  /*164d0*/  @!P1 SYNCS.PHASECHK.TRANS64 P1, [R7+URZ], R2 ;  /* 0x00000002070095a7 */ /* 0x000ee4000802007f */
[----:B---3--:R-:W-:Y:S05]  /*164e0*/  @!P1 BRA `(.L_x_1797) ;  /* 0xfffffffc00f09947 */ /* 0x008fea000383ffff */
[----:B------:R-:W-:Y:S05]  /*164f0*/  BRA `(.L_x_1828) ;  /* 0xfffffff400787947 */ /* 0x000fea000383ffff */
.L_x_1799:
[----:B---3--:R3:W4:Y:S02]  /*16500*/  SYNCS.PHASECHK.TRANS64.TRYWAIT P1, [R4+URZ+0x2e860], R5 ;  /* 0x02e86005040075a7 */ /* 0x008724000802017f */
[----:B----4-:R-:W-:Y:S05]  /*16510*/  @!P1 NANOSLEEP.SYNCS 0x989680 ;  /* 0x009896800000995d */ /* 0x010fea0003900000 */
[----:B------:R-:W4:Y:S02]  /*16520*/  @!P1 SYNCS.PHASECHK.TRANS64 P1, [R4+URZ+0x2e860], R5 ;  /* 0x02e86005040095a7 */ /* 0x000f24000802007f */
[----:B----4-:R-:W-:Y:S05]  /*16530*/  @!P1 BRA `(.L_x_1799) ;  /* 0xfffffffc00f09947 */ /* 0x010fea000383ffff */
[----:B------:R-:W-:Y:S05]  /*16540*/  BRA `(.L_x_1829) ;  /* 0xfffffff4007c7947 */ /* 0x000fea000383ffff */
.L_x_1801:
[----:B----4-:R4:W1:Y:S02]  /*16550*/  SYNCS.PHASECHK.TRANS64.TRYWAIT P1, [R3+URZ+0x2e860], R2 ;  /* 0x02e86002030075a7 */ /* 0x010864000802017f */
[----:B-1----:R-:W-:Y:S05]  /*16560*/  @!P1 NANOSLEEP.SYNCS 0x989680 ;  /* 0x009896800000995d */ /* 0x002fea0003900000 */
[----:B------:R-:W1:Y:S02]  /*16570*/  @!P1 SYNCS.PHASECHK.TRANS64 P1, [R3+URZ+0x2e860], R2 ;  /* 0x02e86002030095a7 */ /* 0x000e64000802007f */
[----:B-1----:R-:W-:Y:S05]  /*16580*/  @!P1 BRA `(.L_x_1801) ;  /* 0xfffffffc00f09947 */ /* 0x002fea000383ffff */
[----:B------:R-:W-:Y:S05]  /*16590*/  BRA `(.L_x_1830) ;  /* 0xfffffff4007c7947 */ /* 0x000fea000383ffff */
.L_x_1803:
[----:B------:R1:W1:Y:S02]  /*165a0*/  SYNCS.PHASECHK.TRANS64.TRYWAIT P0, [R4+URZ+0x2e880], R5 ;  /* 0x02e88005040075a7 */ /* 0x000264000800017f */
[----:B-1----:R-:W-:Y:S05]  /*165b0*/  @!P0 NANOSLEEP.SYNCS 0x989680 ;  /* 0x009896800000895d */ /* 0x002fea0003900000 */
[----:B------:R-:W1:Y:S02]  /*165c0*/  @!P0 SYNCS.PHASECHK.TRANS64 P0, [R4+URZ+0x2e880], R5 ;  /* 0x02e88005040085a7 */ /* 0x000e64000800007f */
[----:B-1----:R-:W-:Y:S05]  /*165d0*/  @!P0 BRA `(.L_x_1803) ;  /* 0xfffffffc00f08947 */ /* 0x002fea000383ffff */
[----:B------:R-:W-:Y:S05]  /*165e0*/  BRA `(.L_x_1804) ;  /* 0xfffffff400787947 */ /* 0x000fea000383ffff */
.L_x_1831:
        /* <DEDUP_REMOVED lines=9> */
.L_x_2493:


//--------------------- .text._ZN7cutlass13device_kernelIN5flash11enable_sm90INS1_16FlashAttnFwdSm90INS1_25CollectiveMainloopFwdSm90ILi2EN4cute5tupleIJNS5_1CILi1EEES8_S8_EEENS6_IJNS7_ILi128EEENS7_ILi224EEESA_EEELi128ENS_12float_e4m3_tEfNS_4arch4Sm90ELb1ELb0ELb1ELb1ELb0ELb0ELb0ELb1ELb1ELb0ELb0ELb0EEENS1_21CollectiveEpilogueFwdINS6_IJSA_SA_SB_EEES9_NS_10bfloat16_tESF_Li256ELb1ELb0ELb0ELb1EEENS1_36VarlenDynamicPersistentTileSchedulerILi128ELi224ELi256ELi128ELb0ELb0ELb1ELb1ELb1ELb1EEEEEEEEEvNT_6ParamsE --------------------------
	.section	.text._ZN7cutlass13device_kernelIN5flash11enable_sm90INS1_16FlashAttnFwdSm90INS1_25CollectiveMainloopFwdSm90ILi2EN4cute5tupleIJNS5_1CILi1EEES8_S8_EEENS6_IJNS7_ILi128EEENS7_ILi224EEESA_EEELi128ENS_12float_e4m3_tEfNS_4arch4Sm90ELb1ELb0ELb1ELb1ELb0ELb0ELb0ELb1ELb1ELb0ELb0ELb0EEENS1_21CollectiveEpilogueFwdINS6_IJSA_SA_SB_EEES9_NS_10bfloat16_tESF_Li256ELb1ELb0ELb0ELb1EEENS1_36VarlenDynamicPersistentTileSchedulerILi128ELi224ELi256ELi128ELb0ELb0ELb1ELb1ELb1ELb1EEEEEEEEEvNT_6ParamsE,"ax",@progbits
	.align	128
.text._ZN7cutlass13device_kernelIN5flash11enable_sm90INS1_16FlashAttnFwdSm90INS1_25CollectiveMainloopFwdSm90ILi2EN4cute5tupleIJNS5_1CILi1EEES8_S8_EEENS6_IJNS7_ILi128EEENS7_ILi224EEESA_EEELi128ENS_12float_e4m3_tEfNS_4arch4Sm90ELb1ELb0ELb1ELb1ELb0ELb0ELb0ELb1ELb1ELb0ELb0ELb0EEENS1_21CollectiveEpilogueFwdINS6_IJSA_SA_SB_EEES9_NS_10bfloat16_tESF_Li256ELb1ELb0ELb0ELb1EEENS1_36VarlenDynamicPersistentTileSchedulerILi128ELi224ELi256ELi128ELb0ELb0ELb1ELb1ELb1ELb1EEEEEEEEEvNT_6ParamsE:
        .type           _ZN7cutlass13device_kernelIN5flash11enable_sm90INS1_16FlashAttnFwdSm90INS1_25CollectiveMainloopFwdSm90ILi2EN4cute5tupleIJNS5_1CILi1EEES8_S8_EEENS6_IJNS7_ILi128EEENS7_ILi224EEESA_EEELi128ENS_12float_e4m3_tEfNS_4arch4Sm90ELb1ELb0ELb1ELb1ELb0ELb0ELb0ELb1ELb1ELb0ELb0ELb0EEENS1_21CollectiveEpilogueFwdINS6_IJSA_SA_SB_EEES9_NS_10bfloat16_tESF_Li256ELb1ELb0ELb0ELb1EEENS1_36VarlenDynamicPersistentTileSchedulerILi128ELi224ELi256ELi128ELb0ELb0ELb1ELb1ELb1ELb1EEEEEEEEEvNT_6ParamsE,@function
        .size           _ZN7cutlass13device_kernelIN5flash11enable_sm90INS1_16FlashAttnFwdSm90INS1_25CollectiveMainloopFwdSm90ILi2EN4cute5tupleIJNS5_1CILi1EEES8_S8_EEENS6_IJNS7_ILi128EEENS7_ILi224EEESA_EEELi128ENS_12float_e4m3_tEfNS_4arch4Sm90ELb1ELb0ELb1ELb1ELb0ELb0ELb0ELb1ELb1ELb0ELb0ELb0EEENS1_21CollectiveEpilogueFwdINS6_IJSA_SA_SB_EEES9_NS_10bfloat16_tESF_Li256ELb1ELb0ELb0ELb1EEENS1_36VarlenDynamicPersistentTileSchedulerILi128ELi224ELi256ELi128ELb0ELb0ELb1ELb1ELb1ELb1EEEEEEEEEvNT_6ParamsE,(.L_x_2494 - _ZN7cutlass13device_kernelIN5flash11enable_sm90INS1_16FlashAttnFwdSm90INS1_25CollectiveMainloopFwdSm90ILi2EN4cute5tupleIJNS5_1CILi1EEES8_S8_EEENS6_IJNS7_ILi128EEENS7_ILi224EEESA_EEELi128ENS_12float_e4m3_tEfNS_4arch4Sm90ELb1ELb0ELb1ELb1ELb0ELb0ELb0ELb1ELb1ELb0ELb0ELb0EEENS1_21CollectiveEpilogueFwdINS6_IJSA_SA_SB_EEES9_NS_10bfloat16_tESF_Li256ELb1ELb0ELb0ELb1EEENS1_36VarlenDynamicPersistentTileSchedulerILi128ELi224ELi256ELi128ELb0ELb0ELb1ELb1ELb1ELb1EEEEEEEEEvNT_6ParamsE)
        .other          _ZN7cutlass13device_kernelIN5flash11enable_sm90INS1_16FlashAttnFwdSm90INS1_25CollectiveMainloopFwdSm90ILi2EN4cute5tupleIJNS5_1CILi1EEES8_S8_EEENS6_IJNS7_ILi128EEENS7_ILi224EEESA_EEELi128ENS_12float_e4m3_tEfNS_4arch4Sm90ELb1ELb0ELb1ELb1ELb0ELb0ELb0ELb1ELb1ELb0ELb0ELb0EEENS1_21CollectiveEpilogueFwdINS6_IJSA_SA_SB_EEES9_NS_10bfloat16_tESF_Li256ELb1ELb0ELb0ELb1EEENS1_36VarlenDynamicPersistentTileSchedulerILi128ELi224ELi256ELi128ELb0ELb0ELb1ELb1ELb1ELb1EEEEEEEEEvNT_6ParamsE,@"STO_CUDA_ENTRY STV_DEFAULT"
_ZN7cutlass13device_kernelIN5flash11enable_sm90INS1_16FlashAttnFwdSm90INS1_25CollectiveMainloopFwdSm90ILi2EN4cute5tupleIJNS5_1CILi1EEES8_S8_EEENS6_IJNS7_ILi128EEENS7_ILi224EEESA_EEELi128ENS_12float_e4m3_tEfNS_4arch4Sm90ELb1ELb0ELb1ELb1ELb0ELb0ELb0ELb1ELb1ELb0ELb0ELb0EEENS1_21CollectiveEpilogueFwdINS6_IJSA_SA_SB_EEES9_NS_10bfloat16_tESF_Li256ELb1ELb0ELb0ELb1EEENS1_36VarlenDynamicPersistentTileSchedulerILi128ELi224ELi256ELi128ELb0ELb0ELb1ELb1ELb1ELb1EEEEEEEEEvNT_6ParamsE:
        /* <DEDUP_REMOVED lines=21> */
.L_x_1833:
[----:B------:R-:W-:Y:S05]  /*0150*/  BSYNC B0 ;  /* 0x0000000000007941 */ /* 0x000fea0003800000 */
.L_x_1832:
        /* <DEDUP_REMOVED lines=41> */
.L_x_1834:
        /* <DEDUP_REMOVED lines=22> */
.L_x_1835:
        /* <DEDUP_REMOVED lines=18> */
.L_x_1836:
        /* <DEDUP_REMOVED lines=22> */
.L_x_1837:
        /* <DEDUP_REMOVED lines=22> */
.L_x_1838:
[----:B------:R-:W-:Y:S01]  /*0930*/  PLOP3.LUT P0, PT, PT, PT, UP0, 0x80, 0x0 ;  /* 0x000000000000781c */ /* 0x000fe20003f0f008 */
[----:B------:R-:W-:Y:S01]  /*0940*/  UMOV UR40, 0x1 ;  /* 0x0000000100287882 */ /* 0x000fe20000000000 */
[----:B------:R-:W-:Y:S01]  /*0950*/  NOP ;  /* 0x0000000000007918 */ /* 0x000fe20000000000 */
[----:B------:R-:W-:Y:S01]  /*0960*/  USEL UR40, UR40, 0x2, !UP0 ;  /* 0x0000000228287887 */ /* 0x000fe2000c000000 */
[----:B------:R-:W-:Y:S01]  /*0970*/  ULDC.64 UR52, c[0x0][0x208] ;  /* 0x0000820000347ab9 */ /* 0x000fe20000000a00 */
[----:B012-4-:R-:W-:Y:S08]  /*0980*/  BAR.SYNC.DEFER_BLOCKING 0x0 ;  /* 0x0000000000007b1d */ /* 0x017ff00000010000 */
[----:B------:R-:W-:Y:S05]  /*0990*/  @!P0 BRA `(.L_x_1839) ;  /* 0x0000012800ac8947 */ /* 0x000fea0003800000 */
.L_x_1840:
        /* <DEDUP_REMOVED lines=21> */
[----:B------:R-:W-:Y:S01]  /*0af0*/  R2UR UR44, R46 ;  /* 0x000000002e2c72ca */ /* 0x000fe200000e0000 */
[----:B------:R-:W-:Y:S01]  /*0b00*/  UMOV UR46, URZ ;  /* 0x0000003f002e7c82 */ /* 0x000fe20008000000 */
[----:B------:R-:W-:Y:S01]  /*0b10*/  SHF.R.S32.HI R0, RZ, 0x1f, R231 ;  /* 0x0000001fff007819 */ /* 0x000fe200000114e7 */
[----:B------:R-:W-:Y:S01]  /*0b20*/  UMOV UR45, URZ ;  /* 0x0000003f002d7c82 */ /* 0x000fe20008000000 */
[----:B------:R-:W-:Y:S02]  /*0b30*/  UMOV UR54, URZ ;  /* 0x0000003f00367c82 */ /* 0x000fe40008000000 */
[CC--:B------:R-:W-:Y:S02]  /*0b40*/  LEA.HI R2, R0.reuse, R231.reuse, RZ, 0x7 ;  /* 0x000000e700027211 */ /* 0x0c0fe400078f38ff */
[----:B------:R-:W-:-:S02]  /*0b50*/  LEA.HI R3, R0, R231, RZ, 0x4 ;  /* 0x000000e700037211 */ /* 0x000fc400078f20ff */
[----:B------:R-:W-:Y:S02]  /*0b60*/  LOP3.LUT R228, R2, 0xffffff80, RZ, 0xc0, !PT ;  /* 0xffffff8002e47812 */ /* 0x000fe400078ec0ff */
[----:B------:R-:W-:-:S03]  /*0b70*/  SHF.R.S32.HI R229, RZ, 0x7, R2 ;  /* 0x00000007ffe57819 */ /* 0x000fc60000011402 */
[----:B------:R-:W-:Y:S01]  /*0b80*/  IMAD.IADD R228, R231, 0x1, -R228 ;  /* 0x00000001e7e47824 */ /* 0x000fe200078e0ae4 */
[----:B------:R-:W-:-:S04]  /*0b90*/  LEA.HI R2, R2, R229, RZ, 0x1 ;  /* 0x000000e502027211 */ /* 0x000fc800078f08ff */
[----:B------:R-:W-:Y:S02]  /*0ba0*/  SHF.R.S32.HI R7, RZ, 0x1f, R228 ;  /* 0x0000001fff077819 */ /* 0x000fe400000114e4 */
[----:B------:R-:W-:Y:S02]  /*0bb0*/  LOP3.LUT R2, R2, 0x3fffffe, RZ, 0xc0, !PT ;  /* 0x03fffffe02027812 */ /* 0x000fe400078ec0ff */
[CC--:B------:R-:W-:Y:S02]  /*0bc0*/  LEA.HI R8, R7.reuse, R228.reuse, RZ, 0x2 ;  /* 0x000000e407087211 */ /* 0x0c0fe400078f10ff */
[----:B------:R-:W-:Y:S01]  /*0bd0*/  LEA.HI R7, R7, R228, RZ, 0x5 ;  /* 0x000000e407077211 */ /* 0x000fe200078f28ff */
[----:B------:R-:W-:Y:S01]  /*0be0*/  IMAD.IADD R22, R229, 0x1, -R2 ;  /* 0x00000001e5167824 */ /* 0x000fe200078e0a02 */
[--C-:B------:R-:W-:Y:S02]  /*0bf0*/  SHF.R.S32.HI R5, RZ, 0x2, R8.reuse ;  /* 0x00000002ff057819 */ /* 0x100fe40000011408 */
[----:B------:R-:W-:-:S02]  /*0c00*/  SHF.R.S32.HI R4, RZ, 0x1f, R8 ;  /* 0x0000001fff047819 */ /* 0x000fc40000011408 */
[----:B------:R-:W-:Y:S02]  /*0c10*/  SHF.R.S32.HI R7, RZ, 0x5, R7 ;  /* 0x00000005ff077819 */ /* 0x000fe40000011407 */
[----:B------:R-:W-:Y:S02]  /*0c20*/  LEA.HI R4, R4, R5, RZ, 0x3 ;  /* 0x0000000504047211 */ /* 0x000fe400078f18ff */
[----:B------:R-:W-:Y:S02]  /*0c30*/  LOP3.LUT R17, R8, 0x7ffffffc, RZ, 0xc0, !PT ;  /* 0x7ffffffc08117812 */ /* 0x000fe400078ec0ff */
[----:B------:R-:W-:Y:S02]  /*0c40*/  LOP3.LUT R6, R4, 0xfffffff8, RZ, 0xc0, !PT ;  /* 0xfffffff804067812 */ /* 0x000fe400078ec0ff */
[-C--:B------:R-:W-:Y:S01]  /*0c50*/  LEA.HI R4, R0, R231.reuse, RZ, 0x5 ;  /* 0x000000e700047211 */ /* 0x080fe200078f28ff */
[----:B------:R-:W-:Y:S01]  /*0c60*/  IMAD.IADD R17, R228, 0x1, -R17 ;  /* 0x00000001e4117824 */ /* 0x000fe200078e0a11 */
[----:B------:R-:W-:Y:S01]  /*0c70*/  LEA.HI R0, R0, R231, RZ, 0x3 ;  /* 0x000000e700007211 */ /* 0x000fe200078f18ff */
[----:B------:R-:W-:Y:S01]  /*0c80*/  IMAD.IADD R10, R5, 0x1, -R6 ;  /* 0x00000001050a7824 */ /* 0x000fe200078e0a06 */
[----:B------:R-:W-:Y:S01]  /*0c90*/  SHF.R.S32.HI R6, RZ, 0x4, R3 ;  /* 0x00000004ff067819 */ /* 0x000fe20000011403 */
[----:B------:R-:W-:Y:S01]  /*0ca0*/  IMAD.SHL.U32 R5, R4, 0x20, RZ ;  /* 0x0000002004057824 */ /* 0x000fe200078e00ff */
[----:B------:R-:W-:Y:S01]  /*0cb0*/  LOP3.LUT R4, R3, 0x3fffff0, RZ, 0xc0, !PT ;  /* 0x03fffff003047812 */ /* 0x000fe200078ec0ff */
[----:B------:R-:W-:Y:S01]  /*0cc0*/  IMAD R7, R7, 0x10, R10 ;  /* 0x0000001007077824 */ /* 0x000fe200078e020a */
[----:B------:R-:W-:-:S02]  /*0cd0*/  LEA.HI R3, R3, R6, RZ, 0x1 ;  /* 0x0000000603037211 */ /* 0x000fc400078f08ff */
[----:B------:R-:W-:Y:S01]  /*0ce0*/  LOP3.LUT R5, R5, 0xfffffc00, RZ, 0xc0, !PT ;  /* 0xfffffc0005057812 */ /* 0x000fe200078ec0ff */
[----:B------:R-:W-:Y:S01]  /*0cf0*/  IMAD.IADD R4, R231, 0x1, -R4 ;  /* 0x00000001e7047824 */ /* 0x000fe200078e0a04 */
[----:B------:R-:W-:Y:S01]  /*0d00*/  LOP3.LUT R3, R3, 0x1ffffffe, RZ, 0xc0, !PT ;  /* 0x1ffffffe03037812 */ /* 0x000fe200078ec0ff */
[----:B------:R-:W-:Y:S01]  /*0d10*/  IMAD R22, R22, 0x40, R7 ;  /* 0x0000004016167824 */ /* 0x000fe200078e0207 */
[----:B------:R-:W-:Y:S01]  /*0d20*/  LOP3.LUT R2, R0, 0x1ffffff8, RZ, 0xc0, !PT ;  /* 0x1ffffff800027812 */ /* 0x000fe200078ec0ff */
[----:B------:R-:W-:Y:S01]  /*0d30*/  IMAD R4, R4, 0x40, R5 ;  /* 0x0000004004047824 */ /* 0x000fe200078e0205 */
[----:B------:R-:W-:Y:S01]  /*0d40*/  SHF.R.S32.HI R18, RZ, 0x3, R0 ;  /* 0x00000003ff127819 */ /* 0x000fe20000011400 */
[----:B------:R-:W-:Y:S02]  /*0d50*/  IMAD.IADD R3, R6, 0x1, -R3 ;  /* 0x0000000106037824 */ /* 0x000fe400078e0a03 */
[----:B------:R-:W-:Y:S02]  /*0d60*/  IMAD.IADD R2, R231, 0x1, -R2 ;  /* 0x00000001e7027824 */ /* 0x000fe400078e0a02 */
[----:B------:R-:W-:-:S02]  /*0d70*/  IMAD R230, R3, 0x8, R4 ;  /* 0x0000000803e67824 */ /* 0x000fc400078e0204 */
[----:B------:R-:W-:-:S07]  /*0d80*/  IMAD.SHL.U32 R16, R2, 0x8, RZ ;  /* 0x0000000802107824 */ /* 0x000fce00078e00ff */
.L_x_1897:
[----:B0-----:R-:W0:Y:S01]  /*0d90*/  LDC.64 R2, c[0x0][0xc60] ;  /* 0x00031800ff027b82 */ /* 0x001e220000000a00 */
[----:B------:R-:W-:Y:S01]  /*0da0*/  ULDC.64 UR4, c[0x0][0xa28] ;  /* 0x00028a0000047ab9 */ /* 0x000fe20000000a00 */
        /* <DEDUP_REMOVED lines=12> */
[----:B------:R-:W-:-:S04]  /*0e70*/  @UP0 ULEA UR4, UP2, UR36, UR4, 0x2 ;  /* 0x0000000424040291 */ /* 0x000fc8000f84103f */
[----:B------:R-:W-:Y:S02]  /*0e80*/  @UP0 ULEA.HI.X UR5, UR36, UR5, UR37, 0x2, UP2 ;  /* 0x0000000524050291 */ /* 0x000fe400090f1425 */
[----:B------:R-:W-:Y:S01]  /*0e90*/  @UP1 ULEA UR6, UP0, UR36, UR6, 0x2 ;  /* 0x0000000624061291 */ /* 0x000fe2000f80103f */
[----:B------:R-:W-:-:S03]  /*0ea0*/  IMAD.U32 R2, RZ, RZ, UR4 ;  /* 0x00000004ff027e24 */ /* 0x000fc6000f8e00ff */
[----:B------:R-:W-:Y:S01]  /*0eb0*/  @UP1 ULEA.HI.X UR7, UR36, UR7, UR37, 0x2, UP0 ;  /* 0x0000000724071291 */ /* 0x000fe200080f1425 */
[----:B------:R-:W-:Y:S01]  /*0ec0*/  IMAD.U32 R3, RZ, RZ, UR5 ;  /* 0x00000005ff037e24 */ /* 0x000fe2000f8e00ff */
[----:B------:R-:W-:Y:S01]  /*0ed0*/  ULDC.64 UR4, c[0x0][0x3f8] ;  /* 0x0000fe0000047ab9 */ /* 0x000fe20000000a00 */
[----:B---345:R-:W-:-:S03]  /*0ee0*/  IMAD.U32 R4, RZ, RZ, UR6 ;  /* 0x00000006ff047e24 */ /* 0x038fc6000f8e00ff */
[----:B------:R-:W-:Y:S01]  /*0ef0*/  IMAD.U32 R5, RZ, RZ, UR7 ;  /* 0x00000007ff057e24 */ /* 0x000fe2000f8e00ff */
[----:B------:R-:W2:Y:S01]  /*0f00*/  @P0 LDG.E R2, desc[UR52][R2.64] ;  /* 0x0000003402020981 */ /* 0x000ea2000c1e1900 */
[----:B------:R-:W-:Y:S01]  /*0f10*/  UISETP.NE.U32.AND UP0, UPT, UR4, URZ, UPT ;  /* 0x0000003f0400728c */ /* 0x000fe2000bf05070 */
[----:B------:R-:W-:Y:S01]  /*0f20*/  ISETP.NE.U32.AND P1, PT, RZ, UR8, PT ;  /* 0x00000008ff007c0c */ /* 0x000fe2000bf25070 */
[----:B------:R-:W-:Y:S01]  /*0f30*/  ULDC UR6, c[0x0][0x2e0] ;  /* 0x0000b80000067ab9 */ /* 0x000fe20000000800 */
[----:B------:R-:W3:Y:S01]  /*0f40*/  @P2 LDG.E R4, desc[UR52][R4.64] ;  /* 0x0000003404042981 */ /* 0x000ee2000c1e1900 */
[----:B------:R-:W-:Y:S01]  /*0f50*/  UISETP.NE.AND.EX UP0, UPT, UR5, URZ, UPT, UP0 ;  /* 0x0000003f0500728c */ /* 0x000fe2000bf05300 */
[----:B------:R-:W-:Y:S01]  /*0f60*/  ISETP.NE.AND.EX P1, PT, RZ, UR9, PT, P1 ;  /* 0x00000009ff007c0c */ /* 0x000fe2000bf25310 */
[----:B------:R-:W-:Y:S01]  /*0f70*/  ULDC UR4, c[0x0][0x404] ;  /* 0x0001010000047ab9 */ /* 0x000fe20000000800 */
[----:B------:R-:W-:Y:S01]  /*0f80*/  UMOV UR48, URZ ;  /* 0x0000003f00307c82 */ /* 0x000fe20008000000 */
[----:B------:R-:W-:Y:S01]  /*0f90*/  USEL UR4, UR4, 0x1, UP0 ;  /* 0x0000000104047887 */ /* 0x000fe20008000000 */
[----:B------:R-:W-:-:S03]  /*0fa0*/  ULDC UR49, c[0x0][0x288] ;  /* 0x0000a20000317ab9 */ /* 0x000fc60000000800 */
[----:B------:R-:W-:Y:S01]  /*0fb0*/  UIMAD UR6, UR4, UR6, URZ ;  /* 0x00000006040672a4 */ /* 0x000fe2000f8e023f */
[----:B--2---:R-:W-:Y:S02]  /*0fc0*/  @P0 R2UR UR48, R2 ;  /* 0x00000000023002ca */ /* 0x004fe400000e0000 */
[----:B---3--:R-:W-:Y:S01]  /*0fd0*/  @P2 R2UR UR49, R4 ;  /* 0x00000000043122ca */ /* 0x008fe200000e0000 */
[----:B-1----:R-:W-:-:S14]  /*0fe0*/  @P2 BRA `(.L_x_1841) ;  /* 0x0000000000342947 */ /* 0x002fdc0003800000 */
        /* <DEDUP_REMOVED lines=13> */
.L_x_1841:
[----:B------:R-:W-:Y:S01]  /*10c0*/  UMOV UR42, UR50 ;  /* 0x00000032002a7c82 */ /* 0x000fe20008000000 */
[----:B------:R-:W-:Y:S01]  /*10d0*/  UMOV UR38, UR44 ;  /* 0x0000002c00267c82 */ /* 0x000fe20008000000 */
[----:B------:R-:W-:Y:S05]  /*10e0*/  @!P1 BRA `(.L_x_1842) ;  /* 0x00000000001c9947 */ /* 0x000fea0003800000 */
[----:B------:R-:W-:-:S04]  /*10f0*/  ULEA UR4, UP0, UR36, UR8, 0x2 ;  /* 0x0000000824047291 */ /* 0x000fc8000f80103f */
[----:B------:R-:W-:Y:S02]  /*1100*/  ULEA.HI.X UR5, UR36, UR9, UR37, 0x2, UP0 ;  /* 0x0000000924057291 */ /* 0x000fe400080f1425 */
[----:B------:R-:W-:-:S04]  /*1110*/  IMAD.U32 R2, RZ, RZ, UR4 ;  /* 0x00000004ff027e24 */ /* 0x000fc8000f8e00ff */
[----:B------:R-:W-:-:S05]  /*1120*/  IMAD.U32 R3, RZ, RZ, UR5 ;  /* 0x00000005ff037e24 */ /* 0x000fca000f8e00ff */
[----:B------:R-:W2:Y:S02]  /*1130*/  LDG.E R2, desc[UR52][R2.64] ;  /* 0x0000003402027981 */ /* 0x000ea4000c1e1900 */
[----:B--2---:R-:W-:Y:S01]  /*1140*/  R2UR UR6, R2 ;  /* 0x00000000020672ca */ /* 0x004fe200000e0000 */
[----:B------:R-:W-:-:S14]  /*1150*/  BRA `(.L_x_1843) ;  /* 0x0000000000347947 */ /* 0x000fdc0003800000 */
.L_x_1842:
        /* <DEDUP_REMOVED lines=13> */
.L_x_1843:
[----:B------:R-:W-:Y:S01]  /*1230*/  UIADD3 UR48, -UR48, UR6, URZ ;  /* 0x0000000630307290 */ /* 0x000fe2000fffe13f */
[----:B------:R-:W-:Y:S01]  /*1240*/  PLOP3.LUT P0, PT, PT, PT, PT, 0x80, 0x0 ;  /* 0x000000000000781c */ /* 0x000fe20003f0f070 */
[----:B------:R-:W-:Y:S01]  /*1250*/  UMOV UR4, URZ ;  /* 0x0000003f00047c82 */ /* 0x000fe20008000000 */
[----:B------:R-:W-:Y:S01]  /*1260*/  ULDC UR8, c[0x0][0x428] ;  /* 0x00010a0000087ab9 */ /* 0x000fe20000000800 */
[----:B------:R-:W-:Y:S01]  /*1270*/  UIADD3 UR6, UR48, 0x15f, -UR49 ;  /* 0x0000015f30067890 */ /* 0x000fe2000fffe831 */
[----:B------:R-:W-:Y:S01]  /*1280*/  IMAD.MOV.U32 R0, RZ, RZ, RZ ;  /* 0x000000ffff007224 */ /* 0x000fe200078e00ff */
[----:B------:R-:W-:Y:S01]  /*1290*/  UIADD3 UR5, UR48, 0xdf, URZ ;  /* 0x000000df30057890 */ /* 0x000fe2000fffe03f */
[----:B------:R-:W-:Y:S01]  /*12a0*/  IMAD.MOV.U32 R2, RZ, RZ, RZ ;  /* 0x000000ffff027224 */ /* 0x000fe200078e00ff */
[----:B------:R-:W-:Y:S01]  /*12b0*/  ULEA UR7, UR50, UR6, 0x7 ;  /* 0x0000000632077291 */ /* 0x000fe2000f8e383f */
[----:B------:R-:W-:Y:S01]  /*12c0*/  IMAD.MOV.U32 R87, RZ, RZ, RZ ;  /* 0x000000ffff577224 */ /* 0x000fe200078e00ff */
[----:B------:R-:W-:Y:S01]  /*12d0*/  UIMAD.WIDE UR4, UR5, -0x6db6db6d, UR4 ;  /* 0x92492493050478a5 */ /* 0x000fe2000f8e0204 */
[----:B------:R-:W-:Y:S01]  /*12e0*/  CS2R R6, SRZ ;  /* 0x0000000000067805 */ /* 0x000fe2000001ff00 */
[----:B------:R-:W-:Y:S01]  /*12f0*/  UMOV UR6, URZ ;  /* 0x0000003f00067c82 */ /* 0x000fe20008000000 */
[----:B------:R-:W-:Y:S01]  /*1300*/  UISETP.NE.AND UP0, UPT, UR8, 0x1, UPT ;  /* 0x000000010800788c */ /* 0x000fe2000bf05270 */
[----:B------:R-:W-:Y:S01]  /*1310*/  CS2R R8, SRZ ;  /* 0x0000000000087805 */ /* 0x000fe2000001ff00 */
[----:B------:R-:W-:Y:S01]  /*1320*/  UIMAD.WIDE UR6, UR7, -0x6db6db6d, UR6 ;  /* 0x92492493070678a5 */ /* 0x000fe2000f8e0206 */
[----:B------:R-:W-:Y:S01]  /*1330*/  CS2R R10, SRZ ;  /* 0x00000000000a7805 */ /* 0x000fe2000001ff00 */
[----:B------:R-:W-:Y:S01]  /*1340*/  USHF.R.U32.HI UR4, URZ, 0x1f, UR5 ;  /* 0x0000001f3f047899 */ /* 0x000fe20008011605 */
[----:B------:R-:W-:Y:S01]  /*1350*/  CS2R R12, SRZ ;  /* 0x00000000000c7805 */ /* 0x000fe2000001ff00 */
[----:B------:R-:W-:Y:S01]  /*1360*/  USHF.R.U32.HI UR6, URZ, 0x1f, UR7 ;  /* 0x0000001f3f067899 */ /* 0x000fe20008011607 */
[----:B------:R-:W-:Y:S01]  /*1370*/  CS2R R14, SRZ ;  /* 0x00000000000e7805 */ /* 0x000fe2000001ff00 */
[----:B------:R-:W-:Y:S01]  /*1380*/  ULEA.HI.SX32 UR4, UR5, UR4, 0x19 ;  /* 0x0000000405047291 */ /* 0x000fe2000f8fca3f */
[----:B------:R-:W-:Y:S01]  /*1390*/  CS2R R20, SRZ ;  /* 0x0000000000147805 */ /* 0x000fe2000001ff00 */
[----:B------:R-:W-:Y:S01]  /*13a0*/  ULEA.HI.SX32 UR6, UR7, UR6, 0x19 ;  /* 0x0000000607067291 */ /* 0x000fe2000f8fca3f */
[----:B------:R-:W-:Y:S01]  /*13b0*/  CS2R R24, SRZ ;  /* 0x0000000000187805 */ /* 0x000fe2000001ff00 */
[----:B------:R-:W-:Y:S01]  /*13c0*/  @UP0 ULDC UR5, c[0x0][0x42c] ;  /* 0x00010b0000050ab9 */ /* 0x000fe20000000800 */
[----:B------:R-:W-:Y:S01]  /*13d0*/  CS2R R28, SRZ ;  /* 0x00000000001c7805 */ /* 0x000fe2000001ff00 */
[----:B------:R-:W-:Y:S01]  /*13e0*/  UISETP.LT.AND UP1, UPT, UR4, UR6, UPT ;  /* 0x000000060400728c */ /* 0x000fe2000bf21270 */
[----:B------:R-:W-:-:S02]  /*13f0*/  CS2R R26, SRZ ;  /* 0x00000000001a7805 */ /* 0x000fc4000001ff00 */
[----:B------:R-:W-:Y:S02]  /*1400*/  CS2R R32, SRZ ;  /* 0x0000000000207805 */ /* 0x000fe4000001ff00 */
[----:B------:R-:W-:Y:S01]  /*1410*/  CS2R R30, SRZ ;  /* 0x00000000001e7805 */ /* 0x000fe2000001ff00 */
[----:B------:R-:W-:Y:S01]  /*1420*/  USEL UR51, UR4, UR6, UP1 ;  /* 0x0000000604337287 */ /* 0x000fe20008800000 */
[----:B------:R-:W-:Y:S01]  /*1430*/  CS2R R36, SRZ ;  /* 0x0000000000247805 */ /* 0x000fe2000001ff00 */
[----:B------:R-:W-:Y:S01]  /*1440*/  UIMAD.WIDE.U32 UR4, UR44, UR5, URZ ;  /* 0x000000052c0472a5 */ /* 0x000fe2000f8e003f */
[----:B------:R-:W-:Y:S01]  /*1450*/  CS2R R34, SRZ ;  /* 0x0000000000227805 */ /* 0x000fe2000001ff00 */
[----:B------:R-:W-:Y:S01]  /*1460*/  UISETP.GE.AND UP1, UPT, UR51, 0x1, UPT ;  /* 0x000000013300788c */ /* 0x000fe2000bf26270 */
[----:B------:R-:W-:Y:S01]  /*1470*/  CS2R R40, SRZ ;  /* 0x0000000000287805 */ /* 0x000fe2000001ff00 */
[----:B------:R-:W-:Y:S01]  /*1480*/  @UP0 ULDC UR6, c[0x0][0x430] ;  /* 0x00010c0000060ab9 */ /* 0x000fe20000000800 */
[----:B------:R-:W-:Y:S01]  /*1490*/  CS2R R38, SRZ ;  /* 0x0000000000267805 */ /* 0x000fe2000001ff00 */
[----:B------:R-:W-:Y:S01]  /*14a0*/  @UP0 USHF.R.U32.HI UR44, URZ, UR6, UR5 ;  /* 0x000000063f2c0299 */ /* 0x000fe20008011605 */
[----:B------:R-:W-:-:S02]  /*14b0*/  CS2R R48, SRZ ;  /* 0x0000000000307805 */ /* 0x000fc4000001ff00 */
[----:B------:R-:W-:Y:S02]  /*14c0*/  PLOP3.LUT P1, PT, PT, PT, UP1, 0x80, 0x0 ;  /* 0x000000000000781c */ /* 0x000fe40003f2f018 */
[----:B------:R-:W-:Y:S02]  /*14d0*/  CS2R R42, SRZ ;  /* 0x00000000002a7805 */ /* 0x000fe4000001ff00 */
[----:B------:R-:W-:Y:S01]  /*14e0*/  CS2R R88, SRZ ;  /* 0x0000000000587805 */ /* 0x000fe2000001ff00 */
[----:B------:R-:W-:Y:S01]  /*14f0*/  IMAD.MOV.U32 R50, RZ, RZ, RZ ;  /* 0x000000ffff327224 */ /* 0x000fe200078e00ff */
        /* <DEDUP_REMOVED lines=45> */
.L_x_1845:
        /* <DEDUP_REMOVED lines=10> */
[----:B------:R-:W-:Y:S02]  /*1870*/  @UP0 ULDC.64 UR16, c[0x0][0x9a8] ;  /* 0x00026a0000100ab9 */ /* 0x000fe40000000a00 */
[----:B------:R-:W-:Y:S01]  /*1880*/  @UP1 ULDC.64 UR10, c[0x0][0x9b8] ;  /* 0x00026e00000a1ab9 */ /* 0x000fe20000000a00 */
[----:B------:R-:W-:Y:S02]  /*1890*/  @UP0 UIMAD UR8, UR37, UR16, URZ ;  /* 0x00000010250802a4 */ /* 0x000fe4000f8e023f */
[----:B------:R-:W-:Y:S02]  /*18a0*/  @UP1 UIMAD UR9, UR37, UR10, URZ ;  /* 0x0000000a250912a4 */ /* 0x000fe4000f8e023f */
[----:B------:R-:W-:Y:S02]  /*18b0*/  @UP0 UIMAD.WIDE.U32 UR14, UR36, UR16, URZ ;  /* 0x00000010240e02a5 */ /* 0x000fe4000f8e003f */
[----:B------:R-:W-:Y:S02]  /*18c0*/  @UP0 UIMAD UR17, UR36, UR17, UR8 ;  /* 0x00000011241102a4 */ /* 0x000fe4000f8e0208 */
[----:B------:R-:W-:-:S02]  /*18d0*/  @UP0 USHF.R.S32.HI UR16, URZ, 0x1f, UR44 ;  /* 0x0000001f3f100899 */ /* 0x000fc4000801142c */
[----:B------:R-:W-:Y:S02]  /*18e0*/  @UP1 UIMAD UR18, UR36, UR11, UR9 ;  /* 0x0000000b241212a4 */ /* 0x000fe4000f8e0209 */
[----:B------:R-:W-:Y:S02]  /*18f0*/  @UP1 USHF.R.S32.HI UR19, URZ, 0x1f, UR44 ;  /* 0x0000001f3f131899 */ /* 0x000fe4000801142c */
[----:B------:R-:W-:Y:S01]  /*1900*/  @UP1 UIMAD.WIDE.U32 UR12, UR36, UR10, URZ ;  /* 0x0000000a240c12a5 */ /* 0x000fe2000f8e003f */
[----:B------:R-:W-:Y:S02]  /*1910*/  @UP0 ULDC.64 UR8, c[0x0][0x9b0] ;  /* 0x00026c0000080ab9 */ /* 0x000fe40000000a00 */
        /* <DEDUP_REMOVED lines=21> */
[----:B------:R-:W-:Y:S01]  /*1a70*/  ULEA.HI UR4, UR46, UR46, URZ, 0x1 ;  /* 0x0000002e2e047291 */ /* 0x000fe2000f8f083f */
[----:B------:R-:W-:-:S03]  /*1a80*/  IMAD.U32 R8, RZ, RZ, UR47 ;  /* 0x0000002fff087e24 */ /* 0x000fc6000f8e00ff */
[----:B------:R-:W-:Y:S02]  /*1a90*/  ULOP3.LUT UR4, UR4, 0xfffffffe, URZ, 0xc0, !UPT ;  /* 0xfffffffe04047892 */ /* 0x000fe4000f8ec03f */
[----:B------:R-:W-:Y:S02]  /*1aa0*/  ISETP.NE.AND P0, PT, R8, 0x3, PT ;  /* 0x000000030800780c */ /* 0x000fe40003f05270 */
[----:B------:R-:W-:-:S06]  /*1ab0*/  UIADD3 UR4, UR46, -UR4, URZ ;  /* 0x800000042e047290 */ /* 0x000fcc000fffe03f */
[----:B------:R-:W-:Y:S01]  /*1ac0*/  IMAD.U32 R6, RZ, RZ, UR4 ;  /* 0x00000004ff067e24 */ /* 0x000fe2000f8e00ff */
[----:B------:R-:W-:-:S04]  /*1ad0*/  ULDC UR4, c[0x0][0x9d8] ;  /* 0x0002760000047ab9 */ /* 0x000fc80000000800 */
[----:B------:R-:W-:-:S04]  /*1ae0*/  SHF.L.U32 R6, R6, 0x1f, RZ ;  /* 0x0000001f06067819 */ /* 0x000fc800000006ff */
[----:B------:R-:W0:Y:S01]  /*1af0*/  SYNCS.PHASECHK.TRANS64.TRYWAIT P1, [UR41+0x2e800], R6 ;  /* 0x02e80006ff0075a7 */ /* 0x000e220008020169 */
[----:B--2---:R-:W-:-:S04]  /*1b00*/  FMUL.FTZ R0, R7, R0 ;  /* 0x0000000007007220 */ /* 0x004fc80000410000 */
[----:B------:R-:W-:Y:S01]  /*1b10*/  FMUL.FTZ R0, R0, UR4 ;  /* 0x0000000400007c20 */ /* 0x000fe20008410000 */
[----:B0-----:R-:W-:Y:S06]  /*1b20*/  @!P1 BRA `(.L_x_1846) ;  /* 0x0000016800189947 */ /* 0x001fec0003800000 */
.L_x_1984:
[----:B------:R-:W-:Y:S05]  /*1b30*/  @!P0 BRA `(.L_x_1847) ;  /* 0x0000000000048947 */ /* 0x000fea0003800000 */
[----:B------:R-:W-:Y:S01]  /*1b40*/  BPT.TRAP 0x1 ;  /* 0x000000040000795c */ /* 0x000fe20000300000 */
.L_x_1847:
[----:B------:R-:W-:Y:S02]  /*1b50*/  IMAD.U32 R2, RZ, RZ, UR54 ;  /* 0x00000036ff027e24 */ /* 0x000fe4000f8e00ff */
[----:B0-----:R-:W-:-:S03]  /*1b60*/  IMAD.U32 R3, RZ, RZ, UR45 ;  /* 0x0000002dff037e24 */ /* 0x001fc6000f8e00ff */
[----:B------:R-:W-:Y:S02]  /*1b70*/  LEA R2, R2, UR41, 0x3 ;  /* 0x0000002902027c11 */ /* 0x000fe4000f8e18ff */
[----:B------:R-:W-:-:S04]  /*1b80*/  SHF.L.U32 R3, R3, 0x1f, RZ ;  /* 0x0000001f03037819 */ /* 0x000fc800000006ff */
[----:B------:R0:W1:Y:S01]  /*1b90*/  SYNCS.PHASECHK.TRANS64.TRYWAIT P1, [R2+URZ+0x2e830], R3 ;  /* 0x02e83003020075a7 */ /* 0x000062000802017f */
[----:B------:R-:W-:Y:S05]  /*1ba0*/  @!P0 BRA `(.L_x_1848) ;  /* 0x0000000000048947 */ /* 0x000fea0003800000 */
[----:B------:R-:W-:Y:S01]  /*1bb0*/  BPT.TRAP 0x1 ;  /* 0x000000040000795c */ /* 0x000fe20000300000 */
.L_x_1848:
[----:B-1----:R-:W-:Y:S05]  /*1bc0*/  @P1 BRA `(.L_x_1849) ;  /* 0x0000000000081947 */ /* 0x002fea0003800000 */
[----:B------:R-:W1:Y:S02]  /*1bd0*/  SYNCS.PHASECHK.TRANS64.TRYWAIT P1, [R2+URZ+0x2e830], R3 ;  /* 0x02e83003020075a7 */ /* 0x000e64000802017f */
[----:B-1----:R-:W-:Y:S05]  /*1be0*/  @!P1 BRA `(.L_x_1850) ;  /* 0x0000016800009947 */ /* 0x002fea0003800000 */
.L_x_1849:
[----:B------:R-:W2:Y:S01]  /*1bf0*/  S2R R5, SR_TID.X ;  /* 0x0000000000057919 */ /* 0x000ea20000002100 */
[----:B------:R-:W-:Y:S01]  /*1c00*/  UIADD3 UR4, UR41, 0x20400, URZ ;  /* 0x0002040029047890 */ /* 0x000fe2000fffe03f */
[----:B------:R-:W-:-:S03]  /*1c10*/  IMAD.MOV.U32 R87, RZ, RZ, RZ ;  /* 0x000000ffff577224 */ /* 0x000fc600078e00ff */
[----:B------:R-:W-:-:S04]  /*1c20*/  USHF.R.U32.HI UR4, URZ, 0x4, UR4 ;  /* 0x000000043f047899 */ /* 0x000fc80008011604 */
[----:B------:R-:W-:-:S06]  /*1c30*/  ULOP3.LUT UR4, UR4, 0x3fff, URZ, 0xc0, !UPT ;  /* 0x00003fff04047892 */ /* 0x000fcc000f8ec03f */
[----:B------:R-:W-:Y:S01]  /*1c40*/  IMAD.U32 R4, RZ, RZ, UR4 ;  /* 0x00000004ff047e24 */ /* 0x000fe2000f8e00ff */
[----:B------:R-:W-:Y:S05]  /*1c50*/  WARPSYNC.ALL ;  /* 0x0000000000007948 */ /* 0x000fea0003800000 */
[----:B------:R-:W-:Y:S02]  /*1c60*/  LOP3.LUT R4, R4, 0x10000, RZ, 0xfc, !PT ;  /* 0x0001000004047812 */ /* 0x000fe400078efcff */
[----:B--2---:R-:W-:Y:S02]  /*1c70*/  LOP3.LUT P1, RZ, R5, 0x7f, RZ, 0xc0, !PT ;  /* 0x0000007f05ff7812 */ /* 0x004fe4000782c0ff */
[----:B------:R-:W-:Y:S01]  /*1c80*/  R2UR UR20, R4 ;  /* 0x00000000041472ca */ /* 0x000fe200000e0000 */
[----:B------:R-:W-:Y:S01]  /*1c90*/  ULOP3.LUT UR12, UR55, 0x10000, URZ, 0xfc, !UPT ;  /* 0x00010000370c7892 */ /* 0x000fe2000f8efc3f */
[----:B------:R-:W-:Y:S01]  /*1ca0*/  WARPGROUP.ARRIVE ;  /* 0x00000000000079c5 */ /* 0x000fe20000000000 */
[----:B------:R-:W-:Y:S01]  /*1cb0*/  UMOV UR17, 0x40000040 ;  /* 0x4000004000117882 */ /* 0x000fe20000000000 */
[----:B------:R-:W-:Y:S01]  /*1cc0*/  UMOV UR19, 0x40000040 ;  /* 0x4000004000137882 */ /* 0x000fe20000000000 */
[----:B------:R-:W-:-:S02]  /*1cd0*/  UIADD3 UR7, UR12, 0x2, URZ ;  /* 0x000000020c077890 */ /* 0x000fc4000fffe03f */
[----:B------:R-:W-:Y:S02]  /*1ce0*/  UIADD3 UR11, UR12, 0x4, URZ ;  /* 0x000000040c0b7890 */ /* 0x000fe4000fffe03f */
[----:B------:R-:W-:Y:S01]  /*1cf0*/  UMOV UR16, UR12 ;  /* 0x0000000c00107c82 */ /* 0x000fe20008000000 */
[----:B------:R-:W-:Y:S01]  /*1d00*/  UIADD3 UR14, UR12, 0x6, URZ ;  /* 0x000000060c0e7890 */ /* 0x000fe2000fffe03f */
[----:B------:R-:W-:Y:S02]  /*1d10*/  UMOV UR13, 0x40000040 ;  /* 0x40000040000d7882 */ /* 0x000fe40000000000 */
[----:B------:R-:W-:Y:S01]  /*1d20*/  UIMAD UR20, UR54, 0x700, UR20 ;  /* 0x00000700361478a4 */ /* 0x000fe2000f8e0214 */
[----:B------:R-:W-:Y:S01]  /*1d30*/  UMOV UR15, 0x40000040 ;  /* 0x40000040000f7882 */ /* 0x000fe20000000000 */
[----:B------:R-:W-:Y:S02]  /*1d40*/  UIADD3 UR55, UR51, -0x2, URZ ;  /* 0xfffffffe33377890 */ /* 0x000fe4000fffe03f */
        /* <DEDUP_REMOVED lines=116> */
[----:B------:R-:W-:Y:S01]  /*2490*/  UIMAD UR6, UR51, -0xe0, UR48 ;  /* 0xffffff20330678a4 */ /* 0x000fe2000f8e0230 */
[----:B------:R-:W-:Y:S02]  /*24a0*/  WARPGROUP.DEPBAR.LE gsb0, 0x0 ;  /* 0x00008000000079c5 */ /* 0x000fe40000010000 */
[----:B------:R-:W-:-:S06]  /*24b0*/  WARPGROUP.ARRIVE ;  /* 0x00000000000079c5 */ /* 0x000fcc0000000000 */
[----:B------:R-:W-:Y:S01]  /*24c0*/  QGMMA.64x32x32.F32.E4M3.E4M3 R40, gdesc[UR8], R40, gsb0 ;  /* 0x00600000082879f3 */ /* 0x000fe20008000828 */
[----:B------:R-:W-:Y:S01]  /*24d0*/  UMOV UR10, UR7 ;  /* 0x00000007000a7c82 */ /* 0x000fe20008000000 */
[----:B------:R-:W-:Y:S01]  /*24e0*/  UMOV UR11, 0x40000040 ;  /* 0x40000040000b7882 */ /* 0x000fe20000000000 */
[----:B------:R-:W-:Y:S02]  /*24f0*/  UIADD3 UR7, UR6, 0xe0, URZ ;  /* 0x000000e006077890 */ /* 0x000fe4000fffe03f */
[----:B------:R-:W-:Y:S01]  /*2500*/  UIADD3 UR6, -UR49, 0xe1, UR6 ;  /* 0x000000e131067890 */ /* 0x000fe2000fffe106 */
        /* <DEDUP_REMOVED lines=13> */
[C---:B01----:R-:W-:Y:S01]  /*25e0*/  FMUL.FTZ R3, R0.reuse, R138 ;  /* 0x0000008a00037220 */ /* 0x043fe20000410000 */
[C---:B------:R-:W-:Y:S01]  /*25f0*/  FMUL.FTZ R138, R0.reuse, R140 ;  /* 0x0000008c008a7220 */ /* 0x040fe20000410000 */
        /* <DEDUP_REMOVED lines=17> */
[----:B------:R-:W2:Y:S08]  /*2710*/  MUFU.TANH R138, R138 ;  /* 0x0000008a008a7308 */ /* 0x000eb00000002400 */
        /* <DEDUP_REMOVED lines=14> */
[----:B------:R-:W5:Y:S01]  /*2800*/  MUFU.TANH R120, R120 ;  /* 0x0000007800787308 */ /* 0x000f620000002400 */
[----:B------:R-:W-:Y:S01]  /*2810*/  UMOV UR15, 0x40000040 ;  /* 0x40000040000f7882 */ /* 0x000fe20000000000 */
        /* <DEDUP_REMOVED lines=39> */
[----:B------:R-:W-:-:S04]  /*2a90*/  FMUL.FTZ R81, R0, R119 ;  /* 0x0000007700517220 */ /* 0x000fc80000410000 */
        /* <DEDUP_REMOVED lines=14> */
[----:B------:R-:W-:Y:S02]  /*2b80*/  IMAD.U32 R92, RZ, RZ, UR7 ;  /* 0x00000007ff5c7e24 */ /* 0x000fe4000f8e00ff */
[C---:B------:R-:W-:Y:S01]  /*2b90*/  FMUL.FTZ R113, R0.reuse, R93 ;  /* 0x0000005d00717220 */ /* 0x040fe20000410000 */
[C---:B------:R-:W-:Y:S01]  /*2ba0*/  FMUL.FTZ R84, R0.reuse, R94 ;  /* 0x0000005e00547220 */ /* 0x040fe20000410000 */
[----:B------:R-:W-:Y:S01]  /*2bb0*/  FMUL.FTZ R116, R0, R88 ;  /* 0x0000005800747220 */ /* 0x000fe20000410000 */
[----:B------:R-:W-:-:S02]  /*2bc0*/  IMAD R92, R17, -0x2, R92 ;  /* 0xfffffffe115c7824 */ /* 0x000fc400078e025c */
[C---:B------:R-:W-:Y:S01]  /*2bd0*/  FMUL.FTZ R85, R0.reuse, R95 ;  /* 0x0000005f00557220 */ /* 0x040fe20000410000 */
[C---:B------:R-:W-:Y:S01]  /*2be0*/  FMUL.FTZ R95, R0.reuse, R96 ;  /* 0x00000060005f7220 */ /* 0x040fe20000410000 */
[C---:B------:R-:W-:Y:S01]  /*2bf0*/  FMUL.FTZ R96, R0.reuse, R97 ;  /* 0x0000006100607220 */ /* 0x040fe20000410000 */
[C---:B------:R-:W-:Y:S01]  /*2c00*/  FMUL.FTZ R97, R0.reuse, R101 ;  /* 0x0000006500617220 */ /* 0x040fe20000410000 */
[----:B------:R-:W-:Y:S01]  /*2c10*/  UIADD3 UR14, UR20, 0x506, URZ ;  /* 0x00000506140e7890 */ /* 0x000fe2000fffe03f */
[C---:B------:R-:W-:Y:S01]  /*2c20*/  FMUL.FTZ R82, R0.reuse, R91 ;  /* 0x0000005b00527220 */ /* 0x040fe20000410000 */
        /* <DEDUP_REMOVED lines=13> */
[C---:B------:R-:W-:Y:S01]  /*2d00*/  FMUL.FTZ R56, R0.reuse, R58 ;  /* 0x0000003a00387220 */ /* 0x040fe20000410000 */
[C---:B------:R-:W-:Y:S01]  /*2d10*/  FMUL.FTZ R57, R0.reuse, R59 ;  /* 0x0000003b00397220 */ /* 0x040fe20000410000 */
[----:B------:R-:W-:Y:S02]  /*2d20*/  IMAD.U32 R58, RZ, RZ, UR6 ;  /* 0x00000006ff3a7e24 */ /* 0x000fe4000f8e00ff */
[C---:B------:R-:W-:Y:S01]  /*2d30*/  FMUL.FTZ R101, R0.reuse, R61 ;  /* 0x0000003d00657220 */ /* 0x040fe20000410000 */
[----:B------:R-:W-:Y:S01]  /*2d40*/  IMAD.U32 R59, RZ, RZ, UR50 ;  /* 0x00000032ff3b7e24 */ /* 0x000fe2000f8e00ff */
[----:B------:R-:W-:Y:S01]  /*2d50*/  WARPGROUP.ARRIVE ;  /* 0x00000000000079c5 */ /* 0x000fe20000000000 */
[----:B------:R-:W-:Y:S02]  /*2d60*/  IMAD R93, R17, -0x2, R58 ;  /* 0xfffffffe115d7824 */ /* 0x000fe400078e023a */
[----:B------:R-:W-:Y:S01]  /*2d70*/  FMUL.FTZ R103, R0, R60 ;  /* 0x0000003c00677220 */ /* 0x000fe20000410000 */
[----:B------:R-:W-:-:S02]  /*2d80*/  IMAD R94, R59, 0x80, R22 ;  /* 0x000000803b5e7824 */ /* 0x000fc400078e0216 */
[C---:B------:R-:W-:Y:S01]  /*2d90*/  FMUL.FTZ R59, R0.reuse, R63 ;  /* 0x0000003f003b7220 */ /* 0x040fe20000410000 */
[----:B------:R-:W-:Y:S01]  /*2da0*/  FMUL.FTZ R60, R0, R66 ;  /* 0x00000042003c7220 */ /* 0x000fe20000410000 */
[----:B------:R-:W-:Y:S01]  /*2db0*/  QGMMA.64x32x32.F32.E4M3.E4M3 R40, gdesc[UR12], R40, gsb0 ;  /* 0x006000000c2879f3 */ /* 0x000fe20008000828 */
[----:B------:R-:W-:Y:S01]  /*2dc0*/  UIADD3 UR14, UR20, 0x606, URZ ;  /* 0x00000606140e7890 */ /* 0x000fe2000fffe03f */
[----:B------:R-:W-:Y:S01]  /*2dd0*/  VIADDMNMX R88, R94, R93, R92, PT ;  /* 0x0000005d5e587246 */ /* 0x000fe2000380015c */
[----:B------:R-:W-:Y:S01]  /*2de0*/  UMOV UR15, 0x40000040 ;  /* 0x40000040000f7882 */ /* 0x000fe20000000000 */
[----:B------:R-:W5:Y:S01]  /*2df0*/  MUFU.TANH R96, R96 ;  /* 0x0000006000607308 */ /* 0x000f620000002400 */
[----:B------:R-:W-:Y:S01]  /*2e00*/  FMUL.FTZ R64, R0, R64 ;  /* 0x0000004000407220 */ /* 0x000fe20000410000 */
[----:B------:R-:W-:Y:S01]  /*2e10*/  ISETP.GT.AND P2, PT, R88, RZ, PT ;  /* 0x000000ff5800720c */ /* 0x000fe20003f44270 */
[----:B------:R-:W-:Y:S01]  /*2e20*/  FMUL.FTZ R65, R0, R65 ;  /* 0x0000004100417220 */ /* 0x000fe20000410000 */
[----:B------:R-:W-:Y:S01]  /*2e30*/  ISETP.GT.AND P6, PT, R88, 0x1, PT ;  /* 0x000000015800780c */ /* 0x000fe20003fc4270 */
[----:B------:R-:W-:Y:S01]  /*2e40*/  FMUL.FTZ R68, R0, R68 ;  /* 0x0000004400447220 */ /* 0x000fe20000410000 */
[----:B------:R-:W-:Y:S01]  /*2e50*/  ISETP.GT.AND P5, PT, R88, 0x8, PT ;  /* 0x000000085800780c */ /* 0x000fe20003fa4270 */
[----:B------:R-:W-:Y:S01]  /*2e60*/  FMUL.FTZ R69, R0, R69 ;  /* 0x0000004500457220 */ /* 0x000fe20000410000 */
[----:B0-----:R-:W-:Y:S01]  /*2e70*/  FSEL R136, R136, -INF , P2 ;  /* 0xff80000088887808 */ /* 0x001fe20001000000 */
[----:B------:R-:W0:Y:S01]  /*2e80*/  MUFU.TANH R98, R98 ;  /* 0x0000006200627308 */ /* 0x000e220000002400 */
[----:B-1----:R-:W-:Y:S01]  /*2e90*/  FSEL R118, R137, -INF , P6 ;  /* 0xff80000089767808 */ /* 0x002fe20003000000 */
[----:B------:R-:W-:Y:S01]  /*2ea0*/  FMUL.FTZ R58, R0, R62 ;  /* 0x0000003e003a7220 */ /* 0x000fe20000410000 */
[----:B------:R-:W-:Y:S01]  /*2eb0*/  ISETP.GT.AND P4, PT, R88, 0x9, PT ;  /* 0x000000095800780c */ /* 0x000fe20003f84270 */
[----:B------:R-:W-:Y:S01]  /*2ec0*/  FMUL.FTZ R62, R0, R70 ;  /* 0x00000046003e7220 */ /* 0x000fe20000410000 */
[----:B--2---:R-:W-:Y:S01]  /*2ed0*/  FSEL R138, R138, -INF , P5 ;  /* 0xff8000008a8a7808 */ /* 0x004fe20002800000 */
[----:B------:R-:W-:Y:S01]  /*2ee0*/  UIADD3 UR6, UR48, -UR49, URZ ;  /* 0x8000003130067290 */ /* 0x000fe2000fffe03f */
[----:B------:R-:W-:Y:S01]  /*2ef0*/  FMNMX.FTZ R61, R136, R118, !PT ;  /* 0x00000076883d7209 */ /* 0x000fe20007810000 */
[----:B------:R-:W1:Y:S01]  /*2f00*/  MUFU.TANH R97, R97 ;  /* 0x0000006100617308 */ /* 0x000e620000002400 */
[----:B------:R-:W-:Y:S01]  /*2f10*/  ISETP.GT.AND P3, PT, R88, 0x10, PT ;  /* 0x000000105800780c */ /* 0x000fe20003f64270 */
[----:B------:R-:W-:Y:S01]  /*2f20*/  ULEA UR7, UR50, UR6, 0x7 ;  /* 0x0000000632077291 */ /* 0x000fe2000f8e383f */
[----:B---3--:R-:W-:-:S02]  /*2f30*/  FSEL R128, R139, -INF , P4 ;  /* 0xff8000008b807808 */ /* 0x008fc40002000000 */
[----:B------:R-:W-:Y:S01]  /*2f40*/  FMNMX.FTZ R63, R138, R61, !PT ;  /* 0x0000003d8a3f7209 */ /* 0x000fe20007810000 */
[----:B------:R-:W-:Y:S01]  /*2f50*/  FMUL.FTZ R61, R0, R67 ;  /* 0x00000043003d7220 */ /* 0x000fe20000410000 */
[----:B------:R-:W-:Y:S01]  /*2f60*/  ISETP.GT.AND P2, PT, R88, 0x11, PT ;  /* 0x000000115800780c */ /* 0x000fe20003f44270 */
[----:B------:R-:W2:Y:S01]  /*2f70*/  MUFU.TANH R100, R100 ;  /* 0x0000006400647308 */ /* 0x000ea20000002400 */
[----:B----4-:R-:W-:Y:S01]  /*2f80*/  FSEL R140, R140, -INF , P3 ;  /* 0xff8000008c8c7808 */ /* 0x010fe20001800000 */
[----:B------:R-:W-:Y:S01]  /*2f90*/  UMOV UR6, URZ ;  /* 0x0000003f00067c82 */ /* 0x000fe20008000000 */
[----:B------:R-:W-:Y:S01]  /*2fa0*/  FMNMX.FTZ R63, R128, R63, !PT ;  /* 0x0000003f803f7209 */ /* 0x000fe20007810000 */
[----:B------:R-:W-:Y:S01]  /*2fb0*/  UIMAD.WIDE UR6, UR7, -0x6db6db6d, UR6 ;  /* 0x92492493070678a5 */ /* 0x000fe2000f8e0206 */
[----:B------:R-:W-:Y:S02]  /*2fc0*/  ISETP.GT.AND P6, PT, R88, 0x18, PT ;  /* 0x000000185800780c */ /* 0x000fe40003fc4270 */
[----:B-----5:R-:W-:Y:S01]  /*2fd0*/  FSEL R130, R141, -INF , P2 ;  /* 0xff8000008d827808 */ /* 0x020fe20001000000 */
[----:B------:R-:W3:Y:S01]  /*2fe0*/  MUFU.TANH R99, R99 ;  /* 0x0000006300637308 */ /* 0x000ee20000002400 */
[----:B------:R-:W-:Y:S01]  /*2ff0*/  FMNMX.FTZ R67, R140, R63, !PT ;  /* 0x0000003f8c437209 */ /* 0x000fe20007810000 */
[----:B------:R-:W-:Y:S01]  /*3000*/  FMUL.FTZ R63, R0, R71 ;  /* 0x00000047003f7220 */ /* 0x000fe20000410000 */
[----:B------:R-:W-:Y:S01]  /*3010*/  ISETP.GT.AND P2, PT, R88, 0x19, PT ;  /* 0x000000195800780c */ /* 0x000fe20003f44270 */
[----:B------:R-:W-:Y:S01]  /*3020*/  USHF.R.U32.HI UR6, URZ, 0x1f, UR7 ;  /* 0x0000001f3f067899 */ /* 0x000fe20008011607 */
[----:B------:R-:W-:-:S02]  /*3030*/  FSEL R66, R143, -INF , P6 ;  /* 0xff8000008f427808 */ /* 0x000fc40003000000 */
[----:B------:R-:W-:Y:S01]  /*3040*/  FMNMX.FTZ R67, R130, R67, !PT ;  /* 0x0000004382437209 */ /* 0x000fe20007810000 */
[----:B------:R-:W4:Y:S01]  /*3050*/  MUFU.TANH R103, R103 ;  /* 0x0000006700677308 */ /* 0x000f220000002400 */
[----:B------:R-:W-:Y:S01]  /*3060*/  ISETP.GT.AND P3, PT, R88, 0x20, PT ;  /* 0x000000205800780c */ /* 0x000fe20003f64270 */
[----:B------:R-:W-:Y:S01]  /*3070*/  ULEA.HI.SX32 UR6, UR7, UR6, 0x19 ;  /* 0x0000000607067291 */ /* 0x000fe2000f8fca3f */
[----:B------:R-:W-:Y:S02]  /*3080*/  FSEL R148, R142, -INF , P2 ;  /* 0xff8000008e947808 */ /* 0x000fe40001000000 */
[----:B------:R-:W-:Y:S01]  /*3090*/  FMNMX.FTZ R67, R66, R67, !PT ;  /* 0x0000004342437209 */ /* 0x000fe20007810000 */
[----:B------:R-:W-:Y:S01]  /*30a0*/  UISETP.LT.AND UP0, UPT, URZ, UR6, UPT ;  /* 0x000000063f00728c */ /* 0x000fe2000bf01270 */
[----:B------:R-:W-:Y:S01]  /*30b0*/  ISETP.GT.AND P2, PT, R88, 0x21, PT ;  /* 0x000000215800780c */ /* 0x000fe20003f44270 */
[----:B------:R-:W5:Y:S01]  /*30c0*/  MUFU.TANH R101, R101 ;  /* 0x0000006500657308 */ /* 0x000f620000002400 */
[----:B------:R-:W-:Y:S01]  /*30d0*/  FSEL R150, R120, -INF , P3 ;  /* 0xff80000078967808 */ /* 0x000fe20001800000 */
[----:B------:R-:W-:Y:S01]  /*30e0*/  USEL UR51, URZ, UR6, !UP0 ;  /* 0x000000063f337287 */ /* 0x000fe2000c000000 */
[----:B------:R-:W-:-:S02]  /*30f0*/  FMNMX.FTZ R71, R148, R67, !PT ;  /* 0x0000004394477209 */ /* 0x000fc40007810000 */
[----:B------:R-:W-:Y:S01]  /*3100*/  ISETP.GT.AND P3, PT, R88, 0x28, PT ;  /* 0x000000285800780c */ /* 0x000fe20003f64270 */
[----:B------:R-:W-:Y:S01]  /*3110*/  UISETP.GE.AND UP0, UPT, UR55, UR51, UPT ;  /* 0x000000333700728c */ /* 0x000fe2000bf06270 */
[----:B------:R-:W-:Y:S01]  /*3120*/  FSEL R156, R121, -INF , P2 ;  /* 0xff800000799c7808 */ /* 0x000fe20001000000 */
[----:B------:R-:W-:Y:S02]  /*3130*/  WARPGROUP.DEPBAR.LE gsb0, 0x0 ;  /* 0x00008000000079c5 */ /* 0x000fe40000010000 */
[----:B------:R-:W-:Y:S01]  /*3140*/  FMNMX.FTZ R71, R150, R71, !PT ;  /* 0x0000004796477209 */ /* 0x000fe20007810000 */
[----:B------:R-:W-:Y:S01]  /*3150*/  WARPGROUP.ARRIVE ;  /* 0x00000000000079c5 */ /* 0x000fe20000000000 */
[----:B------:R-:W-:Y:S01]  /*3160*/  ISETP.GT.AND P2, PT, R88, 0x29, PT ;  /* 0x000000295800780c */ /* 0x000fe20003f44270 */
[----:B------:R-:W5:Y:S01]  /*3170*/  MUFU.TANH R64, R64 ;  /* 0x0000004000407308 */ /* 0x000f620000002400 */
        /* <DEDUP_REMOVED lines=11> */
[----:B------:R-:W-:Y:S01]  /*3230*/  FMUL.FTZ R45, R0, R45 ;  /* 0x0000002d002d7220 */ /* 0x000fe20000410000 */
[----:B------:R-:W-:Y:S01]  /*3240*/  FSEL R162, R124, -INF , P3 ;  /* 0xff8000007ca27808 */ /* 0x000fe20001800000 */
[----:B------:R-:W-:Y:S01]  /*3250*/  FMUL.FTZ R48, R0, R48 ;  /* 0x0000003000307220 */ /* 0x000fe20000410000 */
[----:B------:R-:W-:Y:S01]  /*3260*/  FMNMX.FTZ R71, R158, R71, !PT ;  /* 0x000000479e477209 */ /* 0x000fe20007810000 */
[----:B------:R-:W5:Y:S01]  /*3270*/  MUFU.TANH R67, R68 ;  /* 0x0000004400437308 */ /* 0x000f620000002400 */
[----:B------:R-:W-:Y:S01]  /*3280*/  ISETP.GT.AND P3, PT, R88, 0x38, PT ;  /* 0x000000385800780c */ /* 0x000fe20003f64270 */
[C---:B------:R-:W-:Y:S01]  /*3290*/  FMUL.FTZ R49, R0.reuse, R49 ;  /* 0x0000003100317220 */ /* 0x040fe20000410000 */
[----:B------:R-:W-:Y:S01]  /*32a0*/  FSEL R160, R125, -INF , P2 ;  /* 0xff8000007da07808 */ /* 0x000fe20001000000 */
[----:B------:R-:W-:Y:S01]  /*32b0*/  FMUL.FTZ R52, R0, R52 ;  /* 0x0000003400347220 */ /* 0x000fe20000410000 */
[----:B------:R-:W-:Y:S01]  /*32c0*/  FMNMX.FTZ R71, R162, R71, !PT ;  /* 0x00000047a2477209 */ /* 0x000fe20007810000 */
[----:B------:R-:W-:Y:S01]  /*32d0*/  FMUL.FTZ R53, R0, R53 ;  /* 0x0000003500357220 */ /* 0x000fe20000410000 */
[----:B------:R-:W-:Y:S01]  /*32e0*/  ISETP.GT.AND P2, PT, R88, 0x39, PT ;  /* 0x000000395800780c */ /* 0x000fe20003f44270 */
[----:B------:R-:W5:Y:S01]  /*32f0*/  MUFU.TANH R69, R69 ;  /* 0x0000004500457308 */ /* 0x000f620000002400 */
[----:B------:R-:W-:-:S02]  /*3300*/  FSEL R152, R126, -INF , P3 ;  /* 0xff8000007e987808 */ /* 0x000fc40001800000 */
[----:B------:R-:W-:Y:S02]  /*3310*/  FMNMX.FTZ R71, R160, R71, !PT ;  /* 0x00000047a0477209 */ /* 0x000fe40007810000 */
[----:B------:R-:W-:Y:S02]  /*3320*/  ISETP.GT.AND P4, PT, R88, 0x40, PT ;  /* 0x000000405800780c */ /* 0x000fe40003f84270 */
[----:B------:R-:W-:Y:S01]  /*3330*/  FSEL R146, R127, -INF , P2 ;  /* 0xff8000007f927808 */ /* 0x000fe20001000000 */
[----:B------:R-:W-:Y:S01]  /*3340*/  MUFU.TANH R44, R44 ;  /* 0x0000002c002c7308 */ /* 0x000fe20000002400 */
[----:B------:R-:W-:Y:S02]  /*3350*/  FMNMX.FTZ R71, R152, R71, !PT ;  /* 0x0000004798477209 */ /* 0x000fe40007810000 */
[----:B------:R-:W-:Y:S02]  /*3360*/  ISETP.GT.AND P3, PT, R88, 0x41, PT ;  /* 0x000000415800780c */ /* 0x000fe40003f64270 */
[----:B------:R-:W-:-:S02]  /*3370*/  FSEL R144, R104, -INF , P4 ;  /* 0xff80000068907808 */ /* 0x000fc40002000000 */
[----:B------:R-:W-:Y:S01]  /*3380*/  FMNMX.FTZ R115, R146, R71, !PT ;  /* 0x0000004792737209 */ /* 0x000fe20007810000 */
[----:B------:R-:W-:Y:S01]  /*3390*/  MUFU.TANH R45, R45 ;  /* 0x0000002d002d7308 */ /* 0x000fe20000002400 */
[----:B------:R-:W-:Y:S02]  /*33a0*/  ISETP.GT.AND P2, PT, R88, 0x48, PT ;  /* 0x000000485800780c */ /* 0x000fe40003f44270 */
[----:B------:R-:W-:Y:S02]  /*33b0*/  FSEL R142, R105, -INF , P3 ;  /* 0xff800000698e7808 */ /* 0x000fe40001800000 */
[----:B------:R-:W-:Y:S02]  /*33c0*/  FMNMX.FTZ R115, R144, R115, !PT ;  /* 0x0000007390737209 */ /* 0x000fe40007810000 */
[----:B------:R-:W-:Y:S01]  /*33d0*/  ISETP.GT.AND P4, PT, R88, 0x49, PT ;  /* 0x000000495800780c */ /* 0x000fe20003f84270 */
[----:B------:R0:W5:Y:S01]  /*33e0*/  MUFU.TANH R71, R40 ;  /* 0x0000002800477308 */ /* 0x0001620000002400 */
[----:B------:R-:W-:-:S02]  /*33f0*/  FSEL R134, R106, -INF , P2 ;  /* 0xff8000006a867808 */ /* 0x000fc40001000000 */
[----:B------:R-:W-:Y:S02]  /*3400*/  FMNMX.FTZ R115, R142, R115, !PT ;  /* 0x000000738e737209 */ /* 0x000fe40007810000 */
[----:B------:R-:W-:Y:S02]  /*3410*/  ISETP.GT.AND P3, PT, R88, 0x50, PT ;  /* 0x000000505800780c */ /* 0x000fe40003f64270 */
[----:B------:R-:W-:Y:S01]  /*3420*/  FSEL R132, R107, -INF , P4 ;  /* 0xff8000006b847808 */ /* 0x000fe20002000000 */
[----:B------:R1:W5:Y:S01]  /*3430*/  MUFU.TANH R105, R41 ;  /* 0x0000002900697308 */ /* 0x0003620000002400 */
[----:B------:R-:W-:Y:S01]  /*3440*/  FMNMX.FTZ R115, R134, R115, !PT ;  /* 0x0000007386737209 */ /* 0x000fe20007810000 */
[----:B0-----:R-:W-:Y:S01]  /*3450*/  FMUL.FTZ R40, R0, R42 ;  /* 0x0000002a00287220 */ /* 0x001fe20000410000 */
[----:B------:R-:W-:Y:S02]  /*3460*/  ISETP.GT.AND P2, PT, R88, 0x51, PT ;  /* 0x000000515800780c */ /* 0x000fe40003f44270 */
[----:B------:R-:W-:-:S02]  /*3470*/  FSEL R126, R108, -INF , P3 ;  /* 0xff8000006c7e7808 */ /* 0x000fc40001800000 */
[----:B------:R-:W-:Y:S01]  /*3480*/  FMNMX.FTZ R115, R132, R115, !PT ;  /* 0x0000007384737209 */ /* 0x000fe20007810000 */
[----:B------:R-:W-:Y:S02]  /*3490*/  WARPGROUP.DEPBAR.LE gsb0, 0x0 ;  /* 0x00008000000079c5 */ /* 0x000fe40000010000 */
[----:B------:R-:W-:Y:S01]  /*34a0*/  ISETP.GT.AND P4, PT, R88, 0x58, PT ;  /* 0x000000585800780c */ /* 0x000fe20003f84270 */
[C---:B-1----:R-:W-:Y:S01]  /*34b0*/  FMUL.FTZ R41, R0.reuse, R43 ;  /* 0x0000002b00297220 */ /* 0x042fe20000410000 */
[----:B------:R-:W-:Y:S01]  /*34c0*/  FSEL R124, R109, -INF , P2 ;  /* 0xff8000006d7c7808 */ /* 0x000fe20001000000 */
[----:B------:R-:W-:Y:S01]  /*34d0*/  FMUL.FTZ R43, R0, R24 ;  /* 0x00000018002b7220 */ /* 0x000fe20000410000 */
[----:B------:R-:W-:Y:S01]  /*34e0*/  FMNMX.FTZ R115, R126, R115, !PT ;  /* 0x000000737e737209 */ /* 0x000fe20007810000 */
[----:B------:R-:W0:Y:S01]  /*34f0*/  MUFU.TANH R48, R48 ;  /* 0x0000003000307308 */ /* 0x000e220000002400 */
[----:B------:R-:W-:Y:S01]  /*3500*/  ISETP.GT.AND P2, PT, R88, 0x59, PT ;  /* 0x000000595800780c */ /* 0x000fe20003f44270 */
[----:B------:R-:W-:Y:S01]  /*3510*/  FMUL.FTZ R109, R0, R31 ;  /* 0x0000001f006d7220 */ /* 0x000fe20000410000 */
[----:B------:R-:W-:Y:S01]  /*3520*/  FSEL R122, R110, -INF , P4 ;  /* 0xff8000006e7a7808 */ /* 0x000fe20002000000 */
[----:B------:R-:W-:Y:S01]  /*3530*/  FMUL.FTZ R107, R0, R30 ;  /* 0x0000001e006b7220 */ /* 0x000fe20000410000 */
[----:B------:R-:W-:Y:S01]  /*3540*/  FMNMX.FTZ R115, R124, R115, !PT ;  /* 0x000000737c737209 */ /* 0x000fe20007810000 */
[----:B------:R-:W-:Y:S01]  /*3550*/  FMUL.FTZ R117, R0, R38 ;  /* 0x0000002600757220 */ /* 0x000fe20000410000 */
[----:B------:R-:W-:Y:S01]  /*3560*/  ISETP.GT.AND P3, PT, R88, 0x60, PT ;  /* 0x000000605800780c */ /* 0x000fe20003f64270 */
[----:B------:R-:W1:Y:S01]  /*3570*/  MUFU.TANH R49, R49 ;  /* 0x0000003100317308 */ /* 0x000e620000002400 */
[----:B------:R-:W-:Y:S01]  /*3580*/  FSEL R120, R111, -INF , P2 ;  /* 0xff8000006f787808 */ /* 0x000fe20001000000 */
[----:B------:R-:W-:Y:S01]  /*3590*/  FMUL.FTZ R111, R0, R35 ;  /* 0x00000023006f7220 */ /* 0x000fe20000410000 */
[----:B------:R-:W-:-:S02]  /*35a0*/  FMNMX.FTZ R115, R122, R115, !PT ;  /* 0x000000737a737209 */ /* 0x000fc40007810000 */
[----:B------:R-:W-:Y:S02]  /*35b0*/  ISETP.GT.AND P2, PT, R88, 0x61, PT ;  /* 0x000000615800780c */ /* 0x000fe40003f44270 */
[----:B------:R-:W-:Y:S01]  /*35c0*/  FSEL R116, R116, -INF , P3 ;  /* 0xff80000074747808 */ /* 0x000fe20001800000 */
[----:B------:R-:W1:Y:S01]  /*35d0*/  MUFU.TANH R52, R52 ;  /* 0x0000003400347308 */ /* 0x000e620000002400 */
[----:B------:R-:W-:Y:S02]  /*35e0*/  FMNMX.FTZ R115, R120, R115, !PT ;  /* 0x0000007378737209 */ /* 0x000fe40007810000 */
[----:B------:R-:W-:Y:S02]  /*35f0*/  ISETP.GT.AND P3, PT, R88, 0x68, PT ;  /* 0x000000685800780c */ /* 0x000fe40003f64270 */
[----:B------:R-:W-:Y:S02]  /*3600*/  FSEL R114, R114, -INF , P2 ;  /* 0xff80000072727808 */ /* 0x000fe40001000000 */
[----:B------:R-:W-:Y:S01]  /*3610*/  FMNMX.FTZ R115, R116, R115, !PT ;  /* 0x0000007374737209 */ /* 0x000fe20007810000 */
[----:B------:R-:W1:Y:S01]  /*3620*/  MUFU.TANH R53, R53 ;  /* 0x0000003500357308 */ /* 0x000e620000002400 */
[----:B------:R-:W-:-:S02]  /*3630*/  ISETP.GT.AND P2, PT, R88, 0x69, PT ;  /* 0x000000695800780c */ /* 0x000fc40003f44270 */
[----:B------:R-:W-:Y:S02]  /*3640*/  FSEL R112, R112, -INF , P3 ;  /* 0xff80000070707808 */ /* 0x000fe40001800000 */
[----:B------:R-:W-:Y:S02]  /*3650*/  FMNMX.FTZ R115, R114, R115, !PT ;  /* 0x0000007372737209 */ /* 0x000fe40007810000 */
[----:B------:R-:W-:Y:S01]  /*3660*/  ISETP.GT.AND P3, PT, R88, 0x70, PT ;  /* 0x000000705800780c */ /* 0x000fe20003f64270 */
[----:B------:R-:W-:Y:S01]  /*3670*/  MUFU.TANH R3, R3 ;  /* 0x0000000300037308 */ /* 0x000fe20000002400 */
[----:B------:R-:W-:Y:S01]  /*3680*/  FSEL R110, R113, -INF , P2 ;  /* 0xff800000716e7808 */ /* 0x000fe20001000000 */
[----:B------:R-:W-:Y:S01]  /*3690*/  FMUL.FTZ R113, R0, R34 ;  /* 0x0000002200717220 */ /* 0x000fe20000410000 */
[----:B------:R-:W-:Y:S02]  /*36a0*/  FMNMX.FTZ R115, R112, R115, !PT ;  /* 0x0000007370737209 */ /* 0x000fe40007810000 */
[----:B------:R-:W-:-:S02]  /*36b0*/  ISETP.GT.AND P2, PT, R88, 0x71, PT ;  /* 0x000000715800780c */ /* 0x000fc40003f44270 */
[----:B------:R-:W-:Y:S01]  /*36c0*/  FSEL R108, R95, -INF , P3 ;  /* 0xff8000005f6c7808 */ /* 0x000fe20001800000 */
[----:B------:R-:W-:Y:S01]  /*36d0*/  FMUL.FTZ R95, R0, R33 ;  /* 0x00000021005f7220 */ /* 0x000fe20000410000 */
[----:B------:R-:W-:Y:S01]  /*36e0*/  FMNMX.FTZ R115, R110, R115, !PT ;  /* 0x000000736e737209 */ /* 0x000fe20007810000 */
[----:B------:R-:W-:Y:S01]  /*36f0*/  MUFU.TANH R5, R5 ;  /* 0x0000000500057308 */ /* 0x000fe20000002400 */
[----:B------:R-:W-:Y:S02]  /*3700*/  ISETP.GT.AND P3, PT, R88, 0x78, PT ;  /* 0x000000785800780c */ /* 0x000fe40003f64270 */
[----:B------:R-:W-:Y:S02]  /*3710*/  FSEL R106, R96, -INF , P2 ;  /* 0xff800000606a7808 */ /* 0x000fe40001000000 */
[----:B------:R-:W-:Y:S02]  /*3720*/  FMNMX.FTZ R115, R108, R115, !PT ;  /* 0x000000736c737209 */ /* 0x000fe40007810000 */
[----:B------:R-:W-:Y:S01]  /*3730*/  ISETP.GT.AND P2, PT, R88, 0x79, PT ;  /* 0x000000795800780c */ /* 0x000fe20003f44270 */
[----:B------:R-:W-:Y:S01]  /*3740*/  MUFU.TANH R95, R95 ;  /* 0x0000005f005f7308 */ /* 0x000fe20000002400 */
[----:B------:R-:W-:-:S02]  /*3750*/  FSEL R104, R98, -INF , P3 ;  /* 0xff80000062687808 */ /* 0x000fc40001800000 */
[----:B------:R-:W-:Y:S02]  /*3760*/  FMNMX.FTZ R115, R106, R115, !PT ;  /* 0x000000736a737209 */ /* 0x000fe40007810000 */
[----:B------:R-:W-:Y:S02]  /*3770*/  ISETP.GT.AND P3, PT, R88, 0x80, PT ;  /* 0x000000805800780c */ /* 0x000fe40003f64270 */
[----:B------:R-:W-:Y:S01]  /*3780*/  FSEL R102, R97, -INF , P2 ;  /* 0xff80000061667808 */ /* 0x000fe20001000000 */
[----:B------:R-:W-:Y:S01]  /*3790*/  FMUL.FTZ R97, R0, R36 ;  /* 0x0000002400617220 */ /* 0x000fe20000410000 */
[----:B------:R-:W-:Y:S01]  /*37a0*/  FMNMX.FTZ R115, R104, R115, !PT ;  /* 0x0000007368737209 */ /* 0x000fe20007810000 */
[----:B------:R-:W-:Y:S01]  /*37b0*/  MUFU.TANH R6, R6 ;  /* 0x0000000600067308 */ /* 0x000fe20000002400 */
[----:B------:R-:W-:Y:S02]  /*37c0*/  ISETP.GT.AND P2, PT, R88, 0x81, PT ;  /* 0x000000815800780c */ /* 0x000fe40003f44270 */
[----:B--2---:R-:W-:-:S02]  /*37d0*/  FSEL R100, R100, -INF , P3 ;  /* 0xff80000064647808 */ /* 0x004fc40001800000 */
[----:B------:R-:W-:Y:S02]  /*37e0*/  FMNMX.FTZ R115, R102, R115, !PT ;  /* 0x0000007366737209 */ /* 0x000fe40007810000 */
[----:B------:R-:W-:Y:S01]  /*37f0*/  ISETP.GT.AND P3, PT, R88, 0x88, PT ;  /* 0x000000885800780c */ /* 0x000fe20003f64270 */
[----:B------:R-:W-:Y:S01]  /*3800*/  MUFU.TANH R97, R97 ;  /* 0x0000006100617308 */ /* 0x000fe20000002400 */
[----:B---3--:R-:W-:Y:S01]  /*3810*/  FSEL R98, R99, -INF , P2 ;  /* 0xff80000063627808 */ /* 0x008fe20001000000 */
[----:B------:R-:W-:Y:S01]  /*3820*/  FMUL.FTZ R99, R0, R55 ;  /* 0x0000003700637220 */ /* 0x000fe20000410000 */
[----:B------:R-:W-:Y:S02]  /*3830*/  FMNMX.FTZ R115, R100, R115, !PT ;  /* 0x0000007364737209 */ /* 0x000fe40007810000 */
[----:B------:R-:W-:Y:S02]  /*3840*/  ISETP.GT.AND P2, PT, R88, 0x89, PT ;  /* 0x000000895800780c */ /* 0x000fe40003f44270 */
[----:B----4-:R-:W-:Y:S01]  /*3850*/  FSEL R96, R103, -INF , P3 ;  /* 0xff80000067607808 */ /* 0x010fe20001800000 */
[----:B------:R-:W-:Y:S01]  /*3860*/  FMUL.FTZ R103, R0, R27 ;  /* 0x0000001b00677220 */ /* 0x000fe20000410000 */
[----:B------:R-:W-:Y:S01]  /*3870*/  FMNMX.FTZ R115, R98, R115, !PT ;  /* 0x0000007362737209 */ /* 0x000fe20007810000 */
[----:B------:R-:W-:Y:S01]  /*3880*/  MUFU.TANH R7, R7 ;  /* 0x0000000700077308 */ /* 0x000fe20000002400 */
[----:B------:R-:W-:-:S02]  /*3890*/  ISETP.GT.AND P3, PT, R88, 0x90, PT ;  /* 0x000000905800780c */ /* 0x000fc40003f64270 */
[----:B-----5:R-:W-:Y:S01]  /*38a0*/  FSEL R70, R101, -INF , P2 ;  /* 0xff80000065467808 */ /* 0x020fe20001000000 */
        /* <DEDUP_REMOVED lines=8> */
[----:B------:R-:W-:Y:S01]  /*3930*/  FMUL.FTZ R65, R0, R25 ;  /* 0x0000001900417220 */ /* 0x000fe20000410000 */
[----:B------:R-:W-:Y:S01]  /*3940*/  FMNMX.FTZ R115, R68, R115, !PT ;  /* 0x0000007344737209 */ /* 0x000fe20007810000 */
[----:B------:R2:W3:Y:S01]  /*3950*/  MUFU.TANH R64, R43 ;  /* 0x0000002b00407308 */ /* 0x0004e20000002400 */
[----:B------:R-:W-:Y:S02]  /*3960*/  ISETP.GT.AND P2, PT, R88, 0x99, PT ;  /* 0x000000995800780c */ /* 0x000fe40003f44270 */
[----:B------:R-:W-:Y:S01]  /*3970*/  FSEL R24, R67, -INF , P3 ;  /* 0xff80000043187808 */ /* 0x000fe20001800000 */
[----:B------:R-:W-:Y:S01]  /*3980*/  FMUL.FTZ R67, R0, R28 ;  /* 0x0000001c00437220 */ /* 0x000fe20000410000 */
[----:B------:R-:W-:Y:S02]  /*3990*/  FMNMX.FTZ R115, R42, R115, !PT ;  /* 0x000000732a737209 */ /* 0x000fe40007810000 */
[----:B------:R-:W-:Y:S01]  /*39a0*/  ISETP.GT.AND P3, PT, R88, 0xa0, PT ;  /* 0x000000a05800780c */ /* 0x000fe20003f64270 */
[----:B------:R-:W4:Y:S01]  /*39b0*/  MUFU.TANH R65, R65 ;  /* 0x0000004100417308 */ /* 0x000f220000002400 */
[----:B------:R-:W-:-:S02]  /*39c0*/  FSEL R25, R69, -INF , P2 ;  /* 0xff80000045197808 */ /* 0x000fc40001000000 */
[----:B------:R-:W-:Y:S01]  /*39d0*/  FMNMX.FTZ R164, R24, R115, !PT ;  /* 0x0000007318a47209 */ /* 0x000fe20007810000 */
[----:B------:R-:W-:Y:S01]  /*39e0*/  FMUL.FTZ R115, R0, R39 ;  /* 0x0000002700737220 */ /* 0x000fe20000410000 */
[C---:B------:R-:W-:Y:S02]  /*39f0*/  ISETP.GT.AND P2, PT, R88.reuse, 0xa1, PT ;  /* 0x000000a15800780c */ /* 0x040fe40003f44270 */
[----:B------:R-:W-:Y:S01]  /*3a00*/  FSEL R28, R71, -INF , P3 ;  /* 0xff800000471c7808 */ /* 0x000fe20001800000 */
[----:B------:R-:W5:Y:S01]  /*3a10*/  MUFU.TANH R67, R67 ;  /* 0x0000004300437308 */ /* 0x000f620000002400 */
[----:B------:R-:W-:Y:S02]  /*3a20*/  FMNMX.FTZ R69, R25, R164, !PT ;  /* 0x000000a419457209 */ /* 0x000fe40007810000 */
[----:B------:R-:W-:Y:S02]  /*3a30*/  ISETP.GT.AND P3, PT, R88, 0xa8, PT ;  /* 0x000000a85800780c */ /* 0x000fe40003f64270 */
[----:B--2---:R-:W-:Y:S01]  /*3a40*/  FSEL R43, R105, -INF , P2 ;  /* 0xff800000692b7808 */ /* 0x004fe20001000000 */
[----:B------:R-:W-:Y:S01]  /*3a50*/  FMUL.FTZ R105, R0, R26 ;  /* 0x0000001a00697220 */ /* 0x000fe20000410000 */
[----:B------:R-:W-:Y:S01]  /*3a60*/  FMNMX.FTZ R164, R28, R69, !PT ;  /* 0x000000451ca47209 */ /* 0x000fe20007810000 */
[----:B------:R-:W-:Y:S01]  /*3a70*/  FMUL.FTZ R69, R0, R29 ;  /* 0x0000001d00457220 */ /* 0x000fe20000410000 */
[----:B------:R-:W-:Y:S01]  /*3a80*/  ISETP.GT.AND P2, PT, R88, 0xa9, PT ;  /* 0x000000a95800780c */ /* 0x000fe20003f44270 */
[----:B------:R-:W-:Y:S01]  /*3a90*/  MUFU.TANH R9, R9 ;  /* 0x0000000900097308 */ /* 0x000fe20000002400 */
[----:B------:R-:W-:-:S02]  /*3aa0*/  FSEL R44, R44, -INF , P3 ;  /* 0xff8000002c2c7808 */ /* 0x000fc40001800000 */
[----:B------:R-:W-:Y:S02]  /*3ab0*/  FMNMX.FTZ R71, R43, R164, !PT ;  /* 0x000000a42b477209 */ /* 0x000fe40007810000 */
[----:B------:R-:W-:Y:S02]  /*3ac0*/  ISETP.GT.AND P3, PT, R88, 0xb0, PT ;  /* 0x000000b05800780c */ /* 0x000fe40003f64270 */
[----:B------:R-:W-:Y:S01]  /*3ad0*/  FSEL R29, R45, -INF , P2 ;  /* 0xff8000002d1d7808 */ /* 0x000fe20001000000 */
[----:B------:R-:W2:Y:S01]  /*3ae0*/  MUFU.TANH R69, R69 ;  /* 0x0000004500457308 */ /* 0x000ea20000002400 */
[----:B------:R-:W-:Y:S01]  /*3af0*/  FMNMX.FTZ R164, R44, R71, !PT ;  /* 0x000000472ca47209 */ /* 0x000fe20007810000 */
[----:B------:R-:W-:Y:S01]  /*3b00*/  FMUL.FTZ R71, R0, R32 ;  /* 0x0000002000477220 */ /* 0x000fe20000410000 */
[----:B------:R-:W-:Y:S02]  /*3b10*/  ISETP.GT.AND P2, PT, R88, 0xb1, PT ;  /* 0x000000b15800780c */ /* 0x000fe40003f44270 */
[----:B0-----:R-:W-:-:S02]  /*3b20*/  FSEL R45, R48, -INF , P3 ;  /* 0xff800000302d7808 */ /* 0x001fc40001800000 */
[----:B------:R-:W-:Y:S01]  /*3b30*/  FMNMX.FTZ R164, R29, R164, !PT ;  /* 0x000000a41da47209 */ /* 0x000fe20007810000 */
[----:B------:R-:W0:Y:S01]  /*3b40*/  MUFU.TANH R71, R71 ;  /* 0x0000004700477308 */ /* 0x000e220000002400 */
[----:B-1----:R-:W-:Y:S02]  /*3b50*/  FSEL R32, R49, -INF , P2 ;  /* 0xff80000031207808 */ /* 0x002fe40001000000 */
[C---:B------:R-:W-:Y:S02]  /*3b60*/  ISETP.GT.AND P3, PT, R88.reuse, 0xb8, PT ;  /* 0x000000b85800780c */ /* 0x040fe40003f64270 */
[----:B------:R-:W-:Y:S02]  /*3b70*/  FMNMX.FTZ R49, R45, R164, !PT ;  /* 0x000000a42d317209 */ /* 0x000fe40007810000 */
[----:B------:R-:W-:Y:S01]  /*3b80*/  ISETP.GT.AND P2, PT, R88, 0xb9, PT ;  /* 0x000000b95800780c */ /* 0x000fe20003f44270 */
[----:B------:R-:W-:Y:S01]  /*3b90*/  MUFU.TANH R11, R11 ;  /* 0x0000000b000b7308 */ /* 0x000fe20000002400 */
[----:B------:R-:W-:-:S02]  /*3ba0*/  FSEL R48, R52, -INF , P3 ;  /* 0xff80000034307808 */ /* 0x000fc40001800000 */
[----:B------:R-:W-:Y:S02]  /*3bb0*/  FMNMX.FTZ R49, R32, R49, !PT ;  /* 0x0000003120317209 */ /* 0x000fe40007810000 */
[----:B------:R-:W-:Y:S02]  /*3bc0*/  ISETP.GT.AND P3, PT, R88, 0xc0, PT ;  /* 0x000000c05800780c */ /* 0x000fe40003f64270 */
[----:B------:R-:W-:Y:S01]  /*3bd0*/  FSEL R33, R53, -INF , P2 ;  /* 0xff80000035217808 */ /* 0x000fe20001000000 */
[----:B------:R-:W-:Y:S01]  /*3be0*/  MUFU.TANH R10, R10 ;  /* 0x0000000a000a7308 */ /* 0x000fe20000002400 */
[----:B------:R-:W-:Y:S02]  /*3bf0*/  FMNMX.FTZ R52, R48, R49, !PT ;  /* 0x0000003130347209 */ /* 0x000fe40007810000 */
[----:B------:R-:W-:Y:S02]  /*3c00*/  ISETP.GT.AND P2, PT, R88, 0xc1, PT ;  /* 0x000000c15800780c */ /* 0x000fe40003f44270 */
[----:B---3--:R-:W-:Y:S01]  /*3c10*/  FSEL R49, R64, -INF , P3 ;  /* 0xff80000040317808 */ /* 0x008fe20001800000 */
[----:B------:R-:W-:Y:S01]  /*3c20*/  FMUL.FTZ R64, R0, R37 ;  /* 0x0000002500407220 */ /* 0x000fe20000410000 */
[----:B------:R-:W-:Y:S01]  /*3c30*/  FMNMX.FTZ R52, R33, R52, !PT ;  /* 0x0000003421347209 */ /* 0x000fe20007810000 */
[----:B------:R-:W-:Y:S01]  /*3c40*/  MUFU.TANH R12, R12 ;  /* 0x0000000c000c7308 */ /* 0x000fe20000002400 */
[----:B----4-:R-:W-:-:S02]  /*3c50*/  FSEL R36, R65, -INF , P2 ;  /* 0xff80000041247808 */ /* 0x010fc40001000000 */
[C---:B------:R-:W-:Y:S02]  /*3c60*/  ISETP.GT.AND P3, PT, R88.reuse, 0xc8, PT ;  /* 0x000000c85800780c */ /* 0x040fe40003f64270 */
[----:B------:R-:W-:Y:S02]  /*3c70*/  FMNMX.FTZ R65, R49, R52, !PT ;  /* 0x0000003431417209 */ /* 0x000fe40007810000 */
[----:B------:R-:W-:Y:S01]  /*3c80*/  ISETP.GT.AND P2, PT, R88, 0xc9, PT ;  /* 0x000000c95800780c */ /* 0x000fe20003f44270 */
[----:B------:R-:W1:Y:S01]  /*3c90*/  MUFU.TANH R64, R64 ;  /* 0x0000004000407308 */ /* 0x000e620000002400 */
[----:B-----5:R-:W-:Y:S02]  /*3ca0*/  FSEL R53, R67, -INF , P3 ;  /* 0xff80000043357808 */ /* 0x020fe40001800000 */
[----:B------:R-:W-:Y:S02]  /*3cb0*/  FMNMX.FTZ R164, R36, R65, !PT ;  /* 0x0000004124a47209 */ /* 0x000fe40007810000 */
[----:B------:R-:W-:-:S02]  /*3cc0*/  ISETP.GT.AND P3, PT, R88, 0xd0, PT ;  /* 0x000000d05800780c */ /* 0x000fc40003f64270 */
[----:B--2---:R-:W-:Y:S01]  /*3cd0*/  FSEL R52, R69, -INF , P2 ;  /* 0xff80000045347808 */ /* 0x004fe20001000000 */
[----:B------:R-:W-:Y:S01]  /*3ce0*/  FMUL.FTZ R69, R0, R46 ;  /* 0x0000002e00457220 */ /* 0x000fe20000410000 */
[----:B------:R-:W-:Y:S01]  /*3cf0*/  FMNMX.FTZ R37, R53, R164, !PT ;  /* 0x000000a435257209 */ /* 0x000fe20007810000 */
[----:B------:R-:W2:Y:S01]  /*3d00*/  MUFU.TANH R13, R13 ;  /* 0x0000000d000d7308 */ /* 0x000ea20000002400 */
[----:B------:R-:W-:Y:S02]  /*3d10*/  ISETP.GT.AND P2, PT, R88, 0xd1, PT ;  /* 0x000000d15800780c */ /* 0x000fe40003f44270 */
[----:B0-----:R-:W-:Y:S01]  /*3d20*/  FSEL R46, R71, -INF , P3 ;  /* 0xff800000472e7808 */ /* 0x001fe20001800000 */
[----:B------:R-:W-:Y:S01]  /*3d30*/  FMUL.FTZ R71, R0, R47 ;  /* 0x0000002f00477220 */ /* 0x000fe20000410000 */
[----:B------:R-:W-:Y:S02]  /*3d40*/  FMNMX.FTZ R65, R52, R37, !PT ;  /* 0x0000002534417209 */ /* 0x000fe40007810000 */
[----:B------:R-:W-:Y:S01]  /*3d50*/  ISETP.GT.AND P3, PT, R88, 0xd8, PT ;  /* 0x000000d85800780c */ /* 0x000fe20003f64270 */
[----:B------:R-:W0:Y:S01]  /*3d60*/  MUFU.TANH R14, R14 ;  /* 0x0000000e000e7308 */ /* 0x000e220000002400 */
[----:B------:R-:W-:Y:S01]  /*3d70*/  FSEL R37, R95, -INF , P2 ;  /* 0xff8000005f257808 */ /* 0x000fe20001000000 */
[----:B------:R-:W-:Y:S01]  /*3d80*/  FMUL.FTZ R95, R0, R51 ;  /* 0x00000033005f7220 */ /* 0x000fe20000410000 */
[----:B------:R-:W-:-:S02]  /*3d90*/  FMNMX.FTZ R164, R46, R65, !PT ;  /* 0x000000412ea47209 */ /* 0x000fc40007810000 */
[----:B------:R-:W-:Y:S02]  /*3da0*/  ISETP.GT.AND P2, PT, R88, 0xd9, PT ;  /* 0x000000d95800780c */ /* 0x000fe40003f44270 */
[----:B------:R-:W-:Y:S01]  /*3db0*/  FSEL R47, R97, -INF , P3 ;  /* 0xff800000612f7808 */ /* 0x000fe20001800000 */
[----:B------:R-:W-:Y:S01]  /*3dc0*/  FMUL.FTZ R97, R0, R50 ;  /* 0x0000003200617220 */ /* 0x000fe20000410000 */
[----:B------:R-:W-:Y:S01]  /*3dd0*/  FMNMX.FTZ R164, R37, R164, !PT ;  /* 0x000000a425a47209 */ /* 0x000fe20007810000 */
[----:B------:R-:W3:Y:S01]  /*3de0*/  MUFU.TANH R15, R15 ;  /* 0x0000000f000f7308 */ /* 0x000ee20000002400 */
[----:B-1----:R-:W-:Y:S02]  /*3df0*/  FSEL R64, R64, -INF , P2 ;  /* 0xff80000040407808 */ /* 0x002fe40001000000 */
[----:B------:R-:W-:Y:S02]  /*3e00*/  FMNMX.FTZ R65, R47, R164, !PT ;  /* 0x000000a42f417209 */ /* 0x000fe40007810000 */
[----:B------:R-:W-:-:S02]  /*3e10*/  IADD3 R131, R93, 0x8, R94 ;  /* 0x000000085d837810 */ /* 0x000fc40007ffe05e */
[----:B------:R-:W-:Y:S01]  /*3e20*/  FMNMX.FTZ R65, R64, R65, !PT ;  /* 0x0000004140417209 */ /* 0x000fe20007810000 */
[----:B------:R-:W1:Y:S01]  /*3e30*/  MUFU.TANH R20, R20 ;  /* 0x0000001400147308 */ /* 0x000e620000002400 */
[----:B------:R-:W-:-:S03]  /*3e40*/  VIMNMX R131, R92, R131, PT ;  /* 0x000000835c837248 */ /* 0x000fc60003fe0100 */
[----:B------:R-:W4:Y:S01]  /*3e50*/  SHFL.BFLY PT, R50, R65, 0x2, 0x1f ;  /* 0x0c401f0041327f89 */ /* 0x000f2200000e0000 */
[C---:B------:R-:W-:Y:S02]  /*3e60*/  ISETP.GT.AND P3, PT, R131.reuse, 0x1, PT ;  /* 0x000000018300780c */ /* 0x040fe40003f64270 */
[----:B------:R-:W-:Y:S01]  /*3e70*/  ISETP.GT.AND P4, PT, R131, 0x8, PT ;  /* 0x000000088300780c */ /* 0x000fe20003f84270 */
[----:B------:R-:W5:Y:S01]  /*3e80*/  MUFU.TANH R21, R21 ;  /* 0x0000001500157308 */ /* 0x000f620000002400 */
[----:B------:R-:W-:Y:S02]  /*3e90*/  FSEL R119, R5, -INF , P3 ;  /* 0xff80000005777808 */ /* 0x000fe40001800000 */
[----:B------:R-:W-:Y:S02]  /*3ea0*/  FSEL R94, R6, -INF , P4 ;  /* 0xff800000065e7808 */ /* 0x000fe40002000000 */
[----:B------:R-:W-:-:S03]  /*3eb0*/  ISETP.GT.AND P3, PT, R131, 0x10, PT ;  /* 0x000000108300780c */ /* 0x000fc60003f64270 */
[----:B------:R-:W5:Y:S08]  /*3ec0*/  MUFU.TANH R72, R72 ;  /* 0x0000004800487308 */ /* 0x000f700000002400 */
[----:B------:R-:W5:Y:S01]  /*3ed0*/  MUFU.TANH R73, R73 ;  /* 0x0000004900497308 */ /* 0x000f620000002400 */
[----:B----4-:R-:W-:-:S07]  /*3ee0*/  FMNMX.FTZ R50, R65, R50, !PT ;  /* 0x0000003241327209 */ /* 0x010fce0007810000 */
[----:B------:R-:W4:Y:S01]  /*3ef0*/  MUFU.TANH R74, R74 ;  /* 0x0000004a004a7308 */ /* 0x000f220000002400 */
[----:B------:R-:W2:Y:S07]  /*3f00*/  SHFL.BFLY PT, R27, R50, 0x1, 0x1f ;  /* 0x0c201f00321b7f89 */ /* 0x000eae00000e0000 */
[----:B------:R-:W4:Y:S08]  /*3f10*/  MUFU.TANH R75, R75 ;  /* 0x0000004b004b7308 */ /* 0x000f300000002400 */
[----:B------:R-:W4:Y:S08]  /*3f20*/  MUFU.TANH R76, R76 ;  /* 0x0000004c004c7308 */ /* 0x000f300000002400 */
[----:B------:R-:W4:Y:S01]  /*3f30*/  MUFU.TANH R77, R77 ;  /* 0x0000004d004d7308 */ /* 0x000f220000002400 */
[----:B--2---:R-:W-:Y:S01]  /*3f40*/  FMNMX.FTZ R88, R50, R27, !PT ;  /* 0x0000001b32587209 */ /* 0x004fe20007810000 */
[----:B------:R-:W-:-:S03]  /*3f50*/  IMAD.U32 R27, RZ, RZ, UR10 ;  /* 0x0000000aff1b7e24 */ /* 0x000fc6000f8e00ff */
[C---:B------:R-:W-:Y:S01]  /*3f60*/  FSETP.NEU.FTZ.AND P2, PT, R88.reuse, -INF , PT ;  /* 0xff8000005800780b */ /* 0x040fe20003f5d000 */
[----:B------:R-:W-:-:S02]  /*3f70*/  FFMA.FTZ R27, R88, R27, -8 ;  /* 0xc1000000581b7423 */ /* 0x000fc4000001001b */
[----:B------:R-:W2:Y:S03]  /*3f80*/  MUFU.TANH R79, R79 ;  /* 0x0000004f004f7308 */ /* 0x000ea60000002400 */
[----:B------:R-:W-:Y:S02]  /*3f90*/  FSEL R27, R27, RZ, P2 ;  /* 0x000000ff1b1b7208 */ /* 0x000fe40001000000 */
[----:B------:R-:W-:-:S03]  /*3fa0*/  ISETP.GT.AND P2, PT, R131, RZ, PT ;  /* 0x000000ff8300720c */ /* 0x000fc60003f44270 */
[--C-:B------:R-:W-:Y:S01]  /*3fb0*/  FFMA.FTZ R35, R128, UR10, -R27.reuse ;  /* 0x0000000a80237c23 */ /* 0x100fe2000801081b */
[----:B------:R-:W-:Y:S01]  /*3fc0*/  FSEL R92, R3, -INF , P2 ;  /* 0xff800000035c7808 */ /* 0x000fe20001000000 */
[--C-:B------:R-:W-:Y:S01]  /*3fd0*/  FFMA.FTZ R31, R118, UR10, -R27.reuse ;  /* 0x0000000a761f7c23 */ /* 0x100fe2000801081b */
[----:B------:R-:W-:Y:S01]  /*3fe0*/  ISETP.GT.AND P2, PT, R131, 0x9, PT ;  /* 0x000000098300780c */ /* 0x000fe20003f44270 */
[--C-:B------:R-:W-:Y:S01]  /*3ff0*/  FFMA.FTZ R39, R130, UR10, -R27.reuse ;  /* 0x0000000a82277c23 */ /* 0x100fe2000801081b */
[----:B------:R-:W-:Y:S01]  /*4000*/  FMNMX.FTZ R5, R92, R119, !PT ;  /* 0x000000775c057209 */ /* 0x000fe20007810000 */
[----:B------:R-:W2:Y:S01]  /*4010*/  MUFU.TANH R78, R78 ;  /* 0x0000004e004e7308 */ /* 0x000ea20000002400 */
[----:B------:R-:W-:Y:S01]  /*4020*/  FSEL R93, R7, -INF , P2 ;  /* 0xff800000075d7808 */ /* 0x000fe20001000000 */
[--C-:B------:R-:W-:Y:S01]  /*4030*/  FFMA.FTZ R112, R112, UR10, -R27.reuse ;  /* 0x0000000a70707c23 */ /* 0x100fe2000801081b */
[----:B------:R-:W-:Y:S01]  /*4040*/  FMNMX.FTZ R128, R94, R5, !PT ;  /* 0x000000055e807209 */ /* 0x000fe20007810000 */
[--C-:B------:R-:W-:Y:S01]  /*4050*/  FFMA.FTZ R26, R136, UR10, -R27.reuse ;  /* 0x0000000a881a7c23 */ /* 0x100fe2000801081b */
[----:B------:R-:W-:Y:S01]  /*4060*/  ISETP.GT.AND P2, PT, R131, 0x11, PT ;  /* 0x000000118300780c */ /* 0x000fe20003f44270 */
[--C-:B------:R-:W-:Y:S01]  /*4070*/  FFMA.FTZ R38, R66, UR10, -R27.reuse ;  /* 0x0000000a42267c23 */ /* 0x100fe2000801081b */
[----:B------:R-:W-:Y:S01]  /*4080*/  FSEL R118, R8, -INF , P3 ;  /* 0xff80000008767808 */ /* 0x000fe20001800000 */
[----:B------:R-:W2:Y:S01]  /*4090*/  MUFU.TANH R80, R80 ;  /* 0x0000005000507308 */ /* 0x000ea20000002400 */
[----:B------:R-:W-:Y:S01]  /*40a0*/  FMNMX.FTZ R5, R93, R128, !PT ;  /* 0x000000805d057209 */ /* 0x000fe20007810000 */
[--C-:B------:R-:W-:Y:S01]  /*40b0*/  FFMA.FTZ R30, R138, UR10, -R27.reuse ;  /* 0x0000000a8a1e7c23 */ /* 0x100fe2000801081b */
[----:B------:R-:W-:Y:S01]  /*40c0*/  ISETP.GT.AND P3, PT, R131, 0x18, PT ;  /* 0x000000188300780c */ /* 0x000fe20003f64270 */
[--C-:B------:R-:W-:Y:S01]  /*40d0*/  FFMA.FTZ R34, R140, UR10, -R27.reuse ;  /* 0x0000000a8c227c23 */ /* 0x100fe2000801081b */
[----:B------:R-:W-:Y:S01]  /*40e0*/  FSEL R121, R9, -INF , P2 ;  /* 0xff80000009797808 */ /* 0x000fe20001000000 */
[--C-:B------:R-:W-:Y:S01]  /*40f0*/  FFMA.FTZ R51, R148, UR10, -R27.reuse ;  /* 0x0000000a94337c23 */ /* 0x100fe2000801081b */
[----:B------:R-:W-:Y:S01]  /*4100*/  FMNMX.FTZ R8, R118, R5, !PT ;  /* 0x0000000576087209 */ /* 0x000fe20007810000 */
[----:B------:R-:W2:Y:S01]  /*4110*/  MUFU.TANH R81, R81 ;  /* 0x0000005100517308 */ /* 0x000ea20000002400 */
[----:B------:R-:W-:Y:S01]  /*4120*/  ISETP.GT.AND P2, PT, R131, 0x19, PT ;  /* 0x000000198300780c */ /* 0x000fe20003f44270 */
[--C-:B------:R-:W-:Y:S01]  /*4130*/  FFMA.FTZ R50, R150, UR10, -R27.reuse ;  /* 0x0000000a96327c23 */ /* 0x100fe2000801081b */
[----:B------:R-:W-:Y:S01]  /*4140*/  FSEL R123, R11, -INF , P3 ;  /* 0xff8000000b7b7808 */ /* 0x000fe20001800000 */
[--C-:B------:R-:W-:Y:S01]  /*4150*/  FFMA.FTZ R55, R156, UR10, -R27.reuse ;  /* 0x0000000a9c377c23 */ /* 0x100fe2000801081b */
[----:B------:R-:W-:Y:S01]  /*4160*/  FMNMX.FTZ R8, R121, R8, !PT ;  /* 0x0000000879087209 */ /* 0x000fe20007810000 */
[--C-:B------:R-:W-:Y:S01]  /*4170*/  FFMA.FTZ R54, R154, UR10, -R27.reuse ;  /* 0x0000000a9a367c23 */ /* 0x100fe2000801081b */
[----:B------:R-:W-:Y:S01]  /*4180*/  FSEL R125, R10, -INF , P2 ;  /* 0xff8000000a7d7808 */ /* 0x000fe20001000000 */
[----:B------:R-:W2:Y:S01]  /*4190*/  MUFU.TANH R83, R83 ;  /* 0x0000005300537308 */ /* 0x000ea20000002400 */
[----:B------:R-:W-:Y:S01]  /*41a0*/  ISETP.GT.AND P3, PT, R131, 0x20, PT ;  /* 0x000000208300780c */ /* 0x000fe20003f64270 */
        /* <DEDUP_REMOVED lines=15> */
[C---:B------:R-:W-:Y:S01]  /*42a0*/  ISETP.GT.AND P2, PT, R131.reuse, 0x29, PT ;  /* 0x000000298300780c */ /* 0x040fe20003f44270 */
[--C-:B------:R-:W-:Y:S01]  /*42b0*/  FFMA.FTZ R144, R144, UR10, -R27.reuse ;  /* 0x0000000a90907c23 */ /* 0x100fe2000801081b */
[----:B0-----:R-:W-:Y:S01]  /*42c0*/  FSEL R129, R14, -INF , P3 ;  /* 0xff8000000e817808 */ /* 0x001fe20001800000 */
[--C-:B------:R-:W-:Y:S01]  /*42d0*/  FFMA.FTZ R142, R142, UR10, -R27.reuse ;  /* 0x0000000a8e8e7c23 */ /* 0x100fe2000801081b */
[----:B------:R-:W-:Y:S01]  /*42e0*/  FMNMX.FTZ R10, R128, R9, !PT ;  /* 0x00000009800a7209 */ /* 0x000fe20007810000 */
[--C-:B------:R-:W-:Y:S01]  /*42f0*/  FFMA.FTZ R7, R134, UR10, -R27.reuse ;  /* 0x0000000a86077c23 */ /* 0x100fe2000801081b */
[----:B------:R-:W-:Y:S01]  /*4300*/  ISETP.GT.AND P3, PT, R131, 0x30, PT ;  /* 0x000000308300780c */ /* 0x000fe20003f64270 */
[----:B------:R-:W0:Y:S01]  /*4310*/  MUFU.TANH R85, R85 ;  /* 0x0000005500557308 */ /* 0x000e220000002400 */
[----:B---3--:R-:W-:Y:S01]  /*4320*/  FSEL R15, R15, -INF , P2 ;  /* 0xff8000000f0f7808 */ /* 0x008fe20001000000 */
[--C-:B------:R-:W-:Y:S01]  /*4330*/  FFMA.FTZ R132, R132, UR10, -R27.reuse ;  /* 0x0000000a84847c23 */ /* 0x100fe2000801081b */
[----:B------:R-:W-:Y:S01]  /*4340*/  FMNMX.FTZ R12, R129, R10, !PT ;  /* 0x0000000a810c7209 */ /* 0x000fe20007810000 */
[--C-:B------:R-:W-:Y:S01]  /*4350*/  FFMA.FTZ R116, R116, UR10, -R27.reuse ;  /* 0x0000000a74747c23 */ /* 0x100fe2000801081b */
[----:B------:R-:W-:Y:S01]  /*4360*/  ISETP.GT.AND P2, PT, R131, 0x31, PT ;  /* 0x000000318300780c */ /* 0x000fe20003f44270 */
[--C-:B------:R-:W-:Y:S01]  /*4370*/  FFMA.FTZ R70, R70, UR10, -R27.reuse ;  /* 0x0000000a46467c23 */ /* 0x100fe2000801081b */
[----:B-1----:R-:W-:Y:S01]  /*4380*/  FSEL R130, R20, -INF , P3 ;  /* 0xff80000014827808 */ /* 0x002fe20001800000 */
[--C-:B------:R-:W-:Y:S01]  /*4390*/  FFMA.FTZ R20, R122, UR10, -R27.reuse ;  /* 0x0000000a7a147c23 */ /* 0x100fe2000801081b */
[----:B------:R-:W-:Y:S01]  /*43a0*/  FMNMX.FTZ R9, R15, R12, !PT ;  /* 0x0000000c0f097209 */ /* 0x000fe20007810000 */
[----:B------:R-:W1:Y:S01]  /*43b0*/  MUFU.TANH R86, R86 ;  /* 0x0000005600567308 */ /* 0x000e620000002400 */
[----:B------:R-:W-:Y:S01]  /*43c0*/  ISETP.GT.AND P3, PT, R131, 0x38, PT ;  /* 0x000000388300780c */ /* 0x000fe20003f64270 */
[--C-:B------:R-:W-:Y:S01]  /*43d0*/  FFMA.FTZ R68, R68, UR10, -R27.reuse ;  /* 0x0000000a44447c23 */ /* 0x100fe2000801081b */
[----:B-----5:R-:W-:Y:S01]  /*43e0*/  FSEL R21, R21, -INF , P2 ;  /* 0xff80000015157808 */ /* 0x020fe20001000000 */
[--C-:B------:R-:W-:Y:S01]  /*43f0*/  FFMA.FTZ R24, R24, UR10, -R27.reuse ;  /* 0x0000000a18187c23 */ /* 0x100fe2000801081b */
[----:B------:R-:W-:Y:S01]  /*4400*/  FMNMX.FTZ R12, R130, R9, !PT ;  /* 0x00000009820c7209 */ /* 0x000fe20007810000 */
[--C-:B------:R-:W-:Y:S01]  /*4410*/  FFMA.FTZ R25, R25, UR10, -R27.reuse ;  /* 0x0000000a19197c23 */ /* 0x100fe2000801081b */
[----:B------:R-:W-:Y:S01]  /*4420*/  ISETP.GT.AND P2, PT, R131, 0x39, PT ;  /* 0x000000398300780c */ /* 0x000fe20003f44270 */
[----:B------:R3:W-:Y:S01]  /*4430*/  MUFU.EX2 R9, R13 ;  /* 0x0000000d00097308 */ /* 0x0007e20000000800 */
[----:B------:R-:W-:Y:S01]  /*4440*/  FSEL R126, R72, -INF , P3 ;  /* 0xff800000487e7808 */ /* 0x000fe20001800000 */
[--C-:B------:R-:W-:Y:S01]  /*4450*/  FFMA.FTZ R28, R28, UR10, -R27.reuse ;  /* 0x0000000a1c1c7c23 */ /* 0x100fe2000801081b */
[----:B------:R-:W-:Y:S01]  /*4460*/  FMNMX.FTZ R11, R21, R12, !PT ;  /* 0x0000000c150b7209 */ /* 0x000fe20007810000 */
[--C-:B------:R-:W-:Y:S01]  /*4470*/  FFMA.FTZ R12, R124, UR10, -R27.reuse ;  /* 0x0000000a7c0c7c23 */ /* 0x100fe2000801081b */
[----:B------:R-:W-:Y:S01]  /*4480*/  ISETP.GT.AND P3, PT, R131, 0x40, PT ;  /* 0x000000408300780c */ /* 0x000fe20003f64270 */
[--C-:B------:R-:W-:Y:S01]  /*4490*/  FFMA.FTZ R43, R43, UR10, -R27.reuse ;  /* 0x0000000a2b2b7c23 */ /* 0x100fe2000801081b */
[----:B------:R-:W-:Y:S01]  /*44a0*/  FSEL R73, R73, -INF , P2 ;  /* 0xff80000049497808 */ /* 0x000fe20001000000 */
[----:B------:R-:W5:Y:S01]  /*44b0*/  MUFU.TANH R89, R89 ;  /* 0x0000005900597308 */ /* 0x000f620000002400 */
[----:B------:R-:W-:Y:S01]  /*44c0*/  FMNMX.FTZ R14, R126, R11, !PT ;  /* 0x0000000b7e0e7209 */ /* 0x000fe20007810000 */
[--C-:B------:R-:W-:Y:S01]  /*44d0*/  FFMA.FTZ R29, R29, UR10, -R27.reuse ;  /* 0x0000000a1d1d7c23 */ /* 0x100fe2000801081b */
[----:B------:R-:W-:Y:S01]  /*44e0*/  ISETP.GT.AND P2, PT, R131, 0x41, PT ;  /* 0x000000418300780c */ /* 0x000fe20003f44270 */
[--C-:B------:R-:W-:Y:S01]  /*44f0*/  FFMA.FTZ R33, R33, UR10, -R27.reuse ;  /* 0x0000000a21217c23 */ /* 0x100fe2000801081b */
[----:B----4-:R-:W-:Y:S01]  /*4500*/  FSEL R124, R74, -INF , P3 ;  /* 0xff8000004a7c7808 */ /* 0x010fe20001800000 */
[--C-:B------:R-:W-:Y:S01]  /*4510*/  FFMA.FTZ R46, R46, UR10, -R27.reuse ;  /* 0x0000000a2e2e7c23 */ /* 0x100fe2000801081b */
[----:B------:R-:W-:Y:S01]  /*4520*/  FMNMX.FTZ R11, R73, R14, !PT ;  /* 0x0000000e490b7209 */ /* 0x000fe20007810000 */
[----:B------:R-:W4:Y:S01]  /*4530*/  MUFU.TANH R90, R90 ;  /* 0x0000005a005a7308 */ /* 0x000f220000002400 */
[----:B------:R-:W-:Y:S01]  /*4540*/  ISETP.GT.AND P3, PT, R131, 0x48, PT ;  /* 0x000000488300780c */ /* 0x000fe20003f64270 */
[--C-:B------:R-:W-:Y:S01]  /*4550*/  FFMA.FTZ R37, R37, UR10, -R27.reuse ;  /* 0x0000000a25257c23 */ /* 0x100fe2000801081b */
[----:B------:R-:W-:Y:S01]  /*4560*/  FSEL R75, R75, -INF , P2 ;  /* 0xff8000004b4b7808 */ /* 0x000fe20001000000 */
[----:B------:R-:W-:Y:S01]  /*4570*/  FFMA.FTZ R47, R47, UR10, -R27 ;  /* 0x0000000a2f2f7c23 */ /* 0x000fe2000801081b */
[----:B------:R-:W-:-:S02]  /*4580*/  FMNMX.FTZ R14, R124, R11, !PT ;  /* 0x0000000b7c0e7209 */ /* 0x000fc40007810000 */
[----:B------:R-:W-:Y:S01]  /*4590*/  ISETP.GT.AND P2, PT, R131, 0x49, PT ;  /* 0x000000498300780c */ /* 0x000fe20003f44270 */
[----:B------:R-:W4:Y:S01]  /*45a0*/  MUFU.TANH R91, R91 ;  /* 0x0000005b005b7308 */ /* 0x000f220000002400 */
[----:B------:R-:W-:Y:S02]  /*45b0*/  FSEL R76, R76, -INF , P3 ;  /* 0xff8000004c4c7808 */ /* 0x000fe40001800000 */
[----:B---3--:R-:W-:Y:S01]  /*45c0*/  FMNMX.FTZ R13, R75, R14, !PT ;  /* 0x0000000e4b0d7209 */ /* 0x008fe20007810000 */
[----:B------:R-:W-:-:S01]  /*45d0*/  FFMA.FTZ R14, R120, UR10, -R27 ;  /* 0x0000000a780e7c23 */ /* 0x000fc2000801081b */
[----:B------:R-:W-:Y:S02]  /*45e0*/  ISETP.GT.AND P3, PT, R131, 0x50, PT ;  /* 0x000000508300780c */ /* 0x000fe40003f64270 */
[----:B------:R-:W-:Y:S01]  /*45f0*/  FSEL R122, R77, -INF , P2 ;  /* 0xff8000004d7a7808 */ /* 0x000fe20001000000 */
[----:B------:R-:W3:Y:S01]  /*4600*/  MUFU.TANH R56, R56 ;  /* 0x0000003800387308 */ /* 0x000ee20000002400 */
[----:B------:R-:W-:-:S02]  /*4610*/  FMNMX.FTZ R13, R76, R13, !PT ;  /* 0x0000000d4c0d7209 */ /* 0x000fc40007810000 */
[----:B------:R-:W-:Y:S02]  /*4620*/  ISETP.GT.AND P2, PT, R131, 0x51, PT ;  /* 0x000000518300780c */ /* 0x000fe40003f44270 */
[----:B--2---:R-:W-:Y:S02]  /*4630*/  FSEL R120, R79, -INF , P3 ;  /* 0xff8000004f787808 */ /* 0x004fe40001800000 */
[----:B------:R-:W-:Y:S01]  /*4640*/  FMNMX.FTZ R13, R122, R13, !PT ;  /* 0x0000000d7a0d7209 */ /* 0x000fe20007810000 */
[----:B------:R2:W-:Y:S01]  /*4650*/  MUFU.EX2 R11, R20 ;  /* 0x00000014000b7308 */ /* 0x0005e20000000800 */
[----:B------:R-:W-:Y:S02]  /*4660*/  ISETP.GT.AND P3, PT, R131, 0x58, PT ;  /* 0x000000588300780c */ /* 0x000fe40003f64270 */
[----:B------:R-:W-:Y:S02]  /*4670*/  FSEL R78, R78, -INF , P2 ;  /* 0xff8000004e4e7808 */ /* 0x000fe40001000000 */
[----:B------:R-:W-:-:S02]  /*4680*/  FMNMX.FTZ R77, R120, R13, !PT ;  /* 0x0000000d784d7209 */ /* 0x000fc40007810000 */
[C---:B------:R-:W-:Y:S01]  /*4690*/  ISETP.GT.AND P2, PT, R131.reuse, 0x59, PT ;  /* 0x000000598300780c */ /* 0x040fe20003f44270 */
[----:B------:R-:W3:Y:S01]  /*46a0*/  MUFU.TANH R57, R57 ;  /* 0x0000003900397308 */ /* 0x000ee20000002400 */
[----:B------:R-:W-:Y:S01]  /*46b0*/  FSEL R80, R80, -INF , P3 ;  /* 0xff80000050507808 */ /* 0x000fe20001800000 */
[--C-:B--2---:R-:W-:Y:S01]  /*46c0*/  FFMA.FTZ R20, R114, UR10, -R27.reuse ;  /* 0x0000000a72147c23 */ /* 0x104fe2000801081b */
[----:B------:R-:W-:Y:S01]  /*46d0*/  FMNMX.FTZ R77, R78, R77, !PT ;  /* 0x0000004d4e4d7209 */ /* 0x000fe20007810000 */
[----:B------:R-:W-:Y:S01]  /*46e0*/  FFMA.FTZ R114, R110, UR10, -R27 ;  /* 0x0000000a6e727c23 */ /* 0x000fe2000801081b */
[----:B------:R-:W-:Y:S02]  /*46f0*/  ISETP.GT.AND P3, PT, R131, 0x60, PT ;  /* 0x000000608300780c */ /* 0x000fe40003f64270 */
[----:B------:R-:W-:Y:S01]  /*4700*/  FSEL R81, R81, -INF , P2 ;  /* 0xff80000051517808 */ /* 0x000fe20001000000 */
[----:B------:R-:W2:Y:S01]  /*4710*/  MUFU.TANH R58, R58 ;  /* 0x0000003a003a7308 */ /* 0x000ea20000002400 */
[----:B------:R-:W-:-:S02]  /*4720*/  FMNMX.FTZ R72, R80, R77, !PT ;  /* 0x0000004d50487209 */ /* 0x000fc40007810000 */
[----:B------:R-:W-:Y:S02]  /*4730*/  ISETP.GT.AND P2, PT, R131, 0x61, PT ;  /* 0x000000618300780c */ /* 0x000fe40003f44270 */
[----:B------:R-:W-:Y:S02]  /*4740*/  FSEL R83, R83, -INF , P3 ;  /* 0xff80000053537808 */ /* 0x000fe40001800000 */
[----:B------:R-:W-:Y:S01]  /*4750*/  FMNMX.FTZ R72, R81, R72, !PT ;  /* 0x0000004851487209 */ /* 0x000fe20007810000 */
[----:B------:R-:W2:Y:S01]  /*4760*/  MUFU.TANH R59, R59 ;  /* 0x0000003b003b7308 */ /* 0x000ea20000002400 */
[----:B------:R-:W-:Y:S02]  /*4770*/  ISETP.GT.AND P3, PT, R131, 0x68, PT ;  /* 0x000000688300780c */ /* 0x000fe40003f64270 */
[----:B------:R-:W-:Y:S02]  /*4780*/  FSEL R82, R82, -INF , P2 ;  /* 0xff80000052527808 */ /* 0x000fe40001000000 */
[----:B------:R-:W-:-:S02]  /*4790*/  FMNMX.FTZ R77, R83, R72, !PT ;  /* 0x00000048534d7209 */ /* 0x000fc40007810000 */
[C---:B------:R-:W-:Y:S01]  /*47a0*/  ISETP.GT.AND P2, PT, R131.reuse, 0x69, PT ;  /* 0x000000698300780c */ /* 0x040fe20003f44270 */
[----:B------:R1:W-:Y:S01]  /*47b0*/  MUFU.EX2 R72, R112 ;  /* 0x0000007000487308 */ /* 0x0003e20000000800 */
[----:B------:R-:W-:Y:S02]  /*47c0*/  FSEL R84, R84, -INF , P3 ;  /* 0xff80000054547808 */ /* 0x000fe40001800000 */
[----:B------:R-:W-:Y:S02]  /*47d0*/  FMNMX.FTZ R77, R82, R77, !PT ;  /* 0x0000004d524d7209 */ /* 0x000fe40007810000 */
[----:B------:R-:W-:Y:S02]  /*47e0*/  ISETP.GT.AND P3, PT, R131, 0x70, PT ;  /* 0x000000708300780c */ /* 0x000fe40003f64270 */
[----:B0-----:R-:W-:Y:S01]  /*47f0*/  FSEL R85, R85, -INF , P2 ;  /* 0xff80000055557808 */ /* 0x001fe20001000000 */
[----:B------:R-:W0:Y:S01]  /*4800*/  MUFU.TANH R60, R60 ;  /* 0x0000003c003c7308 */ /* 0x000e220000002400 */
[----:B------:R-:W-:Y:S01]  /*4810*/  FMNMX.FTZ R74, R84, R77, !PT ;  /* 0x0000004d544a7209 */ /* 0x000fe20007810000 */
[----:B-1----:R-:W-:Y:S01]  /*4820*/  FFMA.FTZ R112, R106, UR10, -R27 ;  /* 0x0000000a6a707c23 */ /* 0x002fe2000801081b */
[----:B------:R-:W-:-:S02]  /*4830*/  ISETP.GT.AND P2, PT, R131, 0x71, PT ;  /* 0x000000718300780c */ /* 0x000fc40003f44270 */
[----:B------:R-:W-:Y:S02]  /*4840*/  FSEL R86, R86, -INF , P3 ;  /* 0xff80000056567808 */ /* 0x000fe40001800000 */
[----:B------:R-:W-:Y:S01]  /*4850*/  FMNMX.FTZ R79, R85, R74, !PT ;  /* 0x0000004a554f7209 */ /* 0x000fe20007810000 */
[----:B------:R-:W-:Y:S01]  /*4860*/  FFMA.FTZ R74, R108, UR10, -R27 ;  /* 0x0000000a6c4a7c23 */ /* 0x000fe2000801081b */
[----:B------:R-:W-:Y:S01]  /*4870*/  ISETP.GT.AND P3, PT, R131, 0x78, PT ;  /* 0x000000788300780c */ /* 0x000fe20003f64270 */
[----:B------:R-:W1:Y:S01]  /*4880*/  MUFU.TANH R61, R61 ;  /* 0x0000003d003d7308 */ /* 0x000e620000002400 */
[----:B-----5:R-:W-:Y:S02]  /*4890*/  FSEL R110, R89, -INF , P2 ;  /* 0xff800000596e7808 */ /* 0x020fe40001000000 */
[----:B------:R-:W-:Y:S02]  /*48a0*/  FMNMX.FTZ R79, R86, R79, !PT ;  /* 0x0000004f564f7209 */ /* 0x000fe40007810000 */
[----:B------:R-:W-:-:S02]  /*48b0*/  ISETP.GT.AND P2, PT, R131, 0x79, PT ;  /* 0x000000798300780c */ /* 0x000fc40003f44270 */
[----:B----4-:R-:W-:Y:S01]  /*48c0*/  FSEL R90, R90, -INF , P3 ;  /* 0xff8000005a5a7808 */ /* 0x010fe20001800000 */
[----:B------:R-:W4:Y:S01]  /*48d0*/  MUFU.TANH R62, R62 ;  /* 0x0000003e003e7308 */ /* 0x000f220000002400 */
[----:B------:R-:W-:Y:S02]  /*48e0*/  FMNMX.FTZ R79, R110, R79, !PT ;  /* 0x0000004f6e4f7209 */ /* 0x000fe40007810000 */
[----:B------:R-:W-:Y:S02]  /*48f0*/  ISETP.GT.AND P3, PT, R131, 0x80, PT ;  /* 0x000000808300780c */ /* 0x000fe40003f64270 */
[----:B------:R-:W-:Y:S02]  /*4900*/  FSEL R91, R91, -INF , P2 ;  /* 0xff8000005b5b7808 */ /* 0x000fe40001000000 */
[----:B------:R-:W-:Y:S01]  /*4910*/  FMNMX.FTZ R106, R90, R79, !PT ;  /* 0x0000004f5a6a7209 */ /* 0x000fe20007810000 */
[----:B------:R-:W5:Y:S01]  /*4920*/  MUFU.TANH R63, R63 ;  /* 0x0000003f003f7308 */ /* 0x000f620000002400 */
[----:B------:R-:W-:-:S02]  /*4930*/  ISETP.GT.AND P2, PT, R131, 0x81, PT ;  /* 0x000000818300780c */ /* 0x000fc40003f44270 */
[----:B---3--:R-:W-:Y:S01]  /*4940*/  FSEL R108, R56, -INF , P3 ;  /* 0xff800000386c7808 */ /* 0x008fe20001800000 */
[----:B------:R-:W-:-:S01]  /*4950*/  FFMA.FTZ R56, R104, UR10, -R27 ;  /* 0x0000000a68387c23 */ /* 0x000fc2000801081b */
[----:B------:R-:W-:Y:S02]  /*4960*/  FMNMX.FTZ R89, R91, R106, !PT ;  /* 0x0000006a5b597209 */ /* 0x000fe40007810000 */
[----:B------:R-:W-:Y:S01]  /*4970*/  ISETP.GT.AND P3, PT, R131, 0x88, PT ;  /* 0x000000888300780c */ /* 0x000fe20003f64270 */
[----:B------:R-:W3:Y:S01]  /*4980*/  MUFU.TANH R40, R40 ;  /* 0x0000002800287308 */ /* 0x000ee20000002400 */
[----:B------:R-:W-:Y:S01]  /*4990*/  FSEL R106, R57, -INF , P2 ;  /* 0xff800000396a7808 */ /* 0x000fe20001000000 */
[----:B------:R-:W-:Y:S01]  /*49a0*/  FFMA.FTZ R57, R100, UR10, -R27 ;  /* 0x0000000a64397c23 */ /* 0x000fe2000801081b */
[----:B------:R-:W-:Y:S02]  /*49b0*/  FMNMX.FTZ R89, R108, R89, !PT ;  /* 0x000000596c597209 */ /* 0x000fe40007810000 */
[----:B------:R-:W-:-:S02]  /*49c0*/  ISETP.GT.AND P2, PT, R131, 0x89, PT ;  /* 0x000000898300780c */ /* 0x000fc40003f44270 */
[----:B--2---:R-:W-:Y:S01]  /*49d0*/  FSEL R58, R58, -INF , P3 ;  /* 0xff8000003a3a7808 */ /* 0x004fe20001800000 */
[----:B------:R-:W2:Y:S01]  /*49e0*/  MUFU.TANH R41, R41 ;  /* 0x0000002900297308 */ /* 0x000ea20000002400 */
[----:B------:R-:W-:Y:S02]  /*49f0*/  FMNMX.FTZ R89, R106, R89, !PT ;  /* 0x000000596a597209 */ /* 0x000fe40007810000 */
[----:B------:R-:W-:Y:S02]  /*4a00*/  ISETP.GT.AND P3, PT, R131, 0x90, PT ;  /* 0x000000908300780c */ /* 0x000fe40003f64270 */
[----:B------:R-:W-:Y:S01]  /*4a10*/  FSEL R104, R59, -INF , P2 ;  /* 0xff8000003b687808 */ /* 0x000fe20001000000 */
[--C-:B------:R-:W-:Y:S01]  /*4a20*/  FFMA.FTZ R59, R102, UR10, -R27.reuse ;  /* 0x0000000a663b7c23 */ /* 0x100fe2000801081b */
[----:B------:R-:W-:Y:S01]  /*4a30*/  FMNMX.FTZ R89, R58, R89, !PT ;  /* 0x000000593a597209 */ /* 0x000fe20007810000 */
[----:B------:R-:W2:Y:S01]  /*4a40*/  MUFU.TANH R69, R69 ;  /* 0x0000004500457308 */ /* 0x000ea20000002400 */
[----:B------:R-:W-:Y:S01]  /*4a50*/  ISETP.GT.AND P2, PT, R131, 0x91, PT ;  /* 0x000000918300780c */ /* 0x000fe20003f44270 */
[----:B------:R-:W-:Y:S01]  /*4a60*/  FFMA.FTZ R102, R98, UR10, -R27 ;  /* 0x0000000a62667c23 */ /* 0x000fe2000801081b */
[----:B0-----:R-:W-:-:S02]  /*4a70*/  FSEL R60, R60, -INF , P3 ;  /* 0xff8000003c3c7808 */ /* 0x001fc40001800000 */
[----:B------:R-:W-:Y:S02]  /*4a80*/  FMNMX.FTZ R89, R104, R89, !PT ;  /* 0x0000005968597209 */ /* 0x000fe40007810000 */
[----:B------:R-:W-:Y:S01]  /*4a90*/  ISETP.GT.AND P3, PT, R131, 0x98, PT ;  /* 0x000000988300780c */ /* 0x000fe20003f64270 */
[----:B------:R-:W0:Y:S01]  /*4aa0*/  MUFU.TANH R71, R71 ;  /* 0x0000004700477308 */ /* 0x000e220000002400 */
[----:B-1----:R-:W-:Y:S02]  /*4ab0*/  FSEL R61, R61, -INF , P2 ;  /* 0xff8000003d3d7808 */ /* 0x002fe40001000000 */
[----:B------:R-:W-:Y:S02]  /*4ac0*/  FMNMX.FTZ R100, R60, R89, !PT ;  /* 0x000000593c647209 */ /* 0x000fe40007810000 */
[----:B------:R-:W-:Y:S02]  /*4ad0*/  ISETP.GT.AND P2, PT, R131, 0x99, PT ;  /* 0x000000998300780c */ /* 0x000fe40003f44270 */
[----:B----4-:R-:W-:Y:S01]  /*4ae0*/  FSEL R62, R62, -INF , P3 ;  /* 0xff8000003e3e7808 */ /* 0x010fe20001800000 */
[----:B------:R-:W1:Y:S01]  /*4af0*/  MUFU.TANH R97, R97 ;  /* 0x0000006100617308 */ /* 0x000e620000002400 */
[----:B------:R-:W-:-:S02]  /*4b00*/  FMNMX.FTZ R89, R61, R100, !PT ;  /* 0x000000643d597209 */ /* 0x000fc40007810000 */
[----:B------:R-:W-:Y:S02]  /*4b10*/  ISETP.GT.AND P3, PT, R131, 0xa0, PT ;  /* 0x000000a08300780c */ /* 0x000fe40003f64270 */
[----:B-----5:R-:W-:Y:S02]  /*4b20*/  FSEL R63, R63, -INF , P2 ;  /* 0xff8000003f3f7808 */ /* 0x020fe40001000000 */
[----:B------:R-:W-:Y:S01]  /*4b30*/  FMNMX.FTZ R100, R62, R89, !PT ;  /* 0x000000593e647209 */ /* 0x000fe20007810000 */
[----:B------:R-:W-:Y:S01]  /*4b40*/  MUFU.TANH R95, R95 ;  /* 0x0000005f005f7308 */ /* 0x000fe20000002400 */
[----:B------:R-:W-:Y:S02]  /*4b50*/  ISETP.GT.AND P2, PT, R131, 0xa1, PT ;  /* 0x000000a18300780c */ /* 0x000fe40003f44270 */
[----:B---3--:R-:W-:Y:S02]  /*4b60*/  FSEL R98, R40, -INF , P3 ;  /* 0xff80000028627808 */ /* 0x008fe40001800000 */
[----:B------:R-:W-:-:S02]  /*4b70*/  FMNMX.FTZ R89, R63, R100, !PT ;  /* 0x000000643f597209 */ /* 0x000fc40007810000 */
[----:B------:R-:W-:Y:S01]  /*4b80*/  ISETP.GT.AND P3, PT, R131, 0xa8, PT ;  /* 0x000000a88300780c */ /* 0x000fe20003f64270 */
[----:B------:R-:W3:Y:S01]  /*4b90*/  MUFU.TANH R101, R101 ;  /* 0x0000006500657308 */ /* 0x000ee20000002400 */
[----:B--2---:R-:W-:Y:S01]  /*4ba0*/  FSEL R100, R41, -INF , P2 ;  /* 0xff80000029647808 */ /* 0x004fe20001000000 */
[----:B------:R-:W-:Y:S01]  /*4bb0*/  FFMA.FTZ R41, R96, UR10, -R27 ;  /* 0x0000000a60297c23 */ /* 0x000fe2000801081b */
[----:B------:R-:W-:Y:S02]  /*4bc0*/  FMNMX.FTZ R89, R98, R89, !PT ;  /* 0x0000005962597209 */ /* 0x000fe40007810000 */
[----:B------:R-:W-:Y:S02]  /*4bd0*/  ISETP.GT.AND P2, PT, R131, 0xa9, PT ;  /* 0x000000a98300780c */ /* 0x000fe40003f44270 */
[----:B------:R-:W-:Y:S01]  /*4be0*/  FSEL R69, R69, -INF , P3 ;  /* 0xff80000045457808 */ /* 0x000fe20001800000 */
[----:B------:R-:W2:Y:S01]  /*4bf0*/  MUFU.TANH R99, R99 ;  /* 0x0000006300637308 */ /* 0x000ea20000002400 */
[----:B------:R-:W-:-:S02]  /*4c00*/  FMNMX.FTZ R96, R100, R89, !PT ;  /* 0x0000005964607209 */ /* 0x000fc40007810000 */
[----:B------:R-:W-:Y:S02]  /*4c10*/  ISETP.GT.AND P3, PT, R131, 0xb0, PT ;  /* 0x000000b08300780c */ /* 0x000fe40003f64270 */
[----:B0-----:R-:W-:Y:S02]  /*4c20*/  FSEL R71, R71, -INF , P2 ;  /* 0xff80000047477808 */ /* 0x001fe40001000000 */
[----:B------:R-:W-:Y:S01]  /*4c30*/  FMNMX.FTZ R96, R69, R96, !PT ;  /* 0x0000006045607209 */ /* 0x000fe20007810000 */
[----:B------:R-:W0:Y:S01]  /*4c40*/  MUFU.TANH R105, R105 ;  /* 0x0000006900697308 */ /* 0x000e220000002400 */
[----:B------:R-:W-:Y:S02]  /*4c50*/  ISETP.GT.AND P2, PT, R131, 0xb1, PT ;  /* 0x000000b18300780c */ /* 0x000fe40003f44270 */
[----:B-1----:R-:W-:Y:S02]  /*4c60*/  FSEL R97, R97, -INF , P3 ;  /* 0xff80000061617808 */ /* 0x002fe40001800000 */
[----:B------:R-:W-:-:S03]  /*4c70*/  ISETP.GT.AND P3, PT, R131, 0xb8, PT ;  /* 0x000000b88300780c */ /* 0x000fc60003f64270 */
[----:B------:R1:W-:Y:S01]  /*4c80*/  MUFU.EX2 R40, R102 ;  /* 0x0000006600287308 */ /* 0x0003e20000000800 */
[----:B---3--:R-:W-:Y:S02]  /*4c90*/  FSEL R101, R101, -INF , P3 ;  /* 0xff80000065657808 */ /* 0x008fe40001800000 */
[----:B------:R-:W-:-:S05]  /*4ca0*/  ISETP.GT.AND P3, PT, R131, 0xc0, PT ;  /* 0x000000c08300780c */ /* 0x000fca0003f64270 */
[----:B------:R-:W3:Y:S01]  /*4cb0*/  MUFU.TANH R103, R103 ;  /* 0x0000006700677308 */ /* 0x000ee20000002400 */
[----:B-1----:R-:W-:Y:S02]  /*4cc0*/  FMNMX.FTZ R102, R71, R96, !PT ;  /* 0x0000006047667209 */ /* 0x002fe40007810000 */
[----:B------:R-:W-:Y:S01]  /*4cd0*/  FSEL R96, R95, -INF , P2 ;  /* 0xff8000005f607808 */ /* 0x000fe20001000000 */
[----:B------:R-:W-:-:S01]  /*4ce0*/  FFMA.FTZ R95, R42, UR10, -R27 ;  /* 0x0000000a2a5f7c23 */ /* 0x000fc2000801081b */
[----:B------:R-:W-:Y:S01]  /*4cf0*/  FMNMX.FTZ R89, R97, R102, !PT ;  /* 0x0000006661597209 */ /* 0x000fe20007810000 */
[----:B------:R-:W-:-:S01]  /*4d00*/  FFMA.FTZ R42, R44, UR10, -R27 ;  /* 0x0000000a2c2a7c23 */ /* 0x000fc2000801081b */
[----:B------:R-:W-:Y:S01]  /*4d10*/  ISETP.GT.AND P2, PT, R131, 0xb9, PT ;  /* 0x000000b98300780c */ /* 0x000fe20003f44270 */
[----:B------:R-:W1:Y:S01]  /*4d20*/  MUFU.TANH R107, R107 ;  /* 0x0000006b006b7308 */ /* 0x000e620000002400 */
[----:B------:R-:W-:Y:S01]  /*4d30*/  FMNMX.FTZ R102, R96, R89, !PT ;  /* 0x0000005960667209 */ /* 0x000fe20007810000 */
[--C-:B------:R-:W-:Y:S01]  /*4d40*/  FFMA.FTZ R44, R45, UR10, -R27.reuse ;  /* 0x0000000a2d2c7c23 */ /* 0x100fe2000801081b */
[----:B--2---:R-:W-:Y:S01]  /*4d50*/  FSEL R99, R99, -INF , P2 ;  /* 0xff80000063637808 */ /* 0x004fe20001000000 */
[--C-:B------:R-:W-:Y:S01]  /*4d60*/  FFMA.FTZ R45, R32, UR10, -R27.reuse ;  /* 0x0000000a202d7c23 */ /* 0x100fe2000801081b */
[----:B------:R-:W-:Y:S01]  /*4d70*/  FMNMX.FTZ R102, R101, R102, !PT ;  /* 0x0000006665667209 */ /* 0x000fe20007810000 */
[--C-:B------:R-:W-:Y:S01]  /*4d80*/  FFMA.FTZ R32, R48, UR10, -R27.reuse ;  /* 0x0000000a30207c23 */ /* 0x100fe2000801081b */
[----:B------:R-:W-:Y:S01]  /*4d90*/  ISETP.GT.AND P2, PT, R131, 0xc1, PT ;  /* 0x000000c18300780c */ /* 0x000fe20003f44270 */
[----:B------:R-:W2:Y:S01]  /*4da0*/  MUFU.TANH R109, R109 ;  /* 0x0000006d006d7308 */ /* 0x000ea20000002400 */
[----:B0-----:R-:W-:Y:S01]  /*4db0*/  FSEL R105, R105, -INF , P3 ;  /* 0xff80000069697808 */ /* 0x001fe20001800000 */
[--C-:B------:R-:W-:Y:S01]  /*4dc0*/  FFMA.FTZ R48, R49, UR10, -R27.reuse ;  /* 0x0000000a31307c23 */ /* 0x100fe2000801081b */
[----:B------:R-:W-:Y:S01]  /*4dd0*/  FMNMX.FTZ R102, R99, R102, !PT ;  /* 0x0000006663667209 */ /* 0x000fe20007810000 */
[--C-:B------:R-:W-:Y:S01]  /*4de0*/  FFMA.FTZ R49, R36, UR10, -R27.reuse ;  /* 0x0000000a24317c23 */ /* 0x100fe2000801081b */
[----:B------:R-:W-:Y:S01]  /*4df0*/  ISETP.GT.AND P3, PT, R131, 0xc8, PT ;  /* 0x000000c88300780c */ /* 0x000fe20003f64270 */
[--C-:B------:R-:W-:Y:S01]  /*4e00*/  FFMA.FTZ R36, R53, UR10, -R27.reuse ;  /* 0x0000000a35247c23 */ /* 0x100fe2000801081b */
[----:B---3--:R-:W-:Y:S01]  /*4e10*/  FSEL R103, R103, -INF , P2 ;  /* 0xff80000067677808 */ /* 0x008fe20001000000 */
[----:B------:R-:W0:Y:S01]  /*4e20*/  MUFU.TANH R113, R113 ;  /* 0x0000007100717308 */ /* 0x000e220000002400 */
[----:B------:R-:W-:Y:S01]  /*4e30*/  FMNMX.FTZ R102, R105, R102, !PT ;  /* 0x0000006669667209 */ /* 0x000fe20007810000 */
[--C-:B------:R-:W-:Y:S01]  /*4e40*/  FFMA.FTZ R53, R52, UR10, -R27.reuse ;  /* 0x0000000a34357c23 */ /* 0x100fe2000801081b */
[----:B------:R-:W-:Y:S01]  /*4e50*/  ISETP.GT.AND P2, PT, R131, 0xc9, PT ;  /* 0x000000c98300780c */ /* 0x000fe20003f44270 */
[----:B------:R-:W-:Y:S01]  /*4e60*/  FFMA.FTZ R52, R64, UR10, -R27 ;  /* 0x0000000a40347c23 */ /* 0x000fe2000801081b */
        /* <DEDUP_REMOVED lines=8> */
[----:B0-----:R-:W-:-:S02]  /*4ef0*/  FSEL R113, R113, -INF , P3 ;  /* 0xff80000071717808 */ /* 0x001fc40001800000 */
[----:B------:R-:W-:Y:S02]  /*4f00*/  FMNMX.FTZ R102, R109, R102, !PT ;  /* 0x000000666d667209 */ /* 0x000fe40007810000 */
[----:B------:R-:W-:Y:S02]  /*4f10*/  ISETP.GT.AND P3, PT, R131, 0xd8, PT ;  /* 0x000000d88300780c */ /* 0x000fe40003f64270 */
[----:B------:R-:W-:Y:S01]  /*4f20*/  FMNMX.FTZ R102, R113, R102, !PT ;  /* 0x0000006671667209 */ /* 0x000fe20007810000 */
[----:B------:R-:W0:Y:S01]  /*4f30*/  MUFU.TANH R115, R115 ;  /* 0x0000007300737308 */ /* 0x000e220000002400 */
[----:B-1----:R-:W-:Y:S02]  /*4f40*/  FSEL R111, R111, -INF , P2 ;  /* 0xff8000006f6f7808 */ /* 0x002fe40001000000 */
[----:B------:R-:W-:Y:S02]  /*4f50*/  ISETP.GT.AND P2, PT, R131, 0xd9, PT ;  /* 0x000000d98300780c */ /* 0x000fe40003f44270 */
[----:B------:R-:W-:-:S03]  /*4f60*/  FMNMX.FTZ R102, R111, R102, !PT ;  /* 0x000000666f667209 */ /* 0x000fc60007810000 */
[----:B------:R1:W-:Y:S01]  /*4f70*/  MUFU.EX2 R79, R112 ;  /* 0x00000070004f7308 */ /* 0x0003e20000000800 */
[----:B--2---:R-:W-:-:S04]  /*4f80*/  FSEL R117, R117, -INF , P3 ;  /* 0xff80000075757808 */ /* 0x004fc80001800000 */
[----:B------:R-:W-:-:S03]  /*4f90*/  FMNMX.FTZ R102, R117, R102, !PT ;  /* 0x0000006675667209 */ /* 0x000fc60007810000 */
[----:B------:R-:W-:Y:S01]  /*4fa0*/  MUFU.EX2 R26, R26 ;  /* 0x0000001a001a7308 */ /* 0x000fe20000000800 */
[----:B0-----:R-:W-:-:S04]  /*4fb0*/  FSEL R115, R115, -INF , P2 ;  /* 0xff80000073737808 */ /* 0x001fc80001000000 */
[----:B------:R-:W-:-:S03]  /*4fc0*/  FMNMX.FTZ R102, R115, R102, !PT ;  /* 0x0000006673667209 */ /* 0x000fc60007810000 */
[----:B------:R-:W-:Y:S02]  /*4fd0*/  MUFU.EX2 R31, R31 ;  /* 0x0000001f001f7308 */ /* 0x000fe40000000800 */
[----:B------:R-:W1:Y:S06]  /*4fe0*/  SHFL.BFLY PT, R89, R102, 0x2, 0x1f ;  /* 0x0c401f0066597f89 */ /* 0x000e6c00000e0000 */
[----:B------:R-:W-:Y:S08]  /*4ff0*/  MUFU.EX2 R30, R30 ;  /* 0x0000001e001e7308 */ /* 0x000ff00000000800 */
[----:B------:R-:W0:Y:S08]  /*5000*/  MUFU.EX2 R35, R35 ;  /* 0x0000002300237308 */ /* 0x000e300000000800 */
[----:B------:R-:W-:Y:S01]  /*5010*/  MUFU.EX2 R34, R34 ;  /* 0x0000002200227308 */ /* 0x000fe20000000800 */
[----:B-1----:R-:W-:-:S02]  /*5020*/  FMNMX.FTZ R112, R102, R89, !PT ;  /* 0x0000005966707209 */ /* 0x002fc40007810000 */
[----:B------:R-:W-:-:S03]  /*5030*/  MOV R102, UR10 ;  /* 0x0000000a00667c02 */ /* 0x000fc60008000f00 */
[----:B------:R-:W1:Y:S02]  /*5040*/  SHFL.BFLY PT, R89, R112, 0x1, 0x1f ;  /* 0x0c201f0070597f89 */ /* 0x000e6400000e0000 */
[----:B------:R2:W-:Y:S01]  /*5050*/  MUFU.EX2 R77, R114 ;  /* 0x00000072004d7308 */ /* 0x0005e20000000800 */
[----:B0-----:R-:W-:-:S04]  /*5060*/  F2FP.SATFINITE.E4M3.F32.PACK_AB_MERGE_C R224, R35, R30, RZ ;  /* 0x0000001e23e0723e */ /* 0x001fc800048070ff */
[----:B------:R-:W-:-:S03]  /*5070*/  F2FP.SATFINITE.E4M3.F32.PACK_AB_MERGE_C R224, R31, R26, R224 ;  /* 0x0000001a1fe0723e */ /* 0x000fc600048070e0 */
[----:B------:R-:W-:Y:S08]  /*5080*/  MUFU.EX2 R39, R39 ;  /* 0x0000002700277308 */ /* 0x000ff00000000800 */
[----:B------:R0:W-:Y:S01]  /*5090*/  MUFU.EX2 R13, R116 ;  /* 0x00000074000d7308 */ /* 0x0001e20000000800 */
[----:B-1----:R-:W-:-:S07]  /*50a0*/  FMNMX.FTZ R89, R112, R89, !PT ;  /* 0x0000005970597209 */ /* 0x002fce0007810000 */
[----:B------:R-:W-:Y:S01]  /*50b0*/  MUFU.EX2 R38, R38 ;  /* 0x0000002600267308 */ /* 0x000fe20000000800 */
[C---:B------:R-:W-:Y:S01]  /*50c0*/  FSETP.NEU.FTZ.AND P2, PT, R89.reuse, -INF , PT ;  /* 0xff8000005900780b */ /* 0x040fe20003f5d000 */
[----:B------:R-:W-:-:S06]  /*50d0*/  FFMA.FTZ R102, R89, R102, -8 ;  /* 0xc100000059667423 */ /* 0x000fcc0000010066 */
[----:B------:R-:W-:Y:S01]  /*50e0*/  MUFU.EX2 R51, R51 ;  /* 0x0000003300337308 */ /* 0x000fe20000000800 */
[----:B------:R-:W-:Y:S02]  /*50f0*/  FSEL R102, R102, RZ, P2 ;  /* 0x000000ff66667208 */ /* 0x000fe40001000000 */
        /* <DEDUP_REMOVED lines=10> */
[----:B--2---:R-:W-:-:S01]  /*51a0*/  FFMA.FTZ R114, R123, UR10, -R102 ;  /* 0x0000000a7b727c23 */ /* 0x004fc20008010866 */
[--C-:B------:R-:W-:Y:S01]  /*51b0*/  FFMA.FTZ R125, R126, UR10, -R102.reuse ;  /* 0x0000000a7e7d7c23 */ /* 0x100fe20008010866 */
[----:B------:R-:W-:-:S01]  /*51c0*/  FFMA.FTZ R75, R83, UR10, -R102 ;  /* 0x0000000a534b7c23 */ /* 0x000fc20008010866 */
[--C-:B0-----:R-:W-:Y:S01]  /*51d0*/  FFMA.FTZ R116, R21, UR10, -R102.reuse ;  /* 0x0000000a15747c23 */ /* 0x101fe20008010866 */
[----:B------:R-:W-:-:S01]  /*51e0*/  FFMA.FTZ R126, R73, UR10, -R102 ;  /* 0x0000000a497e7c23 */ /* 0x000fc20008010866 */
[----:B------:R-:W0:Y:S01]  /*51f0*/  MUFU.EX2 R64, R64 ;  /* 0x0000004000407308 */ /* 0x000e220000000800 */
[----:B------:R-:W-:-:S01]  /*5200*/  FFMA.FTZ R133, R85, UR10, -R102 ;  /* 0x0000000a55857c23 */ /* 0x000fc20008010866 */
[----:B------:R-:W-:Y:S01]  /*5210*/  FADD.FTZ R83, R26, R31 ;  /* 0x0000001f1a537221 */ /* 0x000fe20000010000 */
        /* <DEDUP_REMOVED lines=9> */
[----:B------:R-:W-:Y:S01]  /*52b0*/  FADD.FTZ R86, R30, R83 ;  /* 0x000000531e567221 */ /* 0x000fe20000010000 */
[----:B------:R-:W-:-:S01]  /*52c0*/  FFMA.FTZ R82, R90, UR10, -R102 ;  /* 0x0000000a5a527c23 */ /* 0x000fc20008010866 */
[--C-:B------:R-:W-:Y:S01]  /*52d0*/  FFMA.FTZ R112, R127, UR10, -R102.reuse ;  /* 0x0000000a7f707c23 */ /* 0x100fe20008010866 */
[----:B------:R-:W-:-:S01]  /*52e0*/  FFMA.FTZ R119, R128, UR10, -R102 ;  /* 0x0000000a80777c23 */ /* 0x000fc20008010866 */
[----:B------:R-:W2:Y:S01]  /*52f0*/  MUFU.EX2 R131, R131 ;  /* 0x0000008300837308 */ /* 0x000ea20000000800 */
[----:B0-----:R-:W-:-:S01]  /*5300*/  FADD.FTZ R91, R27, R64 ;  /* 0x000000401b5b7221 */ /* 0x001fc20000010000 */
[----:B------:R-:W-:Y:S01]  /*5310*/  FFMA.FTZ R123, R129, UR10, -R102 ;  /* 0x0000000a817b7c23 */ /* 0x000fe20008010866 */
[----:B------:R-:W-:-:S02]  /*5320*/  @!P1 VIADD R83, R2, 0x2e840 ;  /* 0x0002e84002539836 */ /* 0x000fc40000000000 */
[--C-:B------:R-:W-:Y:S01]  /*5330*/  FFMA.FTZ R108, R108, UR10, -R102.reuse ;  /* 0x0000000a6c6c7c23 */ /* 0x100fe20008010866 */
[----:B------:R-:W-:-:S01]  /*5340*/  FFMA.FTZ R128, R15, UR10, -R102 ;  /* 0x0000000a0f807c23 */ /* 0x000fc20008010866 */
[--C-:B------:R-:W-:Y:S01]  /*5350*/  FFMA.FTZ R15, R130, UR10, -R102.reuse ;  /* 0x0000000a820f7c23 */ /* 0x100fe20008010866 */
[----:B------:R-:W-:-:S01]  /*5360*/  FFMA.FTZ R106, R106, UR10, -R102 ;  /* 0x0000000a6a6a7c23 */ /* 0x000fc20008010866 */
[----:B------:R-:W0:Y:S01]  /*5370*/  MUFU.EX2 R92, R92 ;  /* 0x0000005c005c7308 */ /* 0x000e220000000800 */
[----:B-1----:R-:W-:-:S01]  /*5380*/  FADD.FTZ R90, R94, R91 ;  /* 0x0000005b5e5a7221 */ /* 0x002fc20000010000 */
[----:B------:R-:W-:Y:S01]  /*5390*/  FADD.FTZ R91, R35, R86 ;  /* 0x00000056235b7221 */ /* 0x000fe20000010000 */
[----:B------:R-:W-:Y:S01]  /*53a0*/  @!P1 PRMT R83, RZ, 0x654, R83 ;  /* 0x00000654ff539816 */ /* 0x000fe20000000053 */
[--C-:B------:R-:W-:Y:S01]  /*53b0*/  FFMA.FTZ R58, R58, UR10, -R102.reuse ;  /* 0x0000000a3a3a7c23 */ /* 0x100fe20008010866 */
[----:B------:R-:W-:-:S01]  /*53c0*/  FFMA.FTZ R104, R104, UR10, -R102 ;  /* 0x0000000a68687c23 */ /* 0x000fc20008010866 */
[----:B------:R-:W-:Y:S01]  /*53d0*/  FADD.FTZ R86, R34, R91 ;  /* 0x0000005b22567221 */ /* 0x000fe20000010000 */
[----:B------:R1:W-:Y:S01]  /*53e0*/  @!P1 SYNCS.ARRIVE.TRANS64.RED.A1T0 RZ, [R83+URZ], RZ ;  /* 0x000000ff53ff99a7 */ /* 0x0003e2000810043f */
[----:B------:R-:W3:Y:S01]  /*53f0*/  MUFU.EX2 R93, R93 ;  /* 0x0000005d005d7308 */ /* 0x000ee20000000800 */
        /* <DEDUP_REMOVED lines=16> */
[----:B---3--:R-:W-:-:S01]  /*5500*/  FADD.FTZ R135, R93, R90 ;  /* 0x0000005a5d877221 */ /* 0x008fc20000010000 */
[----:B------:R-:W-:Y:S01]  /*5510*/  FADD.FTZ R90, R38, R91 ;  /* 0x0000005b265a7221 */ /* 0x000fe20000010000 */
[----:B------:R-:W-:-:S01]  /*5520*/  FFMA.FTZ R96, R96, UR10, -R102 ;  /* 0x0000000a60607c23 */ /* 0x000fc20008010866 */
[--C-:B------:R-:W-:Y:S01]  /*5530*/  FFMA.FTZ R101, R101, UR10, -R102.reuse ;  /* 0x0000000a65657c23 */ /* 0x100fe20008010866 */
[----:B------:R-:W-:-:S01]  /*5540*/  FFMA.FTZ R99, R99, UR10, -R102 ;  /* 0x0000000a63637c23 */ /* 0x000fc20008010866 */
[----:B------:R-:W-:Y:S01]  /*5550*/  FADD.FTZ R91, R51, R90 ;  /* 0x0000005a335b7221 */ /* 0x000fe20000010000 */
        /* <DEDUP_REMOVED lines=10> */
[----:B------:R-:W-:Y:S01]  /*5600*/  F2FP.SATFINITE.E4M3.F32.PACK_AB_MERGE_C R225, R131, R94, RZ ;  /* 0x0000005e83e1723e */ /* 0x000fe200048070ff */
[----:B------:R-:W-:Y:S01]  /*5610*/  IMAD.MOV.U32 R31, RZ, RZ, R87 ;  /* 0x000000ffff1f7224 */ /* 0x000fe200078e0057 */
[----:B------:R-:W-:-:S02]  /*5620*/  F2FP.SATFINITE.E4M3.F32.PACK_AB_MERGE_C R226, R51, R38, RZ ;  /* 0x0000002633e2723e */ /* 0x000fc400048070ff */
[----:B0-----:R-:W-:Y:S02]  /*5630*/  F2FP.SATFINITE.E4M3.F32.PACK_AB_MERGE_C R227, R121, R114, RZ ;  /* 0x0000007279e3723e */ /* 0x001fe400048070ff */
[----:B------:R-:W-:Y:S01]  /*5640*/  F2FP.SATFINITE.E4M3.F32.PACK_AB_MERGE_C R225, R64, R27, R225 ;  /* 0x0000001b40e1723e */ /* 0x000fe200048070e1 */
[----:B------:R-:W-:Y:S01]  /*5650*/  MUFU.EX2 R55, R55 ;  /* 0x0000003700377308 */ /* 0x000fe20000000800 */
[----:B------:R-:W-:Y:S01]  /*5660*/  F2FP.SATFINITE.E4M3.F32.PACK_AB_MERGE_C R226, R39, R34, R226 ;  /* 0x0000002227e2723e */ /* 0x000fe200048070e2 */
[----:B------:R-:W-:Y:S01]  /*5670*/  IMAD.MOV.U32 R64, RZ, RZ, R87 ;  /* 0x000000ffff407224 */ /* 0x000fe200078e0057 */
[----:B------:R-:W-:Y:S01]  /*5680*/  F2FP.SATFINITE.E4M3.F32.PACK_AB_MERGE_C R227, R93, R92, R227 ;  /* 0x0000005c5de3723e */ /* 0x000fe200048070e3 */
[--C-:B------:R-:W-:Y:S01]  /*5690*/  IMAD.MOV.U32 R34, RZ, RZ, R87.reuse ;  /* 0x000000ffff227224 */ /* 0x100fe200078e0057 */
[----:B------:R-:W-:Y:S01]  /*56a0*/  MOV R39, R87 ;  /* 0x0000005700277202 */ /* 0x000fe20000000f00 */
[----:B------:R-:W-:Y:S02]  /*56b0*/  IMAD.MOV.U32 R27, RZ, RZ, R87 ;  /* 0x000000ffff1b7224 */ /* 0x000fe400078e0057 */
[----:B------:R-:W0:Y:S08]  /*56c0*/  MUFU.EX2 R119, R119 ;  /* 0x0000007700777308 */ /* 0x000e300000000800 */
[----:B------:R-:W-:Y:S08]  /*56d0*/  MUFU.EX2 R54, R54 ;  /* 0x0000003600367308 */ /* 0x000ff00000000800 */
[----:B------:R-:W-:Y:S08]  /*56e0*/  MUFU.EX2 R123, R123 ;  /* 0x0000007b007b7308 */ /* 0x000ff00000000800 */
[----:B------:R3:W-:Y:S08]  /*56f0*/  MUFU.EX2 R2, R108 ;  /* 0x0000006c00027308 */ /* 0x0007f00000000800 */
[----:B------:R-:W4:Y:S01]  /*5700*/  MUFU.EX2 R65, R65 ;  /* 0x0000004100417308 */ /* 0x000f220000000800 */
[----:B---3--:R-:W-:-:S04]  /*5710*/  FADD.FTZ R108, R114, R135 ;  /* 0x00000087726c7221 */ /* 0x008fc80000010000 */
[----:B------:R-:W-:-:S03]  /*5720*/  FADD.FTZ R135, R121, R108 ;  /* 0x0000006c79877221 */ /* 0x000fc60000010000 */
[----:B------:R-:W3:Y:S01]  /*5730*/  MUFU.EX2 R128, R128 ;  /* 0x0000008000807308 */ /* 0x000ee20000000800 */
[----:B--2---:R-:W-:-:S04]  /*5740*/  FADD.FTZ R108, R112, R135 ;  /* 0x00000087706c7221 */ /* 0x004fc80000010000 */
[----:B0-----:R-:W-:-:S03]  /*5750*/  FADD.FTZ R108, R119, R108 ;  /* 0x0000006c776c7221 */ /* 0x001fc60000010000 */
[----:B-1----:R0:W-:Y:S01]  /*5760*/  MUFU.EX2 R83, R106 ;  /* 0x0000006a00537308 */ /* 0x0021e20000000800 */
[----:B----4-:R-:W-:-:S04]  /*5770*/  F2FP.SATFINITE.E4M3.F32.PACK_AB_MERGE_C R220, R65, R54, RZ ;  /* 0x0000003641dc723e */ /* 0x010fc800048070ff */
[----:B------:R-:W-:-:S03]  /*5780*/  F2FP.SATFINITE.E4M3.F32.PACK_AB_MERGE_C R220, R55, R50, R220 ;  /* 0x0000003237dc723e */ /* 0x000fc600048070dc */
[----:B------:R-:W-:Y:S01]  /*5790*/  MUFU.EX2 R66, R66 ;  /* 0x0000004200427308 */ /* 0x000fe20000000800 */
[----:B0-----:R-:W-:-:S01]  /*57a0*/  FADD.FTZ R106, R50, R91 ;  /* 0x0000005b326a7221 */ /* 0x001fc20000010000 */
[----:B---3--:R-:W-:Y:S01]  /*57b0*/  F2FP.SATFINITE.E4M3.F32.PACK_AB_MERGE_C R221, R128, R123, RZ ;  /* 0x0000007b80dd723e */ /* 0x008fe200048070ff */
[----:B------:R-:W-:Y:S02]  /*57c0*/  IMAD.MOV.U32 R50, RZ, RZ, R87 ;  /* 0x000000ffff327224 */ /* 0x000fe400078e0057 */
[----:B------:R-:W-:Y:S01]  /*57d0*/  FADD.FTZ R91, R55, R106 ;  /* 0x0000006a375b7221 */ /* 0x000fe20000010000 */
[----:B------:R-:W-:Y:S01]  /*57e0*/  F2FP.SATFINITE.E4M3.F32.PACK_AB_MERGE_C R221, R119, R112, R221 ;  /* 0x0000007077dd723e */ /* 0x000fe200048070dd */
[----:B------:R-:W-:Y:S01]  /*57f0*/  IMAD.MOV.U32 R55, RZ, RZ, R87 ;  /* 0x000000ffff377224 */ /* 0x000fe200078e0057 */
[----:B------:R-:W0:Y:S08]  /*5800*/  MUFU.EX2 R15, R15 ;  /* 0x0000000f000f7308 */ /* 0x000e300000000800 */
[----:B------:R-:W-:Y:S08]  /*5810*/  MUFU.EX2 R67, R67 ;  /* 0x0000004300437308 */ /* 0x000ff00000000800 */
[----:B------:R-:W1:Y:S08]  /*5820*/  MUFU.EX2 R116, R116 ;  /* 0x0000007400747308 */ /* 0x000e700000000800 */
[----:B------:R2:W-:Y:S08]  /*5830*/  MUFU.EX2 R60, R58 ;  /* 0x0000003a003c7308 */ /* 0x0005f00000000800 */
[----:B------:R-:W-:Y:S01]  /*5840*/  MUFU.EX2 R3, R3 ;  /* 0x0000000300037308 */ /* 0x000fe20000000800 */
[----:B--2---:R-:W-:-:S01]  /*5850*/  FADD.FTZ R58, R54, R91 ;  /* 0x0000005b363a7221 */ /* 0x004fc20000010000 */
[----:B------:R-:W-:Y:S01]  /*5860*/  FFMA.FTZ R91, R69, UR10, -R102 ;  /* 0x0000000a455b7c23 */ /* 0x000fe20008010866 */
[----:B------:R-:W-:-:S01]  /*5870*/  FADD.FTZ R69, R123, R108 ;  /* 0x0000006c7b457221 */ /* 0x000fc20000010000 */
[----:B------:R-:W-:Y:S01]  /*5880*/  FFMA.FTZ R102, R115, UR10, -R102 ;  /* 0x0000000a73667c23 */ /* 0x000fe20008010866 */
[----:B------:R-:W-:-:S01]  /*5890*/  FADD.FTZ R135, R65, R58 ;  /* 0x0000003a41877221 */ /* 0x000fc20000010000 */
[----:B------:R-:W-:-:S02]  /*58a0*/  IMAD.MOV.U32 R65, RZ, RZ, R87 ;  /* 0x000000ffff417224 */ /* 0x000fc400078e0057 */
[----:B------:R-:W-:-:S01]  /*58b0*/  FADD.FTZ R106, R128, R69 ;  /* 0x00000045806a7221 */ /* 0x000fc20000010000 */
[----:B------:R-:W-:Y:S01]  /*58c0*/  MUFU.EX2 R125, R125 ;  /* 0x0000007d007d7308 */ /* 0x000fe20000000800 */
[----:B------:R-:W-:Y:S02]  /*58d0*/  IMAD.MOV.U32 R54, RZ, RZ, R87 ;  /* 0x000000ffff367224 */ /* 0x000fe400078e0057 */
[----:B0-----:R-:W-:-:S04]  /*58e0*/  FADD.FTZ R69, R15, R106 ;  /* 0x0000006a0f457221 */ /* 0x001fc80000010000 */
[----:B-1----:R-:W-:Y:S01]  /*58f0*/  FADD.FTZ R106, R116, R69 ;  /* 0x00000045746a7221 */ /* 0x002fe20000010000 */
[----:B------:R-:W0:Y:S08]  /*5900*/  MUFU.EX2 R6, R6 ;  /* 0x0000000600067308 */ /* 0x000e300000000800 */
[----:B------:R-:W1:Y:S08]  /*5910*/  MUFU.EX2 R126, R126 ;  /* 0x0000007e007e7308 */ /* 0x000e700000000800 */
[----:B------:R-:W-:Y:S01]  /*5920*/  MUFU.EX2 R5, R144 ;  /* 0x0000009000057308 */ /* 0x000fe20000000800 */
[----:B0-----:R-:W-:-:S04]  /*5930*/  F2FP.SATFINITE.E4M3.F32.PACK_AB_MERGE_C R222, R6, R3, RZ ;  /* 0x0000000306de723e */ /* 0x001fc800048070ff */
[----:B------:R-:W-:-:S03]  /*5940*/  F2FP.SATFINITE.E4M3.F32.PACK_AB_MERGE_C R222, R67, R66, R222 ;  /* 0x0000004243de723e */ /* 0x000fc600048070de */
[----:B------:R0:W-:Y:S01]  /*5950*/  MUFU.EX2 R63, R104 ;  /* 0x00000068003f7308 */ /* 0x0001e20000000800 */
[----:B-1----:R-:W-:-:S04]  /*5960*/  F2FP.SATFINITE.E4M3.F32.PACK_AB_MERGE_C R223, R126, R125, RZ ;  /* 0x0000007d7edf723e */ /* 0x002fc800048070ff */
[----:B------:R-:W-:-:S03]  /*5970*/  F2FP.SATFINITE.E4M3.F32.PACK_AB_MERGE_C R223, R116, R15, R223 ;  /* 0x0000000f74df723e */ /* 0x000fc600048070df */
[----:B------:R-:W1:Y:S01]  /*5980*/  MUFU.EX2 R21, R21 ;  /* 0x0000001500157308 */ /* 0x000e620000000800 */
[----:B0-----:R-:W-:-:S01]  /*5990*/  FADD.FTZ R104, R66, R135 ;  /* 0x0000008742687221 */ /* 0x001fc20000010000 */
[----:B------:R-:W-:Y:S01]  /*59a0*/  FADD.FTZ R135, R125, R106 ;  /* 0x0000006a7d877221 */ /* 0x000fe20000010000 */
[--C-:B------:R-:W-:Y:S02]  /*59b0*/  IMAD.MOV.U32 R66, RZ, RZ, R87.reuse ;  /* 0x000000ffff427224 */ /* 0x100fe400078e0057 */
[----:B------:R-:W-:Y:S01]  /*59c0*/  FADD.FTZ R104, R67, R104 ;  /* 0x0000006843687221 */ /* 0x000fe20000010000 */
[----:B------:R-:W-:Y:S02]  /*59d0*/  IMAD.MOV.U32 R67, RZ, RZ, R87 ;  /* 0x000000ffff437224 */ /* 0x000fe400078e0057 */
[----:B------:R-:W-:Y:S01]  /*59e0*/  MUFU.EX2 R8, R142 ;  /* 0x0000008e00087308 */ /* 0x000fe20000000800 */
[----:B------:R-:W-:-:S01]  /*59f0*/  FADD.FTZ R69, R3, R104 ;  /* 0x0000006803457221 */ /* 0x000fc20000010000 */
[----:B------:R-:W-:-:S06]  /*5a00*/  FADD.FTZ R104, R126, R135 ;  /* 0x000000877e687221 */ /* 0x000fcc0000010000 */
[----:B------:R-:W0:Y:S01]  /*5a10*/  MUFU.EX2 R118, R118 ;  /* 0x0000007600767308 */ /* 0x000e220000000800 */
[----:B-1----:R-:W-:-:S07]  /*5a20*/  FADD.FTZ R137, R21, R104 ;  /* 0x0000006815897221 */ /* 0x002fce0000010000 */
[----:B------:R-:W1:Y:S08]  /*5a30*/  MUFU.EX2 R7, R7 ;  /* 0x0000000700077308 */ /* 0x000e700000000800 */
[----:B------:R-:W2:Y:S01]  /*5a40*/  MUFU.EX2 R124, R124 ;  /* 0x0000007c007c7308 */ /* 0x000ea20000000800 */
[----:B0-----:R-:W-:-:S07]  /*5a50*/  FADD.FTZ R137, R118, R137 ;  /* 0x0000008976897221 */ /* 0x001fce0000010000 */
[----:B------:R-:W0:Y:S08]  /*5a60*/  MUFU.EX2 R10, R132 ;  /* 0x00000084000a7308 */ /* 0x000e300000000800 */
[----:B------:R3:W-:Y:S08]  /*5a70*/  MUFU.EX2 R58, R86 ;  /* 0x00000056003a7308 */ /* 0x0007f00000000800 */
[----:B------:R-:W4:Y:S01]  /*5a80*/  MUFU.EX2 R127, R127 ;  /* 0x0000007f007f7308 */ /* 0x000f220000000800 */
[----:B---3--:R-:W-:-:S04]  /*5a90*/  FADD.FTZ R86, R6, R69 ;  /* 0x0000004506567221 */ /* 0x008fc80000010000 */
[----:B------:R-:W-:-:S03]  /*5aa0*/  FADD.FTZ R135, R5, R86 ;  /* 0x0000005605877221 */ /* 0x000fc60000010000 */
[----:B------:R-:W3:Y:S01]  /*5ab0*/  MUFU.EX2 R73, R73 ;  /* 0x0000004900497308 */ /* 0x000ee20000000800 */
[----:B------:R-:W-:-:S04]  /*5ac0*/  FADD.FTZ R86, R8, R135 ;  /* 0x0000008708567221 */ /* 0x000fc80000010000 */
[----:B-1----:R-:W-:Y:S01]  /*5ad0*/  FADD.FTZ R135, R7, R86 ;  /* 0x0000005607877221 */ /* 0x002fe20000010000 */
[----:B--2---:R-:W-:-:S02]  /*5ae0*/  FADD.FTZ R86, R124, R137 ;  /* 0x000000897c567221 */ /* 0x004fc40000010000 */
[----:B------:R-:W1:Y:S01]  /*5af0*/  MUFU.EX2 R12, R12 ;  /* 0x0000000c000c7308 */ /* 0x000e620000000800 */
[----:B0-----:R-:W-:-:S01]  /*5b00*/  FADD.FTZ R104, R10, R135 ;  /* 0x000000870a687221 */ /* 0x001fc20000010000 */
[C---:B----4-:R-:W-:Y:S01]  /*5b10*/  FADD.FTZ R86, R127.reuse, R86 ;  /* 0x000000567f567221 */ /* 0x050fe20000010000 */
[----:B------:R-:W-:Y:S02]  /*5b20*/  F2FP.SATFINITE.E4M3.F32.PACK_AB_MERGE_C R124, R127, R124, RZ ;  /* 0x0000007c7f7c723e */ /* 0x000fe400048070ff */
[----:B------:R-:W-:Y:S02]  /*5b30*/  FADD.FTZ R115, R9, R104 ;  /* 0x0000006809737221 */ /* 0x000fe40000010000 */
[----:B------:R-:W-:Y:S01]  /*5b40*/  F2FP.SATFINITE.E4M3.F32.PACK_AB_MERGE_C R217, R118, R21, R124 ;  /* 0x0000001576d9723e */ /* 0x000fe2000480707c */
[----:B------:R-:W0:Y:S01]  /*5b50*/  MUFU.EX2 R76, R76 ;  /* 0x0000004c004c7308 */ /* 0x000e220000000800 */
[----:B---3--:R-:W-:-:S01]  /*5b60*/  FADD.FTZ R131, R73, R86 ;  /* 0x0000005649837221 */ /* 0x008fc20000010000 */
[----:B------:R-:W-:-:S06]  /*5b70*/  IMAD.MOV.U32 R86, RZ, RZ, R87 ;  /* 0x000000ffff567224 */ /* 0x000fcc00078e0057 */
[----:B------:R-:W2:Y:S01]  /*5b80*/  MUFU.EX2 R120, R120 ;  /* 0x0000007800787308 */ /* 0x000ea20000000800 */
[----:B-1----:R-:W-:-:S04]  /*5b90*/  FADD.FTZ R30, R12, R115 ;  /* 0x000000730c1e7221 */ /* 0x002fc80000010000 */
[----:B------:R-:W-:-:S03]  /*5ba0*/  FADD.FTZ R51, R11, R30 ;  /* 0x0000001e0b337221 */ /* 0x000fc60000010000 */
[----:B------:R-:W1:Y:S01]  /*5bb0*/  MUFU.EX2 R14, R14 ;  /* 0x0000000e000e7308 */ /* 0x000e620000000800 */
[----:B0-----:R-:W-:-:S07]  /*5bc0*/  FADD.FTZ R131, R76, R131 ;  /* 0x000000834c837221 */ /* 0x001fce0000010000 */
[----:B------:R-:W0:Y:S01]  /*5bd0*/  MUFU.EX2 R129, R129 ;  /* 0x0000008100817308 */ /* 0x000e220000000800 */
[----:B--2---:R-:W-:-:S07]  /*5be0*/  FADD.FTZ R30, R120, R131 ;  /* 0x00000083781e7221 */ /* 0x004fce0000010000 */
[----:B------:R-:W2:Y:S01]  /*5bf0*/  MUFU.EX2 R75, R75 ;  /* 0x0000004b004b7308 */ /* 0x000ea20000000800 */
[----:B-1----:R-:W-:-:S01]  /*5c00*/  FADD.FTZ R38, R14, R51 ;  /* 0x000000330e267221 */ /* 0x002fc20000010000 */
[----:B------:R-:W-:-:S03]  /*5c10*/  F2FP.SATFINITE.E4M3.F32.PACK_AB_MERGE_C R11, R14, R11, RZ ;  /* 0x0000000b0e0b723e */ /* 0x000fc600048070ff */
[----:B------:R-:W-:Y:S01]  /*5c20*/  FADD.FTZ R51, R13, R38 ;  /* 0x000000260d337221 */ /* 0x000fe20000010000 */
[----:B------:R-:W-:Y:S01]  /*5c30*/  F2FP.SATFINITE.E4M3.F32.PACK_AB_MERGE_C R218, R12, R9, R11 ;  /* 0x000000090cda723e */ /* 0x000fe2000480700b */
[----:B------:R-:W-:Y:S01]  /*5c40*/  IMAD.MOV.U32 R38, RZ, RZ, R87 ;  /* 0x000000ffff267224 */ /* 0x000fe200078e0057 */
[----:B------:R-:W1:Y:S01]  /*5c50*/  MUFU.EX2 R20, R20 ;  /* 0x0000001400147308 */ /* 0x000e620000000800 */
[----:B0-----:R-:W-:-:S01]  /*5c60*/  FADD.FTZ R30, R129, R30 ;  /* 0x0000001e811e7221 */ /* 0x001fc20000010000 */
[----:B------:R-:W-:-:S04]  /*5c70*/  F2FP.SATFINITE.E4M3.F32.PACK_AB_MERGE_C R120, R129, R120, RZ ;  /* 0x000000788178723e */ /* 0x000fc800048070ff */
[----:B------:R-:W-:Y:S01]  /*5c80*/  F2FP.SATFINITE.E4M3.F32.PACK_AB_MERGE_C R219, R76, R73, R120 ;  /* 0x000000494cdb723e */ /* 0x000fe20004807078 */
[----:B------:R-:W-:Y:S01]  /*5c90*/  IMAD.MOV.U32 R76, RZ, RZ, R87 ;  /* 0x000000ffff4c7224 */ /* 0x000fe200078e0057 */
[----:B------:R-:W0:Y:S01]  /*5ca0*/  MUFU.EX2 R78, R78 ;  /* 0x0000004e004e7308 */ /* 0x000e220000000800 */
[----:B--2---:R-:W-:-:S01]  /*5cb0*/  FADD.FTZ R3, R75, R30 ;  /* 0x0000001e4b037221 */ /* 0x004fc20000010000 */
[----:B------:R-:W-:Y:S01]  /*5cc0*/  F2FP.SATFINITE.E4M3.F32.PACK_AB_MERGE_C R30, R10, R7, RZ ;  /* 0x000000070a1e723e */ /* 0x000fe200048070ff */
[----:B------:R-:W-:-:S03]  /*5cd0*/  IMAD.MOV.U32 R73, RZ, RZ, R87 ;  /* 0x000000ffff497224 */ /* 0x000fc600078e0057 */
[----:B------:R-:W-:Y:S01]  /*5ce0*/  F2FP.SATFINITE.E4M3.F32.PACK_AB_MERGE_C R216, R8, R5, R30 ;  /* 0x0000000508d8723e */ /* 0x000fe2000480701e */
[----:B------:R-:W-:Y:S01]  /*5cf0*/  IMAD.MOV.U32 R30, RZ, RZ, R87 ;  /* 0x000000ffff1e7224 */ /* 0x000fe200078e0057 */
[----:B------:R-:W2:Y:S01]  /*5d00*/  MUFU.EX2 R84, R84 ;  /* 0x0000005400547308 */ /* 0x000ea20000000800 */
[----:B-1----:R-:W-:-:S04]  /*5d10*/  FADD.FTZ R51, R20, R51 ;  /* 0x0000003314337221 */ /* 0x002fc80000010000 */
[----:B------:R-:W-:Y:S01]  /*5d20*/  FADD.FTZ R10, R72, R51 ;  /* 0x00000033480a7221 */ /* 0x000fe20000010000 */
[----:B------:R-:W-:Y:S01]  /*5d30*/  F2FP.SATFINITE.E4M3.F32.PACK_AB_MERGE_C R72, R77, R72, RZ ;  /* 0x000000484d48723e */ /* 0x000fe200048070ff */
[----:B------:R-:W-:Y:S01]  /*5d40*/  IMAD.MOV.U32 R51, RZ, RZ, R87 ;  /* 0x000000ffff337224 */ /* 0x000fe200078e0057 */
[----:B------:R-:W1:Y:S01]  /*5d50*/  MUFU.EX2 R133, R133 ;  /* 0x0000008500857308 */ /* 0x000e620000000800 */
[----:B0-----:R-:W-:-:S01]  /*5d60*/  FADD.FTZ R3, R78, R3 ;  /* 0x000000034e037221 */ /* 0x001fc20000010000 */
[----:B------:R-:W-:Y:S01]  /*5d70*/  F2FP.SATFINITE.E4M3.F32.PACK_AB_MERGE_C R212, R20, R13, R72 ;  /* 0x0000000d14d4723e */ /* 0x000fe20004807048 */
[----:B------:R-:W-:-:S05]  /*5d80*/  IMAD.MOV.U32 R72, RZ, RZ, R87 ;  /* 0x000000ffff487224 */ /* 0x000fca00078e0057 */
[----:B------:R-:W0:Y:S01]  /*5d90*/  MUFU.EX2 R74, R74 ;  /* 0x0000004a004a7308 */ /* 0x000e220000000800 */
[----:B--2---:R-:W-:-:S01]  /*5da0*/  FADD.FTZ R14, R84, R3 ;  /* 0x00000003540e7221 */ /* 0x004fc20000010000 */
[----:B------:R-:W-:Y:S01]  /*5db0*/  FADD.FTZ R3, R77, R10 ;  /* 0x0000000a4d037221 */ /* 0x000fe20000010000 */
[----:B------:R-:W-:-:S05]  /*5dc0*/  IMAD.MOV.U32 R77, RZ, RZ, R87 ;  /* 0x000000ffff4d7224 */ /* 0x000fca00078e0057 */
[----:B------:R-:W2:Y:S01]  /*5dd0*/  MUFU.EX2 R80, R80 ;  /* 0x0000005000507308 */ /* 0x000ea20000000800 */
[----:B-1----:R-:W-:-:S01]  /*5de0*/  FADD.FTZ R7, R133, R14 ;  /* 0x0000000e85077221 */ /* 0x002fc20000010000 */
[----:B------:R-:W-:-:S04]  /*5df0*/  F2FP.SATFINITE.E4M3.F32.PACK_AB_MERGE_C R84, R133, R84, RZ ;  /* 0x000000548554723e */ /* 0x000fc800048070ff */
[----:B------:R-:W-:Y:S01]  /*5e00*/  F2FP.SATFINITE.E4M3.F32.PACK_AB_MERGE_C R213, R78, R75, R84 ;  /* 0x0000004b4ed5723e */ /* 0x000fe20004807054 */
[----:B------:R-:W-:Y:S01]  /*5e10*/  IMAD.MOV.U32 R84, RZ, RZ, R87 ;  /* 0x000000ffff547224 */ /* 0x000fe200078e0057 */
[----:B------:R-:W1:Y:S01]  /*5e20*/  MUFU.EX2 R81, R81 ;  /* 0x0000005100517308 */ /* 0x000e620000000800 */
[----:B0-----:R-:W-:-:S01]  /*5e30*/  FADD.FTZ R10, R74, R3 ;  /* 0x000000034a0a7221 */ /* 0x001fc20000010000 */
[--C-:B------:R-:W-:Y:S02]  /*5e40*/  IMAD.MOV.U32 R78, RZ, RZ, R87.reuse ;  /* 0x000000ffff4e7224 */ /* 0x100fe400078e0057 */
[----:B------:R-:W-:Y:S02]  /*5e50*/  IMAD.MOV.U32 R75, RZ, RZ, R87 ;  /* 0x000000ffff4b7224 */ /* 0x000fe400078e0057 */
[----:B------:R-:W-:Y:S02]  /*5e60*/  FADD.FTZ R3, R79, R10 ;  /* 0x0000000a4f037221 */ /* 0x000fe40000010000 */
        /* <DEDUP_REMOVED lines=10> */
[----:B------:R-:W-:Y:S01]  /*5f10*/  F2FP.SATFINITE.E4M3.F32.PACK_AB_MERGE_C R56, R59, R56, RZ ;  /* 0x000000383b38723e */ /* 0x000fe200048070ff */
[----:B------:R-:W-:-:S03]  /*5f20*/  IMAD.MOV.U32 R59, RZ, RZ, R87 ;  /* 0x000000ffff3b7224 */ /* 0x000fc600078e0057 */
[----:B------:R-:W-:Y:S01]  /*5f30*/  F2FP.SATFINITE.E4M3.F32.PACK_AB_MERGE_C R214, R79, R74, R56 ;  /* 0x0000004a4fd6723e */ /* 0x000fe20004807038 */
[--C-:B------:R-:W-:Y:S01]  /*5f40*/  IMAD.MOV.U32 R79, RZ, RZ, R87.reuse ;  /* 0x000000ffff4f7224 */ /* 0x100fe200078e0057 */
[----:B------:R-:W1:Y:S01]  /*5f50*/  MUFU.EX2 R41, R41 ;  /* 0x0000002900297308 */ /* 0x000e620000000800 */
[C---:B0-----:R-:W-:Y:S01]  /*5f60*/  F2FP.SATFINITE.E4M3.F32.PACK_AB_MERGE_C R82, R85.reuse, R82, RZ ;  /* 0x000000525552723e */ /* 0x041fe200048070ff */
[----:B------:R-:W-:Y:S01]  /*5f70*/  FADD.FTZ R85, R85, R14 ;  /* 0x0000000e55557221 */ /* 0x000fe20000010000 */
[----:B------:R-:W-:Y:S02]  /*5f80*/  IMAD.MOV.U32 R74, RZ, RZ, R87 ;  /* 0x000000ffff4a7224 */ /* 0x000fe400078e0057 */
[----:B------:R-:W-:Y:S01]  /*5f90*/  F2FP.SATFINITE.E4M3.F32.PACK_AB_MERGE_C R215, R81, R80, R82 ;  /* 0x0000005051d7723e */ /* 0x000fe20004807052 */
[----:B------:R-:W-:-:S01]  /*5fa0*/  FADD.FTZ R14, R2, R85 ;  /* 0x00000055020e7221 */ /* 0x000fc20000010000 */
[----:B------:R-:W-:Y:S01]  /*5fb0*/  IMAD.MOV.U32 R85, RZ, RZ, R87 ;  /* 0x000000ffff557224 */ /* 0x000fe200078e0057 */
[----:B------:R-:W0:Y:S01]  /*5fc0*/  MUFU.EX2 R70, R70 ;  /* 0x0000004600467308 */ /* 0x000e220000000800 */
[----:B--2---:R-:W-:-:S01]  /*5fd0*/  FADD.FTZ R3, R57, R10 ;  /* 0x0000000a39037221 */ /* 0x004fc20000010000 */
[----:B------:R-:W-:-:S02]  /*5fe0*/  IMAD.MOV.U32 R82, RZ, RZ, R87 ;  /* 0x000000ffff527224 */ /* 0x000fc400078e0057 */
[----:B------:R-:W-:Y:S02]  /*5ff0*/  IMAD.MOV.U32 R81, RZ, RZ, R87 ;  /* 0x000000ffff517224 */ /* 0x000fe400078e0057 */
[----:B------:R-:W-:Y:S01]  /*6000*/  FADD.FTZ R26, R40, R3 ;  /* 0x00000003281a7221 */ /* 0x000fe20000010000 */
[----:B------:R-:W-:-:S01]  /*6010*/  FADD.FTZ R3, R83, R14 ;  /* 0x0000000e53037221 */ /* 0x000fc20000010000 */
[----:B------:R-:W-:Y:S01]  /*6020*/  IMAD.MOV.U32 R80, RZ, RZ, R87 ;  /* 0x000000ffff507224 */ /* 0x000fe200078e0057 */
[----:B------:R-:W2:Y:S01]  /*6030*/  MUFU.EX2 R68, R68 ;  /* 0x0000004400447308 */ /* 0x000ea20000000800 */
[----:B-1----:R-:W-:-:S01]  /*6040*/  FADD.FTZ R7, R41, R26 ;  /* 0x0000001a29077221 */ /* 0x002fc20000010000 */
[----:B------:R-:W-:Y:S01]  /*6050*/  FADD.FTZ R14, R60, R3 ;  /* 0x000000033c0e7221 */ /* 0x000fe20000010000 */
[C---:B------:R-:W-:Y:S01]  /*6060*/  F2FP.SATFINITE.E4M3.F32.PACK_AB_MERGE_C R60, R63.reuse, R60, RZ ;  /* 0x0000003c3f3c723e */ /* 0x040fe200048070ff */
[----:B------:R-:W-:Y:S02]  /*6070*/  IMAD.MOV.U32 R56, RZ, RZ, R87 ;  /* 0x000000ffff387224 */ /* 0x000fe400078e0057 */
[----:B------:R-:W-:-:S01]  /*6080*/  FADD.FTZ R63, R63, R14 ;  /* 0x0000000e3f3f7221 */ /* 0x000fc20000010000 */
[----:B------:R-:W-:Y:S01]  /*6090*/  F2FP.SATFINITE.E4M3.F32.PACK_AB_MERGE_C R209, R83, R2, R60 ;  /* 0x0000000253d1723e */ /* 0x000fe2000480703c */
[----:B------:R-:W1:Y:S01]  /*60a0*/  MUFU.EX2 R95, R95 ;  /* 0x0000005f005f7308 */ /* 0x000e620000000800 */
[----:B0-----:R-:W-:-:S01]  /*60b0*/  FADD.FTZ R7, R70, R7 ;  /* 0x0000000746077221 */ /* 0x001fc20000010000 */
[----:B------:R-:W-:Y:S01]  /*60c0*/  FADD.FTZ R26, R58, R63 ;  /* 0x0000003f3a1a7221 */ /* 0x000fe20000010000 */
[----:B------:R-:W-:Y:S01]  /*60d0*/  F2FP.SATFINITE.E4M3.F32.PACK_AB_MERGE_C R41, R70, R41, RZ ;  /* 0x000000294629723e */ /* 0x000fe200048070ff */
[----:B------:R-:W-:-:S02]  /*60e0*/  IMAD.MOV.U32 R83, RZ, RZ, R87 ;  /* 0x000000ffff537224 */ /* 0x000fc400078e0057 */
[----:B------:R-:W-:Y:S01]  /*60f0*/  IMAD.MOV.U32 R70, RZ, RZ, R87 ;  /* 0x000000ffff467224 */ /* 0x000fe200078e0057 */
[----:B------:R-:W-:Y:S01]  /*6100*/  F2FP.SATFINITE.E4M3.F32.PACK_AB_MERGE_C R208, R40, R57, R41 ;  /* 0x0000003928d0723e */ /* 0x000fe20004807029 */
[----:B------:R-:W0:Y:S01]  /*6110*/  MUFU.EX2 R61, R61 ;  /* 0x0000003d003d7308 */ /* 0x000e220000000800 */
[----:B--2---:R-:W-:-:S01]  /*6120*/  FADD.FTZ R14, R68, R7 ;  /* 0x00000007440e7221 */ /* 0x004fc20000010000 */
[--C-:B------:R-:W-:Y:S02]  /*6130*/  IMAD.MOV.U32 R63, RZ, RZ, R87.reuse ;  /* 0x000000ffff3f7224 */ /* 0x100fe400078e0057 */
[--C-:B------:R-:W-:Y:S02]  /*6140*/  IMAD.MOV.U32 R60, RZ, RZ, R87.reuse ;  /* 0x000000ffff3c7224 */ /* 0x100fe400078e0057 */
[----:B------:R-:W-:Y:S02]  /*6150*/  IMAD.MOV.U32 R57, RZ, RZ, R87 ;  /* 0x000000ffff397224 */ /* 0x000fe400078e0057 */
[----:B------:R-:W2:Y:S01]  /*6160*/  MUFU.EX2 R24, R24 ;  /* 0x0000001800187308 */ /* 0x000ea20000000800 */
[----:B-1----:R-:W-:-:S01]  /*6170*/  FADD.FTZ R3, R95, R14 ;  /* 0x0000000e5f037221 */ /* 0x002fc20000010000 */
[----:B------:R-:W-:-:S02]  /*6180*/  IMAD.MOV.U32 R41, RZ, RZ, R87 ;  /* 0x000000ffff297224 */ /* 0x000fc400078e0057 */
[----:B------:R-:W-:-:S04]  /*6190*/  IMAD.MOV.U32 R40, RZ, RZ, R87 ;  /* 0x000000ffff287224 */ /* 0x000fc800078e0057 */
[----:B------:R-:W1:Y:S01]  /*61a0*/  MUFU.EX2 R69, R62 ;  /* 0x0000003e00457308 */ /* 0x000e620000000800 */
[----:B0-----:R-:W-:-:S07]  /*61b0*/  FADD.FTZ R26, R61, R26 ;  /* 0x0000001a3d1a7221 */ /* 0x001fce0000010000 */
[----:B------:R-:W0:Y:S01]  /*61c0*/  MUFU.EX2 R25, R25 ;  /* 0x0000001900197308 */ /* 0x000e220000000800 */
[----:B--2---:R-:W-:-:S07]  /*61d0*/  FADD.FTZ R8, R24, R3 ;  /* 0x0000000318087221 */ /* 0x004fce0000010000 */
[----:B------:R-:W2:Y:S01]  /*61e0*/  MUFU.EX2 R90, R90 ;  /* 0x0000005a005a7308 */ /* 0x000ea20000000800 */
[----:B-1----:R-:W-:-:S01]  /*61f0*/  FADD.FTZ R3, R69, R26 ;  /* 0x0000001a45037221 */ /* 0x002fc20000010000 */
[----:B------:R-:W-:-:S06]  /*6200*/  IMAD.MOV.U32 R26, RZ, RZ, R87 ;  /* 0x000000ffff1a7224 */ /* 0x000fcc00078e0057 */
[----:B------:R-:W1:Y:S01]  /*6210*/  MUFU.EX2 R28, R28 ;  /* 0x0000001c001c7308 */ /* 0x000e620000000800 */
[C---:B0-----:R-:W-:Y:S01]  /*6220*/  F2FP.SATFINITE.E4M3.F32.PACK_AB_MERGE_C R24, R25.reuse, R24, RZ ;  /* 0x000000181918723e */ /* 0x041fe200048070ff */
[----:B------:R-:W-:-:S03]  /*6230*/  FADD.FTZ R25, R25, R8 ;  /* 0x0000000819197221 */ /* 0x000fc60000010000 */
[----:B------:R-:W-:Y:S01]  /*6240*/  F2FP.SATFINITE.E4M3.F32.PACK_AB_MERGE_C R210, R95, R68, R24 ;  /* 0x000000445fd2723e */ /* 0x000fe20004807018 */
[----:B------:R-:W-:Y:S02]  /*6250*/  IMAD.MOV.U32 R68, RZ, RZ, R87 ;  /* 0x000000ffff447224 */ /* 0x000fe400078e0057 */
[----:B------:R-:W0:Y:S01]  /*6260*/  MUFU.EX2 R62, R98 ;  /* 0x00000062003e7308 */ /* 0x000e220000000800 */
[----:B--2---:R-:W-:-:S01]  /*6270*/  FADD.FTZ R3, R90, R3 ;  /* 0x000000035a037221 */ /* 0x004fc20000010000 */
[----:B------:R-:W-:Y:S01]  /*6280*/  F2FP.SATFINITE.E4M3.F32.PACK_AB_MERGE_C R69, R90, R69, RZ ;  /* 0x000000455a45723e */ /* 0x000fe200048070ff */
[----:B------:R-:W-:-:S03]  /*6290*/  IMAD.MOV.U32 R24, RZ, RZ, R87 ;  /* 0x000000ffff187224 */ /* 0x000fc600078e0057 */
[----:B------:R-:W-:Y:S01]  /*62a0*/  F2FP.SATFINITE.E4M3.F32.PACK_AB_MERGE_C R211, R61, R58, R69 ;  /* 0x0000003a3dd3723e */ /* 0x000fe20004807045 */
[----:B------:R-:W-:Y:S01]  /*62b0*/  IMAD.MOV.U32 R69, RZ, RZ, R87 ;  /* 0x000000ffff457224 */ /* 0x000fe200078e0057 */
[----:B------:R-:W2:Y:S01]  /*62c0*/  MUFU.EX2 R43, R43 ;  /* 0x0000002b002b7308 */ /* 0x000ea20000000800 */
[----:B-1----:R-:W-:-:S01]  /*62d0*/  FADD.FTZ R8, R28, R25 ;  /* 0x000000191c087221 */ /* 0x002fc20000010000 */
[--C-:B------:R-:W-:Y:S02]  /*62e0*/  IMAD.MOV.U32 R61, RZ, RZ, R87.reuse ;  /* 0x000000ffff3d7224 */ /* 0x100fe400078e0057 */
[--C-:B------:R-:W-:Y:S02]  /*62f0*/  IMAD.MOV.U32 R58, RZ, RZ, R87.reuse ;  /* 0x000000ffff3a7224 */ /* 0x100fe400078e0057 */
[----:B------:R-:W-:Y:S02]  /*6300*/  IMAD.MOV.U32 R25, RZ, RZ, R87 ;  /* 0x000000ffff197224 */ /* 0x000fe400078e0057 */
        /* <DEDUP_REMOVED lines=8> */
[----:B------:R0:W3:Y:S01]  /*6390*/  MUFU.EX2 R6, R71 ;  /* 0x0000004700067308 */ /* 0x0000e20000000800 */
[----:B--2---:R-:W-:-:S07]  /*63a0*/  FADD.FTZ R3, R91, R12 ;  /* 0x0000000c5b037221 */ /* 0x004fce0000010000 */
[----:B------:R-:W2:Y:S01]  /*63b0*/  MUFU.EX2 R44, R44 ;  /* 0x0000002c002c7308 */ /* 0x000ea20000000800 */
[C---:B-1----:R-:W-:Y:S01]  /*63c0*/  F2FP.SATFINITE.E4M3.F32.PACK_AB_MERGE_C R42, R29.reuse, R42, RZ ;  /* 0x0000002a1d2a723e */ /* 0x042fe200048070ff */
[----:B------:R-:W-:Y:S01]  /*63d0*/  FADD.FTZ R29, R29, R20 ;  /* 0x000000141d1d7221 */ /* 0x000fe20000010000 */
[--C-:B0-----:R-:W-:Y:S02]  /*63e0*/  IMAD.MOV.U32 R71, RZ, RZ, R87.reuse ;  /* 0x000000ffff477224 */ /* 0x101fe400078e0057 */
[----:B------:R-:W-:Y:S01]  /*63f0*/  F2FP.SATFINITE.E4M3.F32.PACK_AB_MERGE_C R204, R43, R28, R42 ;  /* 0x0000001c2bcc723e */ /* 0x000fe2000480702a */
[----:B------:R-:W-:Y:S02]  /*6400*/  IMAD.MOV.U32 R43, RZ, RZ, R87 ;  /* 0x000000ffff2b7224 */ /* 0x000fe400078e0057 */
[----:B------:R-:W0:Y:S01]  /*6410*/  MUFU.EX2 R97, R97 ;  /* 0x0000006100617308 */ /* 0x000e220000000800 */
[C---:B---3--:R-:W-:Y:S01]  /*6420*/  F2FP.SATFINITE.E4M3.F32.PACK_AB_MERGE_C R91, R6.reuse, R91, RZ ;  /* 0x0000005b065b723e */ /* 0x048fe200048070ff */
[----:B------:R-:W-:Y:S01]  /*6430*/  FADD.FTZ R6, R6, R3 ;  /* 0x0000000306067221 */ /* 0x000fe20000010000 */
[----:B------:R-:W-:-:S02]  /*6440*/  IMAD.MOV.U32 R42, RZ, RZ, R87 ;  /* 0x000000ffff2a7224 */ /* 0x000fc400078e0057 */
[----:B------:R-:W-:Y:S01]  /*6450*/  F2FP.SATFINITE.E4M3.F32.PACK_AB_MERGE_C R205, R35, R62, R91 ;  /* 0x0000003e23cd723e */ /* 0x000fe2000480705b */
[----:B------:R-:W-:Y:S02]  /*6460*/  IMAD.MOV.U32 R62, RZ, RZ, R87 ;  /* 0x000000ffff3e7224 */ /* 0x000fe400078e0057 */
        /* <DEDUP_REMOVED lines=18> */
[----:B------:R-:W-:Y:S01]  /*6590*/  F2FP.SATFINITE.E4M3.F32.PACK_AB_MERGE_C R206, R45, R44, R32 ;  /* 0x0000002c2dce723e */ /* 0x000fe20004807020 */
[----:B------:R-:W-:Y:S02]  /*65a0*/  IMAD.MOV.U32 R45, RZ, RZ, R87 ;  /* 0x000000ffff2d7224 */ /* 0x000fe400078e0057 */
[----:B------:R-:W2:Y:S01]  /*65b0*/  MUFU.EX2 R105, R105 ;  /* 0x0000006900697308 */ /* 0x000ea20000000800 */
[C---:B0-----:R-:W-:Y:S01]  /*65c0*/  F2FP.SATFINITE.E4M3.F32.PACK_AB_MERGE_C R101, R10.reuse, R101, RZ ;  /* 0x000000650a65723e */ /* 0x041fe200048070ff */
[----:B------:R-:W-:Y:S01]  /*65d0*/  FADD.FTZ R10, R10, R3 ;  /* 0x000000030a0a7221 */ /* 0x000fe20000010000 */
[----:B------:R-:W-:Y:S02]  /*65e0*/  IMAD.MOV.U32 R44, RZ, RZ, R87 ;  /* 0x000000ffff2c7224 */ /* 0x000fe400078e0057 */
[----:B------:R-:W-:Y:S01]  /*65f0*/  F2FP.SATFINITE.E4M3.F32.PACK_AB_MERGE_C R207, R96, R97, R101 ;  /* 0x0000006160cf723e */ /* 0x000fe20004807065 */
[----:B------:R-:W-:Y:S02]  /*6600*/  IMAD.MOV.U32 R32, RZ, RZ, R87 ;  /* 0x000000ffff207224 */ /* 0x000fe400078e0057 */
[----:B------:R-:W0:Y:S01]  /*6610*/  MUFU.EX2 R49, R49 ;  /* 0x0000003100317308 */ /* 0x000e220000000800 */
[----:B-1----:R-:W-:-:S01]  /*6620*/  FADD.FTZ R2, R48, R33 ;  /* 0x0000002130027221 */ /* 0x002fc20000010000 */
[----:B------:R-:W-:-:S06]  /*6630*/  IMAD.MOV.U32 R33, RZ, RZ, R87 ;  /* 0x000000ffff217224 */ /* 0x000fcc00078e0057 */
        /* <DEDUP_REMOVED lines=13> */
[----:B------:R-:W-:Y:S01]  /*6710*/  F2FP.SATFINITE.E4M3.F32.PACK_AB_MERGE_C R200, R49, R48, R36 ;  /* 0x0000003031c8723e */ /* 0x000fe20004807024 */
[----:B------:R-:W-:Y:S02]  /*6720*/  IMAD.MOV.U32 R49, RZ, RZ, R87 ;  /* 0x000000ffff317224 */ /* 0x000fe400078e0057 */
[----:B------:R-:W1:Y:S01]  /*6730*/  MUFU.EX2 R113, R113 ;  /* 0x0000007100717308 */ /* 0x000e620000000800 */
[C---:B--2---:R-:W-:Y:S01]  /*6740*/  F2FP.SATFINITE.E4M3.F32.PACK_AB_MERGE_C R107, R8.reuse, R107, RZ ;  /* 0x0000006b086b723e */ /* 0x044fe200048070ff */
[----:B------:R-:W-:Y:S01]  /*6750*/  FADD.FTZ R8, R8, R3 ;  /* 0x0000000308087221 */ /* 0x000fe20000010000 */
[----:B------:R-:W-:Y:S02]  /*6760*/  IMAD.MOV.U32 R48, RZ, RZ, R87 ;  /* 0x000000ffff307224 */ /* 0x000fe400078e0057 */
[----:B------:R-:W-:Y:S01]  /*6770*/  F2FP.SATFINITE.E4M3.F32.PACK_AB_MERGE_C R201, R14, R105, R107 ;  /* 0x000000690ec9723e */ /* 0x000fe2000480706b */
[----:B------:R-:W-:Y:S02]  /*6780*/  IMAD.MOV.U32 R36, RZ, RZ, R87 ;  /* 0x000000ffff247224 */ /* 0x000fe400078e0057 */
[----:B------:R-:W2:Y:S01]  /*6790*/  MUFU.EX2 R37, R37 ;  /* 0x0000002500257308 */ /* 0x000ea20000000800 */
[----:B0-----:R-:W-:-:S01]  /*67a0*/  FADD.FTZ R2, R46, R53 ;  /* 0x000000352e027221 */ /* 0x001fc20000010000 */
[----:B------:R-:W-:-:S06]  /*67b0*/  IMAD.MOV.U32 R53, RZ, RZ, R87 ;  /* 0x000000ffff357224 */ /* 0x000fcc00078e0057 */
[----:B------:R-:W0:Y:S01]  /*67c0*/  MUFU.EX2 R6, R111 ;  /* 0x0000006f00067308 */ /* 0x000e220000000800 */
[----:B-1----:R-:W-:-:S07]  /*67d0*/  FADD.FTZ R3, R113, R8 ;  /* 0x0000000871037221 */ /* 0x002fce0000010000 */
[----:B------:R-:W1:Y:S01]  /*67e0*/  MUFU.EX2 R47, R47 ;  /* 0x0000002f002f7308 */ /* 0x000e620000000800 */
[----:B--2---:R-:W-:-:S07]  /*67f0*/  FADD.FTZ R2, R37, R2 ;  /* 0x0000000225027221 */ /* 0x004fce0000010000 */
[----:B------:R-:W2:Y:S01]  /*6800*/  MUFU.EX2 R52, R52 ;  /* 0x0000003400347308 */ /* 0x000ea20000000800 */
[----:B0-----:R-:W-:-:S07]  /*6810*/  FADD.FTZ R8, R6, R3 ;  /* 0x0000000306087221 */ /* 0x001fce0000010000 */
[----:B------:R-:W-:Y:S01]  /*6820*/  MUFU.EX2 R117, R117 ;  /* 0x0000007500757308 */ /* 0x000fe20000000800 */
[----:B-1----:R-:W-:-:S07]  /*6830*/  FADD.FTZ R3, R47, R2 ;  /* 0x000000022f037221 */ /* 0x002fce0000010000 */
[----:B------:R-:W0:Y:S01]  /*6840*/  MUFU.EX2 R102, R102 ;  /* 0x0000006600667308 */ /* 0x000e220000000800 */
[C---:B--2---:R-:W-:Y:S01]  /*6850*/  F2FP.SATFINITE.E4M3.F32.PACK_AB_MERGE_C R5, R52.reuse, R47, RZ ;  /* 0x0000002f3405723e */ /* 0x044fe200048070ff */
[----:B------:R-:W-:Y:S01]  /*6860*/  FADD.FTZ R3, R52, R3 ;  /* 0x0000000334037221 */ /* 0x000fe20000010000 */
[----:B------:R-:W-:Y:S02]  /*6870*/  IMAD.MOV.U32 R52, RZ, RZ, R87 ;  /* 0x000000ffff347224 */ /* 0x000fe400078e0057 */
[----:B------:R-:W-:Y:S01]  /*6880*/  F2FP.SATFINITE.E4M3.F32.PACK_AB_MERGE_C R202, R37, R46, R5 ;  /* 0x0000002e25ca723e */ /* 0x000fe20004807005 */
[--C-:B------:R-:W-:Y:S02]  /*6890*/  IMAD.MOV.U32 R47, RZ, RZ, R87.reuse ;  /* 0x000000ffff2f7224 */ /* 0x100fe400078e0057 */
[--C-:B------:R-:W-:Y:S02]  /*68a0*/  IMAD.MOV.U32 R46, RZ, RZ, R87.reuse ;  /* 0x000000ffff2e7224 */ /* 0x100fe400078e0057 */
[----:B------:R-:W-:Y:S01]  /*68b0*/  IMAD.MOV.U32 R37, RZ, RZ, R87 ;  /* 0x000000ffff257224 */ /* 0x000fe200078e0057 */
[----:B0-----:R-:W-:Y:S01]  /*68c0*/  F2FP.SATFINITE.E4M3.F32.PACK_AB_MERGE_C R7, R102, R117, RZ ;  /* 0x000000756607723e */ /* 0x001fe200048070ff */
[----:B------:R-:W-:-:S03]  /*68d0*/  FADD.FTZ R117, R117, R8 ;  /* 0x0000000875757221 */ /* 0x000fc60000010000 */
[----:B------:R-:W-:Y:S01]  /*68e0*/  F2FP.SATFINITE.E4M3.F32.PACK_AB_MERGE_C R203, R6, R113, R7 ;  /* 0x0000007106cb723e */ /* 0x000fe20004807007 */
        /* <DEDUP_REMOVED lines=38> */
[----:B------:R-:W-:-:S05]  /*6b50*/  ULDC UR54, c[0x0][0x988] ;  /* 0x0002620000367ab9 */ /* 0x000fca0000000800 */
.L_x_1861:
[----:B------:R-:W-:Y:S01]  /*6b60*/  ISETP.NE.AND P3, PT, RZ, UR43, PT ;  /* 0x0000002bff007c0c */ /* 0x000fe2000bf65270 */
[----:B------:R-:W-:-:S04]  /*6b70*/  UISETP.NE.AND UP0, UPT, UR57, 0x1, UPT ;  /* 0x000000013900788c */ /* 0x000fc8000bf05270 */
[----:B------:R-:W-:-:S04]  /*6b80*/  USEL UR45, URZ, 0x1, UP0 ;  /* 0x000000013f2d7887 */ /* 0x000fc80008000000 */
[----:B------:R-:W-:-:S04]  /*6b90*/  ULOP3.LUT UR45, UR58, UR45, URZ, 0x3c, !UPT ;  /* 0x0000002d3a2d7292 */ /* 0x000fc8000f8e3c3f */
[----:B------:R-:W-:Y:S08]  /*6ba0*/  @P3 BRA `(.L_x_1852) ;  /* 0x0000000000383947 */ /* 0x000ff00003800000 */
[----:B------:R-:W-:Y:S05]  /*6bb0*/  @!P0 BRA `(.L_x_1853) ;  /* 0x0000000000048947 */ /* 0x000fea0003800000 */
[----:B------:R-:W-:Y:S01]  /*6bc0*/  BPT.TRAP 0x1 ;  /* 0x000000040000795c */ /* 0x000fe20000300000 */
.L_x_1853:
        /* <DEDUP_REMOVED lines=9> */
.L_x_1854:
[----:B-1----:R-:W-:Y:S05]  /*6c60*/  @P2 BRA `(.L_x_1852) ;  /* 0x0000000000082947 */ /* 0x002fea0003800000 */
[----:B------:R-:W1:Y:S02]  /*6c70*/  SYNCS.PHASECHK.TRANS64.TRYWAIT P2, [UR6+0x2e830], R7 ;  /* 0x02e83007ff0075a7 */ /* 0x000e640008040146 */
[----:B-1----:R-:W-:Y:S05]  /*6c80*/  @!P2 BRA `(.L_x_1855) ;  /* 0x0000011400eca947 */ /* 0x002fea0003800000 */
.L_x_1852:
        /* <DEDUP_REMOVED lines=186> */
.L_x_1857:
[----:B------:R-:W-:Y:S01]  /*7830*/  ULEA UR6, UR57, UR41, 0x3 ;  /* 0x0000002939067291 */ /* 0x000fe2000f8e183f */
[----:B------:R-:W-:-:S05]  /*7840*/  IMAD.U32 R7, RZ, RZ, UR58 ;  /* 0x0000003aff077e24 */ /* 0x000fca000f8e00ff */
[----:B------:R-:W-:-:S04]  /*7850*/  SHF.L.U32 R7, R7, 0x1f, RZ ;  /* 0x0000001f07077819 */ /* 0x000fc800000006ff */
[----:B------:R0:W1:Y:S01]  /*7860*/  SYNCS.PHASECHK.TRANS64.TRYWAIT P2, [UR6+0x2e850], R7 ;  /* 0x02e85007ff0075a7 */ /* 0x0000620008040146 */
[----:B------:R-:W-:Y:S05]  /*7870*/  @!P0 BRA `(.L_x_1858) ;  /* 0x0000000000048947 */ /* 0x000fea0003800000 */
[----:B------:R-:W-:Y:S01]  /*7880*/  BPT.TRAP 0x1 ;  /* 0x000000040000795c */ /* 0x000fe20000300000 */
.L_x_1858:
[----:B-1----:R-:W-:Y:S05]  /*7890*/  @P2 BRA `(.L_x_1856) ;  /* 0x0000000000082947 */ /* 0x002fea0003800000 */
[----:B------:R-:W1:Y:S02]  /*78a0*/  SYNCS.PHASECHK.TRANS64.TRYWAIT P2, [UR6+0x2e850], R7 ;  /* 0x02e85007ff0075a7 */ /* 0x000e640008040146 */
[----:B-1----:R-:W-:Y:S05]  /*78b0*/  @!P2 BRA `(.L_x_1859) ;  /* 0x0000010800f8a947 */ /* 0x002fea0003800000 */
.L_x_1856:
[----:B------:R-:W-:Y:S01]  /*78c0*/  USHF.L.U32 UR10, UR50, 0x7, URZ ;  /* 0x00000007320a7899 */ /* 0x000fe2000800063f */
[C---:B01----:R-:W-:Y:S01]  /*78d0*/  FMUL.FTZ R7, R0.reuse, R184 ;  /* 0x000000b800077220 */ /* 0x043fe20000410000 */
[C---:B------:R-:W-:Y:S01]  /*78e0*/  FMUL.FTZ R8, R0.reuse, R185 ;  /* 0x000000b900087220 */ /* 0x040fe20000410000 */
[C---:B------:R-:W-:Y:S01]  /*78f0*/  FMUL.FTZ R13, R0.reuse, R190 ;  /* 0x000000be000d7220 */ /* 0x040fe20000410000 */
[----:B------:R-:W-:Y:S01]  /*7900*/  UIMAD UR10, UR55, -0xe0, UR10 ;  /* 0xffffff20370a78a4 */ /* 0x000fe2000f8e020a */
[----:B------:R-:W-:Y:S02]  /*7910*/  IMAD.MOV.U32 R190, RZ, RZ, -0x2 ;  /* 0xfffffffeffbe7424 */ /* 0x000fe400078e00ff */
[C---:B------:R-:W-:Y:S01]  /*7920*/  FMUL.FTZ R11, R0.reuse, R188 ;  /* 0x000000bc000b7220 */ /* 0x040fe20000410000 */
[----:B------:R-:W0:Y:S01]  /*7930*/  MUFU.TANH R7, R7 ;  /* 0x0000000700077308 */ /* 0x000e220000002400 */
[----:B------:R-:W-:Y:S01]  /*7940*/  UIADD3 UR10, UR10, 0x1, UR48 ;  /* 0x000000010a0a7890 */ /* 0x000fe2000fffe030 */
[C---:B------:R-:W-:Y:S01]  /*7950*/  FMUL.FTZ R12, R0.reuse, R189 ;  /* 0x000000bd000c7220 */ /* 0x040fe20000410000 */
[C---:B------:R-:W-:Y:S01]  /*7960*/  FMUL.FTZ R15, R0.reuse, R192 ;  /* 0x000000c0000f7220 */ /* 0x040fe20000410000 */
[C---:B------:R-:W-:Y:S01]  /*7970*/  FMUL.FTZ R20, R0.reuse, R193 ;  /* 0x000000c100147220 */ /* 0x040fe20000410000 */
[----:B------:R-:W-:Y:S01]  /*7980*/  UIADD3 UR10, UR10, -UR49, URZ ;  /* 0x800000310a0a7290 */ /* 0x000fe2000fffe03f */
[C---:B------:R-:W-:Y:S01]  /*7990*/  FMUL.FTZ R185, R0.reuse, R196 ;  /* 0x000000c400b97220 */ /* 0x040fe20000410000 */
[C---:B------:R-:W-:Y:S01]  /*79a0*/  FMUL.FTZ R14, R0.reuse, R191 ;  /* 0x000000bf000e7220 */ /* 0x040fe20000410000 */
[----:B------:R-:W1:Y:S01]  /*79b0*/  MUFU.TANH R8, R8 ;  /* 0x0000000800087308 */ /* 0x000e620000002400 */
[C---:B------:R-:W-:Y:S01]  /*79c0*/  FMUL.FTZ R9, R0.reuse, R186 ;  /* 0x000000ba00097220 */ /* 0x040fe20000410000 */
[----:B------:R-:W-:Y:S01]  /*79d0*/  FMUL.FTZ R186, R0, R197 ;  /* 0x000000c500ba7220 */ /* 0x000fe20000410000 */
[----:B------:R-:W-:-:S02]  /*79e0*/  IMAD R189, R17, R190, UR10 ;  /* 0x0000000a11bd7e24 */ /* 0x000fc4000f8e02be */
[C---:B------:R-:W-:Y:S01]  /*79f0*/  FMUL.FTZ R190, R0.reuse, R128 ;  /* 0x0000008000be7220 */ /* 0x040fe20000410000 */
[C---:B------:R-:W-:Y:S01]  /*7a00*/  FMUL.FTZ R168, R0.reuse, R168 ;  /* 0x000000a800a87220 */ /* 0x040fe20000410000 */
[----:B------:R-:W-:Y:S01]  /*7a10*/  FMUL.FTZ R169, R0, R169 ;  /* 0x000000a900a97220 */ /* 0x000fe20000410000 */
[----:B------:R-:W-:Y:S01]  /*7a20*/  IMAD.IADD R189, R22, 0x1, R189 ;  /* 0x0000000116bd7824 */ /* 0x000fe200078e02bd */
[----:B------:R-:W2:Y:S01]  /*7a30*/  MUFU.TANH R11, R11 ;  /* 0x0000000b000b7308 */ /* 0x000ea20000002400 */
[C---:B------:R-:W-:Y:S01]  /*7a40*/  FMUL.FTZ R172, R0.reuse, R172 ;  /* 0x000000ac00ac7220 */ /* 0x040fe20000410000 */
[C---:B------:R-:W-:Y:S01]  /*7a50*/  FMUL.FTZ R173, R0.reuse, R173 ;  /* 0x000000ad00ad7220 */ /* 0x040fe20000410000 */
[C---:B------:R-:W-:Y:S01]  /*7a60*/  FMUL.FTZ R176, R0.reuse, R176 ;  /* 0x000000b000b07220 */ /* 0x040fe20000410000 */
[C---:B------:R-:W-:Y:S01]  /*7a70*/  ISETP.GT.AND P2, PT, R189.reuse, RZ, PT ;  /* 0x000000ffbd00720c */ /* 0x040fe20003f44270 */
[C---:B------:R-:W-:Y:S01]  /*7a80*/  FMUL.FTZ R177, R0.reuse, R177 ;  /* 0x000000b100b17220 */ /* 0x040fe20000410000 */
[----:B------:R-:W-:Y:S01]  /*7a90*/  ISETP.GT.AND P3, PT, R189, 0x1, PT ;  /* 0x00000001bd00780c */ /* 0x000fe20003f64270 */
[C---:B------:R-:W-:Y:S01]  /*7aa0*/  FMUL.FTZ R180, R0.reuse, R180 ;  /* 0x000000b400b47220 */ /* 0x040fe20000410000 */
[----:B------:R-:W3:Y:S01]  /*7ab0*/  MUFU.TANH R12, R12 ;  /* 0x0000000c000c7308 */ /* 0x000ee20000002400 */
[----:B0-----:R-:W-:Y:S01]  /*7ac0*/  FSEL R128, R7, -INF , P2 ;  /* 0xff80000007807808 */ /* 0x001fe20001000000 */
[C---:B------:R-:W-:Y:S01]  /*7ad0*/  FMUL.FTZ R181, R0.reuse, R181 ;  /* 0x000000b500b57220 */ /* 0x040fe20000410000 */
[C---:B------:R-:W-:Y:S01]  /*7ae0*/  ISETP.GT.AND P2, PT, R189.reuse, 0x8, PT ;  /* 0x00000008bd00780c */ /* 0x040fe20003f44270 */
[----:B------:R-:W-:Y:S01]  /*7af0*/  FMUL.FTZ R152, R0, R152 ;  /* 0x0000009800987220 */ /* 0x000fe20000410000 */
[----:B-1----:R-:W-:Y:S01]  /*7b00*/  FSEL R8, R8, -INF , P3 ;  /* 0xff80000008087808 */ /* 0x002fe20001800000 */
[----:B------:R-:W-:Y:S01]  /*7b10*/  FMUL.FTZ R153, R0, R153 ;  /* 0x0000009900997220 */ /* 0x000fe20000410000 */
[----:B------:R-:W-:Y:S01]  /*7b20*/  FMNMX.FTZ R191, R128, R5, !PT ;  /* 0x0000000580bf7209 */ /* 0x000fe20007810000 */
[----:B------:R-:W0:Y:S01]  /*7b30*/  MUFU.TANH R15, R15 ;  /* 0x0000000f000f7308 */ /* 0x000e220000002400 */
[----:B------:R-:W-:Y:S01]  /*7b40*/  ISETP.GT.AND P3, PT, R189, 0x9, PT ;  /* 0x00000009bd00780c */ /* 0x000fe20003f64270 */
[C---:B------:R-:W-:Y:S01]  /*7b50*/  FMUL.FTZ R156, R0.reuse, R156 ;  /* 0x0000009c009c7220 */ /* 0x040fe20000410000 */
[----:B--2---:R-:W-:Y:S01]  /*7b60*/  FSEL R11, R11, -INF , P2 ;  /* 0xff8000000b0b7808 */ /* 0x004fe20001000000 */
[----:B------:R-:W-:Y:S01]  /*7b70*/  FMUL.FTZ R157, R0, R157 ;  /* 0x0000009d009d7220 */ /* 0x000fe20000410000 */
[----:B------:R-:W-:Y:S01]  /*7b80*/  FMNMX.FTZ R192, R8, R191, !PT ;  /* 0x000000bf08c07209 */ /* 0x000fe20007810000 */
[----:B------:R-:W-:Y:S01]  /*7b90*/  FMUL.FTZ R160, R0, R160 ;  /* 0x000000a000a07220 */ /* 0x000fe20000410000 */
[----:B------:R-:W-:Y:S01]  /*7ba0*/  ISETP.GT.AND P2, PT, R189, 0x10, PT ;  /* 0x00000010bd00780c */ /* 0x000fe20003f44270 */
[----:B------:R-:W1:Y:S01]  /*7bb0*/  MUFU.TANH R20, R20 ;  /* 0x0000001400147308 */ /* 0x000e620000002400 */
[----:B---3--:R-:W-:Y:S01]  /*7bc0*/  FSEL R12, R12, -INF , P3 ;  /* 0xff8000000c0c7808 */ /* 0x008fe20001800000 */
[C---:B------:R-:W-:Y:S01]  /*7bd0*/  FMUL.FTZ R161, R0.reuse, R161 ;  /* 0x000000a100a17220 */ /* 0x040fe20000410000 */
[----:B------:R-:W-:Y:S01]  /*7be0*/  FMNMX.FTZ R191, R11, R192, !PT ;  /* 0x000000c00bbf7209 */ /* 0x000fe20007810000 */
[C---:B------:R-:W-:Y:S01]  /*7bf0*/  FMUL.FTZ R164, R0.reuse, R164 ;  /* 0x000000a400a47220 */ /* 0x040fe20000410000 */
[----:B------:R-:W-:Y:S01]  /*7c00*/  ISETP.GT.AND P3, PT, R189, 0x11, PT ;  /* 0x00000011bd00780c */ /* 0x000fe20003f64270 */
[C---:B------:R-:W-:Y:S01]  /*7c10*/  FMUL.FTZ R165, R0.reuse, R165 ;  /* 0x000000a500a57220 */ /* 0x040fe20000410000 */
[----:B------:R-:W-:Y:S01]  /*7c20*/  UIADD3 UR6, UR41, 0x400, URZ ;  /* 0x0000040029067890 */ /* 0x000fe2000fffe03f */
[----:B------:R-:W2:Y:S01]  /*7c30*/  MUFU.TANH R185, R185 ;  /* 0x000000b900b97308 */ /* 0x000ea20000002400 */
[----:B0-----:R-:W-:Y:S01]  /*7c40*/  FSEL R15, R15, -INF , P2 ;  /* 0xff8000000f0f7808 */ /* 0x001fe20001000000 */
[C---:B------:R-:W-:Y:S01]  /*7c50*/  FMUL.FTZ R136, R0.reuse, R136 ;  /* 0x0000008800887220 */ /* 0x040fe20000410000 */
[C---:B------:R-:W-:Y:S01]  /*7c60*/  ISETP.GT.AND P2, PT, R189.reuse, 0x18, PT ;  /* 0x00000018bd00780c */ /* 0x040fe20003f44270 */
[----:B------:R-:W-:Y:S01]  /*7c70*/  USHF.R.U32.HI UR6, URZ, 0x4, UR6 ;  /* 0x000000043f067899 */ /* 0x000fe20008011606 */
[C---:B------:R-:W-:Y:S01]  /*7c80*/  FMUL.FTZ R137, R0.reuse, R137 ;  /* 0x0000008900897220 */ /* 0x040fe20000410000 */
[C---:B------:R-:W-:Y:S01]  /*7c90*/  FMUL.FTZ R140, R0.reuse, R140 ;  /* 0x0000008c008c7220 */ /* 0x040fe20000410000 */
[----:B------:R-:W-:Y:S01]  /*7ca0*/  FMUL.FTZ R141, R0, R141 ;  /* 0x0000008d008d7220 */ /* 0x000fe20000410000 */
[----:B------:R-:W0:Y:S01]  /*7cb0*/  MUFU.TANH R186, R186 ;  /* 0x000000ba00ba7308 */ /* 0x000e220000002400 */
[----:B-1----:R-:W-:Y:S01]  /*7cc0*/  FSEL R20, R20, -INF , P3 ;  /* 0xff80000014147808 */ /* 0x002fe20001800000 */
[----:B------:R-:W-:Y:S01]  /*7cd0*/  ULOP3.LUT UR6, UR6, 0x3fff, URZ, 0xc0, !UPT ;  /* 0x00003fff06067892 */ /* 0x000fe2000f8ec03f */
[----:B------:R-:W-:Y:S01]  /*7ce0*/  ISETP.GT.AND P3, PT, R189, 0x19, PT ;  /* 0x00000019bd00780c */ /* 0x000fe20003f64270 */
[----:B------:R-:W-:Y:S01]  /*7cf0*/  WARPGROUP.ARRIVE ;  /* 0x00000000000079c5 */ /* 0x000fe20000000000 */
[C---:B------:R-:W-:Y:S01]  /*7d00*/  FMUL.FTZ R144, R0.reuse, R144 ;  /* 0x0000009000907220 */ /* 0x040fe20000410000 */
[----:B------:R-:W-:Y:S01]  /*7d10*/  ULOP3.LUT UR6, UR6, 0x10000, URZ, 0xfc, !UPT ;  /* 0x0001000006067892 */ /* 0x000fe2000f8efc3f */
[C---:B------:R-:W-:Y:S01]  /*7d20*/  FMUL.FTZ R145, R0.reuse, R145 ;  /* 0x0000009100917220 */ /* 0x040fe20000410000 */
[----:B------:R-:W1:Y:S01]  /*7d30*/  MUFU.TANH R168, R168 ;  /* 0x000000a800a87308 */ /* 0x000e620000002400 */
[----:B--2---:R-:W-:Y:S01]  /*7d40*/  FSEL R185, R185, -INF , P2 ;  /* 0xff800000b9b97808 */ /* 0x004fe20001000000 */
[----:B------:R-:W-:Y:S01]  /*7d50*/  UIMAD UR11, UR57, 0x700, UR6 ;  /* 0x00000700390b78a4 */ /* 0x000fe2000f8e0206 */
[C---:B------:R-:W-:Y:S01]  /*7d60*/  ISETP.GT.AND P2, PT, R189.reuse, 0x20, PT ;  /* 0x00000020bd00780c */ /* 0x040fe20003f44270 */
[----:B------:R-:W-:Y:S01]  /*7d70*/  UMOV UR7, 0xc0000010 ;  /* 0xc000001000077882 */ /* 0x000fe20000000000 */
[C---:B------:R-:W-:Y:S01]  /*7d80*/  FMUL.FTZ R148, R0.reuse, R148 ;  /* 0x0000009400947220 */ /* 0x040fe20000410000 */
[C---:B------:R-:W-:Y:S01]  /*7d90*/  FMUL.FTZ R149, R0.reuse, R149 ;  /* 0x0000009500957220 */ /* 0x040fe20000410000 */
[----:B------:R-:W-:Y:S01]  /*7da0*/  FMUL.FTZ R120, R0, R120 ;  /* 0x0000007800787220 */ /* 0x000fe20000410000 */
[----:B------:R2:W-:Y:S01]  /*7db0*/  MUFU.TANH R7, R190 ;  /* 0x000000be00077308 */ /* 0x0005e20000002400 */
[----:B0-----:R-:W-:Y:S01]  /*7dc0*/  FSEL R186, R186, -INF , P3 ;  /* 0xff800000baba7808 */ /* 0x001fe20001800000 */
[----:B------:R-:W-:Y:S01]  /*7dd0*/  UMOV UR6, UR11 ;  /* 0x0000000b00067c82 */ /* 0x000fe20008000000 */
[----:B------:R-:W-:Y:S01]  /*7de0*/  ISETP.GT.AND P3, PT, R189, 0x21, PT ;  /* 0x00000021bd00780c */ /* 0x000fe20003f64270 */
[----:B------:R-:W-:Y:S01]  /*7df0*/  QGMMA.64x128x32.F32.E4M3.E4M3 R24, R224, gdesc[UR4], R24, gsb0 ;  /* 0x01e00004e0187df3 */ /* 0x000fe20008000818 */
[C---:B------:R-:W-:Y:S01]  /*7e00*/  FMUL.FTZ R121, R0.reuse, R121 ;  /* 0x0000007900797220 */ /* 0x040fe20000410000 */
[C---:B------:R-:W-:Y:S01]  /*7e10*/  FMUL.FTZ R124, R0.reuse, R124 ;  /* 0x0000007c007c7220 */ /* 0x040fe20000410000 */
[----:B------:R-:W-:Y:S01]  /*7e20*/  FMUL.FTZ R125, R0, R125 ;  /* 0x0000007d007d7220 */ /* 0x000fe20000410000 */
[----:B------:R-:W0:Y:S01]  /*7e30*/  MUFU.TANH R169, R169 ;  /* 0x000000a900a97308 */ /* 0x000e220000002400 */
[----:B--2---:R-:W-:Y:S01]  /*7e40*/  FMNMX.FTZ R190, R12, R191, !PT ;  /* 0x000000bf0cbe7209 */ /* 0x004fe20007810000 */
[----:B------:R-:W-:Y:S01]  /*7e50*/  FMUL.FTZ R129, R0, R129 ;  /* 0x0000008100817220 */ /* 0x000fe20000410000 */
[----:B-1----:R-:W-:Y:S01]  /*7e60*/  FSEL R168, R168, -INF , P2 ;  /* 0xff800000a8a87808 */ /* 0x002fe20001000000 */
[C---:B------:R-:W-:Y:S01]  /*7e70*/  FMUL.FTZ R132, R0.reuse, R132 ;  /* 0x0000008400847220 */ /* 0x040fe20000410000 */
[----:B------:R-:W-:Y:S01]  /*7e80*/  FMNMX.FTZ R191, R15, R190, !PT ;  /* 0x000000be0fbf7209 */ /* 0x000fe20007810000 */
[----:B------:R-:W-:Y:S01]  /*7e90*/  FMUL.FTZ R133, R0, R133 ;  /* 0x0000008500857220 */ /* 0x000fe20000410000 */
[----:B------:R-:W-:Y:S01]  /*7ea0*/  ISETP.GT.AND P2, PT, R189, 0x28, PT ;  /* 0x00000028bd00780c */ /* 0x000fe20003f44270 */
[----:B------:R-:W1:Y:S01]  /*7eb0*/  MUFU.TANH R172, R172 ;  /* 0x000000ac00ac7308 */ /* 0x000e620000002400 */
[----:B------:R-:W-:Y:S01]  /*7ec0*/  FMNMX.FTZ R190, R20, R191, !PT ;  /* 0x000000bf14be7209 */ /* 0x000fe20007810000 */
[C---:B------:R-:W-:Y:S01]  /*7ed0*/  FMUL.FTZ R104, R0.reuse, R104 ;  /* 0x0000006800687220 */ /* 0x040fe20000410000 */
[C---:B------:R-:W-:Y:S01]  /*7ee0*/  FMUL.FTZ R105, R0.reuse, R105 ;  /* 0x0000006900697220 */ /* 0x040fe20000410000 */
[C---:B------:R-:W-:Y:S01]  /*7ef0*/  FMUL.FTZ R108, R0.reuse, R108 ;  /* 0x0000006c006c7220 */ /* 0x040fe20000410000 */
[----:B------:R-:W-:Y:S01]  /*7f00*/  FMNMX.FTZ R191, R185, R190, !PT ;  /* 0x000000beb9bf7209 */ /* 0x000fe20007810000 */
[C---:B------:R-:W-:Y:S01]  /*7f10*/  FMUL.FTZ R109, R0.reuse, R109 ;  /* 0x0000006d006d7220 */ /* 0x040fe20000410000 */
[----:B------:R-:W-:Y:S01]  /*7f20*/  FMUL.FTZ R112, R0, R112 ;  /* 0x0000007000707220 */ /* 0x000fe20000410000 */
[----:B------:R-:W2:Y:S01]  /*7f30*/  MUFU.TANH R173, R173 ;  /* 0x000000ad00ad7308 */ /* 0x000ea20000002400 */
[----:B------:R-:W-:Y:S01]  /*7f40*/  FMNMX.FTZ R191, R186, R191, !PT ;  /* 0x000000bfbabf7209 */ /* 0x000fe20007810000 */
[C---:B------:R-:W-:Y:S01]  /*7f50*/  FMUL.FTZ R113, R0.reuse, R113 ;  /* 0x0000007100717220 */ /* 0x040fe20000410000 */
[----:B0-----:R-:W-:Y:S01]  /*7f60*/  FSEL R169, R169, -INF , P3 ;  /* 0xff800000a9a97808 */ /* 0x001fe20001800000 */
[----:B------:R-:W-:Y:S01]  /*7f70*/  FMUL.FTZ R116, R0, R116 ;  /* 0x0000007400747220 */ /* 0x000fe20000410000 */
[----:B------:R-:W-:Y:S01]  /*7f80*/  FMNMX.FTZ R190, R168, R191, !PT ;  /* 0x000000bfa8be7209 */ /* 0x000fe20007810000 */
[----:B------:R-:W-:Y:S01]  /*7f90*/  FMUL.FTZ R117, R0, R117 ;  /* 0x0000007500757220 */ /* 0x000fe20000410000 */
[----:B------:R-:W-:Y:S01]  /*7fa0*/  ISETP.GT.AND P3, PT, R189, 0x29, PT ;  /* 0x00000029bd00780c */ /* 0x000fe20003f64270 */
[----:B------:R-:W0:Y:S01]  /*7fb0*/  MUFU.TANH R176, R176 ;  /* 0x000000b000b07308 */ /* 0x000e220000002400 */
[----:B-1----:R-:W-:Y:S01]  /*7fc0*/  FSEL R172, R172, -INF , P2 ;  /* 0xff800000acac7808 */ /* 0x002fe20001000000 */
[C---:B------:R-:W-:Y:S01]  /*7fd0*/  FMUL.FTZ R88, R0.reuse, R88 ;  /* 0x0000005800587220 */ /* 0x040fe20000410000 */
[----:B------:R-:W-:Y:S01]  /*7fe0*/  FMNMX.FTZ R191, R169, R190, !PT ;  /* 0x000000bea9bf7209 */ /* 0x000fe20007810000 */
[C---:B------:R-:W-:Y:S01]  /*7ff0*/  FMUL.FTZ R193, R0.reuse, R96 ;  /* 0x0000006000c17220 */ /* 0x040fe20000410000 */
[----:B------:R-:W-:Y:S01]  /*8000*/  ISETP.GT.AND P2, PT, R189, 0x30, PT ;  /* 0x00000030bd00780c */ /* 0x000fe20003f44270 */
[----:B------:R-:W-:Y:S01]  /*8010*/  FMUL.FTZ R21, R0, R194 ;  /* 0x000000c200157220 */ /* 0x000fe20000410000 */
[----:B------:R-:W-:Y:S01]  /*8020*/  FMNMX.FTZ R190, R172, R191, !PT ;  /* 0x000000bfacbe7209 */ /* 0x000fe20007810000 */
[----:B------:R-:W1:Y:S01]  /*8030*/  MUFU.TANH R177, R177 ;  /* 0x000000b100b17308 */ /* 0x000e620000002400 */
[----:B--2---:R-:W-:Y:S01]  /*8040*/  FSEL R173, R173, -INF , P3 ;  /* 0xff800000adad7808 */ /* 0x004fe20001800000 */
[----:B------:R-:W-:Y:S01]  /*8050*/  UIADD3 UR6, UR11, 0x100, URZ ;  /* 0x000001000b067890 */ /* 0x000fe2000fffe03f */
[----:B------:R-:W-:Y:S01]  /*8060*/  ISETP.GT.AND P3, PT, R189, 0x31, PT ;  /* 0x00000031bd00780c */ /* 0x000fe20003f64270 */
[----:B------:R-:W-:Y:S01]  /*8070*/  UMOV UR7, 0xc0000010 ;  /* 0xc000001000077882 */ /* 0x000fe20000000000 */
[----:B------:R-:W-:Y:S01]  /*8080*/  FMNMX.FTZ R191, R173, R190, !PT ;  /* 0x000000beadbf7209 */ /* 0x000fe20007810000 */
[----:B------:R-:W-:Y:S01]  /*8090*/  FMUL.FTZ R10, R0, R187 ;  /* 0x000000bb000a7220 */ /* 0x000fe20000410000 */
[----:B------:R-:W-:Y:S01]  /*80a0*/  UMOV UR10, UR54 ;  /* 0x00000036000a7c82 */ /* 0x000fe20008000000 */
[----:B------:R-:W2:Y:S01]  /*80b0*/  MUFU.TANH R180, R180 ;  /* 0x000000b400b47308 */ /* 0x000ea20000002400 */
[----:B0-----:R-:W-:Y:S01]  /*80c0*/  FSEL R176, R176, -INF , P2 ;  /* 0xff800000b0b07808 */ /* 0x001fe20001000000 */
[C---:B------:R-:W-:Y:S01]  /*80d0*/  FMUL.FTZ R184, R0.reuse, R195 ;  /* 0x000000c300b87220 */ /* 0x040fe20000410000 */
[----:B------:R-:W-:Y:S01]  /*80e0*/  ISETP.GT.AND P2, PT, R189, 0x38, PT ;  /* 0x00000038bd00780c */ /* 0x000fe20003f44270 */
[----:B------:R-:W-:Y:S01]  /*80f0*/  FMUL.FTZ R187, R0, R198 ;  /* 0x000000c600bb7220 */ /* 0x000fe20000410000 */
[----:B------:R-:W-:Y:S01]  /*8100*/  FMNMX.FTZ R190, R176, R191, !PT ;  /* 0x000000bfb0be7209 */ /* 0x000fe20007810000 */
[C---:B------:R-:W-:Y:S01]  /*8110*/  FMUL.FTZ R188, R0.reuse, R199 ;  /* 0x000000c700bc7220 */ /* 0x040fe20000410000 */
[C---:B------:R-:W-:Y:S01]  /*8120*/  FMUL.FTZ R170, R0.reuse, R170 ;  /* 0x000000aa00aa7220 */ /* 0x040fe20000410000 */
[----:B------:R-:W0:Y:S01]  /*8130*/  MUFU.TANH R181, R181 ;  /* 0x000000b500b57308 */ /* 0x000e220000002400 */
[----:B-1----:R-:W-:Y:S01]  /*8140*/  FSEL R177, R177, -INF , P3 ;  /* 0xff800000b1b17808 */ /* 0x002fe20001800000 */
[C---:B------:R-:W-:Y:S01]  /*8150*/  FMUL.FTZ R171, R0.reuse, R171 ;  /* 0x000000ab00ab7220 */ /* 0x040fe20000410000 */
[----:B------:R-:W-:Y:S01]  /*8160*/  ISETP.GT.AND P3, PT, R189, 0x39, PT ;  /* 0x00000039bd00780c */ /* 0x000fe20003f64270 */
[C---:B------:R-:W-:Y:S01]  /*8170*/  FMUL.FTZ R174, R0.reuse, R174 ;  /* 0x000000ae00ae7220 */ /* 0x040fe20000410000 */
[----:B------:R-:W-:Y:S01]  /*8180*/  FMNMX.FTZ R191, R177, R190, !PT ;  /* 0x000000beb1bf7209 */ /* 0x000fe20007810000 */
[C---:B------:R-:W-:Y:S01]  /*8190*/  FMUL.FTZ R175, R0.reuse, R175 ;  /* 0x000000af00af7220 */ /* 0x040fe20000410000 */
[----:B------:R-:W-:Y:S01]  /*81a0*/  FMUL.FTZ R178, R0, R178 ;  /* 0x000000b200b27220 */ /* 0x000fe20000410000 */
[----:B------:R-:W1:Y:S01]  /*81b0*/  MUFU.TANH R152, R152 ;  /* 0x0000009800987308 */ /* 0x000e620000002400 */
[----:B--2---:R-:W-:Y:S01]  /*81c0*/  FSEL R180, R180, -INF , P2 ;  /* 0xff800000b4b47808 */ /* 0x004fe20001000000 */
[C---:B------:R-:W-:Y:S01]  /*81d0*/  FMUL.FTZ R179, R0.reuse, R179 ;  /* 0x000000b300b37220 */ /* 0x040fe20000410000 */
[----:B------:R-:W-:Y:S01]  /*81e0*/  ISETP.GT.AND P2, PT, R189, 0x40, PT ;  /* 0x00000040bd00780c */ /* 0x000fe20003f44270 */
[----:B------:R-:W-:Y:S01]  /*81f0*/  FMUL.FTZ R182, R0, R182 ;  /* 0x000000b600b67220 */ /* 0x000fe20000410000 */
[----:B------:R-:W-:Y:S01]  /*8200*/  FMNMX.FTZ R190, R180, R191, !PT ;  /* 0x000000bfb4be7209 */ /* 0x000fe20007810000 */
[C---:B------:R-:W-:Y:S01]  /*8210*/  FMUL.FTZ R183, R0.reuse, R183 ;  /* 0x000000b700b77220 */ /* 0x040fe20000410000 */
[C---:B------:R-:W-:Y:S01]  /*8220*/  FMUL.FTZ R154, R0.reuse, R154 ;  /* 0x0000009a009a7220 */ /* 0x040fe20000410000 */
[----:B------:R-:W2:Y:S01]  /*8230*/  MUFU.TANH R153, R153 ;  /* 0x0000009900997308 */ /* 0x000ea20000002400 */
[----:B0-----:R-:W-:Y:S01]  /*8240*/  FSEL R181, R181, -INF , P3 ;  /* 0xff800000b5b57808 */ /* 0x001fe20001800000 */
[C---:B------:R-:W-:Y:S01]  /*8250*/  FMUL.FTZ R155, R0.reuse, R155 ;  /* 0x0000009b009b7220 */ /* 0x040fe20000410000 */
[----:B------:R-:W-:Y:S01]  /*8260*/  ISETP.GT.AND P3, PT, R189, 0x41, PT ;  /* 0x00000041bd00780c */ /* 0x000fe20003f64270 */
[C---:B------:R-:W-:Y:S01]  /*8270*/  FMUL.FTZ R158, R0.reuse, R158 ;  /* 0x0000009e009e7220 */ /* 0x040fe20000410000 */
[----:B------:R-:W-:Y:S01]  /*8280*/  FMNMX.FTZ R191, R181, R190, !PT ;  /* 0x000000beb5bf7209 */ /* 0x000fe20007810000 */
[C---:B------:R-:W-:Y:S01]  /*8290*/  FMUL.FTZ R159, R0.reuse, R159 ;  /* 0x0000009f009f7220 */ /* 0x040fe20000410000 */
[----:B------:R-:W-:Y:S01]  /*82a0*/  FMUL.FTZ R162, R0, R162 ;  /* 0x000000a200a27220 */ /* 0x000fe20000410000 */
[----:B------:R-:W0:Y:S01]  /*82b0*/  MUFU.TANH R156, R156 ;  /* 0x0000009c009c7308 */ /* 0x000e220000002400 */
[----:B-1----:R-:W-:Y:S01]  /*82c0*/  FSEL R152, R152, -INF , P2 ;  /* 0xff80000098987808 */ /* 0x002fe20001000000 */
[C---:B------:R-:W-:Y:S01]  /*82d0*/  FMUL.FTZ R163, R0.reuse, R163 ;  /* 0x000000a300a37220 */ /* 0x040fe20000410000 */
[----:B------:R-:W-:Y:S01]  /*82e0*/  ISETP.GT.AND P2, PT, R189, 0x48, PT ;  /* 0x00000048bd00780c */ /* 0x000fe20003f44270 */
[----:B------:R-:W-:Y:S01]  /*82f0*/  FMUL.FTZ R166, R0, R166 ;  /* 0x000000a600a67220 */ /* 0x000fe20000410000 */
[----:B------:R-:W-:Y:S01]  /*8300*/  FMNMX.FTZ R190, R152, R191, !PT ;  /* 0x000000bf98be7209 */ /* 0x000fe20007810000 */
[C---:B------:R-:W-:Y:S01]  /*8310*/  FMUL.FTZ R167, R0.reuse, R167 ;  /* 0x000000a700a77220 */ /* 0x040fe20000410000 */
[C---:B------:R-:W-:Y:S01]  /*8320*/  FMUL.FTZ R138, R0.reuse, R138 ;  /* 0x0000008a008a7220 */ /* 0x040fe20000410000 */
[----:B------:R-:W1:Y:S01]  /*8330*/  MUFU.TANH R157, R157 ;  /* 0x0000009d009d7308 */ /* 0x000e620000002400 */
[----:B--2---:R-:W-:Y:S01]  /*8340*/  FSEL R153, R153, -INF , P3 ;  /* 0xff80000099997808 */ /* 0x004fe20001800000 */
[C---:B------:R-:W-:Y:S01]  /*8350*/  FMUL.FTZ R139, R0.reuse, R139 ;  /* 0x0000008b008b7220 */ /* 0x040fe20000410000 */
[----:B------:R-:W-:Y:S01]  /*8360*/  ISETP.GT.AND P3, PT, R189, 0x49, PT ;  /* 0x00000049bd00780c */ /* 0x000fe20003f64270 */
[C---:B------:R-:W-:Y:S01]  /*8370*/  FMUL.FTZ R142, R0.reuse, R142 ;  /* 0x0000008e008e7220 */ /* 0x040fe20000410000 */
[----:B------:R-:W-:Y:S01]  /*8380*/  FMNMX.FTZ R191, R153, R190, !PT ;  /* 0x000000be99bf7209 */ /* 0x000fe20007810000 */
[C---:B------:R-:W-:Y:S01]  /*8390*/  FMUL.FTZ R143, R0.reuse, R143 ;  /* 0x0000008f008f7220 */ /* 0x040fe20000410000 */
[----:B------:R-:W-:Y:S01]  /*83a0*/  FMUL.FTZ R146, R0, R146 ;  /* 0x0000009200927220 */ /* 0x000fe20000410000 */
        /* <DEDUP_REMOVED lines=50> */
[----:B------:R-:W-:-:S02]  /*86d0*/  WARPGROUP.DEPBAR.LE gsb0, 0x0 ;  /* 0x00008000000079c5 */ /* 0x000fc40000010000 */
[----:B------:R-:W-:Y:S01]  /*86e0*/  ISETP.GT.AND P2, PT, R189, 0x68, PT ;  /* 0x00000068bd00780c */ /* 0x000fe20003f44270 */
[----:B------:R-:W-:Y:S01]  /*86f0*/  WARPGROUP.ARRIVE ;  /* 0x00000000000079c5 */ /* 0x000fe20000000000 */
[----:B------:R-:W-:Y:S02]  /*8700*/  FMNMX.FTZ R190, R136, R191, !PT ;  /* 0x000000bf88be7209 */ /* 0x000fe40007810000 */
[----:B------:R-:W0:Y:S01]  /*8710*/  MUFU.TANH R141, R141 ;  /* 0x0000008d008d7308 */ /* 0x000e220000002400 */
[----:B-1----:R-:W-:Y:S02]  /*8720*/  FSEL R137, R137, -INF , P3 ;  /* 0xff80000089897808 */ /* 0x002fe40001800000 */
[----:B------:R-:W-:Y:S01]  /*8730*/  ISETP.GT.AND P3, PT, R189, 0x69, PT ;  /* 0x00000069bd00780c */ /* 0x000fe20003f64270 */
[----:B------:R-:W-:Y:S01]  /*8740*/  QGMMA.64x128x32.F32.E4M3.E4M3 R24, R220, gdesc[UR4], R24, gsb0 ;  /* 0x01e00004dc187df3 */ /* 0x000fe20008000818 */
[----:B------:R-:W-:Y:S01]  /*8750*/  FMNMX.FTZ R191, R137, R190, !PT ;  /* 0x000000be89bf7209 */ /* 0x000fe20007810000 */
[----:B------:R-:W-:-:S02]  /*8760*/  UIADD3 UR6, UR11, 0x200, URZ ;  /* 0x000002000b067890 */ /* 0x000fc4000fffe03f */
[----:B------:R-:W1:Y:S01]  /*8770*/  MUFU.TANH R144, R144 ;  /* 0x0000009000907308 */ /* 0x000e620000002400 */
[----:B--2---:R-:W-:Y:S01]  /*8780*/  FSEL R140, R140, -INF , P2 ;  /* 0xff8000008c8c7808 */ /* 0x004fe20001000000 */
[----:B------:R-:W-:Y:S01]  /*8790*/  UMOV UR7, 0xc0000010 ;  /* 0xc000001000077882 */ /* 0x000fe20000000000 */
[----:B------:R-:W-:Y:S02]  /*87a0*/  ISETP.GT.AND P2, PT, R189, 0x70, PT ;  /* 0x00000070bd00780c */ /* 0x000fe40003f44270 */
[----:B------:R-:W-:-:S03]  /*87b0*/  FMNMX.FTZ R190, R140, R191, !PT ;  /* 0x000000bf8cbe7209 */ /* 0x000fc60007810000 */
[----:B------:R-:W2:Y:S01]  /*87c0*/  MUFU.TANH R145, R145 ;  /* 0x0000009100917308 */ /* 0x000ea20000002400 */
[----:B0-----:R-:W-:Y:S02]  /*87d0*/  FSEL R141, R141, -INF , P3 ;  /* 0xff8000008d8d7808 */ /* 0x001fe40001800000 */
[----:B------:R-:W-:Y:S02]  /*87e0*/  ISETP.GT.AND P3, PT, R189, 0x71, PT ;  /* 0x00000071bd00780c */ /* 0x000fe40003f64270 */
[----:B------:R-:W-:-:S03]  /*87f0*/  FMNMX.FTZ R191, R141, R190, !PT ;  /* 0x000000be8dbf7209 */ /* 0x000fc60007810000 */
[----:B------:R-:W0:Y:S01]  /*8800*/  MUFU.TANH R148, R148 ;  /* 0x0000009400947308 */ /* 0x000e220000002400 */
[----:B-1----:R-:W-:Y:S02]  /*8810*/  FSEL R144, R144, -INF , P2 ;  /* 0xff80000090907808 */ /* 0x002fe40001000000 */
[----:B------:R-:W-:Y:S02]  /*8820*/  ISETP.GT.AND P2, PT, R189, 0x78, PT ;  /* 0x00000078bd00780c */ /* 0x000fe40003f44270 */
[----:B------:R-:W-:-:S03]  /*8830*/  FMNMX.FTZ R190, R144, R191, !PT ;  /* 0x000000bf90be7209 */ /* 0x000fc60007810000 */
[----:B------:R-:W1:Y:S01]  /*8840*/  MUFU.TANH R149, R149 ;  /* 0x0000009500957308 */ /* 0x000e620000002400 */
[----:B--2---:R-:W-:Y:S02]  /*8850*/  FSEL R145, R145, -INF , P3 ;  /* 0xff80000091917808 */ /* 0x004fe40001800000 */
        /* <DEDUP_REMOVED lines=21> */
[----:B------:R-:W-:Y:S01]  /*89b0*/  FMNMX.FTZ R190, R124, R191, !PT ;  /* 0x000000bf7cbe7209 */ /* 0x000fe20007810000 */
[----:B------:R-:W-:Y:S01]  /*89c0*/  FMUL.FTZ R191, R0, R92 ;  /* 0x0000005c00bf7220 */ /* 0x000fe20000410000 */
[----:B------:R-:W-:Y:S01]  /*89d0*/  FSEL R7, R7, -INF , P2 ;  /* 0xff80000007077808 */ /* 0x000fe20001000000 */
[----:B------:R-:W1:Y:S01]  /*89e0*/  MUFU.TANH R132, R132 ;  /* 0x0000008400847308 */ /* 0x000e620000002400 */
[----:B--2---:R-:W-:Y:S02]  /*89f0*/  FSEL R125, R125, -INF , P3 ;  /* 0xff8000007d7d7808 */ /* 0x004fe40001800000 */
[----:B------:R-:W-:-:S02]  /*8a00*/  ISETP.GT.AND P3, PT, R189, 0x91, PT ;  /* 0x00000091bd00780c */ /* 0x000fc40003f64270 */
[----:B------:R-:W-:Y:S02]  /*8a10*/  FMNMX.FTZ R190, R125, R190, !PT ;  /* 0x000000be7dbe7209 */ /* 0x000fe40007810000 */
[----:B------:R-:W-:Y:S01]  /*8a20*/  ISETP.GT.AND P2, PT, R189, 0x98, PT ;  /* 0x00000098bd00780c */ /* 0x000fe20003f44270 */
[----:B------:R-:W2:Y:S01]  /*8a30*/  MUFU.TANH R133, R133 ;  /* 0x0000008500857308 */ /* 0x000ea20000002400 */
[----:B0-----:R-:W-:Y:S02]  /*8a40*/  FSEL R129, R129, -INF , P3 ;  /* 0xff80000081817808 */ /* 0x001fe40001800000 */
[----:B------:R-:W-:Y:S01]  /*8a50*/  FMNMX.FTZ R192, R7, R190, !PT ;  /* 0x000000be07c07209 */ /* 0x000fe20007810000 */
[----:B------:R-:W-:Y:S01]  /*8a60*/  FMUL.FTZ R190, R0, R89 ;  /* 0x0000005900be7220 */ /* 0x000fe20000410000 */
[----:B------:R-:W-:Y:S02]  /*8a70*/  ISETP.GT.AND P3, PT, R189, 0x99, PT ;  /* 0x00000099bd00780c */ /* 0x000fe40003f64270 */
[----:B------:R-:W-:Y:S01]  /*8a80*/  FMNMX.FTZ R89, R129, R192, !PT ;  /* 0x000000c081597209 */ /* 0x000fe20007810000 */
[----:B------:R-:W0:Y:S01]  /*8a90*/  MUFU.TANH R104, R104 ;  /* 0x0000006800687308 */ /* 0x000e220000002400 */
[----:B-1----:R-:W-:-:S02]  /*8aa0*/  FSEL R132, R132, -INF , P2 ;  /* 0xff80000084847808 */ /* 0x002fc40001000000 */
[----:B------:R-:W-:Y:S02]  /*8ab0*/  ISETP.GT.AND P2, PT, R189, 0xa0, PT ;  /* 0x000000a0bd00780c */ /* 0x000fe40003f44270 */
[----:B------:R-:W-:-:S03]  /*8ac0*/  FMNMX.FTZ R192, R132, R89, !PT ;  /* 0x0000005984c07209 */ /* 0x000fc60007810000 */
[----:B------:R-:W1:Y:S01]  /*8ad0*/  MUFU.TANH R105, R105 ;  /* 0x0000006900697308 */ /* 0x000e620000002400 */
[----:B--2---:R-:W-:Y:S02]  /*8ae0*/  FSEL R133, R133, -INF , P3 ;  /* 0xff80000085857808 */ /* 0x004fe40001800000 */
[----:B------:R-:W-:Y:S02]  /*8af0*/  ISETP.GT.AND P3, PT, R189, 0xa1, PT ;  /* 0x000000a1bd00780c */ /* 0x000fe40003f64270 */
[----:B------:R-:W-:Y:S01]  /*8b00*/  FMNMX.FTZ R89, R133, R192, !PT ;  /* 0x000000c085597209 */ /* 0x000fe20007810000 */
[----:B------:R-:W-:Y:S02]  /*8b10*/  FMUL.FTZ R192, R0, R93 ;  /* 0x0000005d00c07220 */ /* 0x000fe40000410000 */
[----:B------:R-:W2:Y:S01]  /*8b20*/  MUFU.TANH R108, R108 ;  /* 0x0000006c006c7308 */ /* 0x000ea20000002400 */
[----:B0-----:R-:W-:Y:S02]  /*8b30*/  FSEL R104, R104, -INF , P2 ;  /* 0xff80000068687808 */ /* 0x001fe40001000000 */
[----:B------:R-:W-:-:S02]  /*8b40*/  ISETP.GT.AND P2, PT, R189, 0xa8, PT ;  /* 0x000000a8bd00780c */ /* 0x000fc40003f44270 */
[----:B------:R-:W-:-:S03]  /*8b50*/  FMNMX.FTZ R92, R104, R89, !PT ;  /* 0x00000059685c7209 */ /* 0x000fc60007810000 */
[----:B------:R-:W0:Y:S01]  /*8b60*/  MUFU.TANH R109, R109 ;  /* 0x0000006d006d7308 */ /* 0x000e220000002400 */
[----:B-1----:R-:W-:Y:S02]  /*8b70*/  FSEL R105, R105, -INF , P3 ;  /* 0xff80000069697808 */ /* 0x002fe40001800000 */
[----:B------:R-:W-:-:S05]  /*8b80*/  ISETP.GT.AND P3, PT, R189, 0xa9, PT ;  /* 0x000000a9bd00780c */ /* 0x000fca0003f64270 */
[----:B------:R-:W1:Y:S01]  /*8b90*/  MUFU.TANH R112, R112 ;  /* 0x0000007000707308 */ /* 0x000e620000002400 */
[----:B--2---:R-:W-:Y:S02]  /*8ba0*/  FSEL R89, R108, -INF , P2 ;  /* 0xff8000006c597808 */ /* 0x004fe40001000000 */
[----:B------:R-:W-:Y:S02]  /*8bb0*/  FMNMX.FTZ R108, R105, R92, !PT ;  /* 0x0000005c696c7209 */ /* 0x000fe40007810000 */
[----:B------:R-:W-:Y:S02]  /*8bc0*/  ISETP.GT.AND P2, PT, R189, 0xb0, PT ;  /* 0x000000b0bd00780c */ /* 0x000fe40003f44270 */
[----:B------:R-:W-:Y:S01]  /*8bd0*/  FMNMX.FTZ R93, R89, R108, !PT ;  /* 0x0000006c595d7209 */ /* 0x000fe20007810000 */
[----:B------:R-:W2:Y:S01]  /*8be0*/  MUFU.TANH R113, R113 ;  /* 0x0000007100717308 */ /* 0x000ea20000002400 */
[----:B0-----:R-:W-:Y:S02]  /*8bf0*/  FSEL R92, R109, -INF , P3 ;  /* 0xff8000006d5c7808 */ /* 0x001fe40001800000 */
[----:B------:R-:W-:-:S02]  /*8c00*/  ISETP.GT.AND P3, PT, R189, 0xb1, PT ;  /* 0x000000b1bd00780c */ /* 0x000fc40003f64270 */
[----:B------:R-:W-:-:S03]  /*8c10*/  FMNMX.FTZ R109, R92, R93, !PT ;  /* 0x0000005d5c6d7209 */ /* 0x000fc60007810000 */
[----:B------:R-:W0:Y:S01]  /*8c20*/  MUFU.TANH R116, R116 ;  /* 0x0000007400747308 */ /* 0x000e220000002400 */
[----:B-1----:R-:W-:Y:S01]  /*8c30*/  FSEL R96, R112, -INF , P2 ;  /* 0xff80000070607808 */ /* 0x002fe20001000000 */
[----:B------:R-:W-:Y:S01]  /*8c40*/  FMUL.FTZ R112, R0, R97 ;  /* 0x0000006100707220 */ /* 0x000fe20000410000 */
[----:B------:R-:W-:Y:S01]  /*8c50*/  ISETP.GT.AND P2, PT, R189, 0xb8, PT ;  /* 0x000000b8bd00780c */ /* 0x000fe20003f44270 */
[----:B------:R-:W-:Y:S02]  /*8c60*/  WARPGROUP.DEPBAR.LE gsb0, 0x0 ;  /* 0x00008000000079c5 */ /* 0x000fe40000010000 */
[----:B------:R-:W-:Y:S01]  /*8c70*/  FMNMX.FTZ R108, R96, R109, !PT ;  /* 0x0000006d606c7209 */ /* 0x000fe20007810000 */
[----:B------:R-:W-:Y:S01]  /*8c80*/  WARPGROUP.ARRIVE ;  /* 0x00000000000079c5 */ /* 0x000fe20000000000 */
[----:B------:R-:W1:Y:S01]  /*8c90*/  MUFU.TANH R117, R117 ;  /* 0x0000007500757308 */ /* 0x000e620000002400 */
[----:B--2---:R-:W-:Y:S01]  /*8ca0*/  FSEL R93, R113, -INF , P3 ;  /* 0xff800000715d7808 */ /* 0x004fe20001800000 */
[----:B------:R-:W-:Y:S01]  /*8cb0*/  FMUL.FTZ R113, R0, R100 ;  /* 0x0000006400717220 */ /* 0x000fe20000410000 */
[----:B------:R-:W-:-:S02]  /*8cc0*/  ISETP.GT.AND P3, PT, R189, 0xb9, PT ;  /* 0x000000b9bd00780c */ /* 0x000fc40003f64270 */
[----:B------:R-:W-:Y:S01]  /*8cd0*/  FMNMX.FTZ R194, R93, R108, !PT ;  /* 0x0000006c5dc27209 */ /* 0x000fe20007810000 */
[----:B------:R-:W-:Y:S01]  /*8ce0*/  QGMMA.64x128x32.F32.E4M3.E4M3 R24, R216, gdesc[UR4], R24, gsb0 ;  /* 0x01e00004d8187df3 */ /* 0x000fe20008000818 */
[----:B------:R-:W-:Y:S01]  /*8cf0*/  UIADD3 UR6, UR11, 0x300, URZ ;  /* 0x000003000b067890 */ /* 0x000fe2000fffe03f */
[----:B------:R-:W2:Y:S01]  /*8d00*/  MUFU.TANH R88, R88 ;  /* 0x0000005800587308 */ /* 0x000ea20000002400 */
[----:B0-----:R-:W-:Y:S01]  /*8d10*/  FSEL R97, R116, -INF , P2 ;  /* 0xff80000074617808 */ /* 0x001fe20001000000 */
[----:B------:R-:W-:Y:S01]  /*8d20*/  UMOV UR7, 0xc0000010 ;  /* 0xc000001000077882 */ /* 0x000fe20000000000 */
        /* <DEDUP_REMOVED lines=8> */
[----:B------:R-:W-:-:S05]  /*8db0*/  ISETP.GT.AND P2, PT, R189, 0xc8, PT ;  /* 0x000000c8bd00780c */ /* 0x000fca0003f44270 */
[----:B------:R-:W2:Y:S01]  /*8dc0*/  MUFU.TANH R192, R192 ;  /* 0x000000c000c07308 */ /* 0x000ea20000002400 */
[----:B0-----:R-:W-:Y:S02]  /*8dd0*/  FSEL R109, R190, -INF , P3 ;  /* 0xff800000be6d7808 */ /* 0x001fe40001800000 */
[----:B------:R-:W-:-:S05]  /*8de0*/  ISETP.GT.AND P3, PT, R189, 0xc9, PT ;  /* 0x000000c9bd00780c */ /* 0x000fca0003f64270 */
[----:B------:R-:W0:Y:S08]  /*8df0*/  MUFU.TANH R193, R193 ;  /* 0x000000c100c17308 */ /* 0x000e300000002400 */
[----:B------:R3:W4:Y:S08]  /*8e00*/  MUFU.TANH R116, R112 ;  /* 0x0000007000747308 */ /* 0x0007300000002400 */
[----:B------:R5:W4:Y:S01]  /*8e10*/  MUFU.TANH R88, R113 ;  /* 0x0000007100587308 */ /* 0x000b220000002400 */
[----:B---3--:R-:W-:Y:S01]  /*8e20*/  FMNMX.FTZ R112, R100, R117, !PT ;  /* 0x0000007564707209 */ /* 0x008fe20007810000 */
[----:B------:R-:W-:Y:S01]  /*8e30*/  FMUL.FTZ R117, R0, R101 ;  /* 0x0000006500757220 */ /* 0x000fe20000410000 */
[----:B-1----:R-:W-:-:S02]  /*8e40*/  FSEL R101, R191, -INF , P2 ;  /* 0xff800000bf657808 */ /* 0x002fc40001000000 */
[----:B------:R-:W-:Y:S02]  /*8e50*/  FMNMX.FTZ R194, R109, R112, !PT ;  /* 0x000000706dc27209 */ /* 0x000fe40007810000 */
[----:B------:R-:W-:Y:S01]  /*8e60*/  ISETP.GT.AND P2, PT, R189, 0xd0, PT ;  /* 0x000000d0bd00780c */ /* 0x000fe20003f44270 */
[----:B------:R1:W3:Y:S01]  /*8e70*/  MUFU.TANH R190, R117 ;  /* 0x0000007500be7308 */ /* 0x0002e20000002400 */
[----:B--2---:R-:W-:Y:S01]  /*8e80*/  FSEL R112, R192, -INF , P3 ;  /* 0xff800000c0707808 */ /* 0x004fe20001800000 */
[----:B-----5:R-:W-:Y:S01]  /*8e90*/  FMUL.FTZ R113, R0, R110 ;  /* 0x0000006e00717220 */ /* 0x020fe20000410000 */
[----:B------:R-:W-:Y:S02]  /*8ea0*/  FMNMX.FTZ R191, R101, R194, !PT ;  /* 0x000000c265bf7209 */ /* 0x000fe40007810000 */
[----:B------:R-:W-:Y:S02]  /*8eb0*/  ISETP.GT.AND P3, PT, R189, 0xd1, PT ;  /* 0x000000d1bd00780c */ /* 0x000fe40003f64270 */
[----:B0-----:R-:W-:Y:S01]  /*8ec0*/  FSEL R110, R193, -INF , P2 ;  /* 0xff800000c16e7808 */ /* 0x001fe20001000000 */
[----:B------:R-:W0:Y:S01]  /*8ed0*/  MUFU.TANH R9, R9 ;  /* 0x0000000900097308 */ /* 0x000e220000002400 */
[----:B------:R-:W-:Y:S01]  /*8ee0*/  FMNMX.FTZ R191, R112, R191, !PT ;  /* 0x000000bf70bf7209 */ /* 0x000fe20007810000 */
[----:B-1----:R-:W-:Y:S01]  /*8ef0*/  FMUL.FTZ R117, R0, R111 ;  /* 0x0000006f00757220 */ /* 0x002fe20000410000 */
[----:B------:R-:W-:-:S02]  /*8f00*/  ISETP.GT.AND P2, PT, R189, 0xd8, PT ;  /* 0x000000d8bd00780c */ /* 0x000fc40003f44270 */
[----:B----4-:R-:W-:Y:S02]  /*8f10*/  FSEL R116, R116, -INF , P3 ;  /* 0xff80000074747808 */ /* 0x010fe40001800000 */
[----:B------:R-:W-:Y:S01]  /*8f20*/  FMNMX.FTZ R191, R110, R191, !PT ;  /* 0x000000bf6ebf7209 */ /* 0x000fe20007810000 */
[----:B------:R-:W1:Y:S01]  /*8f30*/  MUFU.TANH R10, R10 ;  /* 0x0000000a000a7308 */ /* 0x000e620000002400 */
[----:B------:R-:W-:Y:S02]  /*8f40*/  FSEL R111, R88, -INF , P2 ;  /* 0xff800000586f7808 */ /* 0x000fe40001000000 */
[C---:B------:R-:W-:Y:S01]  /*8f50*/  ISETP.GT.AND P3, PT, R189.reuse, 0xd9, PT ;  /* 0x000000d9bd00780c */ /* 0x040fe20003f64270 */
[----:B------:R-:W-:Y:S01]  /*8f60*/  VIADD R189, R189, 0x8 ;  /* 0x00000008bdbd7836 */ /* 0x000fe20000000000 */
[----:B------:R-:W-:Y:S02]  /*8f70*/  FMNMX.FTZ R88, R116, R191, !PT ;  /* 0x000000bf74587209 */ /* 0x000fe40007810000 */
[----:B---3--:R-:W-:Y:S01]  /*8f80*/  FSEL R190, R190, -INF , P3 ;  /* 0xff800000bebe7808 */ /* 0x008fe20001800000 */
[----:B------:R-:W2:Y:S01]  /*8f90*/  MUFU.TANH R13, R13 ;  /* 0x0000000d000d7308 */ /* 0x000ea20000002400 */
[----:B------:R-:W-:-:S02]  /*8fa0*/  FMNMX.FTZ R191, R111, R88, !PT ;  /* 0x000000586fbf7209 */ /* 0x000fc40007810000 */
[C---:B------:R-:W-:Y:S02]  /*8fb0*/  ISETP.GT.AND P3, PT, R189.reuse, RZ, PT ;  /* 0x000000ffbd00720c */ /* 0x040fe40003f64270 */
[----:B------:R-:W-:Y:S02]  /*8fc0*/  FMNMX.FTZ R191, R190, R191, !PT ;  /* 0x000000bfbebf7209 */ /* 0x000fe40007810000 */
[----:B------:R-:W-:Y:S01]  /*8fd0*/  ISETP.GT.AND P4, PT, R189, 0x1, PT ;  /* 0x00000001bd00780c */ /* 0x000fe20003f84270 */
[----:B------:R-:W3:Y:S01]  /*8fe0*/  MUFU.TANH R14, R14 ;  /* 0x0000000e000e7308 */ /* 0x000ee20000002400 */
[----:B0-----:R-:W-:Y:S01]  /*8ff0*/  FSEL R9, R9, -INF , P3 ;  /* 0xff80000009097808 */ /* 0x001fe20001800000 */
[----:B------:R-:W0:Y:S01]  /*9000*/  SHFL.BFLY PT, R88, R191, 0x2, 0x1f ;  /* 0x0c401f00bf587f89 */ /* 0x000e2200000e0000 */
[----:B------:R-:W-:Y:S02]  /*9010*/  ISETP.GT.AND P3, PT, R189, 0x8, PT ;  /* 0x00000008bd00780c */ /* 0x000fe40003f64270 */
[----:B-1----:R-:W-:-:S02]  /*9020*/  FSEL R10, R10, -INF , P4 ;  /* 0xff8000000a0a7808 */ /* 0x002fc40002000000 */
[----:B------:R-:W-:Y:S01]  /*9030*/  FMNMX.FTZ R195, R9, R6, !PT ;  /* 0x0000000609c37209 */ /* 0x000fe20007810000 */
[----:B------:R-:W1:Y:S01]  /*9040*/  MUFU.TANH R21, R21 ;  /* 0x0000001500157308 */ /* 0x000e620000002400 */
[----:B------:R-:W-:Y:S02]  /*9050*/  ISETP.GT.AND P4, PT, R189, 0x9, PT ;  /* 0x00000009bd00780c */ /* 0x000fe40003f84270 */
[----:B--2---:R-:W-:Y:S02]  /*9060*/  FSEL R13, R13, -INF , P3 ;  /* 0xff8000000d0d7808 */ /* 0x004fe40001800000 */
[----:B------:R-:W-:-:S03]  /*9070*/  ISETP.GT.AND P3, PT, R189, 0x10, PT ;  /* 0x00000010bd00780c */ /* 0x000fc60003f64270 */
[----:B------:R-:W2:Y:S01]  /*9080*/  MUFU.TANH R184, R184 ;  /* 0x000000b800b87308 */ /* 0x000ea20000002400 */
[----:B---3--:R-:W-:Y:S02]  /*9090*/  FSEL R14, R14, -INF , P4 ;  /* 0xff8000000e0e7808 */ /* 0x008fe40002000000 */
[----:B------:R-:W-:-:S05]  /*90a0*/  ISETP.GT.AND P4, PT, R189, 0x11, PT ;  /* 0x00000011bd00780c */ /* 0x000fca0003f84270 */
[----:B------:R-:W3:Y:S01]  /*90b0*/  MUFU.TANH R187, R187 ;  /* 0x000000bb00bb7308 */ /* 0x000ee20000002400 */
[----:B-1----:R-:W-:Y:S02]  /*90c0*/  FSEL R21, R21, -INF , P3 ;  /* 0xff80000015157808 */ /* 0x002fe40001800000 */
[----:B0-----:R-:W-:Y:S02]  /*90d0*/  FMNMX.FTZ R88, R191, R88, !PT ;  /* 0x00000058bf587209 */ /* 0x001fe40007810000 */
[----:B------:R-:W-:-:S03]  /*90e0*/  ISETP.GT.AND P3, PT, R189, 0x18, PT ;  /* 0x00000018bd00780c */ /* 0x000fc60003f64270 */
[----:B------:R-:W0:Y:S01]  /*90f0*/  SHFL.BFLY PT, R191, R88, 0x1, 0x1f ;  /* 0x0c201f0058bf7f89 */ /* 0x000e2200000e0000 */
        /* <DEDUP_REMOVED lines=8> */
[----:B------:R-:W-:Y:S01]  /*9180*/  ISETP.GT.AND P4, PT, R189, 0x21, PT ;  /* 0x00000021bd00780c */ /* 0x000fe20003f84270 */
[----:B------:R-:W-:Y:S02]  /*9190*/  WARPGROUP.DEPBAR.LE gsb0, 0x0 ;  /* 0x00008000000079c5 */ /* 0x000fe40000010000 */
[----:B------:R-:W-:Y:S01]  /*91a0*/  WARPGROUP.ARRIVE ;  /* 0x00000000000079c5 */ /* 0x000fe20000000000 */
[----:B0-----:R-:W-:Y:S01]  /*91b0*/  FMNMX.FTZ R88, R88, R191, !PT ;  /* 0x000000bf58587209 */ /* 0x001fe20007810000 */
[----:B------:R-:W-:Y:S01]  /*91c0*/  IMAD.U32 R191, RZ, RZ, UR10 ;  /* 0x0000000affbf7e24 */ /* 0x000fe2000f8e00ff */
[----:B------:R-:W0:Y:S01]  /*91d0*/  MUFU.TANH R174, R174 ;  /* 0x000000ae00ae7308 */ /* 0x000e220000002400 */
[----:B--2---:R-:W-:-:S02]  /*91e0*/  FSEL R170, R170, -INF , P3 ;  /* 0xff800000aaaa7808 */ /* 0x004fc40001800000 */
[C---:B------:R-:W-:Y:S01]  /*91f0*/  FFMA.FTZ R192, R88.reuse, R191, -8 ;  /* 0xc100000058c07423 */ /* 0x040fe200000100bf */
[----:B------:R-:W-:Y:S01]  /*9200*/  FSETP.NEU.FTZ.AND P2, PT, R88, -INF , PT ;  /* 0xff8000005800780b */ /* 0x000fe20003f5d000 */
[----:B------:R-:W-:Y:S01]  /*9210*/  FMUL.FTZ R191, R0, R103 ;  /* 0x0000006700bf7220 */ /* 0x000fe20000410000 */
[----:B------:R-:W-:Y:S01]  /*9220*/  ISETP.GT.AND P3, PT, R189, 0x28, PT ;  /* 0x00000028bd00780c */ /* 0x000fe20003f64270 */
[----:B------:R-:W-:Y:S01]  /*9230*/  QGMMA.64x128x32.F32.E4M3.E4M3 R24, R212, gdesc[UR4], R24, gsb0 ;  /* 0x01e00004d4187df3 */ /* 0x000fe20008000818 */
[----:B------:R-:W-:Y:S01]  /*9240*/  FSEL R103, R192, RZ, P2 ;  /* 0x000000ffc0677208 */ /* 0x000fe20001000000 */
[----:B------:R-:W1:Y:S01]  /*9250*/  MUFU.TANH R175, R175 ;  /* 0x000000af00af7308 */ /* 0x000e620000002400 */
[----:B---3--:R-:W-:Y:S01]  /*9260*/  FSEL R171, R171, -INF , P4 ;  /* 0xff800000abab7808 */ /* 0x008fe20002000000 */
[----:B------:R-:W-:Y:S01]  /*9270*/  UIADD3 UR6, UR11, 0x400, URZ ;  /* 0x000004000b067890 */ /* 0x000fe2000fffe03f */
[----:B------:R-:W-:Y:S01]  /*9280*/  ISETP.GT.AND P4, PT, R189, 0x29, PT ;  /* 0x00000029bd00780c */ /* 0x000fe20003f84270 */
        /* <DEDUP_REMOVED lines=8> */
[----:B------:R-:W2:Y:S01]  /*9310*/  MUFU.TANH R178, R178 ;  /* 0x000000b200b27308 */ /* 0x000ea20000002400 */
[----:B0-----:R-:W-:Y:S01]  /*9320*/  FSEL R174, R174, -INF , P3 ;  /* 0xff800000aeae7808 */ /* 0x001fe20001800000 */
[--C-:B------:R-:W-:Y:S01]  /*9330*/  FFMA.FTZ R192, R129, UR10, -R103.reuse ;  /* 0x0000000a81c07c23 */ /* 0x100fe20008010867 */
[----:B------:R-:W-:Y:S01]  /*9340*/  FMNMX.FTZ R195, R13, R186, !PT ;  /* 0x000000ba0dc37209 */ /* 0x000fe20007810000 */
[--C-:B------:R-:W-:Y:S01]  /*9350*/  FFMA.FTZ R194, R132, UR10, -R103.reuse ;  /* 0x0000000a84c27c23 */ /* 0x100fe20008010867 */
[----:B------:R-:W-:Y:S01]  /*9360*/  ISETP.GT.AND P3, PT, R189, 0x30, PT ;  /* 0x00000030bd00780c */ /* 0x000fe20003f64270 */
[----:B------:R-:W-:Y:S01]  /*9370*/  UMOV UR7, 0xc0000010 ;  /* 0xc000001000077882 */ /* 0x000fe20000000000 */
[----:B------:R-:W-:Y:S01]  /*9380*/  FMNMX.FTZ R186, R14, R195, !PT ;  /* 0x000000c30eba7209 */ /* 0x000fe20007810000 */
[----:B------:R-:W0:Y:S01]  /*9390*/  MUFU.TANH R179, R179 ;  /* 0x000000b300b37308 */ /* 0x000e220000002400 */
[----:B-1----:R-:W-:Y:S01]  /*93a0*/  FSEL R175, R175, -INF , P4 ;  /* 0xff800000afaf7808 */ /* 0x002fe20002000000 */
[--C-:B------:R-:W-:Y:S01]  /*93b0*/  FFMA.FTZ R128, R128, UR10, -R103.reuse ;  /* 0x0000000a80807c23 */ /* 0x100fe20008010867 */
[----:B------:R-:W-:Y:S01]  /*93c0*/  FMNMX.FTZ R195, R21, R186, !PT ;  /* 0x000000ba15c37209 */ /* 0x000fe20007810000 */
[--C-:B------:R-:W-:Y:S01]  /*93d0*/  FFMA.FTZ R168, R168, UR10, -R103.reuse ;  /* 0x0000000aa8a87c23 */ /* 0x100fe20008010867 */
[----:B------:R-:W-:Y:S01]  /*93e0*/  ISETP.GT.AND P4, PT, R189, 0x31, PT ;  /* 0x00000031bd00780c */ /* 0x000fe20003f84270 */
[--C-:B------:R-:W-:Y:S01]  /*93f0*/  FFMA.FTZ R169, R169, UR10, -R103.reuse ;  /* 0x0000000aa9a97c23 */ /* 0x100fe20008010867 */
[----:B------:R-:W-:Y:S01]  /*9400*/  FMNMX.FTZ R186, R184, R195, !PT ;  /* 0x000000c3b8ba7209 */ /* 0x000fe20007810000 */
[----:B------:R-:W1:Y:S01]  /*9410*/  MUFU.TANH R182, R182 ;  /* 0x000000b600b67308 */ /* 0x000e620000002400 */
[----:B--2---:R-:W-:Y:S01]  /*9420*/  FSEL R178, R178, -INF , P3 ;  /* 0xff800000b2b27808 */ /* 0x004fe20001800000 */
[--C-:B------:R-:W-:Y:S01]  /*9430*/  FFMA.FTZ R172, R172, UR10, -R103.reuse ;  /* 0x0000000aacac7c23 */ /* 0x100fe20008010867 */
[----:B------:R-:W-:Y:S01]  /*9440*/  FMNMX.FTZ R195, R187, R186, !PT ;  /* 0x000000babbc37209 */ /* 0x000fe20007810000 */
[--C-:B------:R-:W-:Y:S01]  /*9450*/  FFMA.FTZ R173, R173, UR10, -R103.reuse ;  /* 0x0000000aadad7c23 */ /* 0x100fe20008010867 */
[----:B------:R-:W-:Y:S01]  /*9460*/  ISETP.GT.AND P3, PT, R189, 0x38, PT ;  /* 0x00000038bd00780c */ /* 0x000fe20003f64270 */
        /* <DEDUP_REMOVED lines=8> */
[--C-:B------:R-:W-:Y:S01]  /*94f0*/  FFMA.FTZ R181, R181, UR10, -R103.reuse ;  /* 0x0000000ab5b57c23 */ /* 0x100fe20008010867 */
        /* <DEDUP_REMOVED lines=36> */
[----:B------:R-:W-:Y:S01]  /*9740*/  ISETP.GT.AND P3, PT, R189, 0x50, PT ;  /* 0x00000050bd00780c */ /* 0x000fe20003f64270 */
[--C-:B------:R-:W-:Y:S01]  /*9750*/  FFMA.FTZ R145, R145, UR10, -R103.reuse ;  /* 0x0000000a91917c23 */ /* 0x100fe20008010867 */
[----:B------:R-:W-:Y:S01]  /*9760*/  FMNMX.FTZ R186, R158, R195, !PT ;  /* 0x000000c39eba7209 */ /* 0x000fe20007810000 */
[--C-:B------:R-:W-:Y:S01]  /*9770*/  FFMA.FTZ R148, R148, UR10, -R103.reuse ;  /* 0x0000000a94947c23 */ /* 0x100fe20008010867 */
[----:B------:R-:W-:-:S01]  /*9780*/  FFMA.FTZ R149, R149, UR10, -R103 ;  /* 0x0000000a95957c23 */ /* 0x000fc20008010867 */
[----:B------:R-:W2:Y:S01]  /*9790*/  MUFU.TANH R163, R163 ;  /* 0x000000a300a37308 */ /* 0x000ea20000002400 */
[----:B0-----:R-:W-:Y:S01]  /*97a0*/  FSEL R159, R159, -INF , P4 ;  /* 0xff8000009f9f7808 */ /* 0x001fe20002000000 */
[--C-:B------:R-:W-:Y:S01]  /*97b0*/  FFMA.FTZ R120, R120, UR10, -R103.reuse ;  /* 0x0000000a78787c23 */ /* 0x100fe20008010867 */
[----:B------:R-:W-:Y:S01]  /*97c0*/  ISETP.GT.AND P4, PT, R189, 0x51, PT ;  /* 0x00000051bd00780c */ /* 0x000fe20003f84270 */
[--C-:B------:R-:W-:Y:S01]  /*97d0*/  FFMA.FTZ R121, R121, UR10, -R103.reuse ;  /* 0x0000000a79797c23 */ /* 0x100fe20008010867 */
[----:B------:R-:W-:Y:S01]  /*97e0*/  FMNMX.FTZ R195, R159, R186, !PT ;  /* 0x000000ba9fc37209 */ /* 0x000fe20007810000 */
[--C-:B------:R-:W-:Y:S01]  /*97f0*/  FFMA.FTZ R124, R124, UR10, -R103.reuse ;  /* 0x0000000a7c7c7c23 */ /* 0x100fe20008010867 */
[----:B------:R-:W-:-:S01]  /*9800*/  FFMA.FTZ R125, R125, UR10, -R103 ;  /* 0x0000000a7d7d7c23 */ /* 0x000fc20008010867 */
[----:B------:R-:W0:Y:S01]  /*9810*/  MUFU.TANH R166, R166 ;  /* 0x000000a600a67308 */ /* 0x000e220000002400 */
[----:B-1----:R-:W-:Y:S01]  /*9820*/  FSEL R162, R162, -INF , P3 ;  /* 0xff800000a2a27808 */ /* 0x002fe20001800000 */
[--C-:B------:R-:W-:Y:S01]  /*9830*/  FFMA.FTZ R7, R7, UR10, -R103.reuse ;  /* 0x0000000a07077c23 */ /* 0x100fe20008010867 */
[----:B------:R-:W-:Y:S01]  /*9840*/  ISETP.GT.AND P3, PT, R189, 0x58, PT ;  /* 0x00000058bd00780c */ /* 0x000fe20003f64270 */
[--C-:B------:R-:W-:Y:S01]  /*9850*/  FFMA.FTZ R133, R133, UR10, -R103.reuse ;  /* 0x0000000a85857c23 */ /* 0x100fe20008010867 */
[----:B------:R-:W-:Y:S01]  /*9860*/  FMNMX.FTZ R186, R162, R195, !PT ;  /* 0x000000c3a2ba7209 */ /* 0x000fe20007810000 */
[--C-:B------:R-:W-:Y:S01]  /*9870*/  FFMA.FTZ R105, R105, UR10, -R103.reuse ;  /* 0x0000000a69697c23 */ /* 0x100fe20008010867 */
[----:B------:R-:W-:-:S01]  /*9880*/  FFMA.FTZ R93, R93, UR10, -R103 ;  /* 0x0000000a5d5d7c23 */ /* 0x000fc20008010867 */
        /* <DEDUP_REMOVED lines=10> */
[----:B------:R-:W-:Y:S01]  /*9930*/  FFMA.FTZ R111, R111, UR10, -R103 ;  /* 0x0000000a6f6f7c23 */ /* 0x000fe20008010867 */
[----:B------:R-:W-:-:S02]  /*9940*/  ISETP.GT.AND P3, PT, R189, 0x60, PT ;  /* 0x00000060bd00780c */ /* 0x000fc40003f64270 */
        /* <DEDUP_REMOVED lines=14> */
[----:B-1----:R-:W-:Y:S01]  /*9a30*/  FSEL R142, R142, -INF , P3 ;  /* 0xff8000008e8e7808 */ /* 0x002fe20001800000 */
[----:B------:R-:W-:Y:S02]  /*9a40*/  WARPGROUP.DEPBAR.LE gsb0, 0x0 ;  /* 0x00008000000079c5 */ /* 0x000fe40000010000 */
[----:B------:R-:W-:Y:S01]  /*9a50*/  ISETP.GT.AND P3, PT, R189, 0x70, PT ;  /* 0x00000070bd00780c */ /* 0x000fe20003f64270 */
[----:B------:R-:W-:Y:S01]  /*9a60*/  WARPGROUP.ARRIVE ;  /* 0x00000000000079c5 */ /* 0x000fe20000000000 */
[----:B------:R-:W-:Y:S02]  /*9a70*/  FMNMX.FTZ R186, R142, R195, !PT ;  /* 0x000000c38eba7209 */ /* 0x000fe40007810000 */
[----:B------:R-:W1:Y:S01]  /*9a80*/  MUFU.TANH R147, R147 ;  /* 0x0000009300937308 */ /* 0x000e620000002400 */
[----:B--2---:R-:W-:Y:S02]  /*9a90*/  FSEL R143, R143, -INF , P4 ;  /* 0xff8000008f8f7808 */ /* 0x004fe40002000000 */
[----:B------:R-:W-:Y:S01]  /*9aa0*/  ISETP.GT.AND P4, PT, R189, 0x71, PT ;  /* 0x00000071bd00780c */ /* 0x000fe20003f84270 */
[----:B------:R-:W-:Y:S01]  /*9ab0*/  QGMMA.64x128x32.F32.E4M3.E4M3 R24, R208, gdesc[UR4], R24, gsb0 ;  /* 0x01e00004d0187df3 */ /* 0x000fe20008000818 */
[----:B------:R-:W-:Y:S01]  /*9ac0*/  FMNMX.FTZ R195, R143, R186, !PT ;  /* 0x000000ba8fc37209 */ /* 0x000fe20007810000 */
[----:B------:R-:W-:-:S02]  /*9ad0*/  UIADD3 UR6, UR11, 0x500, URZ ;  /* 0x000005000b067890 */ /* 0x000fc4000fffe03f */
        /* <DEDUP_REMOVED lines=70> */
[----:B--2---:R-:W-:Y:S01]  /*9f40*/  FSEL R115, R115, -INF , P4 ;  /* 0xff80000073737808 */ /* 0x004fe20002000000 */
[----:B------:R-:W-:Y:S02]  /*9f50*/  WARPGROUP.DEPBAR.LE gsb0, 0x0 ;  /* 0x00008000000079c5 */ /* 0x000fe40000010000 */
[----:B------:R-:W-:Y:S01]  /*9f60*/  ISETP.GT.AND P4, PT, R189, 0xb9, PT ;  /* 0x000000b9bd00780c */ /* 0x000fe20003f84270 */
[----:B------:R-:W-:Y:S01]  /*9f70*/  WARPGROUP.ARRIVE ;  /* 0x00000000000079c5 */ /* 0x000fe20000000000 */
[----:B------:R-:W-:Y:S02]  /*9f80*/  FMNMX.FTZ R195, R115, R186, !PT ;  /* 0x000000ba73c37209 */ /* 0x000fe40007810000 */
[----:B------:R-:W2:Y:S01]  /*9f90*/  MUFU.TANH R90, R90 ;  /* 0x0000005a005a7308 */ /* 0x000ea20000002400 */
[----:B0-----:R-:W-:Y:S02]  /*9fa0*/  FSEL R132, R118, -INF , P3 ;  /* 0xff80000076847808 */ /* 0x001fe40001800000 */
[----:B------:R-:W-:Y:S01]  /*9fb0*/  ISETP.GT.AND P3, PT, R189, 0xc0, PT ;  /* 0x000000c0bd00780c */ /* 0x000fe20003f64270 */
[----:B------:R-:W-:Y:S01]  /*9fc0*/  QGMMA.64x128x32.F32.E4M3.E4M3 R24, R204, gdesc[UR4], R24, gsb0 ;  /* 0x01e00004cc187df3 */ /* 0x000fe20008000818 */
[----:B------:R-:W-:Y:S01]  /*9fd0*/  FMNMX.FTZ R186, R132, R195, !PT ;  /* 0x000000c384ba7209 */ /* 0x000fe20007810000 */
[----:B------:R-:W-:-:S02]  /*9fe0*/  UIADD3 UR6, UR11, 0x600, URZ ;  /* 0x000006000b067890 */ /* 0x000fc4000fffe03f */
[----:B------:R-:W0:Y:S01]  /*9ff0*/  MUFU.TANH R91, R91 ;  /* 0x0000005b005b7308 */ /* 0x000e220000002400 */
[----:B-1----:R-:W-:Y:S01]  /*a000*/  FSEL R119, R119, -INF , P4 ;  /* 0xff80000077777808 */ /* 0x002fe20002000000 */
[----:B------:R-:W-:Y:S01]  /*a010*/  UMOV UR7, 0xc0000010 ;  /* 0xc000001000077882 */ /* 0x000fe20000000000 */
[----:B------:R-:W-:Y:S02]  /*a020*/  ISETP.GT.AND P4, PT, R189, 0xc1, PT ;  /* 0x000000c1bd00780c */ /* 0x000fe40003f84270 */
[----:B------:R-:W-:-:S03]  /*a030*/  FMNMX.FTZ R195, R119, R186, !PT ;  /* 0x000000ba77c37209 */ /* 0x000fc60007810000 */
[----:B------:R-:W-:Y:S01]  /*a040*/  MUFU.TANH R94, R94 ;  /* 0x0000005e005e7308 */ /* 0x000fe20000002400 */
[----:B--2---:R-:W-:Y:S02]  /*a050*/  FSEL R90, R90, -INF , P3 ;  /* 0xff8000005a5a7808 */ /* 0x004fe40001800000 */
[----:B------:R-:W-:Y:S02]  /*a060*/  ISETP.GT.AND P3, PT, R189, 0xc8, PT ;  /* 0x000000c8bd00780c */ /* 0x000fe40003f64270 */
[----:B------:R-:W-:-:S03]  /*a070*/  FMNMX.FTZ R186, R90, R195, !PT ;  /* 0x000000c35aba7209 */ /* 0x000fc60007810000 */
[----:B------:R-:W1:Y:S01]  /*a080*/  MUFU.TANH R95, R95 ;  /* 0x0000005f005f7308 */ /* 0x000e620000002400 */
[----:B0-----:R-:W-:Y:S02]  /*a090*/  FSEL R91, R91, -INF , P4 ;  /* 0xff8000005b5b7808 */ /* 0x001fe40002000000 */
[----:B------:R-:W-:Y:S02]  /*a0a0*/  ISETP.GT.AND P4, PT, R189, 0xc9, PT ;  /* 0x000000c9bd00780c */ /* 0x000fe40003f84270 */
[----:B------:R-:W-:-:S03]  /*a0b0*/  FMNMX.FTZ R195, R91, R186, !PT ;  /* 0x000000ba5bc37209 */ /* 0x000fc60007810000 */
[----:B------:R-:W0:Y:S08]  /*a0c0*/  MUFU.TANH R98, R98 ;  /* 0x0000006200627308 */ /* 0x000e300000002400 */
[----:B------:R-:W2:Y:S01]  /*a0d0*/  MUFU.TANH R99, R99 ;  /* 0x0000006300637308 */ /* 0x000ea20000002400 */
[----:B-1----:R-:W-:Y:S02]  /*a0e0*/  FSEL R95, R95, -INF , P4 ;  /* 0xff8000005f5f7808 */ /* 0x002fe40002000000 */
[----:B------:R-:W-:-:S05]  /*a0f0*/  ISETP.GT.AND P4, PT, R189, 0xd1, PT ;  /* 0x000000d1bd00780c */ /* 0x000fca0003f84270 */
[----:B------:R1:W-:Y:S08]  /*a100*/  MUFU.EX2 R114, R192 ;  /* 0x000000c000727308 */ /* 0x0003f00000000800 */
[----:B------:R-:W3:Y:S01]  /*a110*/  MUFU.TANH R102, R102 ;  /* 0x0000006600667308 */ /* 0x000ee20000002400 */
[----:B-1----:R-:W-:-:S01]  /*a120*/  FFMA.FTZ R192, R104, UR10, -R103 ;  /* 0x0000000a68c07c23 */ /* 0x002fc20008010867 */
[----:B------:R-:W-:-:S02]  /*a130*/  FSEL R104, R94, -INF , P3 ;  /* 0xff8000005e687808 */ /* 0x000fc40001800000 */
[----:B------:R-:W-:Y:S02]  /*a140*/  ISETP.GT.AND P3, PT, R189, 0xd0, PT ;  /* 0x000000d0bd00780c */ /* 0x000fe40003f64270 */
[----:B------:R-:W-:Y:S02]  /*a150*/  FMNMX.FTZ R186, R104, R195, !PT ;  /* 0x000000c368ba7209 */ /* 0x000fe40007810000 */
[----:B------:R-:W1:Y:S01]  /*a160*/  MUFU.TANH R191, R191 ;  /* 0x000000bf00bf7308 */ /* 0x000e620000002400 */
[----:B0-----:R-:W-:Y:S02]  /*a170*/  FSEL R98, R98, -INF , P3 ;  /* 0xff80000062627808 */ /* 0x001fe40001800000 */
[----:B------:R-:W-:Y:S02]  /*a180*/  FMNMX.FTZ R195, R95, R186, !PT ;  /* 0x000000ba5fc37209 */ /* 0x000fe40007810000 */
[----:B------:R-:W-:Y:S02]  /*a190*/  ISETP.GT.AND P3, PT, R189, 0xd8, PT ;  /* 0x000000d8bd00780c */ /* 0x000fe40003f64270 */
[----:B--2---:R-:W-:Y:S01]  /*a1a0*/  FSEL R99, R99, -INF , P4 ;  /* 0xff80000063637808 */ /* 0x004fe20002000000 */
[----:B------:R0:W-:Y:S01]  /*a1b0*/  MUFU.EX2 R94, R192 ;  /* 0x000000c0005e7308 */ /* 0x0001e20000000800 */
[----:B------:R-:W-:Y:S01]  /*a1c0*/  ISETP.GT.AND P4, PT, R189, 0xd9, PT ;  /* 0x000000d9bd00780c */ /* 0x000fe20003f84270 */
[----:B------:R-:W-:Y:S01]  /*a1d0*/  FFMA.FTZ R189, R92, UR10, -R103 ;  /* 0x0000000a5cbd7c23 */ /* 0x000fe20008010867 */
[----:B---3--:R-:W-:-:S05]  /*a1e0*/  FSEL R186, R102, -INF , P3 ;  /* 0xff80000066ba7808 */ /* 0x008fca0001800000 */
[----:B------:R2:W-:Y:S01]  /*a1f0*/  MUFU.EX2 R118, R194 ;  /* 0x000000c200767308 */ /* 0x0005e20000000800 */
[----:B0-----:R-:W-:Y:S01]  /*a200*/  FMNMX.FTZ R192, R98, R195, !PT ;  /* 0x000000c362c07209 */ /* 0x001fe20007810000 */
[----:B------:R-:W-:Y:S01]  /*a210*/  FFMA.FTZ R195, R116, UR10, -R103 ;  /* 0x0000000a74c37c23 */ /* 0x000fe20008010867 */
[----:B-1----:R-:W-:Y:S01]  /*a220*/  FSEL R191, R191, -INF , P4 ;  /* 0xff800000bfbf7808 */ /* 0x002fe20002000000 */
[----:B------:R-:W-:-:S04]  /*a230*/  IMAD.U32 R116, RZ, RZ, UR10 ;  /* 0x0000000aff747e24 */ /* 0x000fc8000f8e00ff */
[----:B------:R-:W-:Y:S01]  /*a240*/  MUFU.EX2 R128, R128 ;  /* 0x0000008000807308 */ /* 0x000fe20000000800 */
[----:B--2---:R-:W-:-:S01]  /*a250*/  FFMA.FTZ R194, R89, UR10, -R103 ;  /* 0x0000000a59c27c23 */ /* 0x004fc20008010867 */
[----:B------:R-:W-:-:S04]  /*a260*/  FMNMX.FTZ R89, R99, R192, !PT ;  /* 0x000000c063597209 */ /* 0x000fc80007810000 */
[----:B------:R-:W-:Y:S02]  /*a270*/  FMNMX.FTZ R92, R186, R89, !PT ;  /* 0x00000059ba5c7209 */ /* 0x000fe40007810000 */
[----:B------:R-:W-:Y:S02]  /*a280*/  MUFU.EX2 R193, R193 ;  /* 0x000000c100c17308 */ /* 0x000fe40000000800 */
[----:B------:R-:W-:Y:S01]  /*a290*/  FMNMX.FTZ R89, R191, R92, !PT ;  /* 0x0000005cbf597209 */ /* 0x000fe20007810000 */
[--C-:B------:R-:W-:Y:S01]  /*a2a0*/  FFMA.FTZ R92, R96, UR10, -R103.reuse ;  /* 0x0000000a605c7c23 */ /* 0x100fe20008010867 */
[----:B------:R-:W-:-:S01]  /*a2b0*/  FFMA.FTZ R96, R97, UR10, -R103 ;  /* 0x0000000a61607c23 */ /* 0x000fc20008010867 */
[--C-:B------:R-:W-:Y:S01]  /*a2c0*/  FFMA.FTZ R97, R108, UR10, -R103.reuse ;  /* 0x0000000a6c617c23 */ /* 0x100fe20008010867 */
[----:B------:R-:W-:-:S01]  /*a2d0*/  FFMA.FTZ R108, R112, UR10, -R103 ;  /* 0x0000000a706c7c23 */ /* 0x000fc20008010867 */
[----:B------:R-:W0:Y:S01]  /*a2e0*/  SHFL.BFLY PT, R192, R89, 0x2, 0x1f ;  /* 0x0c401f0059c07f89 */ /* 0x000e2200000e0000 */
[----:B------:R-:W-:Y:S01]  /*a2f0*/  FSEL R112, R88, RZ, P2 ;  /* 0x000000ff58707208 */ /* 0x000fe20001000000 */
[----:B------:R-:W-:Y:S01]  /*a300*/  FFMA.FTZ R103, R190, UR10, -R103 ;  /* 0x0000000abe677c23 */ /* 0x000fe20008010867 */
[----:B------:R-:W-:Y:S03]  /*a310*/  MUFU.EX2 R8, R8 ;  /* 0x0000000800087308 */ /* 0x000fe60000000800 */
[----:B------:R-:W-:-:S04]  /*a320*/  FADD.FTZ R5, -R112, R5 ;  /* 0x0000000570057221 */ /* 0x000fc80000010100 */
[----:B------:R-:W-:Y:S01]  /*a330*/  FMUL.FTZ R5, R5, UR10 ;  /* 0x0000000a05057c20 */ /* 0x000fe20008410000 */
[----:B------:R-:W-:Y:S08]  /*a340*/  MUFU.EX2 R112, R103 ;  /* 0x0000006700707308 */ /* 0x000ff00000000800 */
[----:B------:R-:W1:Y:S01]  /*a350*/  MUFU.EX2 R5, R5 ;  /* 0x0000000500057308 */ /* 0x000e620000000800 */
[----:B0-----:R-:W-:-:S07]  /*a360*/  FMNMX.FTZ R192, R89, R192, !PT ;  /* 0x000000c059c07209 */ /* 0x001fce0007810000 */
[----:B------:R-:W-:Y:S01]  /*a370*/  MUFU.EX2 R11, R11 ;  /* 0x0000000b000b7308 */ /* 0x000fe20000000800 */
[----:B------:R-:W0:Y:S07]  /*a380*/  SHFL.BFLY PT, R89, R192, 0x1, 0x1f ;  /* 0x0c201f00c0597f89 */ /* 0x000e2e00000e0000 */
[----:B------:R-:W-:Y:S08]  /*a390*/  MUFU.EX2 R12, R12 ;  /* 0x0000000c000c7308 */ /* 0x000ff00000000800 */
[----:B------:R-:W-:Y:S01]  /*a3a0*/  MUFU.EX2 R15, R15 ;  /* 0x0000000f000f7308 */ /* 0x000fe20000000800 */
[----:B------:R-:W-:-:S02]  /*a3b0*/  WARPGROUP.DEPBAR.LE gsb0, 0x0 ;  /* 0x00008000000079c5 */ /* 0x000fc40000010000 */
[----:B------:R-:W-:-:S05]  /*a3c0*/  WARPGROUP.ARRIVE ;  /* 0x00000000000079c5 */ /* 0x000fca0000000000 */
[----:B------:R-:W-:Y:S01]  /*a3d0*/  MUFU.EX2 R20, R20 ;  /* 0x0000001400147308 */ /* 0x000fe20000000800 */
[----:B------:R-:W-:Y:S01]  /*a3e0*/  QGMMA.64x128x32.F32.E4M3.E4M3 R24, R200, gdesc[UR4], R24, gsb0 ;  /* 0x01e00004c8187df3 */ /* 0x000fe20008000818 */
[----:B0-----:R-:W-:Y:S01]  /*a3f0*/  FMNMX.FTZ R89, R192, R89, !PT ;  /* 0x00000059c0597209 */ /* 0x001fe20007810000 */
[----:B-1----:R-:W-:-:S03]  /*a400*/  FFMA.FTZ R192, R5, R3, R128 ;  /* 0x0000000305c07223 */ /* 0x002fc60000010080 */
[C---:B------:R-:W-:Y:S01]  /*a410*/  FSETP.NEU.FTZ.AND P2, PT, R89.reuse, -INF , PT ;  /* 0xff8000005900780b */ /* 0x040fe20003f5d000 */
[----:B------:R-:W-:-:S01]  /*a420*/  FFMA.FTZ R116, R89, R116, -8 ;  /* 0xc100000059747423 */ /* 0x000fc20000010074 */
[----:B------:R-:W-:Y:S04]  /*a430*/  MUFU.EX2 R185, R185 ;  /* 0x000000b900b97308 */ /* 0x000fe80000000800 */
[----:B------:R-:W-:-:S04]  /*a440*/  FSEL R116, R116, RZ, P2 ;  /* 0x000000ff74747208 */ /* 0x000fc80001000000 */
[----:B------:R-:W-:Y:S01]  /*a450*/  MUFU.EX2 R168, R168 ;  /* 0x000000a800a87308 */ /* 0x000fe20000000800 */
[----:B------:R-:W-:-:S01]  /*a460*/  FFMA.FTZ R103, R187, UR10, -R116 ;  /* 0x0000000abb677c23 */ /* 0x000fc20008010874 */
[----:B------:R-:W-:Y:S01]  /*a470*/  FSEL R187, R89, RZ, P2 ;  /* 0x000000ff59bb7208 */ /* 0x000fe20001000000 */
[----:B------:R-:W-:-:S01]  /*a480*/  FFMA.FTZ R190, R142, UR10, -R116 ;  /* 0x0000000a8ebe7c23 */ /* 0x000fc20008010874 */
[--C-:B------:R-:W-:Y:S01]  /*a490*/  FFMA.FTZ R9, R9, UR10, -R116.reuse ;  /* 0x0000000a09097c23 */ /* 0x100fe20008010874 */
[----:B------:R-:W-:-:S01]  /*a4a0*/  FFMA.FTZ R10, R10, UR10, -R116 ;  /* 0x0000000a0a0a7c23 */ /* 0x000fc20008010874 */
[----:B------:R-:W-:Y:S01]  /*a4b0*/  FFMA.FTZ R13, R13, UR10, -R116 ;  /* 0x0000000a0d0d7c23 */ /* 0x000fe20008010874 */
[----:B------:R-:W-:-:S01]  /*a4c0*/  FADD.FTZ R187, -R187, R6 ;  /* 0x00000006bbbb7221 */ /* 0x000fc20000010100 */
[--C-:B------:R-:W-:Y:S01]  /*a4d0*/  FFMA.FTZ R14, R14, UR10, -R116.reuse ;  /* 0x0000000a0e0e7c23 */ /* 0x100fe20008010874 */
[----:B------:R-:W-:-:S01]  /*a4e0*/  FFMA.FTZ R21, R21, UR10, -R116 ;  /* 0x0000000a15157c23 */ /* 0x000fc20008010874 */
[----:B------:R-:W-:Y:S01]  /*a4f0*/  MUFU.EX2 R9, R9 ;  /* 0x0000000900097308 */ /* 0x000fe20000000800 */
[----:B------:R-:W-:Y:S01]  /*a500*/  FMUL.FTZ R142, R187, UR10 ;  /* 0x0000000abb8e7c20 */ /* 0x000fe20008410000 */
[----:B------:R-:W-:Y:S01]  /*a510*/  FFMA.FTZ R184, R184, UR10, -R116 ;  /* 0x0000000ab8b87c23 */ /* 0x000fe20008010874 */
[----:B------:R-:W-:-:S01]  /*a520*/  FADD.FTZ R187, R193, R192 ;  /* 0x000000c0c1bb7221 */ /* 0x000fc20000010000 */
[--C-:B------:R-:W-:Y:S01]  /*a530*/  FFMA.FTZ R188, R188, UR10, -R116.reuse ;  /* 0x0000000abcbc7c23 */ /* 0x100fe20008010874 */
[----:B------:R-:W-:-:S01]  /*a540*/  FFMA.FTZ R170, R170, UR10, -R116 ;  /* 0x0000000aaaaa7c23 */ /* 0x000fc20008010874 */
[--C-:B------:R-:W-:Y:S01]  /*a550*/  FFMA.FTZ R171, R171, UR10, -R116.reuse ;  /* 0x0000000aabab7c23 */ /* 0x100fe20008010874 */
[----:B------:R-:W-:-:S01]  /*a560*/  FFMA.FTZ R174, R174, UR10, -R116 ;  /* 0x0000000aaeae7c23 */ /* 0x000fc20008010874 */
        /* <DEDUP_REMOVED lines=46> */
[----:B------:R-:W-:-:S02]  /*a850*/  FFMA.FTZ R99, R99, UR10, -R116 ;  /* 0x0000000a63637c23 */ /* 0x000fc40008010874 */
[----:B------:R0:W-:Y:S01]  /*a860*/  MUFU.EX2 R6, R190 ;  /* 0x000000be00067308 */ /* 0x0001e20000000800 */
[----:B-1----:R-:W-:-:S07]  /*a870*/  FADD.FTZ R3, R21, R2 ;  /* 0x0000000215037221 */ /* 0x002fce0000010000 */
[----:B------:R-:W1:Y:S01]  /*a880*/  MUFU.EX2 R103, R103 ;  /* 0x0000006700677308 */ /* 0x000e620000000800 */
[----:B0-----:R-:W-:-:S01]  /*a890*/  FADD.FTZ R190, R8, R187 ;  /* 0x000000bb08be7221 */ /* 0x001fc20000010000 */
[----:B--2---:R-:W-:-:S03]  /*a8a0*/  FADD.FTZ R2, R184, R3 ;  /* 0x00000003b8027221 */ /* 0x004fc60000010000 */
[----:B------:R-:W-:-:S03]  /*a8b0*/  FADD.FTZ R187, R11, R190 ;  /* 0x000000be0bbb7221 */ /* 0x000fc60000010000 */
[----:B------:R-:W0:Y:S01]  /*a8c0*/  MUFU.EX2 R188, R188 ;  /* 0x000000bc00bc7308 */ /* 0x000e220000000800 */
[----:B------:R-:W-:-:S04]  /*a8d0*/  FADD.FTZ R190, R12, R187 ;  /* 0x000000bb0cbe7221 */ /* 0x000fc80000010000 */
[----:B------:R-:W-:-:S03]  /*a8e0*/  FADD.FTZ R187, R15, R190 ;  /* 0x000000be0fbb7221 */ /* 0x000fc60000010000 */
[----:B------:R-:W2:Y:S01]  /*a8f0*/  MUFU.EX2 R170, R170 ;  /* 0x000000aa00aa7308 */ /* 0x000ea20000000800 */
[----:B------:R-:W-:-:S01]  /*a900*/  FADD.FTZ R190, R20, R187 ;  /* 0x000000bb14be7221 */ /* 0x000fc20000010000 */
[----:B-1----:R-:W-:-:S03]  /*a910*/  FADD.FTZ R3, R103, R2 ;  /* 0x0000000267037221 */ /* 0x002fc60000010000 */
[----:B------:R-:W-:-:S03]  /*a920*/  FADD.FTZ R187, R185, R190 ;  /* 0x000000beb9bb7221 */ /* 0x000fc60000010000 */
[----:B------:R-:W1:Y:S01]  /*a930*/  MUFU.EX2 R169, R169 ;  /* 0x000000a900a97308 */ /* 0x000e620000000800 */
[----:B0-----:R-:W-:-:S01]  /*a940*/  FADD.FTZ R3, R188, R3 ;  /* 0x00000003bc037221 */ /* 0x001fc20000010000 */
[----:B------:R-:W-:-:S06]  /*a950*/  FADD.FTZ R2, R168, R187 ;  /* 0x000000bba8027221 */ /* 0x000fcc0000010000 */
[----:B------:R-:W0:Y:S01]  /*a960*/  MUFU.EX2 R171, R171 ;  /* 0x000000ab00ab7308 */ /* 0x000e220000000800 */
[----:B--2---:R-:W-:-:S07]  /*a970*/  FADD.FTZ R190, R170, R3 ;  /* 0x00000003aabe7221 */ /* 0x004fce0000010000 */
[----:B------:R-:W2:Y:S01]  /*a980*/  MUFU.EX2 R172, R172 ;  /* 0x000000ac00ac7308 */ /* 0x000ea20000000800 */
[----:B-1----:R-:W-:-:S07]  /*a990*/  FADD.FTZ R3, R169, R2 ;  /* 0x00000002a9037221 */ /* 0x002fce0000010000 */
[----:B------:R-:W1:Y:S01]  /*a9a0*/  MUFU.EX2 R174, R174 ;  /* 0x000000ae00ae7308 */ /* 0x000e620000000800 */
[----:B0-----:R-:W-:-:S01]  /*a9b0*/  FADD.FTZ R187, R171, R190 ;  /* 0x000000beabbb7221 */ /* 0x001fc20000010000 */
[----:B------:R-:W-:-:S06]  /*a9c0*/  WARPGROUP.DEPBAR.LE gsb0, 0x0 ;  /* 0x00008000000079c5 */ /* 0x000fcc0000010000 */
        /* <DEDUP_REMOVED lines=65> */
[----:B------:R-:W-:-:S02]  /*ade0*/  FFMA.FTZ R117, R129, UR10, -R116 ;  /* 0x0000000a81757c23 */ /* 0x000fc40008010874 */
[----:B------:R-:W-:-:S03]  /*adf0*/  FADD.FTZ R192, R6, R187 ;  /* 0x000000bb06c07221 */ /* 0x000fc60000010000 */
        /* <DEDUP_REMOVED lines=10> */
[----:B------:R-:W-:-:S05]  /*aea0*/  IMAD.U32 R187, RZ, RZ, UR56 ;  /* 0x00000038ffbb7e24 */ /* 0x000fca000f8e00ff */
[----:B------:R-:W-:Y:S01]  /*aeb0*/  @!P1 LEA R187, R187, UR41, 0x3 ;  /* 0x00000029bbbb9c11 */ /* 0x000fe2000f8e18ff */
[----:B------:R-:W2:Y:S01]  /*aec0*/  MUFU.EX2 R148, R148 ;  /* 0x0000009400947308 */ /* 0x000ea20000000800 */
[----:B-1----:R-:W-:-:S07]  /*aed0*/  FADD.FTZ R3, R145, R2 ;  /* 0x0000000291037221 */ /* 0x002fce0000010000 */
[----:B------:R-:W-:Y:S01]  /*aee0*/  MUFU.EX2 R150, R150 ;  /* 0x0000009600967308 */ /* 0x000fe20000000800 */
[----:B0-----:R-:W-:-:S01]  /*aef0*/  FADD.FTZ R129, R147, R192 ;  /* 0x000000c093817221 */ /* 0x001fc20000010000 */
[--C-:B------:R-:W-:Y:S01]  /*af00*/  FFMA.FTZ R192, R115, UR10, -R116.reuse ;  /* 0x0000000a73c07c23 */ /* 0x100fe20008010874 */
[----:B------:R-:W-:-:S05]  /*af10*/  FFMA.FTZ R115, R132, UR10, -R116 ;  /* 0x0000000a84737c23 */ /* 0x000fca0008010874 */
[----:B------:R-:W0:Y:S01]  /*af20*/  MUFU.EX2 R149, R149 ;  /* 0x0000009500957308 */ /* 0x000e220000000800 */
[----:B--2---:R-:W-:-:S07]  /*af30*/  FADD.FTZ R2, R148, R3 ;  /* 0x0000000394027221 */ /* 0x004fce0000010000 */
        /* <DEDUP_REMOVED lines=9> */
[----:B------:R0:W-:Y:S08]  /*afd0*/  MUFU.EX2 R102, R194 ;  /* 0x000000c200667308 */ /* 0x0001f00000000800 */
[----:B------:R-:W2:Y:S01]  /*afe0*/  MUFU.EX2 R126, R126 ;  /* 0x0000007e007e7308 */ /* 0x000ea20000000800 */
[----:B0-----:R-:W-:-:S01]  /*aff0*/  FADD.FTZ R194, R150, R129 ;  /* 0x0000008196c27221 */ /* 0x001fc20000010000 */
[----:B-1----:R-:W-:-:S03]  /*b000*/  FADD.FTZ R2, R124, R3 ;  /* 0x000000037c027221 */ /* 0x002fc60000010000 */
[----:B------:R-:W-:-:S03]  /*b010*/  FADD.FTZ R129, R151, R194 ;  /* 0x000000c297817221 */ /* 0x000fc60000010000 */
[----:B------:R-:W0:Y:S01]  /*b020*/  MUFU.EX2 R125, R125 ;  /* 0x0000007d007d7308 */ /* 0x000e220000000800 */
[----:B------:R-:W-:-:S04]  /*b030*/  FADD.FTZ R132, R122, R129 ;  /* 0x000000817a847221 */ /* 0x000fc80000010000 */
[----:B------:R-:W-:Y:S01]  /*b040*/  FADD.FTZ R129, R123, R132 ;  /* 0x000000847b817221 */ /* 0x000fe20000010000 */
[----:B------:R-:W-:-:S02]  /*b050*/  FFMA.FTZ R132, R119, UR10, -R116 ;  /* 0x0000000a77847c23 */ /* 0x000fc40008010874 */
[----:B------:R-:W1:Y:S01]  /*b060*/  MUFU.EX2 R127, R127 ;  /* 0x0000007f007f7308 */ /* 0x000e620000000800 */
[----:B--2---:R-:W-:-:S07]  /*b070*/  FADD.FTZ R194, R126, R129 ;  /* 0x000000817ec27221 */ /* 0x004fce0000010000 */
[----:B------:R-:W2:Y:S01]  /*b080*/  MUFU.EX2 R7, R7 ;  /* 0x0000000700077308 */ /* 0x000ea20000000800 */
[----:B0-----:R-:W-:-:S07]  /*b090*/  FADD.FTZ R2, R125, R2 ;  /* 0x000000027d027221 */ /* 0x001fce0000010000 */
[----:B------:R-:W0:Y:S01]  /*b0a0*/  MUFU.EX2 R130, R130 ;  /* 0x0000008200827308 */ /* 0x000e220000000800 */
[----:B-1----:R-:W-:-:S07]  /*b0b0*/  FADD.FTZ R3, R127, R194 ;  /* 0x000000c27f037221 */ /* 0x002fce0000010000 */
[----:B------:R-:W1:Y:S01]  /*b0c0*/  MUFU.EX2 R131, R131 ;  /* 0x0000008300837308 */ /* 0x000e620000000800 */
[----:B--2---:R-:W-:-:S04]  /*b0d0*/  FADD.FTZ R119, R7, R2 ;  /* 0x0000000207777221 */ /* 0x004fc80000010000 */
[----:B------:R-:W-:-:S03]  /*b0e0*/  FADD.FTZ R119, R114, R119 ;  /* 0x0000007772777221 */ /* 0x000fc60000010000 */
        /* <DEDUP_REMOVED lines=40> */
[--C-:B------:R-:W-:Y:S01]  /*b370*/  FFMA.FTZ R119, R186, UR10, -R116.reuse ;  /* 0x0000000aba777c23 */ /* 0x100fe20008010874 */
[----:B------:R-:W-:-:S05]  /*b380*/  FFMA.FTZ R116, R191, UR10, -R116 ;  /* 0x0000000abf747c23 */ /* 0x000fca0008010874 */
        /* <DEDUP_REMOVED lines=31> */
[----:B0-----:R-:W-:-:S04]  /*b580*/  FADD.FTZ R3, R111, R2 ;  /* 0x000000026f037221 */ /* 0x001fc80000010000 */
[----:B------:R-:W-:Y:S01]  /*b590*/  FADD.FTZ R3, R112, R3 ;  /* 0x0000000370037221 */ /* 0x000fe20000010000 */
[----:B--2---:R-:W-:-:S04]  /*b5a0*/  FADD.FTZ R186, R119, R186 ;  /* 0x000000ba77ba7221 */ /* 0x004fc80000010000 */
[----:B-1----:R-:W-:Y:S01]  /*b5b0*/  FADD.FTZ R2, R116, R186 ;  /* 0x000000ba74027221 */ /* 0x002fe20000010000 */
[----:B------:R-:W-:Y:S06]  /*b5c0*/  @!P0 BRA `(.L_x_1860) ;  /* 0x0000000000048947 */ /* 0x000fec0003800000 */
[----:B------:R-:W-:Y:S01]  /*b5d0*/  BPT.TRAP 0x1 ;  /* 0x000000040000795c */ /* 0x000fe20000300000 */
.L_x_1860:
[----:B------:R-:W-:Y:S01]  /*b5e0*/  UISETP.GT.AND UP0, UPT, UR55, UR51, UPT ;  /* 0x000000333700728c */ /* 0x000fe2000bf04270 */
[----:B------:R-:W-:Y:S01]  /*b5f0*/  F2FP.SATFINITE.E4M3.F32.PACK_AB_MERGE_C R6, R143, R6, RZ ;  /* 0x000000068f06723e */ /* 0x000fe200048070ff */
[----:B------:R-:W-:Y:S01]  /*b600*/  ULEA UR6, UR57, UR41, 0x3 ;  /* 0x0000002939067291 */ /* 0x000fe2000f8e183f */
[----:B------:R-:W-:Y:S01]  /*b610*/  F2FP.SATFINITE.E4M3.F32.PACK_AB_MERGE_C R8, R11, R8, RZ ;  /* 0x000000080b08723e */ /* 0x000fe200048070ff */
[----:B------:R-:W-:Y:S01]  /*b620*/  UIADD3 UR7, UR55, -0x1, URZ ;  /* 0xffffffff37077890 */ /* 0x000fe2000fffe03f */
[----:B------:R-:W-:Y:S01]  /*b630*/  F2FP.SATFINITE.E4M3.F32.PACK_AB_MERGE_C R13, R14, R13, RZ ;  /* 0x0000000d0e0d723e */ /* 0x000fe200048070ff */
[----:B------:R-:W-:Y:S01]  /*b640*/  UIADD3 UR6, UR6, 0x2e860, URZ ;  /* 0x0002e86006067890 */ /* 0x000fe2000fffe03f */
[----:B------:R-:W-:Y:S01]  /*b650*/  PLOP3.LUT P2, PT, PT, PT, UP0, 0x80, 0x0 ;  /* 0x000000000000781c */ /* 0x000fe20003f4f008 */
        /* <DEDUP_REMOVED lines=121> */
[----:B------:R-:W-:Y:S01]  /*bdf0*/  FMUL.FTZ R87, R87, R142 ;  /* 0x0000008e57577220 */ /* 0x000fe20000410000 */
[----:B------:R-:W-:-:S02]  /*be00*/  IMAD.MOV.U32 R6, RZ, RZ, R89 ;  /* 0x000000ffff067224 */ /* 0x000fc400078e0059 */
[----:B------:R-:W-:Y:S01]  /*be10*/  IMAD.MOV.U32 R5, RZ, RZ, R88 ;  /* 0x000000ffff057224 */ /* 0x000fe200078e0058 */
[----:B------:R-:W-:Y:S06]  /*be20*/  @P2 BRA `(.L_x_1861) ;  /* 0xffffffac004c2947 */ /* 0x000fec000383ffff */
[----:B------:R-:W-:Y:S01]  /*be30*/  UMOV UR54, UR56 ;  /* 0x0000003800367c82 */ /* 0x000fe20008000000 */
[----:B------:R-:W-:-:S05]  /*be40*/  UMOV UR55, UR7 ;  /* 0x0000000700377c82 */ /* 0x000fca0008000000 */
.L_x_1851:
[----:B------:R-:W-:-:S13]  /*be50*/  ISETP.LE.AND P2, PT, RZ, UR55, PT ;  /* 0x00000037ff007c0c */ /* 0x000fda000bf43270 */
[----:B------:R-:W-:Y:S05]  /*be60*/  @!P2 BRA `(.L_x_1862) ;  /* 0x00000044000ca947 */ /* 0x000fea0003800000 */
[----:B------:R-:W-:Y:S01]  /*be70*/  IMAD.MOV.U32 R6, RZ, RZ, R89 ;  /* 0x000000ffff067224 */ /* 0x000fe200078e0059 */
[----:B------:R-:W-:Y:S01]  /*be80*/  UMOV UR50, UR45 ;  /* 0x0000002d00327c82 */ /* 0x000fe20008000000 */
[----:B------:R-:W-:Y:S01]  /*be90*/  IMAD.MOV.U32 R5, RZ, RZ, R88 ;  /* 0x000000ffff057224 */ /* 0x000fe200078e0058 */
[----:B------:R-:W-:Y:S01]  /*bea0*/  UMOV UR49, UR54 ;  /* 0x0000003600317c82 */ /* 0x000fe20008000000 */
[----:B------:R-:W-:-:S05]  /*beb0*/  ULDC UR48, c[0x0][0x988] ;  /* 0x0002620000307ab9 */ /* 0x000fca0000000800 */
.L_x_1872:
[----:B------:R-:W-:Y:S01]  /*bec0*/  ISETP.NE.AND P3, PT, RZ, UR43, PT ;  /* 0x0000002bff007c0c */ /* 0x000fe2000bf65270 */
[----:B------:R-:W-:-:S04]  /*bed0*/  UISETP.NE.AND UP0, UPT, UR49, 0x1, UPT ;  /* 0x000000013100788c */ /* 0x000fc8000bf05270 */
[----:B------:R-:W-:-:S04]  /*bee0*/  USEL UR45, URZ, 0x1, UP0 ;  /* 0x000000013f2d7887 */ /* 0x000fc80008000000 */
[----:B------:R-:W-:-:S04]  /*bef0*/  ULOP3.LUT UR45, UR50, UR45, URZ, 0x3c, !UPT ;  /* 0x0000002d322d7292 */ /* 0x000fc8000f8e3c3f */
[----:B------:R-:W-:Y:S08]  /*bf00*/  @P3 BRA `(.L_x_1863) ;  /* 0x0000000000383947 */ /* 0x000ff00003800000 */
[----:B------:R-:W-:Y:S05]  /*bf10*/  @!P0 BRA `(.L_x_1864) ;  /* 0x0000000000048947 */ /* 0x000fea0003800000 */
[----:B------:R-:W-:Y:S01]  /*bf20*/  BPT.TRAP 0x1 ;  /* 0x000000040000795c */ /* 0x000fe20000300000 */
.L_x_1864:
        /* <DEDUP_REMOVED lines=9> */
.L_x_1865:
[----:B-1----:R-:W-:Y:S05]  /*bfc0*/  @P2 BRA `(.L_x_1863) ;  /* 0x0000000000082947 */ /* 0x002fea0003800000 */
[----:B------:R-:W1:Y:S02]  /*bfd0*/  SYNCS.PHASECHK.TRANS64.TRYWAIT P2, [UR6+0x2e830], R7 ;  /* 0x02e83007ff0075a7 */ /* 0x000e640008040146 */
[----:B-1----:R-:W-:Y:S05]  /*bfe0*/  @!P2 BRA `(.L_x_1866) ;  /* 0x000000c40044a947 */ /* 0x002fea0003800000 */
.L_x_1863:
        /* <DEDUP_REMOVED lines=186> */
.L_x_1868:
[----:B------:R-:W-:Y:S01]  /*cb90*/  ULEA UR6, UR49, UR41, 0x3 ;  /* 0x0000002931067291 */ /* 0x000fe2000f8e183f */
[----:B------:R-:W-:-:S05]  /*cba0*/  IMAD.U32 R7, RZ, RZ, UR50 ;  /* 0x00000032ff077e24 */ /* 0x000fca000f8e00ff */
[----:B------:R-:W-:-:S04]  /*cbb0*/  SHF.L.U32 R7, R7, 0x1f, RZ ;  /* 0x0000001f07077819 */ /* 0x000fc800000006ff */
[----:B------:R0:W1:Y:S01]  /*cbc0*/  SYNCS.PHASECHK.TRANS64.TRYWAIT P2, [UR6+0x2e850], R7 ;  /* 0x02e85007ff0075a7 */ /* 0x0000620008040146 */
[----:B------:R-:W-:Y:S05]  /*cbd0*/  @!P0 BRA `(.L_x_1869) ;  /* 0x0000000000048947 */ /* 0x000fea0003800000 */
[----:B------:R-:W-:Y:S01]  /*cbe0*/  BPT.TRAP 0x1 ;  /* 0x000000040000795c */ /* 0x000fe20000300000 */
.L_x_1869:
[----:B-1----:R-:W-:Y:S05]  /*cbf0*/  @P2 BRA `(.L_x_1867) ;  /* 0x0000000000082947 */ /* 0x002fea0003800000 */
[----:B------:R-:W1:Y:S02]  /*cc00*/  SYNCS.PHASECHK.TRANS64.TRYWAIT P2, [UR6+0x2e850], R7 ;  /* 0x02e85007ff0075a7 */ /* 0x000e640008040146 */
[----:B-1----:R-:W-:Y:S05]  /*cc10*/  @!P2 BRA `(.L_x_1870) ;  /* 0x000000b80050a947 */ /* 0x002fea0003800000 */
.L_x_1867:
[----:B------:R-:W-:Y:S01]  /*cc20*/  UIADD3 UR6, UR41, 0x400, URZ ;  /* 0x0000040029067890 */ /* 0x000fe2000fffe03f */
[----:B------:R-:W-:Y:S01]  /*cc30*/  WARPGROUP.ARRIVE ;  /* 0x00000000000079c5 */ /* 0x000fe20000000000 */
[----:B------:R-:W-:Y:S01]  /*cc40*/  UMOV UR7, 0xc0000010 ;  /* 0xc000001000077882 */ /* 0x000fe20000000000 */
[C---:B-1----:R-:W-:Y:S01]  /*cc50*/  FMUL.FTZ R8, R0.reuse, R184 ;  /* 0x000000b800087220 */ /* 0x042fe20000410000 */
[----:B------:R-:W-:Y:S01]  /*cc60*/  USHF.R.U32.HI UR6, URZ, 0x4, UR6 ;  /* 0x000000043f067899 */ /* 0x000fe20008011606 */
[C---:B------:R-:W-:Y:S01]  /*cc70*/  FMUL.FTZ R9, R0.reuse, R186 ;  /* 0x000000ba00097220 */ /* 0x040fe20000410000 */
[C---:B0-----:R-:W-:Y:S01]  /*cc80*/  FMUL.FTZ R7, R0.reuse, R185 ;  /* 0x000000b900077220 */ /* 0x041fe20000410000 */
[C---:B------:R-:W-:Y:S01]  /*cc90*/  FMUL.FTZ R10, R0.reuse, R187 ;  /* 0x000000bb000a7220 */ /* 0x040fe20000410000 */
[----:B------:R-:W-:Y:S01]  /*cca0*/  ULOP3.LUT UR6, UR6, 0x3fff, URZ, 0xc0, !UPT ;  /* 0x00003fff06067892 */ /* 0x000fe2000f8ec03f */
[----:B------:R-:W0:Y:S01]  /*ccb0*/  MUFU.TANH R8, R8 ;  /* 0x0000000800087308 */ /* 0x000e220000002400 */
[C---:B------:R-:W-:Y:S01]  /*ccc0*/  FMUL.FTZ R11, R0.reuse, R188 ;  /* 0x000000bc000b7220 */ /* 0x040fe20000410000 */
[C---:B------:R-:W-:Y:S01]  /*ccd0*/  FMUL.FTZ R13, R0.reuse, R190 ;  /* 0x000000be000d7220 */ /* 0x040fe20000410000 */
[----:B------:R-:W-:Y:S01]  /*cce0*/  ULOP3.LUT UR6, UR6, 0x10000, URZ, 0xfc, !UPT ;  /* 0x0001000006067892 */ /* 0x000fe2000f8efc3f */
[C---:B------:R-:W-:Y:S01]  /*ccf0*/  FMUL.FTZ R12, R0.reuse, R189 ;  /* 0x000000bd000c7220 */ /* 0x040fe20000410000 */
[C---:B------:R-:W-:Y:S01]  /*cd00*/  FMUL.FTZ R14, R0.reuse, R191 ;  /* 0x000000bf000e7220 */ /* 0x040fe20000410000 */
[C---:B------:R-:W-:Y:S01]  /*cd10*/  FMUL.FTZ R15, R0.reuse, R192 ;  /* 0x000000c0000f7220 */ /* 0x040fe20000410000 */
[----:B------:R-:W-:Y:S01]  /*cd20*/  UIMAD UR11, UR49, 0x700, UR6 ;  /* 0x00000700310b78a4 */ /* 0x000fe2000f8e0206 */
[----:B------:R-:W1:Y:S01]  /*cd30*/  MUFU.TANH R9, R9 ;  /* 0x0000000900097308 */ /* 0x000e620000002400 */
        /* <DEDUP_REMOVED lines=9> */
[----:B------:R-:W2:Y:S01]  /*cdd0*/  MUFU.TANH R7, R7 ;  /* 0x0000000700077308 */ /* 0x000ea20000002400 */
[----:B------:R-:W-:Y:S01]  /*cde0*/  UMOV UR7, 0xc0000010 ;  /* 0xc000001000077882 */ /* 0x000fe20000000000 */
[----:B0-----:R-:W-:Y:S01]  /*cdf0*/  FMNMX.FTZ R190, R8, R5, !PT ;  /* 0x0000000508be7209 */ /* 0x001fe20007810000 */
[C---:B------:R-:W-:Y:S01]  /*ce00*/  FMUL.FTZ R188, R0.reuse, R199 ;  /* 0x000000c700bc7220 */ /* 0x040fe20000410000 */
[C---:B------:R-:W-:Y:S01]  /*ce10*/  FMUL.FTZ R168, R0.reuse, R168 ;  /* 0x000000a800a87220 */ /* 0x040fe20000410000 */
[C---:B------:R-:W-:Y:S01]  /*ce20*/  FMUL.FTZ R170, R0.reuse, R170 ;  /* 0x000000aa00aa7220 */ /* 0x040fe20000410000 */
[C---:B------:R-:W-:Y:S01]  /*ce30*/  FMUL.FTZ R169, R0.reuse, R169 ;  /* 0x000000a900a97220 */ /* 0x040fe20000410000 */
[----:B-1----:R-:W-:Y:S01]  /*ce40*/  FMNMX.FTZ R189, R9, R6, !PT ;  /* 0x0000000609bd7209 */ /* 0x002fe20007810000 */
        /* <DEDUP_REMOVED lines=122> */
[----:B------:R-:W-:-:S06]  /*d5f0*/  UMOV UR10, UR48 ;  /* 0x00000030000a7c82 */ /* 0x000fcc0008000000 */
        /* <DEDUP_REMOVED lines=62> */
[----:B0-----:R-:W-:Y:S01]  /*d9e0*/  FMNMX.FTZ R191, R161, R190, !PT ;  /* 0x000000bea1bf7209 */ /* 0x001fe20007810000 */
[----:B------:R-:W-:-:S06]  /*d9f0*/  FMUL.FTZ R190, R0, R89 ;  /* 0x0000005900be7220 */ /* 0x000fcc0000410000 */
        /* <DEDUP_REMOVED lines=25> */
[----:B------:R-:W-:Y:S02]  /*db90*/  WARPGROUP.DEPBAR.LE gsb0, 0x0 ;  /* 0x00008000000079c5 */ /* 0x000fe40000010000 */
[----:B------:R-:W-:Y:S01]  /*dba0*/  WARPGROUP.ARRIVE ;  /* 0x00000000000079c5 */ /* 0x000fe20000000000 */
[----:B-1----:R-:W-:-:S04]  /*dbb0*/  FMNMX.FTZ R191, R143, R192, !PT ;  /* 0x000000c08fbf7209 */ /* 0x002fc80007810000 */
        /* <DEDUP_REMOVED lines=120> */
[----:B-1----:R-:W-:-:S05]  /*e340*/  FMNMX.FTZ R88, R101, R88, !PT ;  /* 0x0000005865587209 */ /* 0x002fca0007810000 */
[----:B------:R-:W1:Y:S01]  /*e350*/  SHFL.BFLY PT, R89, R88, 0x2, 0x1f ;  /* 0x0c401f0058597f89 */ /* 0x000e6200000e0000 */
[----:B--2---:R-:W-:-:S04]  /*e360*/  FMNMX.FTZ R192, R102, R191, !PT ;  /* 0x000000bf66c07209 */ /* 0x004fc80007810000 */
[----:B0-----:R-:W-:-:S05]  /*e370*/  FMNMX.FTZ R192, R103, R192, !PT ;  /* 0x000000c067c07209 */ /* 0x001fca0007810000 */
[----:B------:R-:W0:Y:S01]  /*e380*/  SHFL.BFLY PT, R193, R192, 0x2, 0x1f ;  /* 0x0c401f00c0c17f89 */ /* 0x000e2200000e0000 */
[----:B------:R-:W-:Y:S02]  /*e390*/  WARPGROUP.DEPBAR.LE gsb0, 0x0 ;  /* 0x00008000000079c5 */ /* 0x000fe40000010000 */
[----:B------:R-:W-:Y:S01]  /*e3a0*/  WARPGROUP.ARRIVE ;  /* 0x00000000000079c5 */ /* 0x000fe20000000000 */
[----:B-1----:R-:W-:-:S05]  /*e3b0*/  FMNMX.FTZ R191, R88, R89, !PT ;  /* 0x0000005958bf7209 */ /* 0x002fca0007810000 */
[----:B------:R-:W-:Y:S01]  /*e3c0*/  QGMMA.64x128x32.F32.E4M3.E4M3 R24, R200, gdesc[UR4], R24, gsb0 ;  /* 0x01e00004c8187df3 */ /* 0x000fe20008000818 */
[----:B------:R-:W1:Y:S01]  /*e3d0*/  SHFL.BFLY PT, R194, R191, 0x1, 0x1f ;  /* 0x0c201f00bfc27f89 */ /* 0x000e6200000e0000 */
[----:B0-----:R-:W-:-:S05]  /*e3e0*/  FMNMX.FTZ R193, R192, R193, !PT ;  /* 0x000000c1c0c17209 */ /* 0x001fca0007810000 */
[----:B------:R-:W0:Y:S01]  /*e3f0*/  SHFL.BFLY PT, R196, R193, 0x1, 0x1f ;  /* 0x0c201f00c1c47f89 */ /* 0x000e2200000e0000 */
[----:B-1----:R-:W-:Y:S01]  /*e400*/  FMNMX.FTZ R88, R191, R194, !PT ;  /* 0x000000c2bf587209 */ /* 0x002fe20007810000 */
[----:B------:R-:W-:Y:S01]  /*e410*/  IMAD.U32 R191, RZ, RZ, UR10 ;  /* 0x0000000affbf7e24 */ /* 0x000fe2000f8e00ff */
[----:B------:R-:W-:-:S03]  /*e420*/  IADD3 R194, -R23, 0xb, RZ ;  /* 0x0000000b17c27810 */ /* 0x000fc60007ffe1ff */
        /* <DEDUP_REMOVED lines=9> */
[----:B0-----:R-:W-:Y:S01]  /*e4c0*/  FMNMX.FTZ R89, R193, R196, !PT ;  /* 0x000000c4c1597209 */ /* 0x001fe20007810000 */
        /* <DEDUP_REMOVED lines=74> */
[----:B------:R-:W-:Y:S01]  /*e970*/  FFMA.FTZ R101, R101, UR10, -R191 ;  /* 0x0000000a65657c23 */ /* 0x000fe200080108bf */
[----:B0-----:R-:W-:-:S01]  /*e980*/  FADD.FTZ R191, R7, R188 ;  /* 0x000000bc07bf7221 */ /* 0x001fc20000010000 */
        /* <DEDUP_REMOVED lines=60> */
[----:B------:R-:W-:-:S06]  /*ed50*/  WARPGROUP.DEPBAR.LE gsb0, 0x0 ;  /* 0x00008000000079c5 */ /* 0x000fcc0000010000 */
        /* <DEDUP_REMOVED lines=160> */
[----:B------:R-:W-:Y:S01]  /*f760*/  FFMA.FTZ R98, R99, UR10, -R189 ;  /* 0x0000000a63627c23 */ /* 0x000fe200080108bd */
[----:B------:R-:W-:-:S05]  /*f770*/  IMAD.U32 R99, RZ, RZ, UR54 ;  /* 0x00000036ff637e24 */ /* 0x000fca000f8e00ff */
        /* <DEDUP_REMOVED lines=8> */
[----:B------:R-:W-:Y:S01]  /*f800*/  @!P1 LEA R188, R99, UR41, 0x3 ;  /* 0x0000002963bc9c11 */ /* 0x000fe2000f8e18ff */
[----:B------:R-:W-:-:S05]  /*f810*/  FFMA.FTZ R99, R102, UR10, -R189 ;  /* 0x0000000a66637c23 */ /* 0x000fca00080108bd */
[----:B------:R-:W1:Y:S01]  /*f820*/  MUFU.EX2 R190, R190 ;  /* 0x000000be00be7308 */ /* 0x000e620000000800 */
[----:B--2---:R-:W-:-:S01]  /*f830*/  FADD.FTZ R195, R185, R2 ;  /* 0x00000002b9c37221 */ /* 0x004fc20000010000 */
[----:B------:R-:W-:-:S05]  /*f840*/  @!P1 VIADD R2, R188, 0x2e840 ;  /* 0x0002e840bc029836 */ /* 0x000fca0000000000 */
[----:B------:R-:W-:Y:S01]  /*f850*/  @!P1 PRMT R2, RZ, 0x654, R2 ;  /* 0x00000654ff029816 */ /* 0x000fe20000000002 */
[----:B------:R-:W2:Y:S01]  /*f860*/  MUFU.EX2 R91, R91 ;  /* 0x0000005b005b7308 */ /* 0x000ea20000000800 */
[----:B0-----:R-:W-:-:S01]  /*f870*/  FADD.FTZ R102, R90, R3 ;  /* 0x000000035a667221 */ /* 0x001fc20000010000 */
[----:B------:R0:W-:Y:S06]  /*f880*/  BAR.ARV R194, 0x100 ;  /* 0x000400c20000751d */ /* 0x0001ec0000002000 */
[----:B------:R-:W3:Y:S01]  /*f890*/  MUFU.EX2 R92, R92 ;  /* 0x0000005c005c7308 */ /* 0x000ee20000000800 */
[----:B-1----:R-:W-:-:S01]  /*f8a0*/  FADD.FTZ R195, R190, R195 ;  /* 0x000000c3bec37221 */ /* 0x002fc20000010000 */
[----:B------:R1:W-:Y:S06]  /*f8b0*/  @!P1 SYNCS.ARRIVE.TRANS64.RED.A1T0 RZ, [R2+URZ], RZ ;  /* 0x000000ff02ff99a7 */ /* 0x0003ec000810043f */
[----:B------:R-:W4:Y:S01]  /*f8c0*/  MUFU.EX2 R94, R94 ;  /* 0x0000005e005e7308 */ /* 0x000f220000000800 */
[----:B--2---:R-:W-:-:S07]  /*f8d0*/  FADD.FTZ R3, R91, R102 ;  /* 0x000000665b037221 */ /* 0x004fce0000010000 */
[----:B------:R-:W2:Y:S01]  /*f8e0*/  MUFU.EX2 R93, R93 ;  /* 0x0000005d005d7308 */ /* 0x000ea20000000800 */
[----:B---3--:R-:W-:-:S07]  /*f8f0*/  FADD.FTZ R102, R92, R195 ;  /* 0x000000c35c667221 */ /* 0x008fce0000010000 */
[----:B------:R-:W3:Y:S01]  /*f900*/  MUFU.EX2 R191, R191 ;  /* 0x000000bf00bf7308 */ /* 0x000ee20000000800 */
[----:B----4-:R-:W-:-:S07]  /*f910*/  FADD.FTZ R188, R94, R3 ;  /* 0x000000035ebc7221 */ /* 0x010fce0000010000 */
        /* <DEDUP_REMOVED lines=16> */
[----:B-1----:R-:W-:-:S03]  /*fa20*/  FADD.FTZ R3, R101, R102 ;  /* 0x0000006665037221 */ /* 0x002fc60000010000 */
[----:B--2---:R-:W-:Y:S01]  /*fa30*/  FADD.FTZ R2, R103, R2 ;  /* 0x0000000267027221 */ /* 0x004fe20000010000 */
[----:B0-----:R-:W-:Y:S06]  /*fa40*/  @!P0 BRA `(.L_x_1871) ;  /* 0x0000000000048947 */ /* 0x001fec0003800000 */
[----:B------:R-:W-:Y:S01]  /*fa50*/  BPT.TRAP 0x1 ;  /* 0x000000040000795c */ /* 0x000fe20000300000 */
.L_x_1871:
        /* <DEDUP_REMOVED lines=132> */
.L_x_1862:
[----:B------:R-:W-:Y:S06]  /*102a0*/  BAR.ARV 0x8, 0x120 ;  /* 0x0204800000007b1d */ /* 0x000fec0000002000 */
[----:B------:R-:W-:Y:S05]  /*102b0*/  @!P0 BRA `(.L_x_1873) ;  /* 0x0000000000048947 */ /* 0x000fea0003800000 */
[----:B------:R-:W-:Y:S01]  /*102c0*/  BPT.TRAP 0x1 ;  /* 0x000000040000795c */ /* 0x000fe20000300000 */
.L_x_1873:
[----:B------:R-:W-:Y:S01]  /*102d0*/  ULEA UR4, UR54, UR41, 0x3 ;  /* 0x0000002936047291 */ /* 0x000fe2000f8e183f */
[----:B------:R-:W-:-:S05]  /*102e0*/  IMAD.U32 R0, RZ, RZ, UR45 ;  /* 0x0000002dff007e24 */ /* 0x000fca000f8e00ff */
[----:B------:R-:W-:-:S04]  /*102f0*/  SHF.L.U32 R0, R0, 0x1f, RZ ;  /* 0x0000001f00007819 */ /* 0x000fc800000006ff */
[----:B------:R0:W1:Y:S01]  /*10300*/  SYNCS.PHASECHK.TRANS64.TRYWAIT P1, [UR4+0x2e850], R0 ;  /* 0x02e85000ff0075a7 */ /* 0x0000620008020144 */
[----:B------:R-:W-:Y:S05]  /*10310*/  @!P0 BRA `(.L_x_1874) ;  /* 0x0000000000048947 */ /* 0x000fea0003800000 */
[----:B------:R-:W-:Y:S01]  /*10320*/  BPT.TRAP 0x1 ;  /* 0x000000040000795c */ /* 0x000fe20000300000 */
.L_x_1874:
[----:B-1----:R-:W-:Y:S05]  /*10330*/  @P1 BRA `(.L_x_1875) ;  /* 0x0000000000081947 */ /* 0x002fea0003800000 */
[----:B------:R-:W1:Y:S02]  /*10340*/  SYNCS.PHASECHK.TRANS64.TRYWAIT P1, [UR4+0x2e850], R0 ;  /* 0x02e85000ff0075a7 */ /* 0x000e640008020144 */
[----:B-1----:R-:W-:Y:S05]  /*10350*/  @!P1 BRA `(.L_x_1876) ;  /* 0x0000008000989947 */ /* 0x002fea0003800000 */
.L_x_1875:
[----:B------:R-:W-:Y:S01]  /*10360*/  UIADD3 UR41, UR41, 0x400, URZ ;  /* 0x0000040029297890 */ /* 0x000fe2000fffe03f */
[----:B------:R-:W-:Y:S01]  /*10370*/  WARPGROUP.ARRIVE ;  /* 0x00000000000079c5 */ /* 0x000fe20000000000 */
[----:B------:R-:W-:Y:S01]  /*10380*/  UMOV UR7, 0xc0000010 ;  /* 0xc000001000077882 */ /* 0x000fe20000000000 */
[----:B------:R-:W-:Y:S01]  /*10390*/  ULDC.64 UR12, c[0x0][0x9a0] ;  /* 0x00026800000c7ab9 */ /* 0x000fe20000000a00 */
[----:B------:R-:W-:Y:S01]  /*103a0*/  USHF.R.U32.HI UR41, URZ, 0x4, UR41 ;  /* 0x000000043f297899 */ /* 0x000fe20008011629 */
[----:B------:R-:W-:Y:S01]  /*103b0*/  IMAD.MOV.U32 R6, RZ, RZ, 0x3f800000 ;  /* 0x3f800000ff067424 */ /* 0x000fe200078e00ff */
[----:B------:R-:W-:Y:S02]  /*103c0*/  UISETP.NE.U32.AND UP0, UPT, UR12, URZ, UPT ;  /* 0x0000003f0c00728c */ /* 0x000fe4000bf05070 */
[----:B------:R-:W-:Y:S02]  /*103d0*/  ULOP3.LUT UR41, UR41, 0x3fff, URZ, 0xc0, !UPT ;  /* 0x00003fff29297892 */ /* 0x000fe4000f8ec03f */
[----:B------:R-:W-:-:S02]  /*103e0*/  UISETP.NE.AND.EX UP0, UPT, UR13, URZ, UPT, UP0 ;  /* 0x0000003f0d00728c */ /* 0x000fc4000bf05300 */
[----:B------:R-:W-:-:S04]  /*103f0*/  ULOP3.LUT UR5, UR41, 0x10000, URZ, 0xfc, !UPT ;  /* 0x0001000029057892 */ /* 0x000fc8000f8efc3f */
[----:B------:R-:W-:Y:S01]  /*10400*/  UIMAD UR5, UR54, 0x700, UR5 ;  /* 0x00000700360578a4 */ /* 0x000fe2000f8e0205 */
[----:B------:R-:W-:-:S04]  /*10410*/  PLOP3.LUT P1, PT, PT, PT, UP0, 0x80, 0x0 ;  /* 0x000000000000781c */ /* 0x000fc80003f2f008 */
[----:B------:R-:W-:Y:S01]  /*10420*/  @UP0 ULDC.64 UR14, c[0x0][0x9c8] ;  /* 0x00027200000e0ab9 */ /* 0x000fe20000000a00 */
[----:B------:R-:W-:Y:S01]  /*10430*/  @UP0 USHF.R.S32.HI UR9, URZ, 0x1f, UR44 ;  /* 0x0000001f3f090899 */ /* 0x000fe2000801142c */
[----:B------:R-:W-:Y:S01]  /*10440*/  UMOV UR6, UR5 ;  /* 0x0000000500067c82 */ /* 0x000fe20008000000 */
[----:B------:R-:W-:Y:S01]  /*10450*/  @UP0 UIMAD UR8, UR37, UR14, URZ ;  /* 0x0000000e250802a4 */ /* 0x000fe2000f8e023f */
[----:B------:R-:W-:Y:S01]  /*10460*/  QGMMA.64x128x32.F32.E4M3.E4M3 R24, R224, gdesc[UR4], R24, gsb0 ;  /* 0x01e00004e0187df3 */ /* 0x000fe20008000818 */
[----:B------:R-:W-:Y:S01]  /*10470*/  UIADD3 UR6, UR5, 0x100, URZ ;  /* 0x0000010005067890 */ /* 0x000fe2000fffe03f */
[----:B------:R-:W-:Y:S01]  /*10480*/  UMOV UR7, 0xc0000010 ;  /* 0xc000001000077882 */ /* 0x000fe20000000000 */
[----:B------:R-:W-:Y:S01]  /*10490*/  @UP0 UIMAD UR8, UR36, UR15, UR8 ;  /* 0x0000000f240802a4 */ /* 0x000fe2000f8e0208 */
        /* <DEDUP_REMOVED lines=13> */
[----:B------:R-:W-:-:S03]  /*10570*/  @UP0 UIMAD.WIDE.U32 UR6, UR36, UR14, URZ ;  /* 0x0000000e240602a5 */ /* 0x000fc6000f8e003f */
[----:B------:R-:W-:Y:S01]  /*10580*/  @UP0 ULDC.64 UR14, c[0x0][0x9d0] ;  /* 0x00027400000e0ab9 */ /* 0x000fe20000000a00 */
[----:B------:R-:W-:Y:S02]  /*10590*/  @UP0 UIADD3 UR7, UR7, UR8, URZ ;  /* 0x0000000807070290 */ /* 0x000fe4000fffe03f */
[----:B------:R-:W-:Y:S02]  /*105a0*/  @UP0 UIMAD UR8, UR9, UR14, URZ ;  /* 0x0000000e090802a4 */ /* 0x000fe4000f8e023f */
[----:B------:R-:W-:Y:S02]  /*105b0*/  @UP0 UIMAD.WIDE.U32 UR6, UR44, UR14, UR6 ;  /* 0x0000000e2c0602a5 */ /* 0x000fe4000f8e0006 */
[----:B------:R-:W-:-:S04]  /*105c0*/  @UP0 UIMAD UR8, UR44, UR15, UR8 ;  /* 0x0000000f2c0802a4 */ /* 0x000fc8000f8e0208 */
[----:B------:R-:W-:Y:S02]  /*105d0*/  @UP0 UIADD3 UR7, UR7, UR8, URZ ;  /* 0x0000000807070290 */ /* 0x000fe4000fffe03f */
[----:B------:R-:W-:-:S04]  /*105e0*/  @UP0 ULEA UR8, UP1, UR6, UR12, 0x2 ;  /* 0x0000000c06080291 */ /* 0x000fc8000f82103f */
[----:B------:R-:W-:Y:S02]  /*105f0*/  @UP0 ULEA.HI.X UR9, UR6, UR13, UR7, 0x2, UP1 ;  /* 0x0000000d06090291 */ /* 0x000fe400088f1407 */
[----:B------:R-:W-:Y:S01]  /*10600*/  UIADD3 UR6, UR5, 0x400, URZ ;  /* 0x0000040005067890 */ /* 0x000fe2000fffe03f */
[----:B------:R-:W-:Y:S01]  /*10610*/  IMAD.U32 R4, RZ, RZ, UR8 ;  /* 0x00000008ff047e24 */ /* 0x000fe2000f8e00ff */
[----:B------:R-:W-:Y:S02]  /*10620*/  UMOV UR7, 0xc0000010 ;  /* 0xc000001000077882 */ /* 0x000fe40000000000 */
[----:B-1----:R-:W-:-:S05]  /*10630*/  IMAD.U32 R5, RZ, RZ, UR9 ;  /* 0x00000009ff057e24 */ /* 0x002fca000f8e00ff */
[----:B------:R1:W2:Y:S01]  /*10640*/  @P1 LDG.E R6, desc[UR52][R4.64] ;  /* 0x0000003404061981 */ /* 0x0002a2000c1e1900 */
[----:B------:R-:W-:Y:S02]  /*10650*/  WARPGROUP.DEPBAR.LE gsb0, 0x0 ;  /* 0x00008000000079c5 */ /* 0x000fe40000010000 */
[----:B------:R-:W-:-:S06]  /*10660*/  WARPGROUP.ARRIVE ;  /* 0x00000000000079c5 */ /* 0x000fcc0000000000 */
[----:B------:R-:W-:Y:S01]  /*10670*/  QGMMA.64x128x32.F32.E4M3.E4M3 R24, R208, gdesc[UR4], R24, gsb0 ;  /* 0x01e00004d0187df3 */ /* 0x000fe20008000818 */
[----:B------:R-:W-:Y:S01]  /*10680*/  UIADD3 UR6, UR5, 0x500, URZ ;  /* 0x0000050005067890 */ /* 0x000fe2000fffe03f */
[----:B------:R-:W-:Y:S01]  /*10690*/  UMOV UR7, 0xc0000010 ;  /* 0xc000001000077882 */ /* 0x000fe20000000000 */
[----:B0-----:R-:W0:Y:S04]  /*106a0*/  SHFL.BFLY PT, R0, R3, 0x2, 0x1f ;  /* 0x0c401f0003007f89 */ /* 0x001e2800000e0000 */
[----:B------:R-:W3:Y:S01]  /*106b0*/  SHFL.BFLY PT, R7, R2, 0x2, 0x1f ;  /* 0x0c401f0002077f89 */ /* 0x000ee200000e0000 */
[----:B------:R-:W-:Y:S02]  /*106c0*/  WARPGROUP.DEPBAR.LE gsb0, 0x0 ;  /* 0x00008000000079c5 */ /* 0x000fe40000010000 */
[----:B------:R-:W-:-:S06]  /*106d0*/  WARPGROUP.ARRIVE ;  /* 0x00000000000079c5 */ /* 0x000fcc0000000000 */
[----:B------:R-:W-:Y:S01]  /*106e0*/  QGMMA.64x128x32.F32.E4M3.E4M3 R24, R204, gdesc[UR4], R24, gsb0 ;  /* 0x01e00004cc187df3 */ /* 0x000fe20008000818 */
[----:B------:R-:W-:Y:S01]  /*106f0*/  UIADD3 UR6, UR5, 0x600, URZ ;  /* 0x0000060005067890 */ /* 0x000fe2000fffe03f */
[----:B------:R-:W-:Y:S01]  /*10700*/  UMOV UR7, 0xc0000010 ;  /* 0xc000001000077882 */ /* 0x000fe20000000000 */
[----:B0-----:R-:W-:-:S01]  /*10710*/  FADD.FTZ R0, R0, R3 ;  /* 0x0000000300007221 */ /* 0x001fc20000010000 */
[----:B---3--:R-:W-:-:S04]  /*10720*/  FADD.FTZ R7, R7, R2 ;  /* 0x0000000207077221 */ /* 0x008fc80000010000 */
[----:B-1----:R-:W0:Y:S04]  /*10730*/  SHFL.BFLY PT, R5, R0, 0x1, 0x1f ;  /* 0x0c201f0000057f89 */ /* 0x002e2800000e0000 */
[----:B------:R-:W1:Y:S01]  /*10740*/  SHFL.BFLY PT, R4, R7, 0x1, 0x1f ;  /* 0x0c201f0007047f89 */ /* 0x000e6200000e0000 */
[----:B------:R-:W-:Y:S02]  /*10750*/  IMAD.MOV.U32 R3, RZ, RZ, RZ ;  /* 0x000000ffff037224 */ /* 0x000fe400078e00ff */
[----:B0-----:R-:W-:Y:S01]  /*10760*/  FADD.FTZ R5, R0, R5 ;  /* 0x0000000500057221 */ /* 0x001fe20000010000 */
        /* <DEDUP_REMOVED lines=15> */
[----:B------:R-:W-:-:S02]  /*10860*/  IMAD.U32 R12, RZ, RZ, UR10 ;  /* 0x0000000aff0c7e24 */ /* 0x000fc4000f8e00ff */
[----:B------:R-:W-:Y:S02]  /*10870*/  IMAD.U32 R13, RZ, RZ, UR10 ;  /* 0x0000000aff0d7e24 */ /* 0x000fe4000f8e00ff */
[----:B0-----:R-:W-:Y:S01]  /*10880*/  @P2 FMUL.FTZ R4, R4, 0.69314718246459960938 ;  /* 0x3f31721804042820 */ /* 0x001fe20000410000 */
[----:B------:R-:W-:Y:S01]  /*10890*/  @P2 FMUL.FTZ R5, R12, 0.69314718246459960938 ;  /* 0x3f3172180c052820 */ /* 0x000fe20000410000 */
[----:B------:R-:W-:Y:S01]  /*108a0*/  @P3 FMUL.FTZ R13, R13, 0.69314718246459960938 ;  /* 0x3f3172180d0d3820 */ /* 0x000fe20000410000 */
[----:B-1----:R-:W-:Y:S01]  /*108b0*/  @P3 FMUL.FTZ R8, R8, 0.69314718246459960938 ;  /* 0x3f31721808083820 */ /* 0x002fe20000410000 */
[----:B------:R-:W-:Y:S01]  /*108c0*/  MOV R2, 0xff800000 ;  /* 0xff80000000027802 */ /* 0x000fe20000000f00 */
[----:B------:R-:W-:Y:S02]  /*108d0*/  IMAD.MOV.U32 R0, RZ, RZ, -0x800000 ;  /* 0xff800000ff007424 */ /* 0x000fe400078e00ff */
[----:B------:R-:W-:-:S01]  /*108e0*/  @P2 FFMA.FTZ R2, R5, R88, R4 ;  /* 0x0000005805022223 */ /* 0x000fc20000010004 */
[----:B------:R-:W-:Y:S01]  /*108f0*/  @P3 FFMA.FTZ R0, R13, R89, R8 ;  /* 0x000000590d003223 */ /* 0x000fe20000010008 */
[-C--:B--2---:R-:W-:Y:S01]  /*10900*/  FMUL.FTZ R3, R3, R6.reuse ;  /* 0x0000000603037220 */ /* 0x084fe20000410000 */
[----:B---3--:R-:W-:Y:S01]  /*10910*/  FMUL.FTZ R4, R7, R6 ;  /* 0x0000000607047220 */ /* 0x008fe20000410000 */
[----:B------:R-:W-:-:S02]  /*10920*/  WARPGROUP.DEPBAR.LE gsb0, 0x0 ;  /* 0x00008000000079c5 */ /* 0x000fc40000010000 */
[----:B------:R-:W-:Y:S05]  /*10930*/  @!P0 BRA `(.L_x_1877) ;  /* 0x0000000000048947 */ /* 0x000fea0003800000 */
[----:B------:R-:W-:Y:S01]  /*10940*/  BPT.TRAP 0x1 ;  /* 0x000000040000795c */ /* 0x000fe20000300000 */
.L_x_1877:
        /* <DEDUP_REMOVED lines=73> */
[----:B------:R-:W-:-:S12]  /*10de0*/  ULOP3.LUT UR45, UR45, UR4, URZ, 0x3c, !UPT ;  /* 0x000000042d2d7292 */ /* 0x000fd8000f8e3c3f */
.L_x_1844:
[----:B------:R-:W0:Y:S01]  /*10df0*/  S2R R4, SR_CgaCtaId ;  /* 0x0000000000047919 */ /* 0x000e220000008800 */
[----:B------:R-:W-:Y:S01]  /*10e00*/  MOV R3, 0x400 ;  /* 0x0000040000037802 */ /* 0x000fe20000000f00 */
[----:B------:R-:W-:Y:S01]  /*10e10*/  BSSY B0, `(.L_x_1878) ;  /* 0x000025f000007945 */ /* 0x000fe20003800000 */
[----:B------:R-:W-:Y:S02]  /*10e20*/  BAR.SYNC.DEFER_BLOCKING 0x5, 0x180 ;  /* 0x0146000000007b1d */ /* 0x000fe40000010000 */
[----:B0-----:R-:W-:-:S05]  /*10e30*/  LEA R3, R4, R3, 0x18 ;  /* 0x0000000304037211 */ /* 0x001fca00078ec0ff */
[----:B------:R-:W0:Y:S02]  /*10e40*/  LDS.128 R44, [R3+0x2e8d0] ;  /* 0x02e8d000032c7984 */ /* 0x000e240000000c00 */
[----:B0-----:R-:W-:Y:S02]  /*10e50*/  R2UR UR50, R45 ;  /* 0x000000002d3272ca */ /* 0x001fe400000e0000 */
[----:B------:R-:W-:Y:S01]  /*10e60*/  R2UR UR44, R46 ;  /* 0x000000002e2c72ca */ /* 0x000fe200000e0000 */
[----:B------:R-:W-:Y:S06]  /*10e70*/  BAR.ARV 0x4, 0x180 ;  /* 0x0106000000007b1d */ /* 0x000fec0000002000 */
[----:B------:R-:W-:Y:S08]  /*10e80*/  @P0 BRA `(.L_x_1879) ;  /* 0x0000001800a80947 */ /* 0x000ff00003800000 */
[----:B------:R-:W0:Y:S01]  /*10e90*/  S2R R51, SR_TID.X ;  /* 0x0000000000337919 */ /* 0x000e220000002100 */
[----:B------:R-:W-:Y:S01]  /*10ea0*/  ULDC.64 UR4, c[0x4][0x38] ;  /* 0x01000e0000047ab9 */ /* 0x000fe20000000a00 */
[----:B------:R-:W-:Y:S01]  /*10eb0*/  F2FP.BF16.F32.PACK_AB R11, R11, R12 ;  /* 0x0000000c0b0b723e */ /* 0x000fe200000010ff */
[----:B------:R-:W-:Y:S01]  /*10ec0*/  ULDC.64 UR6, c[0x0][0xbe0] ;  /* 0x0002f80000067ab9 */ /* 0x000fe20000000a00 */
[----:B0-----:R-:W-:-:S05]  /*10ed0*/  IMAD.SHL.U32 R4, R51, 0x4, RZ ;  /* 0x0000000433047824 */ /* 0x001fca00078e00ff */
[----:B------:R-:W-:-:S04]  /*10ee0*/  LOP3.LUT R4, R4, 0xc, RZ, 0xc0, !PT ;  /* 0x0000000c04047812 */ /* 0x000fc800078ec0ff */
[----:B------:R-:W-:-:S05]  /*10ef0*/  IADD3 R4, P0, R4, UR4, RZ ;  /* 0x0000000404047c10 */ /* 0x000fca000ff1e0ff */
[----:B------:R-:W-:Y:S01]  /*10f00*/  IMAD.X R5, RZ, RZ, UR5, P0 ;  /* 0x00000005ff057e24 */ /* 0x000fe200080e06ff */
[----:B------:R-:W-:Y:S02]  /*10f10*/  F2FP.BF16.F32.PACK_AB R8, R7, R8 ;  /* 0x000000080708723e */ /* 0x000fe400000010ff */
[----:B------:R-:W-:Y:S02]  /*10f20*/  F2FP.BF16.F32.PACK_AB R60, R60, R61 ;  /* 0x0000003d3c3c723e */ /* 0x000fe400000010ff */
[----:B------:R-:W-:Y:S01]  /*10f30*/  F2FP.BF16.F32.PACK_AB R10, R9, R10 ;  /* 0x0000000a090a723e */ /* 0x000fe200000010ff */
[----:B------:R0:W2:Y:S01]  /*10f40*/  LDG.E.CONSTANT R44, desc[UR52][R4.64] ;  /* 0x00000034042c7981 */ /* 0x0000a2000c1e9900 */
[----:B------:R-:W-:Y:S01]  /*10f50*/  F2FP.BF16.F32.PACK_AB R87, R87, R6 ;  /* 0x000000065757723e */ /* 0x000fe200000010ff */
[----:B------:R-:W-:Y:S01]  /*10f60*/  UISETP.NE.U32.AND UP1, UPT, UR6, URZ, UPT ;  /* 0x0000003f0600728c */ /* 0x000fe2000bf25070 */
[----:B------:R-:W-:Y:S01]  /*10f70*/  F2FP.BF16.F32.PACK_AB R92, R92, R93 ;  /* 0x0000005d5c5c723e */ /* 0x000fe200000010ff */
[----:B------:R-:W-:Y:S01]  /*10f80*/  ULDC.64 UR4, c[0x0][0xbd8] ;  /* 0x0002f60000047ab9 */ /* 0x000fe20000000a00 */
[----:B------:R-:W-:Y:S01]  /*10f90*/  F2FP.BF16.F32.PACK_AB R96, R96, R97 ;  /* 0x000000616060723e */ /* 0x000fe200000010ff */
[----:B------:R-:W-:Y:S01]  /*10fa0*/  UISETP.NE.AND.EX UP1, UPT, UR7, URZ, UPT, UP1 ;  /* 0x0000003f0700728c */ /* 0x000fe2000bf25310 */
[----:B------:R-:W-:Y:S01]  /*10fb0*/  F2FP.BF16.F32.PACK_AB R21, R21, R24 ;  /* 0x000000181515723e */ /* 0x000fe200000010ff */
[----:B------:R-:W-:Y:S01]  /*10fc0*/  UISETP.NE.U32.AND UP0, UPT, UR4, URZ, UPT ;  /* 0x0000003f0400728c */ /* 0x000fe2000bf05070 */
[----:B------:R-:W-:Y:S01]  /*10fd0*/  F2FP.BF16.F32.PACK_AB R14, R13, R14 ;  /* 0x0000000e0d0e723e */ /* 0x000fe200000010ff */
[----:B0-----:R-:W0:Y:S01]  /*10fe0*/  S2R R4, SR_SWINHI ;  /* 0x0000000000047919 */ /* 0x001e220000002f00 */
[----:B------:R-:W-:Y:S01]  /*10ff0*/  LOP3.LUT P0, R5, R51, 0x3, RZ, 0xc0, !PT ;  /* 0x0000000333057812 */ /* 0x000fe2000780c0ff */
[----:B------:R-:W-:Y:S01]  /*11000*/  ULEA UR4, UP2, UR36, UR4, 0x2 ;  /* 0x0000000424047291 */ /* 0x000fe2000f84103f */
[----:B------:R-:W-:Y:S01]  /*11010*/  F2FP.BF16.F32.PACK_AB R25, R25, R28 ;  /* 0x0000001c1919723e */ /* 0x000fe200000010ff */
[----:B------:R-:W-:Y:S01]  /*11020*/  UISETP.NE.AND.EX UP0, UPT, UR5, URZ, UPT, UP0 ;  /* 0x0000003f0500728c */ /* 0x000fe2000bf05300 */
[----:B------:R-:W-:Y:S01]  /*11030*/  ISETP.EQ.OR P0, PT, R5, 0x3, !P0 ;  /* 0x000000030500780c */ /* 0x000fe20004702670 */
[----:B------:R-:W-:Y:S01]  /*11040*/  ULEA.HI.X UR6, UR36, UR5, UR37, 0x2, UP2 ;  /* 0x0000000524067291 */ /* 0x000fe200090f1425 */
[----:B------:R-:W-:-:S02]  /*11050*/  F2FP.BF16.F32.PACK_AB R20, R15, R20 ;  /* 0x000000140f14723e */ /* 0x000fc400000010ff */
[----:B------:R-:W-:Y:S02]  /*11060*/  SEL R59, R11, R8, P0 ;  /* 0x000000080b3b7207 */ /* 0x000fe40000000000 */
[----:B------:R-:W-:Y:S02]  /*11070*/  SEL R61, R8, R11, P0 ;  /* 0x0000000b083d7207 */ /* 0x000fe40000000000 */
[----:B------:R-:W-:Y:S02]  /*11080*/  SEL R85, R10, R87, P0 ;  /* 0x000000570a557207 */ /* 0x000fe40000000000 */
[----:B------:R-:W-:Y:S02]  /*11090*/  SEL R87, R87, R10, P0 ;  /* 0x0000000a57577207 */ /* 0x000fe40000000000 */
[----:B------:R-:W-:Y:S02]  /*110a0*/  F2FP.BF16.F32.PACK_AB R52, R52, R89 ;  /* 0x000000593434723e */ /* 0x000fe400000010ff */
[----:B------:R-:W-:-:S02]  /*110b0*/  F2FP.BF16.F32.PACK_AB R50, R50, R53 ;  /* 0x000000353232723e */ /* 0x000fc400000010ff */
[----:B------:R-:W-:Y:S02]  /*110c0*/  SEL R81, R21, R14, P0 ;  /* 0x0000000e15517207 */ /* 0x000fe40000000000 */
[----:B------:R-:W-:Y:S02]  /*110d0*/  SEL R83, R14, R21, P0 ;  /* 0x000000150e537207 */ /* 0x000fe40000000000 */
[----:B------:R-:W-:Y:S02]  /*110e0*/  SEL R53, R25, R20, P0 ;  /* 0x0000001419357207 */ /* 0x000fe40000000000 */
[----:B------:R-:W-:Y:S02]  /*110f0*/  SEL R55, R20, R25, P0 ;  /* 0x0000001914377207 */ /* 0x000fe40000000000 */
[----:B------:R-:W-:Y:S02]  /*11100*/  F2FP.BF16.F32.PACK_AB R100, R100, R101 ;  /* 0x000000656464723e */ /* 0x000fe400000010ff */
[----:B------:R-:W-:-:S02]  /*11110*/  F2FP.BF16.F32.PACK_AB R99, R98, R99 ;  /* 0x000000636263723e */ /* 0x000fc400000010ff */
[----:B------:R-:W-:Y:S02]  /*11120*/  MOV R8, R3 ;  /* 0x0000000300087202 */ /* 0x000fe40000000f00 */
[----:B0-----:R-:W-:Y:S02]  /*11130*/  MOV R9, R4 ;  /* 0x0000000400097202 */ /* 0x001fe40000000f00 */
[----:B------:R-:W-:Y:S02]  /*11140*/  F2FP.BF16.F32.PACK_AB R65, R64, R65 ;  /* 0x000000414041723e */ /* 0x000fe400000010ff */
[----:B------:R-:W-:Y:S01]  /*11150*/  F2FP.BF16.F32.PACK_AB R32, R29, R32 ;  /* 0x000000201d20723e */ /* 0x000fe200000010ff */
[----:B------:R-:W-:Y:S01]  /*11160*/  IMAD.WIDE R4, R230, 0x2, R8 ;  /* 0x00000002e6047825 */ /* 0x000fe200078e0208 */
[----:B------:R-:W-:Y:S02]  /*11170*/  SEL R29, R100, R99, P0 ;  /* 0x00000063641d7207 */ /* 0x000fe40000000000 */
[----:B------:R-:W-:-:S02]  /*11180*/  SEL R99, R99, R100, P0 ;  /* 0x0000006463637207 */ /* 0x000fc40000000000 */
[C---:B------:R-:W-:Y:S02]  /*11190*/  IADD3 R93, P1, R4.reuse, 0x40, RZ ;  /* 0x00000040045d7810 */ /* 0x040fe40007f3e0ff */
[C---:B------:R-:W-:Y:S02]  /*111a0*/  IADD3 R97, P2, R4.reuse, 0x60, RZ ;  /* 0x0000006004617810 */ /* 0x040fe40007f5e0ff */
[----:B------:R-:W-:Y:S01]  /*111b0*/  LOP3.LUT R10, R93, 0x380, RZ, 0xc0, !PT ;  /* 0x000003805d0a7812 */ /* 0x000fe200078ec0ff */
[--C-:B------:R-:W-:Y:S01]  /*111c0*/  IMAD.X R25, RZ, RZ, R5.reuse, P1 ;  /* 0x000000ffff197224 */ /* 0x100fe200008e0605 */
[----:B------:R-:W-:Y:S01]  /*111d0*/  IADD3 R103, P4, R4, 0x4020, RZ ;  /* 0x0000402004677810 */ /* 0x000fe20007f9e0ff */
[--C-:B------:R-:W-:Y:S01]  /*111e0*/  IMAD.X R21, RZ, RZ, R5.reuse, P2 ;  /* 0x000000ffff157224 */ /* 0x100fe200010e0605 */
[----:B------:R-:W-:Y:S02]  /*111f0*/  SHF.R.U64 R10, R10, 0x3, RZ ;  /* 0x000000030a0a7819 */ /* 0x000fe400000012ff */
[----:B------:R-:W-:Y:S01]  /*11200*/  IADD3 R105, P5, R4, 0x4040, RZ ;  /* 0x0000404004697810 */ /* 0x000fe20007fbe0ff */
[----:B------:R-:W-:Y:S01]  /*11210*/  IMAD.X R13, RZ, RZ, R5, P4 ;  /* 0x000000ffff0d7224 */ /* 0x000fe200020e0605 */
[----:B------:R-:W-:-:S02]  /*11220*/  LOP3.LUT R12, R97, 0x380, RZ, 0xc0, !PT ;  /* 0x00000380610c7812 */ /* 0x000fc400078ec0ff */
[----:B------:R-:W-:Y:S01]  /*11230*/  LOP3.LUT R24, R10, R93, RZ, 0x3c, !PT ;  /* 0x0000005d0a187212 */ /* 0x000fe200078e3cff */
[----:B------:R-:W-:Y:S01]  /*11240*/  IMAD.X R11, RZ, RZ, R5, P5 ;  /* 0x000000ffff0b7224 */ /* 0x000fe200028e0605 */
[----:B------:R-:W-:Y:S02]  /*11250*/  LOP3.LUT R10, R103, 0x380, RZ, 0xc0, !PT ;  /* 0x00000380670a7812 */ /* 0x000fe400078ec0ff */
[----:B------:R-:W-:Y:S02]  /*11260*/  SHF.R.U64 R12, R12, 0x3, RZ ;  /* 0x000000030c0c7819 */ /* 0x000fe400000012ff */
[----:B------:R-:W-:Y:S02]  /*11270*/  LOP3.LUT R28, R105, 0x380, RZ, 0xc0, !PT ;  /* 0x00000380691c7812 */ /* 0x000fe400078ec0ff */
[----:B------:R-:W-:Y:S02]  /*11280*/  IADD3 R89, P6, R4, 0x20, RZ ;  /* 0x0000002004597810 */ /* 0x000fe40007fde0ff */
[----:B------:R-:W-:-:S02]  /*11290*/  SHF.R.U64 R10, R10, 0x3, RZ ;  /* 0x000000030a0a7819 */ /* 0x000fc400000012ff */
[----:B------:R-:W-:Y:S02]  /*112a0*/  LOP3.LUT R20, R12, R97, RZ, 0x3c, !PT ;  /* 0x000000610c147212 */ /* 0x000fe400078e3cff */
[----:B------:R-:W-:Y:S02]  /*112b0*/  SHF.R.U64 R28, R28, 0x3, RZ ;  /* 0x000000031c1c7819 */ /* 0x000fe400000012ff */
[----:B------:R-:W-:Y:S02]  /*112c0*/  LOP3.LUT R6, R89, 0x380, RZ, 0xc0, !PT ;  /* 0x0000038059067812 */ /* 0x000fe400078ec0ff */
[----:B------:R-:W-:Y:S02]  /*112d0*/  LOP3.LUT R12, R10, R103, RZ, 0x3c, !PT ;  /* 0x000000670a0c7212 */ /* 0x000fe400078e3cff */
[----:B------:R-:W-:Y:S02]  /*112e0*/  LOP3.LUT R10, R28, R105, RZ, 0x3c, !PT ;  /* 0x000000691c0a7212 */ /* 0x000fe400078e3cff */
[----:B------:R-:W-:-:S02]  /*112f0*/  MOV R64, R20 ;  /* 0x0000001400407202 */ /* 0x000fc40000000f00 */
[----:B------:R-:W-:Y:S02]  /*11300*/  F2FP.BF16.F32.PACK_AB R30, R30, R31 ;  /* 0x0000001f1e1e723e */ /* 0x000fe400000010ff */
[----:B------:R-:W-:Y:S02]  /*11310*/  F2FP.BF16.F32.PACK_AB R27, R26, R27 ;  /* 0x0000001b1a1b723e */ /* 0x000fe400000010ff */
[----:B------:R-:W-:Y:S02]  /*11320*/  SHF.R.U64 R6, R6, 0x3, RZ ;  /* 0x0000000306067819 */ /* 0x000fe400000012ff */
[----:B------:R-:W-:Y:S02]  /*11330*/  IADD3 R101, P3, R4, 0x4000, RZ ;  /* 0x0000400004657810 */ /* 0x000fe40007f7e0ff */
[----:B------:R-:W-:Y:S02]  /*11340*/  MOV R58, R10 ;  /* 0x0000000a003a7202 */ /* 0x000fe40000000f00 */
[----:B------:R-:W-:Y:S01]  /*11350*/  F2FP.BF16.F32.PACK_AB R76, R76, R77 ;  /* 0x0000004d4c4c723e */ /* 0x000fe200000010ff */
[----:B------:R-:W-:Y:S01]  /*11360*/  IMAD.X R15, RZ, RZ, R5, P3 ;  /* 0x000000ffff0f7224 */ /* 0x000fe200018e0605 */
[----:B------:R-:W-:-:S02]  /*11370*/  SEL R77, R30, R27, P0 ;  /* 0x0000001b1e4d7207 */ /* 0x000fc40000000000 */
[----:B------:R-:W-:Y:S01]  /*11380*/  SEL R79, R27, R30, P0 ;  /* 0x0000001e1b4f7207 */ /* 0x000fe20000000000 */
[----:B------:R-:W-:Y:S01]  /*11390*/  IMAD.X R27, RZ, RZ, R5, P6 ;  /* 0x000000ffff1b7224 */ /* 0x000fe200030e0605 */
[----:B------:R-:W-:Y:S02]  /*113a0*/  LOP3.LUT R26, R6, R89, RZ, 0x3c, !PT ;  /* 0x00000059061a7212 */ /* 0x000fe400078e3cff */
[----:B------:R-:W-:Y:S02]  /*113b0*/  LOP3.LUT R6, R101, 0x380, RZ, 0xc0, !PT ;  /* 0x0000038065067812 */ /* 0x000fe400078ec0ff */
[----:B------:R-:W-:Y:S02]  /*113c0*/  IADD3 R107, P6, R4, 0x4060, RZ ;  /* 0x00004060046b7810 */ /* 0x000fe40007fde0ff */
[----:B------:R-:W-:Y:S02]  /*113d0*/  F2FP.BF16.F32.PACK_AB R73, R72, R73 ;  /* 0x000000494849723e */ /* 0x000fe400000010ff */
[----:B------:R-:W-:-:S02]  /*113e0*/  F2FP.BF16.F32.PACK_AB R95, R94, R95 ;  /* 0x0000005f5e5f723e */ /* 0x000fc400000010ff */
[----:B------:R-:W-:Y:S02]  /*113f0*/  SHF.R.U64 R6, R6, 0x3, RZ ;  /* 0x0000000306067819 */ /* 0x000fe400000012ff */
[----:B------:R-:W-:Y:S02]  /*11400*/  F2FP.BF16.F32.PACK_AB R68, R68, R69 ;  /* 0x000000454444723e */ /* 0x000fe400000010ff */
[----:B------:R-:W-:Y:S02]  /*11410*/  LOP3.LUT R30, R107, 0x380, RZ, 0xc0, !PT ;  /* 0x000003806b1e7812 */ /* 0x000fe400078ec0ff */
[----:B------:R-:W-:Y:S02]  /*11420*/  LOP3.LUT R7, R4, 0x380, RZ, 0xc0, !PT ;  /* 0x0000038004077812 */ /* 0x000fe400078ec0ff */
[----:B------:R-:W-:Y:S02]  /*11430*/  SEL R31, R96, R95, P0 ;  /* 0x0000005f601f7207 */ /* 0x000fe40000000000 */
[----:B------:R-:W-:-:S02]  /*11440*/  SEL R63, R76, R73, P0 ;  /* 0x000000494c3f7207 */ /* 0x000fc40000000000 */
[----:B------:R-:W-:Y:S02]  /*11450*/  LOP3.LUT R14, R6, R101, RZ, 0x3c, !PT ;  /* 0x00000065060e7212 */ /* 0x000fe400078e3cff */
[----:B------:R-:W-:Y:S02]  /*11460*/  F2FP.BF16.F32.PACK_AB R91, R90, R91 ;  /* 0x0000005b5a5b723e */ /* 0x000fe400000010ff */
[----:B------:R-:W-:Y:S02]  /*11470*/  F2FP.BF16.F32.PACK_AB R57, R56, R57 ;  /* 0x000000393839723e */ /* 0x000fe400000010ff */
[----:B------:R-:W-:Y:S02]  /*11480*/  SEL R95, R95, R96, P0 ;  /* 0x000000605f5f7207 */ /* 0x000fe40000000000 */
[----:B------:R-:W-:Y:S02]  /*11490*/  SEL R73, R73, R76, P0 ;  /* 0x0000004c49497207 */ /* 0x000fe40000000000 */
[----:B------:R-:W-:-:S02]  /*114a0*/  SEL R67, R68, R65, P0 ;  /* 0x0000004144437207 */ /* 0x000fc40000000000 */
[----:B------:R-:W-:Y:S02]  /*114b0*/  SHF.R.U64 R30, R30, 0x3, RZ ;  /* 0x000000031e1e7819 */ /* 0x000fe400000012ff */
[----:B------:R-:W-:Y:S02]  /*114c0*/  F2FP.BF16.F32.PACK_AB R49, R49, R88 ;  /* 0x000000583131723e */ /* 0x000fe400000010ff */
[----:B------:R-:W-:Y:S02]  /*114d0*/  SEL R65, R65, R68, P0 ;  /* 0x0000004441417207 */ /* 0x000fe40000000000 */
[----:B------:R-:W-:Y:S02]  /*114e0*/  F2FP.BF16.F32.PACK_AB R43, R42, R43 ;  /* 0x0000002b2a2b723e */ /* 0x000fe400000010ff */
[----:B------:R-:W-:Y:S02]  /*114f0*/  F2FP.BF16.F32.PACK_AB R41, R41, R48 ;  /* 0x000000302929723e */ /* 0x000fe400000010ff */
[----:B------:R-:W-:-:S02]  /*11500*/  F2FP.BF16.F32.PACK_AB R38, R38, R39 ;  /* 0x000000272626723e */ /* 0x000fc400000010ff */
[----:B------:R-:W-:Y:S02]  /*11510*/  F2FP.BF16.F32.PACK_AB R40, R37, R40 ;  /* 0x000000282528723e */ /* 0x000fe400000010ff */
[----:B------:R-:W-:Y:S02]  /*11520*/  F2FP.BF16.F32.PACK_AB R35, R34, R35 ;  /* 0x000000232223723e */ /* 0x000fe400000010ff */
[----:B------:R-:W-:Y:S02]  /*11530*/  F2FP.BF16.F32.PACK_AB R33, R33, R36 ;  /* 0x000000242121723e */ /* 0x000fe400000010ff */
[----:B------:R-:W-:Y:S02]  /*11540*/  SHF.R.U64 R7, R7, 0x3, RZ ;  /* 0x0000000307077819 */ /* 0x000fe400000012ff */
[----:B------:R-:W-:Y:S02]  /*11550*/  SEL R37, R92, R91, P0 ;  /* 0x0000005b5c257207 */ /* 0x000fe40000000000 */
[----:B------:R-:W-:-:S02]  /*11560*/  SEL R69, R60, R57, P0 ;  /* 0x000000393c457207 */ /* 0x000fc40000000000 */
[----:B------:R-:W-:Y:S02]  /*11570*/  MOV R62, R14 ;  /* 0x0000000e003e7202 */ /* 0x000fe40000000f00 */
[----:B------:R-:W-:Y:S02]  /*11580*/  SEL R91, R91, R92, P0 ;  /* 0x0000005c5b5b7207 */ /* 0x000fe40000000000 */
[----:B------:R-:W-:Y:S02]  /*11590*/  SEL R39, R52, R49, P0 ;  /* 0x0000003134277207 */ /* 0x000fe40000000000 */
[----:B------:R-:W-:Y:S02]  /*115a0*/  SEL R57, R57, R60, P0 ;  /* 0x0000003c39397207 */ /* 0x000fe40000000000 */
[----:B------:R-:W-:Y:S02]  /*115b0*/  LOP3.LUT R6, R30, R107, RZ, 0x3c, !PT ;  /* 0x0000006b1e067212 */ /* 0x000fe400078e3cff */
[----:B------:R-:W-:-:S02]  /*115c0*/  SEL R49, R49, R52, P0 ;  /* 0x0000003431317207 */ /* 0x000fc40000000000 */
[----:B------:R-:W-:Y:S02]  /*115d0*/  SEL R45, R41, R40, P0 ;  /* 0x00000028292d7207 */ /* 0x000fe40000000000 */
[----:B------:R-:W-:Y:S02]  /*115e0*/  SEL R51, R33, R32, P0 ;  /* 0x0000002021337207 */ /* 0x000fe40000000000 */
[----:B------:R-:W-:Y:S02]  /*115f0*/  SEL R71, R50, R43, P0 ;  /* 0x0000002b32477207 */ /* 0x000fe40000000000 */
[----:B------:R-:W-:Y:S02]  /*11600*/  SEL R75, R38, R35, P0 ;  /* 0x00000023264b7207 */ /* 0x000fe40000000000 */
[----:B------:R-:W-:Y:S01]  /*11610*/  LOP3.LUT R4, R7, R4, RZ, 0x3c, !PT ;  /* 0x0000000407047212 */ /* 0x000fe200078e3cff */
[----:B------:R-:W-:Y:S01]  /*11620*/  IMAD.X R7, RZ, RZ, R5, P6 ;  /* 0x000000ffff077224 */ /* 0x000fe200030e0605 */
[----:B------:R-:W-:-:S02]  /*11630*/  SEL R43, R43, R50, P0 ;  /* 0x000000322b2b7207 */ /* 0x000fc40000000000 */
[----:B------:R-:W-:Y:S02]  /*11640*/  SEL R41, R40, R41, P0 ;  /* 0x0000002928297207 */ /* 0x000fe40000000000 */
[----:B------:R-:W-:Y:S02]  /*11650*/  SEL R35, R35, R38, P0 ;  /* 0x0000002623237207 */ /* 0x000fe40000000000 */
[----:B------:R-:W-:Y:S02]  /*11660*/  SEL R33, R32, R33, P0 ;  /* 0x0000002120217207 */ /* 0x000fe40000000000 */
[----:B------:R-:W-:Y:S02]  /*11670*/  MOV R50, R24 ;  /* 0x0000001800327202 */ /* 0x000fe40000000f00 */
[----:B------:R-:W-:Y:S02]  /*11680*/  MOV R27, R26 ;  /* 0x0000001a001b7202 */ /* 0x000fe40000000f00 */
[----:B------:R-:W-:-:S02]  /*11690*/  MOV R48, R4 ;  /* 0x0000000400307202 */ /* 0x000fc40000000f00 */
        /* <DEDUP_REMOVED lines=9> */
[----:B------:R-:W2:Y:S04]  /*11730*/  SHFL.IDX PT, R28, R73, R20, 0x1c1f ;  /* 0x001c1f14491c7589 */ /* 0x000ea800000e0000 */
[----:B------:R-:W-:Y:S04]  /*11740*/  SHFL.IDX PT, R67, R67, R44, 0x1c1f ;  /* 0x001c1f2c43437589 */ /* 0x000fe800000e0000 */
[----:B------:R-:W3:Y:S01]  /*11750*/  SHFL.IDX PT, R30, R65, R20, 0x1c1f ;  /* 0x001c1f14411e7589 */ /* 0x000ee200000e0000 */
[----:B0-----:R-:W-:-:S02]  /*11760*/  SEL R4, R29, R10, P0 ;  /* 0x0000000a1d047207 */ /* 0x001fc40000000000 */
[----:B------:R-:W-:Y:S01]  /*11770*/  SEL R6, R10, R29, P0 ;  /* 0x0000001d0a067207 */ /* 0x000fe20000000000 */
[----:B------:R-:W-:Y:S04]  /*11780*/  SHFL.IDX PT, R37, R37, R44, 0x1c1f ;  /* 0x001c1f2c25257589 */ /* 0x000fe800000e0000 */
[----:B------:R-:W-:Y:S01]  /*11790*/  SHFL.IDX PT, R69, R69, R44, 0x1c1f ;  /* 0x001c1f2c45457589 */ /* 0x000fe200000e0000 */
[----:B-1----:R-:W-:Y:S02]  /*117a0*/  SEL R12, R31, R14, P0 ;  /* 0x0000000e1f0c7207 */ /* 0x002fe40000000000 */
[----:B------:R-:W-:Y:S01]  /*117b0*/  SEL R14, R14, R31, P0 ;  /* 0x0000001f0e0e7207 */ /* 0x000fe20000000000 */
[----:B------:R-:W0:Y:S04]  /*117c0*/  SHFL.IDX PT, R24, R91, R20, 0x1c1f ;  /* 0x001c1f145b187589 */ /* 0x000e2800000e0000 */
[----:B------:R-:W1:Y:S01]  /*117d0*/  SHFL.IDX PT, R42, R57, R20, 0x1c1f ;  /* 0x001c1f14392a7589 */ /* 0x000e6200000e0000 */
[----:B--2---:R-:W-:-:S02]  /*117e0*/  SEL R5, R63, R28, P0 ;  /* 0x0000001c3f057207 */ /* 0x004fc40000000000 */
[----:B------:R-:W-:Y:S01]  /*117f0*/  SEL R7, R28, R63, P0 ;  /* 0x0000003f1c077207 */ /* 0x000fe20000000000 */
[----:B------:R-:W-:Y:S01]  /*11800*/  BAR.SYNC.DEFER_BLOCKING 0x1, 0x100 ;  /* 0x0044000000007b1d */ /* 0x000fe20000010000 */
[----:B---3--:R-:W-:Y:S02]  /*11810*/  SEL R13, R67, R30, P0 ;  /* 0x0000001e430d7207 */ /* 0x008fe40000000000 */
[----:B------:R-:W-:-:S03]  /*11820*/  SEL R15, R30, R67, P0 ;  /* 0x000000431e0f7207 */ /* 0x000fc60000000000 */
[----:B------:R-:W-:Y:S04]  /*11830*/  SHFL.IDX PT, R39, R39, R44, 0x1c1f ;  /* 0x001c1f2c27277589 */ /* 0x000fe800000e0000 */
[----:B------:R-:W2:Y:S04]  /*11840*/  SHFL.IDX PT, R26, R49, R20, 0x1c1f ;  /* 0x001c1f14311a7589 */ /* 0x000ea800000e0000 */
[----:B------:R-:W-:Y:S01]  /*11850*/  SHFL.IDX PT, R45, R45, R44, 0x1c1f ;  /* 0x001c1f2c2d2d7589 */ /* 0x000fe200000e0000 */
[----:B0-----:R-:W-:Y:S02]  /*11860*/  SEL R28, R37, R24, P0 ;  /* 0x00000018251c7207 */ /* 0x001fe40000000000 */
[----:B------:R-:W-:Y:S01]  /*11870*/  SEL R30, R24, R37, P0 ;  /* 0x00000025181e7207 */ /* 0x000fe20000000000 */
[----:B------:R-:W-:Y:S01]  /*11880*/  SHFL.IDX PT, R51, R51, R44, 0x1c1f ;  /* 0x001c1f2c33337589 */ /* 0x000fe200000e0000 */
[----:B-1----:R-:W-:-:S02]  /*11890*/  SEL R29, R69, R42, P0 ;  /* 0x0000002a451d7207 */ /* 0x002fc40000000000 */
[----:B------:R-:W-:Y:S01]  /*118a0*/  SEL R31, R42, R69, P0 ;  /* 0x000000452a1f7207 */ /* 0x000fe20000000000 */
[----:B------:R-:W-:Y:S04]  /*118b0*/  SHFL.IDX PT, R53, R53, R44, 0x1c1f ;  /* 0x001c1f2c35357589 */ /* 0x000fe800000e0000 */
[----:B------:R-:W-:Y:S04]  /*118c0*/  SHFL.IDX PT, R59, R59, R44, 0x1c1f ;  /* 0x001c1f2c3b3b7589 */ /* 0x000fe800000e0000 */
[----:B------:R-:W-:Y:S04]  /*118d0*/  SHFL.IDX PT, R71, R71, R44, 0x1c1f ;  /* 0x001c1f2c47477589 */ /* 0x000fe800000e0000 */
[----:B------:R-:W-:Y:S01]  /*118e0*/  SHFL.IDX PT, R75, R75, R44, 0x1c1f ;  /* 0x001c1f2c4b4b7589 */ /* 0x000fe200000e0000 */
[----:B--2---:R-:W-:-:S02]  /*118f0*/  SEL R24, R39, R26, P0 ;  /* 0x0000001a27187207 */ /* 0x004fc40000000000 */
[----:B------:R-:W-:Y:S01]  /*11900*/  SEL R26, R26, R39, P0 ;  /* 0x000000271a1a7207 */ /* 0x000fe20000000000 */
[----:B------:R-:W-:Y:S04]  /*11910*/  SHFL.IDX PT, R77, R77, R44, 0x1c1f ;  /* 0x001c1f2c4d4d7589 */ /* 0x000fe800000e0000 */
[----:B------:R-:W-:Y:S04]  /*11920*/  SHFL.IDX PT, R81, R81, R44, 0x1c1f ;  /* 0x001c1f2c51517589 */ /* 0x000fe800000e0000 */
[----:B------:R-:W-:Y:S04]  /*11930*/  SHFL.IDX PT, R85, R85, R44, 0x1c1f ;  /* 0x001c1f2c55557589 */ /* 0x000fe800000e0000 */
[----:B------:R-:W0:Y:S04]  /*11940*/  SHFL.IDX PT, R46, R43, R20, 0x1c1f ;  /* 0x001c1f142b2e7589 */ /* 0x000e2800000e0000 */
[----:B------:R-:W1:Y:S04]  /*11950*/  SHFL.IDX PT, R32, R41, R20, 0x1c1f ;  /* 0x001c1f1429207589 */ /* 0x000e6800000e0000 */
[----:B------:R-:W2:Y:S04]  /*11960*/  SHFL.IDX PT, R44, R35, R20, 0x1c1f ;  /* 0x001c1f14232c7589 */ /* 0x000ea800000e0000 */
[----:B------:R-:W-:Y:S04]  /*11970*/  SHFL.IDX PT, R10, R33, R20, 0x1c1f ;  /* 0x001c1f14210a7589 */ /* 0x000fe800000e0000 */
[----:B------:R-:W3:Y:S04]  /*11980*/  SHFL.IDX PT, R34, R55, R20, 0x1c1f ;  /* 0x001c1f1437227589 */ /* 0x000ee800000e0000 */
[----:B------:R-:W-:Y:S04]  /*11990*/  SHFL.IDX PT, R52, R79, R20, 0x1c1f ;  /* 0x001c1f144f347589 */ /* 0x000fe800000e0000 */
[----:B------:R-:W4:Y:S01]  /*119a0*/  SHFL.IDX PT, R54, R83, R20, 0x1c1f ;  /* 0x001c1f1453367589 */ /* 0x000f2200000e0000 */
[----:B0-----:R-:W-:-:S03]  /*119b0*/  SEL R25, R71, R46, P0 ;  /* 0x0000002e47197207 */ /* 0x001fc60000000000 */
[----:B------:R-:W0:Y:S01]  /*119c0*/  SHFL.IDX PT, R40, R61, R20, 0x1c1f ;  /* 0x001c1f143d287589 */ /* 0x000e2200000e0000 */
[----:B-1----:R-:W-:Y:S02]  /*119d0*/  SEL R36, R45, R32, P0 ;  /* 0x000000202d247207 */ /* 0x002fe40000000000 */
[----:B------:R-:W-:Y:S01]  /*119e0*/  SEL R38, R32, R45, P0 ;  /* 0x0000002d20267207 */ /* 0x000fe20000000000 */
[----:B------:R-:W1:Y:S01]  /*119f0*/  SHFL.IDX PT, R56, R87, R20, 0x1c1f ;  /* 0x001c1f1457387589 */ /* 0x000e6200000e0000 */
[----:B--2---:R-:W-:Y:S02]  /*11a00*/  SEL R37, R75, R44, P0 ;  /* 0x0000002c4b257207 */ /* 0x004fe40000000000 */
[----:B------:R-:W-:Y:S01]  /*11a10*/  SEL R39, R44, R75, P0 ;  /* 0x0000004b2c277207 */ /* 0x000fe20000000000 */
[----:B------:R0:W-:Y:S04]  /*11a20*/  STSM.16.M88.4 [R48], R4 ;  /* 0x0000000430007844 */ /* 0x0001e80000000200 */
[----:B------:R2:W-:Y:S01]  /*11a30*/  STSM.16.M88.4 [R27], R12 ;  /* 0x0000000c1b007844 */ /* 0x0005e20000000200 */
[----:B---3--:R-:W-:-:S02]  /*11a40*/  SEL R32, R53, R34, P0 ;  /* 0x0000002235207207 */ /* 0x008fc40000000000 */
[----:B------:R-:W-:Y:S01]  /*11a50*/  SEL R34, R34, R53, P0 ;  /* 0x0000003522227207 */ /* 0x000fe20000000000 */
[----:B------:R3:W-:Y:S01]  /*11a60*/  STSM.16.M88.4 [R50], R28 ;  /* 0x0000001c32007844 */ /* 0x0007e20000000200 */
[----:B----4-:R-:W-:Y:S02]  /*11a70*/  SEL R33, R81, R54, P0 ;  /* 0x0000003651217207 */ /* 0x010fe40000000000 */
[----:B------:R-:W-:Y:S02]  /*11a80*/  SEL R35, R54, R81, P0 ;  /* 0x0000005136237207 */ /* 0x000fe40000000000 */
[----:B0-----:R-:W-:Y:S01]  /*11a90*/  SEL R48, R59, R40, P0 ;  /* 0x000000283b307207 */ /* 0x001fe20000000000 */
[----:B------:R-:W-:Y:S01]  /*11aa0*/  IMAD.U32 R4, RZ, RZ, UR4 ;  /* 0x00000004ff047e24 */ /* 0x000fe2000f8e00ff */
[----:B------:R-:W-:Y:S01]  /*11ab0*/  @UP1 ULDC.64 UR4, c[0x0][0xbe0] ;  /* 0x0002f80000041ab9 */ /* 0x000fe20000000a00 */
[----:B------:R-:W-:Y:S01]  /*11ac0*/  IMAD.U32 R5, RZ, RZ, UR6 ;  /* 0x00000006ff057e24 */ /* 0x000fe2000f8e00ff */
[----:B--2---:R-:W-:Y:S01]  /*11ad0*/  SEL R27, R46, R71, P0 ;  /* 0x000000472e1b7207 */ /* 0x004fe20000000000 */
[----:B------:R-:W-:Y:S01]  /*11ae0*/  @UP1 UIMAD.WIDE UR4, UR36, 0x4, UR4 ;  /* 0x00000004240418a5 */ /* 0x000fe2000f8e0204 */
[----:B------:R-:W-:-:S02]  /*11af0*/  SEL R12, R51, R10, P0 ;  /* 0x0000000a330c7207 */ /* 0x000fc40000000000 */
[----:B------:R-:W-:Y:S01]  /*11b00*/  SEL R14, R10, R51, P0 ;  /* 0x000000330a0e7207 */ /* 0x000fe20000000000 */
[----:B------:R0:W-:Y:S01]  /*11b10*/  STSM.16.M88.4 [R64], R24 ;  /* 0x0000001840007844 */ /* 0x0001e20000000200 */
[----:B------:R-:W-:Y:S02]  /*11b20*/  SEL R13, R77, R52, P0 ;  /* 0x000000344d0d7207 */ /* 0x000fe40000000000 */
[----:B------:R-:W-:Y:S01]  /*11b30*/  SEL R15, R52, R77, P0 ;  /* 0x0000004d340f7207 */ /* 0x000fe20000000000 */
[----:B------:R0:W-:Y:S01]  /*11b40*/  STSM.16.M88.4 [R62], R36 ;  /* 0x000000243e007844 */ /* 0x0001e20000000200 */
[----:B---3--:R-:W-:Y:S02]  /*11b50*/  SEL R50, R40, R59, P0 ;  /* 0x0000003b28327207 */ /* 0x008fe40000000000 */
[----:B-1----:R-:W-:Y:S01]  /*11b60*/  SEL R49, R85, R56, P0 ;  /* 0x0000003855317207 */ /* 0x002fe20000000000 */
[----:B------:R0:W-:Y:S01]  /*11b70*/  STSM.16.M88.4 [R60], R12 ;  /* 0x0000000c3c007844 */ /* 0x0001e20000000200 */
[----:B------:R-:W-:-:S02]  /*11b80*/  SEL R51, R56, R85, P0 ;  /* 0x0000005538337207 */ /* 0x000fc40000000000 */
[----:B------:R-:W-:Y:S01]  /*11b90*/  PLOP3.LUT P0, PT, PT, PT, UP1, 0x80, 0x0 ;  /* 0x000000000000781c */ /* 0x000fe20003f0f018 */
[----:B------:R0:W-:Y:S04]  /*11ba0*/  STSM.16.M88.4 [R58], R32 ;  /* 0x000000203a007844 */ /* 0x0001e80000000200 */
[----:B------:R0:W-:Y:S01]  /*11bb0*/  STSM.16.M88.4 [R21], R48 ;  /* 0x0000003015007844 */ /* 0x0001e20000000200 */
[----:B------:R-:W-:Y:S01]  /*11bc0*/  BAR.SYNC.DEFER_BLOCKING 0x1, 0x100 ;  /* 0x0044000000007b1d */ /* 0x000fe20000010000 */
[----:B------:R-:W-:Y:S02]  /*11bd0*/  IMAD.U32 R6, RZ, RZ, UR4 ;  /* 0x00000004ff067e24 */ /* 0x000fe4000f8e00ff */
[----:B------:R-:W-:-:S03]  /*11be0*/  IMAD.U32 R7, RZ, RZ, UR5 ;  /* 0x00000005ff077e24 */ /* 0x000fc6000f8e00ff */
[----:B------:R-:W2:Y:S04]  /*11bf0*/  @P2 LDG.E R10, desc[UR52][R4.64] ;  /* 0x00000034040a2981 */ /* 0x000ea8000c1e1900 */
[----:B------:R-:W3:Y:S01]  /*11c00*/  @P0 LDG.E R6, desc[UR52][R6.64] ;  /* 0x0000003406060981 */ /* 0x000ee2000c1e1900 */
[----:B------:R-:W-:Y:S01]  /*11c10*/  IMAD R11, R18, 0x40, R16 ;  /* 0x00000040120b7824 */ /* 0x000fe200078e0210 */
[----:B------:R-:W-:Y:S01]  /*11c20*/  UMOV UR4, URZ ;  /* 0x0000003f00047c82 */ /* 0x000fe20008000000 */
[----:B------:R-:W-:Y:S02]  /*11c30*/  ULDC UR8, c[0x0][0xa88] ;  /* 0x0002a20000087ab9 */ /* 0x000fe40000000800 */
[----:B------:R-:W-:-:S03]  /*11c40*/  IMAD.WIDE R8, R11, 0x2, R8 ;  /* 0x000000020b087825 */ /* 0x000fc600078e0208 */
[----:B------:R-:W-:Y:S02]  /*11c50*/  IADD3 R29, P1, R8, 0x1000, RZ ;  /* 0x00001000081d7810 */ /* 0x000fe40007f3e0ff */
[----:B--2---:R-:W-:Y:S02]  /*11c60*/  @P2 R2UR UR4, R10 ;  /* 0x000000000a0422ca */ /* 0x004fe400000e0000 */
        /* <DEDUP_REMOVED lines=8> */
.L_x_1880:
[----:B------:R-:W-:Y:S01]  /*11cf0*/  USHF.R.S32.HI UR12, URZ, 0x1f, UR38 ;  /* 0x0000001f3f0c7899 */ /* 0x000fe20008011426 */
[----:B------:R-:W-:Y:S01]  /*11d00*/  IMAD.U32 R5, RZ, RZ, UR42 ;  /* 0x0000002aff057e24 */ /* 0x000fe2000f8e00ff */
[----:B------:R-:W-:Y:S01]  /*11d10*/  ULDC.64 UR10, c[0x0][0xb70] ;  /* 0x0002dc00000a7ab9 */ /* 0x000fe20000000a00 */
[----:B------:R-:W-:Y:S01]  /*11d20*/  USHF.R.S32.HI UR5, URZ, 0x1f, UR4 ;  /* 0x0000001f3f057899 */ /* 0x000fe20008011404 */
[C---:B------:R-:W-:Y:S01]  /*11d30*/  IADD3 R13, P2, R8.reuse, 0x2000, RZ ;  /* 0x00002000080d7810 */ /* 0x040fe20007f5e0ff */
[----:B------:R-:W-:Y:S01]  /*11d40*/  UIMAD UR9, UR12, UR10, URZ ;  /* 0x0000000a0c0972a4 */ /* 0x000fe2000f8e023f */
[----:B------:R-:W-:Y:S01]  /*11d50*/  IMAD R10, R5, 0x80, R22 ;  /* 0x00000080050a7824 */ /* 0x000fe200078e0216 */
[----:B------:R-:W-:Y:S01]  /*11d60*/  UIMAD.WIDE.U32 UR6, UR38, UR10, UR4 ;  /* 0x0000000a260672a5 */ /* 0x000fe2000f8e0004 */
[----:B------:R-:W-:Y:S01]  /*11d70*/  IADD3 R7, P6, R8, 0x3000, RZ ;  /* 0x0000300008077810 */ /* 0x000fe20007fde0ff */
[----:B------:R-:W-:Y:S01]  /*11d80*/  UIMAD UR9, UR38, UR11, UR9 ;  /* 0x0000000b260972a4 */ /* 0x000fe2000f8e0209 */
[----:B------:R-:W-:Y:S01]  /*11d90*/  LOP3.LUT R12, R13, 0x380, RZ, 0xc0, !PT ;  /* 0x000003800d0c7812 */ /* 0x000fe200078ec0ff */
[----:B------:R-:W-:Y:S01]  /*11da0*/  USEL UR37, UR37, URZ, !UP0 ;  /* 0x0000003f25257287 */ /* 0x000fe2000c000000 */
[----:B------:R-:W-:Y:S01]  /*11db0*/  SHF.R.S32.HI R5, RZ, 0x1f, R10 ;  /* 0x0000001fff057819 */ /* 0x000fe2000001140a */
[----:B------:R-:W-:Y:S01]  /*11dc0*/  ULDC.64 UR10, c[0x0][0xb78] ;  /* 0x0002de00000a7ab9 */ /* 0x000fe20000000a00 */
[----:B------:R-:W-:Y:S01]  /*11dd0*/  UIADD3 UR7, UR7, UR9, URZ ;  /* 0x0000000907077290 */ /* 0x000fe2000fffe03f */
[----:B------:R-:W-:Y:S01]  /*11de0*/  LOP3.LUT R4, R7, 0x380, RZ, 0xc0, !PT ;  /* 0x0000038007047812 */ /* 0x000fe200078ec0ff */
[----:B------:R-:W-:Y:S01]  /*11df0*/  USEL UR36, UR36, URZ, !UP0 ;  /* 0x0000003f24247287 */ /* 0x000fe2000c000000 */
[----:B------:R-:W-:Y:S01]  /*11e00*/  LOP3.LUT R28, R29, 0x380, RZ, 0xc0, !PT ;  /* 0x000003801d1c7812 */ /* 0x000fe200078ec0ff */
[----:B------:R-:W-:Y:S01]  /*11e10*/  UIMAD UR9, UR37, UR10, URZ ;  /* 0x0000000a250972a4 */ /* 0x000fe2000f8e023f */
[----:B------:R-:W-:Y:S01]  /*11e20*/  SHF.R.U64 R12, R12, 0x3, RZ ;  /* 0x000000030c0c7819 */ /* 0x000fe200000012ff */
[----:B------:R-:W-:Y:S01]  /*11e30*/  UIMAD.WIDE.U32 UR6, UR36, UR10, UR6 ;  /* 0x0000000a240672a5 */ /* 0x000fe2000f8e0006 */
[----:B------:R-:W-:Y:S01]  /*11e40*/  SHF.R.U64 R4, R4, 0x3, RZ ;  /* 0x0000000304047819 */ /* 0x000fe200000012ff */
[----:B------:R-:W-:Y:S01]  /*11e50*/  UIMAD UR9, UR36, UR11, UR9 ;  /* 0x0000000b240972a4 */ /* 0x000fe2000f8e0209 */
[----:B------:R-:W-:-:S02]  /*11e60*/  SHF.R.U64 R28, R28, 0x3, RZ ;  /* 0x000000031c1c7819 */ /* 0x000fc400000012ff */
[----:B------:R-:W-:Y:S01]  /*11e70*/  LOP3.LUT R12, R12, R13, RZ, 0x3c, !PT ;  /* 0x0000000d0c0c7212 */ /* 0x000fe200078e3cff */
[----:B------:R-:W-:Y:S01]  /*11e80*/  IMAD.X R13, RZ, RZ, R9, P2 ;  /* 0x000000ffff0d7224 */ /* 0x000fe200010e0609 */
[----:B------:R-:W-:Y:S01]  /*11e90*/  IADD3 R6, P0, R10, UR6, RZ ;  /* 0x000000060a067c10 */ /* 0x000fe2000ff1e0ff */
[----:B------:R-:W-:Y:S01]  /*11ea0*/  IMAD.U32 R14, RZ, RZ, UR9 ;  /* 0x00000009ff0e7e24 */ /* 0x000fe2000f8e00ff */
[----:B------:R-:W-:Y:S02]  /*11eb0*/  IADD3 R37, P5, R8, 0x4000, RZ ;  /* 0x0000400008257810 */ /* 0x000fe40007fbe0ff */
[----:B------:R-:W-:Y:S02]  /*11ec0*/  LOP3.LUT R4, R4, R7, RZ, 0x3c, !PT ;  /* 0x0000000704047212 */ /* 0x000fe400078e3cff */
[----:B------:R-:W-:Y:S01]  /*11ed0*/  IADD3.X R5, R5, UR7, R14, P0, !PT ;  /* 0x0000000705057c10 */ /* 0x000fe200087fe40e */
[----:B------:R-:W-:Y:S01]  /*11ee0*/  ULDC.64 UR6, c[0x0][0xb40] ;  /* 0x0002d00000067ab9 */ /* 0x000fe20000000a00 */
[----:B------:R-:W-:-:S02]  /*11ef0*/  IADD3 R41, P4, R8, 0x5000, RZ ;  /* 0x0000500008297810 */ /* 0x000fc40007f9e0ff */
[----:B------:R-:W-:Y:S02]  /*11f00*/  LEA R44, P0, R6, UR6, 0x2 ;  /* 0x00000006062c7c11 */ /* 0x000fe4000f8010ff */
[----:B------:R-:W-:Y:S02]  /*11f10*/  IADD3 R25, P3, R8, 0x6000, RZ ;  /* 0x0000600008197810 */ /* 0x000fe40007f7e0ff */
[----:B------:R-:W-:Y:S01]  /*11f20*/  LEA.HI.X R45, R6, UR7, R5, 0x2, P0 ;  /* 0x00000007062d7c11 */ /* 0x000fe200080f1405 */
[----:B------:R-:W-:Y:S01]  /*11f30*/  VIADD R5, R10, 0x8 ;  /* 0x000000080a057836 */ /* 0x000fe20000000000 */
[----:B------:R-:W-:Y:S01]  /*11f40*/  LOP3.LUT P0, RZ, R228, 0x3, RZ, 0xc0, !PT ;  /* 0x00000003e4ff7812 */ /* 0x000fe2000780c0ff */
[----:B------:R-:W-:Y:S01]  /*11f50*/  ULDC.64 UR6, c[0x0][0xaa0] ;  /* 0x0002a80000067ab9 */ /* 0x000fe20000000a00 */
[----:B------:R-:W-:Y:S02]  /*11f60*/  IADD3 R7, P2, R8, 0x7000, RZ ;  /* 0x0000700008077810 */ /* 0x000fe40007f5e0ff */
[----:B------:R-:W-:Y:S01]  /*11f70*/  LOP3.LUT R28, R28, R29, RZ, 0x3c, !PT ;  /* 0x0000001d1c1c7212 */ /* 0x000fe200078e3cff */
[----:B------:R-:W-:Y:S01]  /*11f80*/  IMAD.X R29, RZ, RZ, R9, P1 ;  /* 0x000000ffff1d7224 */ /* 0x000fe200008e0609 */
[----:B------:R-:W-:-:S02]  /*11f90*/  LOP3.LUT R36, R37, 0x380, RZ, 0xc0, !PT ;  /* 0x0000038025247812 */ /* 0x000fc400078ec0ff */
[----:B------:R-:W-:Y:S02]  /*11fa0*/  LOP3.LUT R40, R41, 0x380, RZ, 0xc0, !PT ;  /* 0x0000038029287812 */ /* 0x000fe400078ec0ff */
[----:B------:R-:W-:Y:S02]  /*11fb0*/  LOP3.LUT R24, R25, 0x380, RZ, 0xc0, !PT ;  /* 0x0000038019187812 */ /* 0x000fe400078ec0ff */
[----:B------:R-:W-:Y:S01]  /*11fc0*/  LOP3.LUT R33, R8, 0x380, RZ, 0xc0, !PT ;  /* 0x0000038008217812 */ /* 0x000fe200078ec0ff */
[----:B------:R-:W-:Y:S01]  /*11fd0*/  UIMAD UR5, UR5, UR6, URZ ;  /* 0x00000006050572a4 */ /* 0x000fe2000f8e023f */
[----:B------:R-:W-:Y:S01]  /*11fe0*/  ISETP.GE.OR P1, PT, R10, UR8, P0 ;  /* 0x000000080a007c0c */ /* 0x000fe20008726670 */
[--C-:B------:R-:W-:Y:S01]  /*11ff0*/  IMAD.X R11, RZ, RZ, R9.reuse, P2 ;  /* 0x000000ffff0b7224 */ /* 0x100fe200010e0609 */
[----:B------:R-:W-:Y:S01]  /*12000*/  ISETP.GE.OR P0, PT, R5, UR8, P0 ;  /* 0x0000000805007c0c */ /* 0x000fe20008706670 */
[----:B------:R-:W-:Y:S01]  /*12010*/  IMAD.X R5, RZ, RZ, R9, P6 ;  /* 0x000000ffff057224 */ /* 0x000fe200030e0609 */
[----:B------:R-:W-:-:S02]  /*12020*/  LOP3.LUT R6, R7, 0x380, RZ, 0xc0, !PT ;  /* 0x0000038007067812 */ /* 0x000fc400078ec0ff */
[----:B------:R-:W-:Y:S02]  /*12030*/  SHF.R.U64 R36, R36, 0x3, RZ ;  /* 0x0000000324247819 */ /* 0x000fe400000012ff */
[----:B------:R-:W-:Y:S02]  /*12040*/  SHF.R.U64 R40, R40, 0x3, RZ ;  /* 0x0000000328287819 */ /* 0x000fe400000012ff */
[----:B------:R-:W-:Y:S02]  /*12050*/  SHF.R.U64 R24, R24, 0x3, RZ ;  /* 0x0000000318187819 */ /* 0x000fe400000012ff */
[----:B------:R-:W-:Y:S01]  /*12060*/  SHF.R.U64 R33, R33, 0x3, RZ ;  /* 0x0000000321217819 */ /* 0x000fe200000012ff */
[----:B------:R-:W-:Y:S01]  /*12070*/  IMAD.U32 R19, RZ, RZ, UR6 ;  /* 0x00000006ff137e24 */ /* 0x000fe2000f8e00ff */
[----:B------:R-:W-:Y:S01]  /*12080*/  SHF.R.U64 R6, R6, 0x3, RZ ;  /* 0x0000000306067819 */ /* 0x000fe200000012ff */
[----:B------:R-:W-:Y:S01]  /*12090*/  IMAD.MOV.U32 R20, RZ, RZ, R16 ;  /* 0x000000ffff147224 */ /* 0x000fe200078e0010 */
        /* <DEDUP_REMOVED lines=8> */
[----:B------:R-:W-:-:S02]  /*12120*/  LOP3.LUT R10, R6, R7, RZ, 0x3c, !PT ;  /* 0x00000007060a7212 */ /* 0x000fc400078e3cff */
[----:B------:R-:W-:Y:S01]  /*12130*/  SHF.R.S32.HI R21, RZ, 0x1f, R16 ;  /* 0x0000001fff157819 */ /* 0x000fe20000011410 */
[----:B------:R-:W-:Y:S01]  /*12140*/  UIMAD UR5, UR4, UR7, UR5 ;  /* 0x00000007040572a4 */ /* 0x000fe2000f8e0205 */
[----:B------:R-:W-:Y:S02]  /*12150*/  @!P1 STG.E desc[UR52][R44.64], R2 ;  /* 0x000000022c009986 */ /* 0x000fe4000c101934 */
[----:B------:R-:W-:Y:S01]  /*12160*/  ULDC.64 UR6, c[0x0][0xae0] ;  /* 0x0002b80000067ab9 */ /* 0x000fe20000000a00 */
[----:B------:R-:W-:Y:S01]  /*12170*/  IMAD.WIDE.U32 R20, R19, UR4, R20 ;  /* 0x0000000413147c25 */ /* 0x000fe2000f8e0014 */
[----:B------:R0:W-:Y:S01]  /*12180*/  @!P0 STG.E desc[UR52][R44.64+0x20], R0 ;  /* 0x000020002c008986 */ /* 0x0001e2000c101934 */
[----:B------:R-:W-:-:S03]  /*12190*/  UIMAD UR4, UR12, UR6, URZ ;  /* 0x000000060c0472a4 */ /* 0x000fc6000f8e023f */
[----:B------:R-:W5:Y:S01]  /*121a0*/  LD.E.128 R32, desc[UR52][R32.64] ;  /* 0x0000003420207980 */ /* 0x000f62000c101d00 */
[----:B------:R-:W-:-:S03]  /*121b0*/  VIADD R21, R21, UR5 ;  /* 0x0000000515157c36 */ /* 0x000fc60008000000 */
[----:B------:R-:W5:Y:S01]  /*121c0*/  LD.E.128 R28, desc[UR52][R28.64] ;  /* 0x000000341c1c7980 */ /* 0x000f62000c101d00 */
[----:B------:R-:W-:-:S03]  /*121d0*/  IMAD.U32 R19, RZ, RZ, UR6 ;  /* 0x00000006ff137e24 */ /* 0x000fc6000f8e00ff */
[----:B------:R-:W5:Y:S04]  /*121e0*/  LD.E.128 R12, desc[UR52][R12.64] ;  /* 0x000000340c0c7980 */ /* 0x000f68000c101d00 */
[----:B------:R-:W5:Y:S04]  /*121f0*/  LD.E.128 R4, desc[UR52][R4.64] ;  /* 0x0000003404047980 */ /* 0x000f68000c101d00 */
[----:B------:R-:W5:Y:S04]  /*12200*/  LD.E.128 R36, desc[UR52][R36.64] ;  /* 0x0000003424247980 */ /* 0x000f68000c101d00 */
[----:B------:R-:W5:Y:S04]  /*12210*/  LD.E.128 R40, desc[UR52][R40.64] ;  /* 0x0000003428287980 */ /* 0x000f68000c101d00 */
[----:B------:R-:W5:Y:S04]  /*12220*/  LD.E.128 R24, desc[UR52][R24.64] ;  /* 0x0000003418187980 */ /* 0x000f68000c101d00 */
[----:B------:R-:W5:Y:S01]  /*12230*/  LD.E.128 R8, desc[UR52][R10.64] ;  /* 0x000000340a087980 */ /* 0x000f62000c101d00 */
[----:B------:R-:W-:-:S02]  /*12240*/  UIMAD UR4, UR38, UR7, UR4 ;  /* 0x00000007260472a4 */ /* 0x000fc4000f8e0204 */
[----:B------:R-:W-:Y:S01]  /*12250*/  IMAD.WIDE.U32 R20, R19, UR38, R20 ;  /* 0x0000002613147c25 */ /* 0x000fe2000f8e0014 */
[----:B------:R-:W-:Y:S01]  /*12260*/  UIMAD UR8, UR42, -0x80, UR8 ;  /* 0xffffff802a0878a4 */ /* 0x000fe2000f8e0208 */
[----:B------:R-:W-:Y:S01]  /*12270*/  @!PT LDS RZ, [RZ] ;  /* 0x00000000fffff984 */ /* 0x000fe20000000800 */
[----:B------:R-:W-:Y:S01]  /*12280*/  @!PT LDS RZ, [RZ] ;  /* 0x00000000fffff984 */ /* 0x000fe20000000800 */
[----:B------:R-:W-:Y:S01]  /*12290*/  @!PT LDS RZ, [RZ] ;  /* 0x00000000fffff984 */ /* 0x000fe20000000800 */
[----:B------:R-:W-:Y:S01]  /*122a0*/  @!PT LDS RZ, [RZ] ;  /* 0x00000000fffff984 */ /* 0x000fe20000000800 */
[----:B------:R1:W-:Y:S06]  /*122b0*/  MEMBAR.ALL.CTA ;  /* 0x0000000000007992 */ /* 0x0003ec0000008000 */
[----:B-1----:R-:W1:Y:S01]  /*122c0*/  FENCE.VIEW.ASYNC.S ;  /* 0x00000000000073c6 */ /* 0x002e620000000000 */
[----:B------:R-:W-:Y:S01]  /*122d0*/  BSSY B1, `(.L_x_1881) ;  /* 0x0000026000017945 */ /* 0x000fe20003800000 */
[----:B------:R-:W-:-:S02]  /*122e0*/  VIADD R3, R3, 0x2e820 ;  /* 0x0002e82003037836 */ /* 0x000fc40000000000 */
[----:B------:R-:W-:Y:S01]  /*122f0*/  VIADD R21, R21, UR4 ;  /* 0x0000000415157c36 */ /* 0x000fe20008000000 */
[----:B------:R-:W-:Y:S01]  /*12300*/  ULDC.64 UR4, c[0x0][0xae8] ;  /* 0x0002ba0000047ab9 */ /* 0x000fe20000000a00 */
[C---:B------:R-:W-:Y:S01]  /*12310*/  ISETP.GE.AND P2, PT, R18.reuse, UR8, PT ;  /* 0x0000000812007c0c */ /* 0x040fe2000bf46270 */
[----:B0-----:R-:W-:Y:S01]  /*12320*/  IMAD.U32 R45, RZ, RZ, UR4 ;  /* 0x00000004ff2d7e24 */ /* 0x001fe2000f8e00ff */
[----:B------:R-:W-:Y:S01]  /*12330*/  UIMAD UR4, UR37, UR4, URZ ;  /* 0x00000004250472a4 */ /* 0x000fe2000f8e023f */
[C---:B------:R-:W-:Y:S01]  /*12340*/  VIADD R19, R18.reuse, 0x60 ;  /* 0x0000006012137836 */ /* 0x040fe20000000000 */
[----:B------:R-:W-:Y:S01]  /*12350*/  PRMT R3, RZ, 0x654, R3 ;  /* 0x00000654ff037816 */ /* 0x000fe20000000003 */
[----:B------:R-:W-:Y:S01]  /*12360*/  IMAD.WIDE.U32 R44, R45, UR36, R20 ;  /* 0x000000242d2c7c25 */ /* 0x000fe2000f8e0014 */
[----:B------:R-:W-:Y:S02]  /*12370*/  UIMAD UR4, UR36, UR5, UR4 ;  /* 0x00000005240472a4 */ /* 0x000fe4000f8e0204 */
[----:B------:R-:W-:Y:S01]  /*12380*/  ISETP.GE.AND P1, PT, R19, UR8, PT ;  /* 0x0000000813007c0c */ /* 0x000fe2000bf26270 */
[C---:B------:R-:W-:Y:S01]  /*12390*/  VIADD R0, R18.reuse, 0x20 ;  /* 0x0000002012007836 */ /* 0x040fe20000000000 */
[----:B------:R-:W-:Y:S01]  /*123a0*/  SHF.R.S32.HI R19, RZ, 0x1f, R18 ;  /* 0x0000001fff137819 */ /* 0x000fe20000011412 */
[----:B------:R-:W-:-:S02]  /*123b0*/  VIADD R2, R18, 0x40 ;  /* 0x0000004012027836 */ /* 0x000fc40000000000 */
[----:B------:R-:W-:Y:S01]  /*123c0*/  IMAD.U32 R49, RZ, RZ, UR42 ;  /* 0x0000002aff317e24 */ /* 0x000fe2000f8e00ff */
[----:B------:R-:W-:Y:S01]  /*123d0*/  ISETP.GE.AND P4, PT, R0, UR8, PT ;  /* 0x0000000800007c0c */ /* 0x000fe2000bf86270 */
[----:B------:R-:W-:Y:S01]  /*123e0*/  VIADD R51, R45, UR4 ;  /* 0x000000042d337c36 */ /* 0x000fe20008000000 */
[----:B------:R-:W-:Y:S01]  /*123f0*/  ISETP.GE.AND P0, PT, R2, UR8, PT ;  /* 0x0000000802007c0c */ /* 0x000fe2000bf06270 */
[----:B------:R-:W-:Y:S01]  /*12400*/  IMAD.WIDE R20, R49, 0x80, R18 ;  /* 0x0000008031147825 */ /* 0x000fe200078e0212 */
[----:B-1----:R0:W-:Y:S01]  /*12410*/  SYNCS.ARRIVE.TRANS64.RED.A1T0 RZ, [R3+URZ], RZ ;  /* 0x000000ff03ff79a7 */ /* 0x0021e2000810043f */
[----:B------:R-:W-:Y:S10]  /*12420*/  @P2 BRA `(.L_x_1882) ;  /* 0x0000000000402947 */ /* 0x000ff40003800000 */
        /* <DEDUP_REMOVED lines=16> */
.L_x_1882:
[----:B------:R-:W-:Y:S05]  /*12530*/  BSYNC B1 ;  /* 0x0000000000017941 */ /* 0x000fea0003800000 */
.L_x_1881:
[----:B------:R-:W-:Y:S04]  /*12540*/  BSSY B1, `(.L_x_1883) ;  /* 0x0000014000017945 */ /* 0x000fe80003800000 */
[----:B------:R-:W-:Y:S05]  /*12550*/  @P4 BRA `(.L_x_1884) ;  /* 0x0000000000484947 */ /* 0x000fea0003800000 */
[----:B-1---5:R-:W-:Y:S01]  /*12560*/  IADD3 R33, P2, R20, 0x20, RZ ;  /* 0x0000002014217810 */ /* 0x022fe20007f5e0ff */
[----:B------:R-:W-:Y:S01]  /*12570*/  ULDC.64 UR4, c[0x0][0xad8] ;  /* 0x0002b60000047ab9 */ /* 0x000fe20000000a00 */
[----:B------:R-:W-:Y:S01]  /*12580*/  IMAD.MOV.U32 R2, RZ, RZ, R44 ;  /* 0x000000ffff027224 */ /* 0x000fe200078e002c */
[----:B------:R-:W-:Y:S01]  /*12590*/  ULDC.64 UR6, c[0x0][0xa80] ;  /* 0x0002a00000067ab9 */ /* 0x000fe20000000a00 */
[----:B0-----:R-:W-:Y:S02]  /*125a0*/  IMAD.MOV.U32 R3, RZ, RZ, R51 ;  /* 0x000000ffff037224 */ /* 0x001fe400078e0033 */
        /* <DEDUP_REMOVED lines=13> */
.L_x_1884:
[----:B------:R-:W-:Y:S05]  /*12680*/  BSYNC B1 ;  /* 0x0000000000017941 */ /* 0x000fea0003800000 */
.L_x_1883:
[----:B------:R-:W-:Y:S04]  /*12690*/  BSSY B1, `(.L_x_1885) ;  /* 0x0000014000017945 */ /* 0x000fe80003800000 */
[----:B------:R-:W-:Y:S05]  /*126a0*/  @P0 BRA `(.L_x_1886) ;  /* 0x0000000000480947 */ /* 0x000fea0003800000 */
[----:B--2--5:R-:W-:Y:S01]  /*126b0*/  IADD3 R29, P0, R20, 0x40, RZ ;  /* 0x00000040141d7810 */ /* 0x024fe20007f1e0ff */
[----:B------:R-:W-:Y:S01]  /*126c0*/  ULDC.64 UR4, c[0x0][0xad8] ;  /* 0x0002b60000047ab9 */ /* 0x000fe20000000a00 */
[----:B------:R-:W-:Y:S01]  /*126d0*/  IMAD.MOV.U32 R2, RZ, RZ, R44 ;  /* 0x000000ffff027224 */ /* 0x000fe200078e002c */
[----:B------:R-:W-:Y:S01]  /*126e0*/  ULDC.64 UR6, c[0x0][0xa80] ;  /* 0x0002a00000067ab9 */ /* 0x000fe20000000a00 */
[----:B------:R-:W-:Y:S01]  /*126f0*/  IADD3.X R0, RZ, R21, RZ, P0, !PT ;  /* 0x00000015ff007210 */ /* 0x000fe200007fe4ff */
[----:B0-----:R-:W-:Y:S02]  /*12700*/  IMAD.MOV.U32 R3, RZ, RZ, R51 ;  /* 0x000000ffff037224 */ /* 0x001fe400078e0033 */
        /* <DEDUP_REMOVED lines=12> */
.L_x_1886:
[----:B------:R-:W-:Y:S05]  /*127d0*/  BSYNC B1 ;  /* 0x0000000000017941 */ /* 0x000fea0003800000 */
.L_x_1885:
        /* <DEDUP_REMOVED lines=21> */
.L_x_1879:
[----:B------:R-:W-:Y:S01]  /*12930*/  ULDC.64 UR4, c[0x0][0xbe0] ;  /* 0x0002f80000047ab9 */ /* 0x000fe20000000a00 */
[----:B------:R-:W-:Y:S01]  /*12940*/  ULDC.64 UR6, c[0x0][0xbd8] ;  /* 0x0002f60000067ab9 */ /* 0x000fe20000000a00 */
[----:B------:R-:W-:-:S04]  /*12950*/  UISETP.NE.U32.AND UP0, UPT, UR4, URZ, UPT ;  /* 0x0000003f0400728c */ /* 0x000fc8000bf05070 */
[----:B------:R-:W-:Y:S02]  /*12960*/  UISETP.NE.AND.EX UP1, UPT, UR5, URZ, UPT, UP0 ;  /* 0x0000003f0500728c */ /* 0x000fe4000bf25300 */
[----:B------:R-:W-:-:S04]  /*12970*/  UISETP.NE.U32.AND UP0, UPT, UR6, URZ, UPT ;  /* 0x0000003f0600728c */ /* 0x000fc8000bf05070 */
[----:B------:R-:W-:Y:S01]  /*12980*/  PLOP3.LUT P2, PT, PT, PT, UP1, 0x80, 0x0 ;  /* 0x000000000000781c */ /* 0x000fe20003f4f018 */
[----:B------:R-:W-:-:S04]  /*12990*/  UISETP.NE.AND.EX UP0, UPT, UR7, URZ, UPT, UP0 ;  /* 0x0000003f0700728c */ /* 0x000fc8000bf05300 */
[----:B------:R-:W-:Y:S02]  /*129a0*/  @UP1 ULDC.64 UR4, c[0x0][0xbe0] ;  /* 0x0002f80000041ab9 */ /* 0x000fe40000000a00 */
[----:B------:R-:W-:Y:S01]  /*129b0*/  @UP1 UIMAD.WIDE UR4, UR36, 0x4, UR4 ;  /* 0x00000004240418a5 */ /* 0x000fe2000f8e0204 */
[----:B------:R-:W-:Y:S01]  /*129c0*/  PLOP3.LUT P1, PT, PT, PT, UP0, 0x80, 0x0 ;  /* 0x000000000000781c */ /* 0x000fe20003f2f008 */
[----:B------:R-:W-:-:S04]  /*129d0*/  ULEA UR6, UP1, UR36, UR6, 0x2 ;  /* 0x0000000624067291 */ /* 0x000fc8000f82103f */
[----:B------:R-:W-:Y:S01]  /*129e0*/  IMAD.U32 R4, RZ, RZ, UR4 ;  /* 0x00000004ff047e24 */ /* 0x000fe2000f8e00ff */
[----:B------:R-:W-:Y:S01]  /*129f0*/  ULEA.HI.X UR7, UR36, UR7, UR37, 0x2, UP1 ;  /* 0x0000000724077291 */ /* 0x000fe200088f1425 */
[----:B------:R-:W-:Y:S02]  /*12a00*/  IMAD.U32 R5, RZ, RZ, UR5 ;  /* 0x00000005ff057e24 */ /* 0x000fe4000f8e00ff */
[----:B------:R-:W-:-:S03]  /*12a10*/  IMAD.MOV.U32 R7, RZ, RZ, RZ ;  /* 0x000000ffff077224 */ /* 0x000fc600078e00ff */
[----:B------:R-:W2:Y:S01]  /*12a20*/  @P2 LDG.E R4, desc[UR52][R4.64] ;  /* 0x0000003404042981 */ /* 0x000ea2000c1e1900 */
[----:B------:R-:W-:Y:S02]  /*12a30*/  IMAD.U32 R2, RZ, RZ, UR6 ;  /* 0x00000006ff027e24 */ /* 0x000fe4000f8e00ff */
[----:B------:R-:W-:-:S05]  /*12a40*/  IMAD.U32 R3, RZ, RZ, UR7 ;  /* 0x00000007ff037e24 */ /* 0x000fca000f8e00ff */
[----:B------:R0:W5:Y:S01]  /*12a50*/  @P1 LDG.E R7, desc[UR52][R2.64] ;  /* 0x0000003402071981 */ /* 0x000162000c1e1900 */
[----:B------:R-:W-:Y:S01]  /*12a60*/  ULDC UR4, c[0x0][0xa88] ;  /* 0x0002a20000047ab9 */ /* 0x000fe20000000800 */
[----:B------:R-:W-:Y:S02]  /*12a70*/  ISETP.GT.AND P0, PT, R231, 0x7f, PT ;  /* 0x0000007fe700780c */ /* 0x000fe40003f04270 */
[----:B--2---:R-:W-:Y:S01]  /*12a80*/  @P2 R2UR UR4, R4 ;  /* 0x00000000040422ca */ /* 0x004fe200000e0000 */
[----:B0-----:R-:W-:-:S14]  /*12a90*/  @P2 BRA `(.L_x_1888) ;  /* 0x0000000000182947 */ /* 0x001fdc0003800000 */
[----:B------:R-:W-:Y:S05]  /*12aa0*/  @!P1 BRA `(.L_x_1888) ;  /* 0x0000000000149947 */ /* 0x000fea0003800000 */
[----:B------:R-:W2:Y:S04]  /*12ab0*/  LDG.E R4, desc[UR52][R2.64] ;  /* 0x0000003402047981 */ /* 0x000ea8000c1e1900 */
[----:B------:R-:W3:Y:S01]  /*12ac0*/  LDG.E R0, desc[UR52][R2.64+0x4] ;  /* 0x0000043402007981 */ /* 0x000ee2000c1e1900 */
[----:B--2---:R-:W-:Y:S02]  /*12ad0*/  R2UR UR5, R4 ;  /* 0x00000000040572ca */ /* 0x004fe400000e0000 */
[----:B---3--:R-:W-:-:S13]  /*12ae0*/  R2UR UR4, R0 ;  /* 0x00000000000472ca */ /* 0x008fda00000e0000 */
[----:B------:R-:W-:-:S12]  /*12af0*/  UIADD3 UR4, -UR5, UR4, URZ ;  /* 0x0000000405047290 */ /* 0x000fd8000fffe13f */
.L_x_1888:
[----:B------:R-:W-:Y:S01]  /*12b00*/  USHF.R.S32.HI UR7, URZ, 0x1f, UR38 ;  /* 0x0000001f3f077899 */ /* 0x000fe20008011426 */
[----:B------:R-:W-:Y:S01]  /*12b10*/  BSSY B1, `(.L_x_1889) ;  /* 0x000001f000017945 */ /* 0x000fe20003800000 */
[----:B------:R-:W-:Y:S01]  /*12b20*/  USEL UR36, UR36, URZ, !UP0 ;  /* 0x0000003f24247287 */ /* 0x000fe2000c000000 */
[----:B------:R-:W-:Y:S01]  /*12b30*/  SHF.R.S32.HI R9, RZ, 0x1f, R16 ;  /* 0x0000001fff097819 */ /* 0x000fe20000011410 */
[----:B------:R-:W-:Y:S01]  /*12b40*/  USEL UR37, UR37, URZ, !UP0 ;  /* 0x0000003f25257287 */ /* 0x000fe2000c000000 */
[----:B-----5:R-:W-:Y:S01]  /*12b50*/  SHF.R.S32.HI R6, RZ, 0x1f, R7 ;  /* 0x0000001fff067819 */ /* 0x020fe20000011407 */
[----:B------:R-:W-:Y:S10]  /*12b60*/  @P0 BRA `(.L_x_1890) ;  /* 0x0000000000640947 */ /* 0x000ff40003800000 */
[----:B------:R-:W0:Y:S01]  /*12b70*/  S2R R2, SR_TID.X ;  /* 0x0000000000027919 */ /* 0x000e220000002100 */
[----:B------:R-:W-:-:S04]  /*12b80*/  IMAD.U32 R0, RZ, RZ, UR42 ;  /* 0x0000002aff007e24 */ /* 0x000fc8000f8e00ff */
[----:B0-----:R-:W-:-:S04]  /*12b90*/  IMAD R0, R0, 0x80, R2 ;  /* 0x0000008000007824 */ /* 0x001fc800078e0202 */
[----:B------:R-:W-:-:S05]  /*12ba0*/  VIADD R0, R0, 0xffffff80 ;  /* 0xffffff8000007836 */ /* 0x000fca0000000000 */
[----:B------:R-:W-:-:S13]  /*12bb0*/  ISETP.GE.AND P0, PT, R0, UR4, PT ;  /* 0x0000000400007c0c */ /* 0x000fda000bf06270 */
        /* <DEDUP_REMOVED lines=20> */
.L_x_1890:
[----:B------:R-:W-:Y:S05]  /*12d00*/  BSYNC B1 ;  /* 0x0000000000017941 */ /* 0x000fea0003800000 */
.L_x_1889:
[----:B------:R-:W-:Y:S01]  /*12d10*/  ULDC.64 UR8, c[0x0][0xaa0] ;  /* 0x0002a80000087ab9 */ /* 0x000fe20000000a00 */
[----:B------:R-:W-:Y:S01]  /*12d20*/  IMAD.MOV.U32 R2, RZ, RZ, R16 ;  /* 0x000000ffff027224 */ /* 0x000fe200078e0010 */
[----:B------:R-:W-:Y:S01]  /*12d30*/  UIMAD UR6, UR42, -0x80, UR4 ;  /* 0xffffff802a0678a4 */ /* 0x000fe2000f8e0204 */
[----:B0-----:R-:W-:Y:S01]  /*12d40*/  IMAD.MOV.U32 R3, RZ, RZ, R9 ;  /* 0x000000ffff037224 */ /* 0x001fe200078e0009 */
[----:B------:R-:W-:Y:S01]  /*12d50*/  BSSY B1, `(.L_x_1891) ;  /* 0x000002d000017945 */ /* 0x000fe20003800000 */
[----:B------:R-:W-:Y:S02]  /*12d60*/  IMAD R0, R6, UR8, RZ ;  /* 0x0000000806007c24 */ /* 0x000fe4000f8e02ff */
[----:B------:R-:W-:Y:S01]  /*12d70*/  IMAD.WIDE.U32 R2, R7, UR8, R2 ;  /* 0x0000000807027c25 */ /* 0x000fe2000f8e0002 */
[----:B------:R-:W-:-:S03]  /*12d80*/  ISETP.GE.AND P2, PT, R18, UR6, PT ;  /* 0x0000000612007c0c */ /* 0x000fc6000bf46270 */
[----:B------:R-:W-:Y:S01]  /*12d90*/  IMAD R7, R7, UR9, R0 ;  /* 0x0000000907077c24 */ /* 0x000fe2000f8e0200 */
[----:B------:R-:W-:Y:S01]  /*12da0*/  ULDC.64 UR8, c[0x0][0xae0] ;  /* 0x0002b80000087ab9 */ /* 0x000fe20000000a00 */
[C---:B------:R-:W-:Y:S01]  /*12db0*/  VIADD R4, R18.reuse, 0x60 ;  /* 0x0000006012047836 */ /* 0x040fe20000000000 */
[----:B------:R-:W-:Y:S01]  /*12dc0*/  UIMAD UR5, UR7, UR8, URZ ;  /* 0x00000008070572a4 */ /* 0x000fe2000f8e023f */
[----:B------:R-:W-:Y:S01]  /*12dd0*/  IMAD.IADD R3, R3, 0x1, R7 ;  /* 0x0000000103037824 */ /* 0x000fe200078e0207 */
[----:B------:R-:W-:Y:S01]  /*12de0*/  SHF.R.S32.HI R7, RZ, 0x1f, R18 ;  /* 0x0000001fff077819 */ /* 0x000fe20000011412 */
[----:B------:R-:W-:Y:S01]  /*12df0*/  IMAD.U32 R5, RZ, RZ, UR8 ;  /* 0x00000008ff057e24 */ /* 0x000fe2000f8e00ff */
[----:B------:R-:W-:Y:S01]  /*12e00*/  UIMAD UR5, UR38, UR9, UR5 ;  /* 0x00000009260572a4 */ /* 0x000fe2000f8e0205 */
[----:B------:R-:W-:Y:S01]  /*12e10*/  VIADD R0, R18, 0x20 ;  /* 0x0000002012007836 */ /* 0x000fe20000000000 */
[----:B------:R-:W-:Y:S01]  /*12e20*/  ISETP.GE.AND P0, PT, R4, UR6, PT ;  /* 0x0000000604007c0c */ /* 0x000fe2000bf06270 */
[----:B------:R-:W-:Y:S01]  /*12e30*/  IMAD.WIDE.U32 R2, R5, UR38, R2 ;  /* 0x0000002605027c25 */ /* 0x000fe2000f8e0002 */
[----:B------:R-:W-:-:S02]  /*12e40*/  ULDC.64 UR8, c[0x0][0xae8] ;  /* 0x0002ba0000087ab9 */ /* 0x000fc40000000a00 */
[----:B------:R-:W-:Y:S01]  /*12e50*/  UIMAD UR4, UR37, UR8, URZ ;  /* 0x00000008250472a4 */ /* 0x000fe2000f8e023f */
[----:B------:R-:W-:Y:S01]  /*12e60*/  VIADD R3, R3, UR5 ;  /* 0x0000000503037c36 */ /* 0x000fe20008000000 */
[----:B------:R-:W-:Y:S01]  /*12e70*/  ISETP.GE.AND P3, PT, R0, UR6, PT ;  /* 0x0000000600007c0c */ /* 0x000fe2000bf66270 */
[----:B------:R-:W-:Y:S01]  /*12e80*/  IMAD.U32 R5, RZ, RZ, UR8 ;  /* 0x00000008ff057e24 */ /* 0x000fe2000f8e00ff */
[----:B------:R-:W-:Y:S01]  /*12e90*/  UIMAD UR4, UR36, UR9, UR4 ;  /* 0x00000009240472a4 */ /* 0x000fe2000f8e0204 */
[----:B------:R-:W-:Y:S02]  /*12ea0*/  VIADD R0, R18, 0x40 ;  /* 0x0000004012007836 */ /* 0x000fe40000000000 */
[----:B------:R-:W-:-:S03]  /*12eb0*/  IMAD.WIDE.U32 R4, R5, UR36, R2 ;  /* 0x0000002405047c25 */ /* 0x000fc6000f8e0002 */
[----:B------:R-:W-:Y:S01]  /*12ec0*/  ISETP.GE.AND P1, PT, R0, UR6, PT ;  /* 0x0000000600007c0c */ /* 0x000fe2000bf26270 */
[----:B------:R-:W-:Y:S02]  /*12ed0*/  IMAD.U32 R9, RZ, RZ, UR42 ;  /* 0x0000002aff097e24 */ /* 0x000fe4000f8e00ff */
[----:B------:R-:W-:Y:S02]  /*12ee0*/  IMAD.MOV.U32 R6, RZ, RZ, R18 ;  /* 0x000000ffff067224 */ /* 0x000fe400078e0012 */
[----:B------:R-:W-:Y:S02]  /*12ef0*/  VIADD R11, R5, UR4 ;  /* 0x00000004050b7c36 */ /* 0x000fe40008000000 */
        /* <DEDUP_REMOVED lines=18> */
.L_x_1892:
[----:B------:R-:W-:Y:S05]  /*13020*/  BSYNC B1 ;  /* 0x0000000000017941 */ /* 0x000fea0003800000 */
.L_x_1891:
        /* <DEDUP_REMOVED lines=20> */
.L_x_1894:
[----:B------:R-:W-:Y:S05]  /*13170*/  BSYNC B1 ;  /* 0x0000000000017941 */ /* 0x000fea0003800000 */
.L_x_1893:
        /* <DEDUP_REMOVED lines=20> */
.L_x_1896:
[----:B------:R-:W-:Y:S05]  /*132c0*/  BSYNC B1 ;  /* 0x0000000000017941 */ /* 0x000fea0003800000 */
.L_x_1895:
        /* <DEDUP_REMOVED lines=19> */
.L_x_1887:
[----:B------:R-:W-:Y:S05]  /*13400*/  BSYNC B0 ;  /* 0x0000000000007941 */ /* 0x000fea0003800000 */
.L_x_1878:
[----:B------:R-:W-:Y:S02]  /*13410*/  ULDC UR4, c[0x0][0xc14] ;  /* 0x0003050000047ab9 */ /* 0x000fe40000000800 */
[----:B------:R-:W-:-:S13]  /*13420*/  ISETP.GE.AND P0, PT, R47, UR4, PT ;  /* 0x000000042f007c0c */ /* 0x000fda000bf06270 */
[----:B------:R-:W-:Y:S05]  /*13430*/  @!P0 BRA `(.L_x_1897) ;  /* 0xfffffed800548947 */ /* 0x000fea000383ffff */
[----:B------:R-:W-:Y:S05]  /*13440*/  EXIT ;  /* 0x000000000000794d */ /* 0x000fea0003800000 */
.L_x_1839:
[----:B------:R-:W-:-:S08]  /*13450*/  NOP ;  /* 0x0000000000007918 */ /* 0x000fd00000000000 */
[----:B------:R-:W0:-:S00]  /*13460*/  USETMAXREG.DEALLOC.CTAPOOL 0x18 ;  /* 0x00000018000079c8 */ /* 0x000e0000080e0500 */
[----:B0-----:R-:W-:Y:S01]  /*13470*/  LOP3.LUT R0, R0, 0x3, RZ, 0xc0, !PT ;  /* 0x0000000300007812 */ /* 0x001fe200078ec0ff */
[----:B------:R-:W-:-:S05]  /*13480*/  IMAD.MOV.U32 R6, RZ, RZ, RZ ;  /* 0x000000ffff067224 */ /* 0x000fca00078e00ff */
[----:B------:R-:W0:Y:S02]  /*13490*/  SHFL.IDX PT, R0, R0, RZ, 0x1f ;  /* 0x00001fff00007589 */ /* 0x000e2400000e0000 */
[----:B0-----:R-:W-:-:S04]  /*134a0*/  ISETP.NE.AND P0, PT, R0, RZ, PT ;  /* 0x000000ff0000720c */ /* 0x001fc80003f05270 */
        /* <DEDUP_REMOVED lines=14> */
.L_x_1898:
[----:B0-----:R-:W0:Y:S01]  /*13590*/  S2R R0, SR_TID.X ;  /* 0x0000000000007919 */ /* 0x001e220000002100 */
        /* <DEDUP_REMOVED lines=23> */
[----:B------:R-:W1:Y:S02]  /*13710*/  SHFL.UP PT, R2, R3, 0x8, RZ ;  /* 0x0500000003027989 */ /* 0x000e6400000e00ff */
[----:B-1----:R-:W-:-:S05]  /*13720*/  SEL R2, R2, RZ, P4 ;  /* 0x000000ff02027207 */ /* 0x002fca0002000000 */
[----:B------:R-:W-:-:S05]  /*13730*/  IMAD.IADD R2, R3, 0x1, R2 ;  /* 0x0000000103027824 */ /* 0x000fca00078e0202 */
[----:B------:R-:W1:Y:S02]  /*13740*/  SHFL.UP PT, R4, R2, 0x10, RZ ;  /* 0x0600000002047989 */ /* 0x000e6400000e00ff */
[----:B-1----:R-:W-:-:S05]  /*13750*/  SEL R7, R4, RZ, P5 ;  /* 0x000000ff04077207 */ /* 0x002fca0002800000 */
[----:B------:R-:W-:Y:S02]  /*13760*/  IMAD.IADD R10, R2, 0x1, R7 ;  /* 0x00000001020a7824 */ /* 0x000fe400078e0207 */
[----:B------:R-:W1:Y:S03]  /*13770*/  LDC R7, c[0x0][0xc10] ;  /* 0x00030400ff077b82 */ /* 0x000e660000000800 */
        /* <DEDUP_REMOVED lines=10> */
.L_x_1904:
        /* <DEDUP_REMOVED lines=14> */
.L_x_1903:
[----:B------:R-:W-:Y:S05]  /*13900*/  BSYNC B0 ;  /* 0x0000000000007941 */ /* 0x000fea0003800000 */
.L_x_1902:
        /* <DEDUP_REMOVED lines=21> */
[----:B------:R-:W-:-:S07]  /*13a60*/  IMAD.MOV.U32 R8, RZ, RZ, R12 ;  /* 0x000000ffff087224 */ /* 0x000fce00078e000c */
.L_x_1900:
[----:B------:R-:W-:Y:S01]  /*13a70*/  IMAD.IADD R11, R9, 0x1, -R8 ;  /* 0x00000001090b7824 */ /* 0x000fe200078e0a08 */
[----:B------:R-:W-:-:S03]  /*13a80*/  ULDC.64 UR4, c[0x0][0xc68] ;  /* 0x00031a0000047ab9 */ /* 0x000fc60000000a00 */
[----:B------:R-:W-:-:S05]  /*13a90*/  IMAD R3, R10, R7, R11 ;  /* 0x000000070a037224 */ /* 0x000fca00078e020b */
[----:B------:R-:W-:-:S13]  /*13aa0*/  ISETP.GT.AND P0, PT, R3, R0, PT ;  /* 0x000000000300720c */ /* 0x000fda0003f04270 */
[----:B------:R-:W-:Y:S02]  /*13ab0*/  VOTEU.ANY UR7, UPT, !P0 ;  /* 0x0000000000077886 */ /* 0x000fe400040e0100 */
[----:B------:R-:W-:-:S04]  /*13ac0*/  UPOPC UR6, UR7 ;  /* 0x00000007000672bf */ /* 0x000fc80008000000 */
[----:B------:R-:W-:-:S04]  /*13ad0*/  UIADD3 UR48, UR6, UR48, URZ ;  /* 0x0000003006307290 */ /* 0x000fc8000fffe03f */
[----:B------:R-:W-:-:S06]  /*13ae0*/  UIMAD.WIDE UR4, UR48, 0x4, UR4 ;  /* 0x00000004300478a5 */ /* 0x000fcc000f8e0204 */
[----:B------:R-:W-:Y:S02]  /*13af0*/  IMAD.U32 R2, RZ, RZ, UR4 ;  /* 0x00000004ff027e24 */ /* 0x000fe4000f8e00ff */
[----:B------:R-:W-:-:S05]  /*13b00*/  IMAD.U32 R3, RZ, RZ, UR5 ;  /* 0x00000005ff037e24 */ /* 0x000fca000f8e00ff */
[----:B------:R-:W2:Y:S01]  /*13b10*/  LDG.E R9, desc[UR52][R2.64] ;  /* 0x0000003402097981 */ /* 0x000ea2000c1e1900 */
[----:B------:R-:W-:Y:S01]  /*13b20*/  IMAD.U32 R15, RZ, RZ, UR6 ;  /* 0x00000006ff0f7e24 */ /* 0x000fe2000f8e00ff */
[----:B------:R-:W-:-:S04]  /*13b30*/  ISETP.NE.AND P0, PT, RZ, UR7, PT ;  /* 0x00000007ff007c0c */ /* 0x000fc8000bf05270 */
[----:B------:R-:W2:Y:S02]  /*13b40*/  SHFL.IDX PT, R6, R6, R15, 0x1f ;  /* 0x00001f0f06067589 */ /* 0x000ea400000e0000 */
[----:B--2---:R-:W-:-:S05]  /*13b50*/  IMAD R8, R6, R9, RZ ;  /* 0x0000000906087224 */ /* 0x004fca00078e02ff */
[----:B------:R-:W-:-:S04]  /*13b60*/  IABS R12, R8 ;  /* 0x00000008000c7213 */ /* 0x000fc80000000000 */
[----:B------:R-:W0:Y:S08]  /*13b70*/  I2F.RP R13, R12 ;  /* 0x0000000c000d7306 */ /* 0x000e300000209400 */
[----:B0-----:R-:W0:Y:S02]  /*13b80*/  MUFU.RCP R13, R13 ;  /* 0x0000000d000d7308 */ /* 0x001e240000001000 */
[----:B0-----:R-:W-:-:S06]  /*13b90*/  VIADD R14, R13, 0xffffffe ;  /* 0x0ffffffe0d0e7836 */ /* 0x001fcc0000000000 */
[----:B------:R-:W0:Y:S02]  /*13ba0*/  F2I.FTZ.U32.TRUNC.NTZ R3, R14 ;  /* 0x0000000e00037305 */ /* 0x000e24000021f000 */
[----:B0-----:R-:W-:Y:S01]  /*13bb0*/  IMAD.MOV R17, RZ, RZ, -R3 ;  /* 0x000000ffff117224 */ /* 0x001fe200078e0a03 */
[----:B------:R-:W-:Y:S06]  /*13bc0*/  @!P0 BRA `(.L_x_1905) ;  /* 0x00000000000c8947 */ /* 0x000fec0003800000 */
[----:B------:R-:W-:-:S06]  /*13bd0*/  UIADD3 UR4, UR6, -0x1, URZ ;  /* 0xffffffff06047890 */ /* 0x000fcc000fffe03f */
[----:B------:R-:W-:-:S05]  /*13be0*/  IMAD.U32 R13, RZ, RZ, UR4 ;  /* 0x00000004ff0d7e24 */ /* 0x000fca000f8e00ff */
[----:B------:R0:W1:Y:S02]  /*13bf0*/  SHFL.IDX PT, R4, R10, R13, 0x1f ;  /* 0x00001f0d0a047589 */ /* 0x00006400000e0000 */
.L_x_1905:
[----:B-1----:R-:W-:Y:S02]  /*13c00*/  IMAD R4, R4, R7, R11 ;  /* 0x0000000704047224 */ /* 0x002fe400078e020b */
        /* <DEDUP_REMOVED lines=22> */
[----:B-1----:R-:W-:Y:S02]  /*13d70*/  IMAD.MOV R4, RZ, RZ, -R0 ;  /* 0x000000ffff047224 */ /* 0x002fe400078e0a00 */
[----:B------:R-:W-:Y:S02]  /*13d80*/  IMAD R8, R8, R2, R11 ;  /* 0x0000000208087224 */ /* 0x000fe400078e020b */
[----:B------:R-:W-:Y:S01]  /*13d90*/  IMAD.MOV.U32 R2, RZ, RZ, RZ ;  /* 0x000000ffff027224 */ /* 0x000fe200078e00ff */
[----:B------:R-:W-:-:S04]  /*13da0*/  VIADDMNMX R7, R4, R7, R9, PT ;  /* 0x0000000704077246 */ /* 0x000fc80003800109 */
[-C--:B------:R-:W-:Y:S02]  /*13db0*/  IABS R4, R7.reuse ;  /* 0x0000000700047213 */ /* 0x080fe40000000000 */
[----:B0-----:R-:W-:Y:S02]  /*13dc0*/  IABS R10, R7 ;  /* 0x00000007000a7213 */ /* 0x001fe40000000000 */
[----:B------:R-:W0:Y:S08]  /*13dd0*/  I2F.RP R9, R4 ;  /* 0x0000000400097306 */ /* 0x000e300000209400 */
[----:B0-----:R-:W0:Y:S02]  /*13de0*/  MUFU.RCP R9, R9 ;  /* 0x0000000900097308 */ /* 0x001e240000001000 */
[----:B0-----:R-:W-:Y:S01]  /*13df0*/  VIADD R3, R9, 0xffffffe ;  /* 0x0ffffffe09037836 */ /* 0x001fe20000000000 */
[----:B------:R-:W-:-:S05]  /*13e00*/  IABS R9, R8 ;  /* 0x0000000800097213 */ /* 0x000fca0000000000 */
[----:B------:R-:W0:Y:S02]  /*13e10*/  F2I.FTZ.U32.TRUNC.NTZ R3, R3 ;  /* 0x0000000300037305 */ /* 0x000e24000021f000 */
[----:B0-----:R-:W-:-:S04]  /*13e20*/  IMAD.MOV R11, RZ, RZ, -R3 ;  /* 0x000000ffff0b7224 */ /* 0x001fc800078e0a03 */
[----:B------:R-:W-:-:S04]  /*13e30*/  IMAD R11, R11, R4, RZ ;  /* 0x000000040b0b7224 */ /* 0x000fc800078e02ff */
[----:B------:R-:W-:-:S04]  /*13e40*/  IMAD.HI.U32 R2, R3, R11, R2 ;  /* 0x0000000b03027227 */ /* 0x000fc800078e0002 */
        /* <DEDUP_REMOVED lines=17> */
[----:B------:R-:W-:-:S04]  /*13f60*/  LOP3.LUT R3, RZ, R2, RZ, 0x33, !PT ;  /* 0x00000002ff037212 */ /* 0x000fc800078e33ff */
[----:B------:R-:W-:-:S05]  /*13f70*/  IADD3 R0, R6, R3, RZ ;  /* 0x0000000306007210 */ /* 0x000fca0007ffe0ff */
[----:B------:R1:W-:Y:S01]  /*13f80*/  STL [R1+0x24], R0 ;  /* 0x0000240001007387 */ /* 0x0003e20000100800 */
[----:B------:R-:W-:Y:S05]  /*13f90*/  BRA `(.L_x_1906) ;  /* 0x00000000000c7947 */ /* 0x000fea0003800000 */
.L_x_1901:
[----:B------:R0:W-:Y:S01]  /*13fa0*/  STL [R1+0x20], R0 ;  /* 0x0000200001007387 */ /* 0x0001e20000100800 */
[----:B------:R-:W-:-:S03]  /*13fb0*/  UMOV UR38, URZ ;  /* 0x0000003f00267c82 */ /* 0x000fc60008000000 */
[----:B------:R0:W-:Y:S02]  /*13fc0*/  STL [R1+0x24], RZ ;  /* 0x000024ff01007387 */ /* 0x0001e40000100800 */
.L_x_1906:
[----:B------:R-:W2:Y:S04]  /*13fd0*/  LDL R2, [R1+0x24] ;  /* 0x0000240001027983 */ /* 0x000ea80000100800 */
[----:B------:R-:W3:Y:S01]  /*13fe0*/  LDL R4, [R1+0x20] ;  /* 0x0000200001047983 */ /* 0x000ee20000100800 */
[----:B------:R-:W-:-:S13]  /*13ff0*/  ISETP.NE.AND P0, PT, R5, RZ, PT ;  /* 0x000000ff0500720c */ /* 0x000fda0003f05270 */
[----:B------:R-:W4:Y:S01]  /*14000*/  @!P0 S2R R3, SR_CgaCtaId ;  /* 0x0000000000038919 */ /* 0x000f220000008800 */
[----:B01----:R-:W-:Y:S01]  /*14010*/  @!P0 MOV R0, 0x400 ;  /* 0x0000040000008802 */ /* 0x003fe20000000f00 */
[----:B------:R-:W-:Y:S02]  /*14020*/  IMAD.U32 R6, RZ, RZ, UR38 ;  /* 0x00000026ff067e24 */ /* 0x000fe4000f8e00ff */
[----:B------:R-:W-:Y:S01]  /*14030*/  IMAD.U32 R7, RZ, RZ, UR48 ;  /* 0x00000030ff077e24 */ /* 0x000fe2000f8e00ff */
[----:B----4-:R-:W-:Y:S01]  /*14040*/  @!P0 LEA R0, R3, R0, 0x18 ;  /* 0x0000000003008211 */ /* 0x010fe200078ec0ff */
[----:B--2---:R-:W-:-:S05]  /*14050*/  IMAD.MOV.U32 R5, RZ, RZ, R2 ;  /* 0x000000ffff057224 */ /* 0x004fca00078e0002 */
[----:B---3--:R2:W-:Y:S01]  /*14060*/  @!P0 STS.128 [R0+0x2e8d0], R4 ;  /* 0x02e8d00400008388 */ /* 0x0085e20000000c00 */
[----:B------:R-:W-:Y:S06]  /*14070*/  BAR.ARV 0x5, 0x180 ;  /* 0x0146000000007b1d */ /* 0x000fec0000002000 */
.L_x_1899:
[----:B0-2---:R-:W-:Y:S01]  /*14080*/  IMAD.MOV.U32 R0, RZ, RZ, 0x1 ;  /* 0x00000001ff007424 */ /* 0x005fe200078e00ff */
[----:B------:R-:W-:Y:S01]  /*14090*/  ULDC UR4, c[0x0][0xc14] ;  /* 0x0003050000047ab9 */ /* 0x000fe20000000800 */
[----:B------:R0:W-:Y:S01]  /*140a0*/  STL [R1+0x2c], RZ ;  /* 0x00002cff01007387 */ /* 0x0001e20000100800 */
[----:B------:R-:W-:-:S03]  /*140b0*/  UISETP.GE.AND UP0, UPT, UR48, UR4, UPT ;  /* 0x000000043000728c */ /* 0x000fc6000bf06270 */
[----:B------:R0:W-:Y:S03]  /*140c0*/  STL [R1+0x8], R0 ;  /* 0x0000080001007387 */ /* 0x0001e60000100800 */
[----:B------:R-:W-:Y:S01]  /*140d0*/  PLOP3.LUT P0, PT, PT, PT, UP0, 0x80, 0x0 ;  /* 0x000000000000781c */ /* 0x000fe20003f0f008 */
[----:B------:R0:W-:-:S12]  /*140e0*/  STL [R1+0x4], RZ ;  /* 0x000004ff01007387 */ /* 0x0001d80000100800 */
[----:B0-----:R-:W-:Y:S05]  /*140f0*/  @P0 BRA `(.L_x_1907) ;  /* 0x0000003c00940947 */ /* 0x001fea0003800000 */
[----:B------:R-:W0:Y:S01]  /*14100*/  S2R R0, SR_TID.X ;  /* 0x0000000000007919 */ /* 0x000e220000002100 */
[----:B------:R-:W-:Y:S01]  /*14110*/  ULDC UR46, c[0x0][0xc] ;  /* 0x00000300002e7ab9 */ /* 0x000fe20000000800 */
[----:B------:R-:W-:Y:S01]  /*14120*/  ULOP3.LUT UR42, UR40, 0x1, URZ, 0xfc, !UPT ;  /* 0x00000001282a7892 */ /* 0x000fe2000f8efc3f */
[----:B------:R-:W2:Y:S01]  /*14130*/  S2R R7, SR_TID.X ;  /* 0x0000000000077919 */ /* 0x000ea20000002100 */
[----:B------:R-:W-:Y:S01]  /*14140*/  ULOP3.LUT UR47, UR40, 0x2, URZ, 0xfc, !UPT ;  /* 0x00000002282f7892 */ /* 0x000fe2000f8efc3f */
[----:B------:R-:W-:Y:S01]  /*14150*/  ULDC.64 UR50, c[0x0][0x198] ;  /* 0x0000660000327ab9 */ /* 0x000fe20000000a00 */
[----:B0-----:R-:W-:Y:S01]  /*14160*/  LOP3.LUT R2, R0, 0x7f, RZ, 0xc0, !PT ;  /* 0x0000007f00027812 */ /* 0x001fe200078ec0ff */
[----:B--2---:R-:W-:-:S03]  /*14170*/  IMAD.SHL.U32 R0, R7, 0x80, RZ ;  /* 0x0000008007007824 */ /* 0x004fc600078e00ff */
[----:B------:R-:W-:Y:S01]  /*14180*/  SHF.R.U32.HI R3, RZ, 0x5, R2 ;  /* 0x00000005ff037819 */ /* 0x000fe20000011602 */
[C---:B-1----:R-:W-:Y:S01]  /*14190*/  IMAD.SHL.U32 R4, R7.reuse, 0x20, RZ ;  /* 0x0000002007047824 */ /* 0x042fe200078e00ff */
[C---:B------:R-:W-:Y:S01]  /*141a0*/  LOP3.LUT P0, RZ, R7.reuse, 0x4, RZ, 0xc0, !PT ;  /* 0x0000000407ff7812 */ /* 0x040fe2000780c0ff */
[----:B------:R-:W-:Y:S01]  /*141b0*/  IMAD.SHL.U32 R5, R7, 0x4, RZ ;  /* 0x0000000407057824 */ /* 0x000fe200078e00ff */
[----:B------:R-:W-:Y:S02]  /*141c0*/  LOP3.LUT R2, R0, 0x380, RZ, 0xc0, !PT ;  /* 0x0000038000027812 */ /* 0x000fe400078ec0ff */
[----:B------:R-:W-:-:S03]  /*141d0*/  LOP3.LUT R6, R4, 0x60, RZ, 0xc0, !PT ;  /* 0x0000006004067812 */ /* 0x000fc600078ec0ff */
        /* <DEDUP_REMOVED lines=18> */
.L_x_1967:
[----:B------:R-:W-:Y:S01]  /*14300*/  ULDC.64 UR4, c[0x0][0xc60] ;  /* 0x0003180000047ab9 */ /* 0x000fe20000000a00 */
[----:B------:R-:W-:Y:S01]  /*14310*/  ULDC.64 UR10, c[0x0][0xa00] ;  /* 0x00028000000a7ab9 */ /* 0x000fe20000000a00 */
[----:B------:R-:W-:Y:S01]  /*14320*/  UIMAD.WIDE UR4, UR48, 0x4, UR4 ;  /* 0x00000004300478a5 */ /* 0x000fe2000f8e0204 */
[----:B------:R-:W-:Y:S01]  /*14330*/  ULDC.64 UR6, c[0x0][0xa18] ;  /* 0x0002860000067ab9 */ /* 0x000fe20000000a00 */
[----:B------:R-:W-:-:S04]  /*14340*/  ULDC.64 UR12, c[0x0][0xa08] ;  /* 0x00028200000c7ab9 */ /* 0x000fc80000000a00 */
[----:B------:R-:W-:Y:S02]  /*14350*/  IMAD.U32 R2, RZ, RZ, UR4 ;  /* 0x00000004ff027e24 */ /* 0x000fe4000f8e00ff */
[----:B------:R-:W-:Y:S01]  /*14360*/  IMAD.U32 R3, RZ, RZ, UR5 ;  /* 0x00000005ff037e24 */ /* 0x000fe2000f8e00ff */
[----:B------:R-:W-:-:S04]  /*14370*/  ULDC.64 UR4, c[0x0][0xa28] ;  /* 0x00028a0000047ab9 */ /* 0x000fc80000000a00 */
[----:B--2---:R-:W2:Y:S01]  /*14380*/  LDG.E R2, desc[UR52][R2.64] ;  /* 0x0000003402027981 */ /* 0x004ea2000c1e1900 */
[----:B------:R-:W-:Y:S01]  /*14390*/  UISETP.NE.U32.AND UP0, UPT, UR4, URZ, UPT ;  /* 0x0000003f0400728c */ /* 0x000fe2000bf05070 */
[----:B01----:R-:W-:-:S03]  /*143a0*/  IMAD.MOV.U32 R0, RZ, RZ, RZ ;  /* 0x000000ffff007224 */ /* 0x003fc600078e00ff */
[----:B------:R-:W-:-:S06]  /*143b0*/  UISETP.NE.AND.EX UP0, UPT, UR5, URZ, UPT, UP0 ;  /* 0x0000003f0500728c */ /* 0x000fcc000bf05300 */
[----:B------:R-:W-:Y:S02]  /*143c0*/  PLOP3.LUT P0, PT, PT, PT, UP0, 0x80, 0x0 ;  /* 0x000000000000781c */ /* 0x000fe40003f0f008 */
[----:B------:R-:W-:-:S04]  /*143d0*/  ISETP.NE.U32.AND P1, PT, RZ, UR12, PT ;  /* 0x0000000cff007c0c */ /* 0x000fc8000bf25070 */
[----:B------:R-:W-:Y:S01]  /*143e0*/  ISETP.NE.AND.EX P1, PT, RZ, UR13, PT, P1 ;  /* 0x0000000dff007c0c */ /* 0x000fe2000bf25310 */
[----:B------:R-:W-:Y:S02]  /*143f0*/  IMAD.MOV.U32 R18, RZ, RZ, RZ ;  /* 0x000000ffff127224 */ /* 0x000fe400078e00ff */
[----:B------:R-:W-:Y:S01]  /*14400*/  IMAD.MOV.U32 R9, RZ, RZ, RZ ;  /* 0x000000ffff097224 */ /* 0x000fe200078e00ff */
[----:B--2---:R-:W-:-:S13]  /*14410*/  R2UR UR45, R2 ;  /* 0x00000000022d72ca */ /* 0x004fda00000e0000 */
[----:B------:R-:W-:Y:S02]  /*14420*/  USHF.R.S32.HI UR44, URZ, 0x1f, UR45 ;  /* 0x0000001f3f2c7899 */ /* 0x000fe4000801142d */
[----:B------:R-:W-:-:S04]  /*14430*/  @UP0 ULEA UR4, UP1, UR45, UR4, 0x2 ;  /* 0x000000042d040291 */ /* 0x000fc8000f82103f */
[----:B------:R-:W-:Y:S02]  /*14440*/  @UP0 ULEA.HI.X UR5, UR45, UR5, UR44, 0x2, UP1 ;  /* 0x000000052d050291 */ /* 0x000fe400088f142c */
[----:B------:R-:W-:Y:S01]  /*14450*/  USHF.L.U32 UR43, UR45, 0x2, URZ ;  /* 0x000000022d2b7899 */ /* 0x000fe2000800063f */
[----:B------:R-:W-:Y:S01]  /*14460*/  IMAD.U32 R2, RZ, RZ, UR4 ;  /* 0x00000004ff027e24 */ /* 0x000fe2000f8e00ff */
[----:B------:R-:W-:Y:S02]  /*14470*/  USHF.L.U64.HI UR44, UR45, 0x2, UR44 ;  /* 0x000000022d2c7899 */ /* 0x000fe4000801022c */
[----:B------:R-:W-:Y:S01]  /*14480*/  IMAD.U32 R3, RZ, RZ, UR5 ;  /* 0x00000005ff037e24 */ /* 0x000fe2000f8e00ff */
[----:B------:R-:W-:-:S04]  /*14490*/  UIADD3 UR5, UP0, UR43, UR10, URZ ;  /* 0x0000000a2b057290 */ /* 0x000fc8000ff1e03f */
[----:B------:R-:W-:Y:S01]  /*144a0*/  UIADD3.X UR8, UR44, UR11, URZ, UP0, !UPT ;  /* 0x0000000b2c087290 */ /* 0x000fe200087fe43f */
[----:B------:R0:W5:Y:S01]  /*144b0*/  @P0 LDG.E R0, desc[UR52][R2.64] ;  /* 0x0000003402000981 */ /* 0x000162000c1e1900 */
[----:B------:R-:W-:Y:S01]  /*144c0*/  UISETP.NE.U32.AND UP0, UPT, UR6, URZ, UPT ;  /* 0x0000003f0600728c */ /* 0x000fe2000bf05070 */
[----:B------:R-:W-:Y:S01]  /*144d0*/  ISETP.NE.U32.AND P0, PT, RZ, UR10, PT ;  /* 0x0000000aff007c0c */ /* 0x000fe2000bf05070 */
[----:B------:R-:W-:Y:S02]  /*144e0*/  UIADD3 UR9, UP1, UR43, UR12, URZ ;  /* 0x0000000c2b097290 */ /* 0x000fe4000ff3e03f */
[----:B------:R-:W-:Y:S01]  /*144f0*/  UISETP.NE.AND.EX UP0, UPT, UR7, URZ, UPT, UP0 ;  /* 0x0000003f0700728c */ /* 0x000fe2000bf05300 */
[----:B------:R-:W-:Y:S01]  /*14500*/  ISETP.NE.AND.EX P0, PT, RZ, UR11, PT, P0 ;  /* 0x0000000bff007c0c */ /* 0x000fe2000bf05300 */
[----:B------:R-:W-:Y:S02]  /*14510*/  UIADD3.X UR4, UR44, UR13, URZ, UP1, !UPT ;  /* 0x0000000d2c047290 */ /* 0x000fe40008ffe43f */
[----:B------:R-:W-:-:S02]  /*14520*/  IMAD.U32 R4, RZ, RZ, UR9 ;  /* 0x00000009ff047e24 */ /* 0x000fc4000f8e00ff */
[----:B0-----:R-:W-:Y:S02]  /*14530*/  IMAD.U32 R2, RZ, RZ, UR5 ;  /* 0x00000005ff027e24 */ /* 0x001fe4000f8e00ff */
[----:B------:R-:W-:Y:S01]  /*14540*/  IMAD.U32 R5, RZ, RZ, UR4 ;  /* 0x00000004ff057e24 */ /* 0x000fe2000f8e00ff */
[----:B------:R-:W-:Y:S01]  /*14550*/  PLOP3.LUT P2, PT, PT, PT, UP0, 0x80, 0x0 ;  /* 0x000000000000781c */ /* 0x000fe20003f4f008 */
[----:B------:R-:W-:Y:S01]  /*14560*/  IMAD.U32 R3, RZ, RZ, UR8 ;  /* 0x00000008ff037e24 */ /* 0x000fe2000f8e00ff */
[----:B------:R-:W-:Y:S02]  /*14570*/  @UP0 UIADD3 UR4, UP1, UR43, UR6, URZ ;  /* 0x000000062b040290 */ /* 0x000fe4000ff3e03f */
[----:B------:R0:W5:Y:S02]  /*14580*/  @P1 LDG.E R9, desc[UR52][R4.64] ;  /* 0x0000003404091981 */ /* 0x000164000c1e1900 */
[----:B------:R-:W-:Y:S01]  /*14590*/  @UP0 UIADD3.X UR5, UR44, UR7, URZ, UP1, !UPT ;  /* 0x000000072c050290 */ /* 0x000fe20008ffe43f */
[----:B------:R-:W-:Y:S01]  /*145a0*/  ULDC UR6, c[0x0][0x288] ;  /* 0x0000a20000067ab9 */ /* 0x000fe20000000800 */
[----:B------:R-:W-:Y:S01]  /*145b0*/  IMAD.U32 R6, RZ, RZ, UR4 ;  /* 0x00000004ff067e24 */ /* 0x000fe2000f8e00ff */
[----:B------:R0:W5:Y:S01]  /*145c0*/  @P0 LDG.E R18, desc[UR52][R2.64] ;  /* 0x0000003402120981 */ /* 0x000162000c1e1900 */
[----:B------:R-:W-:-:S02]  /*145d0*/  IMAD.U32 R8, RZ, RZ, UR6 ;  /* 0x00000006ff087e24 */ /* 0x000fc4000f8e00ff */
[----:B------:R-:W-:-:S05]  /*145e0*/  IMAD.U32 R7, RZ, RZ, UR5 ;  /* 0x00000005ff077e24 */ /* 0x000fca000f8e00ff */
[----:B------:R0:W5:Y:S01]  /*145f0*/  @P2 LDG.E R8, desc[UR52][R6.64] ;  /* 0x0000003406082981 */ /* 0x000162000c1e1900 */
[----:B------:R-:W-:Y:S05]  /*14600*/  @P2 BRA `(.L_x_1908) ;  /* 0x0000000000102947 */ /* 0x000fea0003800000 */
[----:B------:R-:W-:Y:S05]  /*14610*/  @!P0 BRA `(.L_x_1908) ;  /* 0x00000000000c8947 */ /* 0x000fea0003800000 */
[----:B0-----:R-:W2:Y:S04]  /*14620*/  LDG.E R7, desc[UR52][R2.64] ;  /* 0x0000003402077981 */ /* 0x001ea8000c1e1900 */
[----:B-----5:R-:W2:Y:S02]  /*14630*/  LDG.E R8, desc[UR52][R2.64+0x4] ;  /* 0x0000043402087981 */ /* 0x020ea4000c1e1900 */
[----:B--2---:R-:W-:-:S07]  /*14640*/  IMAD.IADD R8, R8, 0x1, -R7 ;  /* 0x0000000108087824 */ /* 0x004fce00078e0a07 */
.L_x_1908:
[----:B0----5:R-:W-:Y:S01]  /*14650*/  IMAD.IADD R2, R9, 0x1, R0 ;  /* 0x0000000109027824 */ /* 0x021fe200078e0200 */
[----:B------:R-:W-:Y:S01]  /*14660*/  ULDC.64 UR4, c[0x0][0x3f8] ;  /* 0x0000fe0000047ab9 */ /* 0x000fe20000000a00 */
[----:B------:R-:W-:Y:S01]  /*14670*/  ULDC.64 UR6, c[0x0][0xa20] ;  /* 0x0002880000067ab9 */ /* 0x000fe20000000a00 */
[----:B------:R-:W-:Y:S01]  /*14680*/  UISETP.NE.U32.AND UP0, UPT, UR4, URZ, UPT ;  /* 0x0000003f0400728c */ /* 0x000fe2000bf05070 */
[----:B------:R-:W-:Y:S01]  /*14690*/  ISETP.NE.U32.AND P0, PT, RZ, UR6, PT ;  /* 0x00000006ff007c0c */ /* 0x000fe2000bf05070 */
[----:B------:R0:W-:Y:S01]  /*146a0*/  STL [R1+0x18], R2 ;  /* 0x0000180201007387 */ /* 0x0001e20000100800 */
[----:B------:R-:W-:Y:S01]  /*146b0*/  ULDC UR4, c[0x0][0x404] ;  /* 0x0001010000047ab9 */ /* 0x000fe20000000800 */
[----:B------:R-:W-:Y:S01]  /*146c0*/  UISETP.NE.AND.EX UP0, UPT, UR5, URZ, UPT, UP0 ;  /* 0x0000003f0500728c */ /* 0x000fe2000bf05300 */
[----:B------:R-:W-:Y:S02]  /*146d0*/  ISETP.NE.AND.EX P0, PT, RZ, UR7, PT, P0 ;  /* 0x00000007ff007c0c */ /* 0x000fe4000bf05300 */
[----:B------:R-:W-:Y:S01]  /*146e0*/  ULDC UR5, c[0x0][0x2e0] ;  /* 0x0000b80000057ab9 */ /* 0x000fe20000000800 */
[----:B------:R-:W-:-:S04]  /*146f0*/  USEL UR4, UR4, 0x1, UP0 ;  /* 0x0000000104047887 */ /* 0x000fc80008000000 */
[----:B------:R-:W-:-:S06]  /*14700*/  UIMAD UR4, UR4, UR5, URZ ;  /* 0x00000005040472a4 */ /* 0x000fcc000f8e023f */
[----:B------:R-:W-:Y:S01]  /*14710*/  IMAD.U32 R3, RZ, RZ, UR4 ;  /* 0x00000004ff037e24 */ /* 0x000fe2000f8e00ff */
[----:B0-----:R-:W-:Y:S06]  /*14720*/  @!P0 BRA `(.L_x_1909) ;  /* 0x0000000000188947 */ /* 0x001fec0003800000 */
[----:B------:R-:W-:-:S04]  /*14730*/  UIADD3 UR4, UP0, UR43, UR6, URZ ;  /* 0x000000062b047290 */ /* 0x000fc8000ff1e03f */
[----:B------:R-:W-:Y:S02]  /*14740*/  UIADD3.X UR5, UR44, UR7, URZ, UP0, !UPT ;  /* 0x000000072c057290 */ /* 0x000fe400087fe43f */
[----:B------:R-:W-:-:S04]  /*14750*/  IMAD.U32 R2, RZ, RZ, UR4 ;  /* 0x00000004ff027e24 */ /* 0x000fc8000f8e00ff */
[----:B------:R-:W-:-:S06]  /*14760*/  IMAD.U32 R3, RZ, RZ, UR5 ;  /* 0x00000005ff037e24 */ /* 0x000fcc000f8e00ff */
[----:B------:R0:W5:Y:S01]  /*14770*/  LDG.E R3, desc[UR52][R2.64] ;  /* 0x0000003402037981 */ /* 0x000162000c1e1900 */
[----:B------:R-:W-:Y:S05]  /*14780*/  BRA `(.L_x_1910) ;  /* 0x0000000000107947 */ /* 0x000fea0003800000 */
.L_x_1909:
[----:B------:R-:W-:Y:S05]  /*14790*/  @!P1 BRA `(.L_x_1910) ;  /* 0x00000000000c9947 */ /* 0x000fea0003800000 */
[----:B------:R-:W2:Y:S04]  /*147a0*/  LDG.E R2, desc[UR52][R4.64] ;  /* 0x0000003404027981 */ /* 0x000ea8000c1e1900 */
[----:B------:R-:W2:Y:S02]  /*147b0*/  LDG.E R3, desc[UR52][R4.64+0x4] ;  /* 0x0000043404037981 */ /* 0x000ea4000c1e1900 */
[----:B--2---:R-:W-:-:S07]  /*147c0*/  IMAD.IADD R3, R3, 0x1, -R2 ;  /* 0x0000000103037824 */ /* 0x004fce00078e0a02 */
.L_x_1910:
[----:B------:R-:W0:Y:S01]  /*147d0*/  LDL R19, [R1+0x24] ;  /* 0x0000240001137983 */ /* 0x000e220000100800 */
[----:B-----5:R-:W-:Y:S01]  /*147e0*/  IMAD.IADD R5, R3, 0x1, -R0 ;  /* 0x0000000103057824 */ /* 0x020fe200078e0a00 */
[----:B------:R-:W-:Y:S01]  /*147f0*/  BSSY B6, `(.L_x_1911) ;  /* 0x00002ad000067945 */ /* 0x000fe20003800000 */
[----:B------:R-:W-:Y:S01]  /*14800*/  IMAD.MOV.U32 R4, RZ, RZ, RZ ;  /* 0x000000ffff047224 */ /* 0x000fe200078e00ff */
[----:B0-----:R-:W-:-:S04]  /*14810*/  LEA R2, R19, 0x15f, 0x7 ;  /* 0x0000015f13027811 */ /* 0x001fc800078e38ff */
[C---:B------:R-:W-:Y:S01]  /*14820*/  IADD3 R3, R5.reuse, R2, -R8 ;  /* 0x0000000205037210 */ /* 0x040fe20007ffe808 */
[----:B------:R-:W-:Y:S02]  /*14830*/  VIADD R5, R5, 0xdf ;  /* 0x000000df05057836 */ /* 0x000fe40000000000 */
[----:B------:R-:W-:Y:S02]  /*14840*/  IMAD.MOV.U32 R2, RZ, RZ, RZ ;  /* 0x000000ffff027224 */ /* 0x000fe400078e00ff */
[----:B------:R-:W-:-:S04]  /*14850*/  IMAD.HI R4, R5, -0x6db6db6d, R4 ;  /* 0x9249249305047827 */ /* 0x000fc800078e0204 */
[----:B------:R-:W-:Y:S01]  /*14860*/  IMAD.HI R2, R3, -0x6db6db6d, R2 ;  /* 0x9249249303027827 */ /* 0x000fe200078e0202 */
[----:B------:R-:W-:-:S04]  /*14870*/  SHF.R.U32.HI R3, RZ, 0x1f, R4 ;  /* 0x0000001fff037819 */ /* 0x000fc80000011604 */
[----:B------:R-:W-:Y:S02]  /*14880*/  SHF.R.U32.HI R5, RZ, 0x1f, R2 ;  /* 0x0000001fff057819 */ /* 0x000fe40000011602 */
[----:B------:R-:W-:Y:S02]  /*14890*/  LEA.HI.SX32 R3, R4, R3, 0x19 ;  /* 0x0000000304037211 */ /* 0x000fe400078fcaff */
[----:B------:R-:W-:-:S04]  /*148a0*/  LEA.HI.SX32 R16, R2, R5, 0x19 ;  /* 0x0000000502107211 */ /* 0x000fc800078fcaff */
[----:B------:R-:W-:-:S04]  /*148b0*/  VIMNMX R16, R3, R16, PT ;  /* 0x0000001003107248 */ /* 0x000fc80003fe0100 */
[----:B------:R-:W-:-:S13]  /*148c0*/  ISETP.GT.AND P0, PT, R16, RZ, PT ;  /* 0x000000ff1000720c */ /* 0x000fda0003f04270 */
[----:B------:R-:W-:Y:S05]  /*148d0*/  @P0 BRA `(.L_x_1912) ;  /* 0x0000000000480947 */ /* 0x000fea0003800000 */
        /* <DEDUP_REMOVED lines=18> */
.L_x_1912:
        /* <DEDUP_REMOVED lines=23> */
.L_x_1914:
        /* <DEDUP_REMOVED lines=20> */
.L_x_1915:
        /* <DEDUP_REMOVED lines=20> */
.L_x_1916:
        /* <DEDUP_REMOVED lines=18> */
.L_x_1917:
[----:B------:R-:W0:Y:S01]  /*14f10*/  LDC R0, c[0x0][0x428] ;  /* 0x00010a00ff007b82 */ /* 0x000e220000000800 */
[----:B------:R-:W-:Y:S01]  /*14f20*/  ULDC.64 UR4, c[0x0][0x9f8] ;  /* 0x00027e0000047ab9 */ /* 0x000fe20000000a00 */
[----:B------:R-:W-:Y:S01]  /*14f30*/  IMAD.U32 R2, RZ, RZ, UR38 ;  /* 0x00000026ff027e24 */ /* 0x000fe2000f8e00ff */
[----:B------:R-:W-:Y:S01]  /*14f40*/  UISETP.NE.U32.AND UP0, UPT, UR4, URZ, UPT ;  /* 0x0000003f0400728c */ /* 0x000fe2000bf05070 */
[----:B------:R-:W-:Y:S01]  /*14f50*/  IMAD.U32 R10, RZ, RZ, UR45 ;  /* 0x0000002dff0a7e24 */ /* 0x000fe2000f8e00ff */
[----:B------:R-:W1:Y:S01]  /*14f60*/  S2R R4, SR_TID.X ;  /* 0x0000000000047919 */ /* 0x000e620000002100 */
[----:B------:R-:W-:Y:S01]  /*14f70*/  IMAD R7, R19, 0x80, R18 ;  /* 0x0000008013077824 */ /* 0x000fe200078e0212 */
[----:B------:R-:W-:Y:S01]  /*14f80*/  UISETP.NE.AND.EX UP0, UPT, UR5, URZ, UPT, UP0 ;  /* 0x0000003f0500728c */ /* 0x000fe2000bf05300 */
[----:B------:R-:W-:-:S05]  /*14f90*/  ULDC.64 UR6, c[0x0][0xa08] ;  /* 0x0002820000067ab9 */ /* 0x000fca0000000a00 */
        /* <DEDUP_REMOVED lines=13> */
[----:B------:R0:W2:Y:S01]  /*15070*/  @P1 LDG.E R10, desc[UR52][R2.64] ;  /* 0x00000034020a1981 */ /* 0x0000a2000c1e1900 */
[----:B------:R-:W-:Y:S01]  /*15080*/  ISETP.NE.AND P1, PT, R17, RZ, PT ;  /* 0x000000ff1100720c */ /* 0x000fe20003f25270 */
[----:B------:R-:W-:Y:S01]  /*15090*/  UMOV UR36, URZ ;  /* 0x0000003f00247c82 */ /* 0x000fe20008000000 */
[----:B------:R-:W-:Y:S02]  /*150a0*/  ISETP.NE.U32.AND P0, PT, RZ, UR4, PT ;  /* 0x00000004ff007c0c */ /* 0x000fe4000bf05070 */
[----:B------:R-:W-:Y:S02]  /*150b0*/  R2UR UR37, R7 ;  /* 0x00000000072572ca */ /* 0x000fe400000e0000 */
[----:B------:R-:W-:Y:S02]  /*150c0*/  ISETP.NE.AND.EX P0, PT, RZ, UR5, PT, P0 ;  /* 0x00000005ff007c0c */ /* 0x000fe4000bf05300 */
[----:B------:R-:W-:Y:S01]  /*150d0*/  SHF.R.U32.HI R4, RZ, 0x5, R4 ;  /* 0x00000005ff047819 */ /* 0x000fe20000011604 */
[----:B0-----:R-:W0:Y:S01]  /*150e0*/  LDC.64 R2, c[0x0][0x3f8] ;  /* 0x0000fe00ff027b82 */ /* 0x001e220000000a00 */
[----:B------:R-:W-:-:S02]  /*150f0*/  SEL R8, RZ, UR45, P0 ;  /* 0x0000002dff087c07 */ /* 0x000fc40008000000 */
[----:B------:R-:W-:Y:S01]  /*15100*/  LOP3.LUT R4, R4, 0x3, RZ, 0xc0, !PT ;  /* 0x0000000304047812 */ /* 0x000fe200078ec0ff */
[----:B------:R-:W-:Y:S01]  /*15110*/  VOTEU.ALL UP1, P1 ;  /* 0x00000000003f7886 */ /* 0x000fe20000820000 */
[----:B------:R-:W-:-:S04]  /*15120*/  R2UR UR39, R8 ;  /* 0x00000000082772ca */ /* 0x000fc800000e0000 */
[----:B------:R-:W-:-:S04]  /*15130*/  @!UP1 UIADD3 UR4, UP0, UR50, 0x270, URZ ;  /* 0x0000027032049890 */ /* 0x000fc8000ff1e03f */
[----:B------:R-:W-:-:S09]  /*15140*/  @!UP1 UIADD3.X UR5, URZ, UR51, URZ, UP0, !UPT ;  /* 0x000000333f059290 */ /* 0x000fd200087fe43f */
[----:B------:R1:W-:Y:S01]  /*15150*/  @!UP1 UTMAPF.L2.4D [UR36], [UR4] ;  /* 0x00000024040095b8 */ /* 0x0003e20008018000 */
[----:B0-----:R-:W-:Y:S01]  /*15160*/  LOP3.LUT P0, RZ, R2, UR6, RZ, 0xfc, !PT ;  /* 0x0000000602ff7c12 */ /* 0x001fe2000f80fcff */
[----:B------:R-:W-:-:S03]  /*15170*/  UMOV UR6, 0xffffffff ;  /* 0xffffffff00067882 */ /* 0x000fc60000000000 */
[----:B------:R-:W-:Y:S02]  /*15180*/  LOP3.LUT P0, RZ, R3, UR7, RZ, 0xfc, P0 ;  /* 0x0000000703ff7c12 */ /* 0x000fe4000800fcff */
[----:B--2---:R-:W-:Y:S01]  /*15190*/  SHF.R.S32.HI R19, RZ, 0x1f, R10 ;  /* 0x0000001fff137819 */ /* 0x004fe2000001140a */
[----:B------:R1:W-:Y:S01]  /*151a0*/  STL [R1+0xc], R10 ;  /* 0x00000c0a01007387 */ /* 0x0003e20000100800 */
[----:B------:R-:W-:-:S03]  /*151b0*/  SEL R0, R10, RZ, !P0 ;  /* 0x000000ff0a007207 */ /* 0x000fc60004000000 */
[----:B------:R1:W-:Y:S01]  /*151c0*/  STL [R1+0x14], R19 ;  /* 0x0000141301007387 */ /* 0x0003e20000100800 */
[----:B------:R-:W-:Y:S05]  /*151d0*/  BRA.DIV UR6, `(.L_x_1918) ;  /* 0x0000003606107947 */ /* 0x000fea000b800000 */
[----:B------:R0:W2:Y:S02]  /*151e0*/  SHFL.IDX PT, R14, R4, RZ, 0x1f ;  /* 0x00001fff040e7589 */ /* 0x0000a400000e0000 */
.L_x_1986:
[----:B--2---:R-:W-:Y:S02]  /*151f0*/  ISETP.NE.AND P0, PT, R14, RZ, PT ;  /* 0x000000ff0e00720c */ /* 0x004fe40003f05270 */
[----:B------:R-:W-:-:S11]  /*15200*/  PLOP3.LUT P6, PT, PT, PT, PT, 0x8, 0x0 ;  /* 0x000000000000781c */ /* 0x000fd60003fce170 */
[----:B------:R-:W-:Y:S05]  /*15210*/  @P0 BRA `(.L_x_1919) ;  /* 0x0000000400940947 */ /* 0x000fea0003800000 */
[----:B-1----:R-:W-:Y:S01]  /*15220*/  UMOV UR4, 0xffffffff ;  /* 0xffffffff00047882 */ /* 0x002fe20000000000 */
[----:B------:R-:W-:Y:S02]  /*15230*/  VIADD R6, R16, 0xffffffff ;  /* 0xffffffff10067836 */ /* 0x000fe40000000000 */
[----:B------:R-:W-:Y:S05]  /*15240*/  BRA.DIV UR4, `(.L_x_1920) ;  /* 0x0000003604147947 */ /* 0x000fea000b800000 */
[----:B------:R-:W-:-:S13]  /*15250*/  ELECT P6, URZ, PT ;  /* 0x00000000003f782f */ /* 0x000fda00038c0000 */
.L_x_1989:
[----:B------:R-:W-:Y:S05]  /*15260*/  @!P6 BRA `(.L_x_1921) ;  /* 0x00000004003ce947 */ /* 0x000fea0003800000 */
[----:B------:R-:W-:-:S04]  /*15270*/  ISETP.NE.U32.AND P0, PT, R2, RZ, PT ;  /* 0x000000ff0200720c */ /* 0x000fc80003f05070 */
[----:B------:R-:W-:-:S13]  /*15280*/  ISETP.NE.AND.EX P0, PT, R3, RZ, PT, P0 ;  /* 0x000000ff0300720c */ /* 0x000fda0003f05300 */
[----:B------:R-:W-:Y:S05]  /*15290*/  @!P0 BRA `(.L_x_1922) ;  /* 0x0000000000448947 */ /* 0x000fea0003800000 */
[----:B------:R-:W1:Y:S01]  /*152a0*/  LDC R9, c[0x0][0x41c] ;  /* 0x00010700ff097b82 */ /* 0x000e620000000800 */
[----:B------:R-:W-:Y:S01]  /*152b0*/  ULDC.64 UR4, c[0x0][0x408] ;  /* 0x0001020000047ab9 */ /* 0x000fe20000000a00 */
[----:B-1----:R-:W-:-:S13]  /*152c0*/  ISETP.NE.AND P0, PT, R9, 0x1, PT ;  /* 0x000000010900780c */ /* 0x002fda0003f05270 */
[----:B0-----:R-:W0:Y:S02]  /*152d0*/  @P0 LDC.64 R4, c[0x0][0x420] ;  /* 0x00010800ff040b82 */ /* 0x001e240000000a00 */
        /* <DEDUP_REMOVED lines=13> */
.L_x_1922:
[----:B-1----:R-:W0:Y:S04]  /*153b0*/  LDL R3, [R1+0x4] ;  /* 0x0000040001037983 */ /* 0x002e280000100800 */
[----:B------:R-:W2:Y:S01]  /*153c0*/  LDL R2, [R1+0x8] ;  /* 0x0000080001027983 */ /* 0x000ea20000100800 */
[----:B------:R-:W-:Y:S02]  /*153d0*/  ISETP.NE.AND P0, PT, R17, RZ, PT ;  /* 0x000000ff1100720c */ /* 0x000fe40003f05270 */
[----:B0-----:R-:W-:Y:S02]  /*153e0*/  LEA R4, R3, UR41, 0x3 ;  /* 0x0000002903047c11 */ /* 0x001fe4000f8e18ff */
[----:B--2---:R-:W-:-:S04]  /*153f0*/  SHF.L.U32 R3, R2, 0x1f, RZ ;  /* 0x0000001f02037819 */ /* 0x004fc800000006ff */
[----:B------:R-:W0:Y:S02]  /*15400*/  SYNCS.PHASECHK.TRANS64.TRYWAIT P2, [R4+URZ+0x2e880], R3 ;  /* 0x02e88003040075a7 */ /* 0x000e24000804017f */
[----:B0-----:R-:W-:Y:S05]  /*15410*/  @!P2 BRA `(.L_x_1923) ;  /* 0x0000003000c0a947 */ /* 0x001fea0003800000 */
.L_x_1990:
        /* <DEDUP_REMOVED lines=8> */
.L_x_1924:
        /* <DEDUP_REMOVED lines=21> */
.L_x_1991:
        /* <DEDUP_REMOVED lines=8> */
.L_x_1926:
        /* <DEDUP_REMOVED lines=14> */
[----:B-1----:R-:W-:Y:S01]  /*15750*/  NOP ;  /* 0x0000000000007918 */ /* 0x002fe20000000000 */
.L_x_1921:
        /* <DEDUP_REMOVED lines=17> */
.L_x_1919:
[----:B------:R-:W2:Y:S01]  /*15870*/  LDL.LU R3, [R1+0x2c] ;  /* 0x00002c0001037983 */ /* 0x000ea20000300800 */
[----:B------:R-:W-:Y:S01]  /*15880*/  BSSY B0, `(.L_x_1927) ;  /* 0x000000a000007945 */ /* 0x000fe20003800000 */
[----:B------:R-:W-:Y:S01]  /*15890*/  ISETP.GE.AND P2, PT, R16, 0x2, PT ;  /* 0x000000021000780c */ /* 0x000fe20003f46270 */
        /* <DEDUP_REMOVED lines=8> */
.L_x_1992:
[----:B-1----:R-:W-:Y:S05]  /*15920*/  BSYNC B0 ;  /* 0x0000000000007941 */ /* 0x002fea0003800000 */
.L_x_1927:
[----:B------:R-:W-:Y:S05]  /*15930*/  @!P2 BRA `(.L_x_1929) ;  /* 0x0000000c00f0a947 */ /* 0x000fea0003800000 */
[----:B------:R1:W5:Y:S01]  /*15940*/  LDL.LU R6, [R1+0x8] ;  /* 0x0000080001067983 */ /* 0x0003620000300800 */
[----:B------:R-:W-:-:S03]  /*15950*/  VIADD R21, R16, 0xfffffffe ;  /* 0xfffffffe10157836 */ /* 0x000fc60000000000 */
[----:B------:R1:W5:Y:S04]  /*15960*/  LDL.LU R7, [R1+0x4] ;  /* 0x0000040001077983 */ /* 0x0003680000300800 */
.L_x_1949:
        /* <DEDUP_REMOVED lines=18> */
[----:B0-----:R-:W2:Y:S01]  /*15a90*/  LDL R4, [R1+0xc] ;  /* 0x00000c0001047983 */ /* 0x001ea20000100800 */
[----:B----4-:R-:W-:-:S13]  /*15aa0*/  ISETP.NE.AND P0, PT, R8, 0x1, PT ;  /* 0x000000010800780c */ /* 0x010fda0003f05270 */
[----:B------:R-:W0:Y:S02]  /*15ab0*/  @P0 LDC.64 R2, c[0x0][0x420] ;  /* 0x00010800ff020b82 */ /* 0x000e240000000a00 */
[----:B0-----:R-:W-:-:S04]  /*15ac0*/  @P0 IMAD.HI.U32 R0, R21, R2, RZ ;  /* 0x0000000215000227 */ /* 0x001fc800078e00ff */
        /* <DEDUP_REMOVED lines=12> */
.L_x_1932:
        /* <DEDUP_REMOVED lines=8> */
.L_x_1993:
[----:B------:R-:W-:Y:S05]  /*15c10*/  BSYNC B1 ;  /* 0x0000000000017941 */ /* 0x000fea0003800000 */
.L_x_1933:
        /* <DEDUP_REMOVED lines=9> */
.L_x_1936:
[----:B------:R-:W-:Y:S05]  /*15cb0*/  BSYNC B1 ;  /* 0x0000000000017941 */ /* 0x000fea0003800000 */
.L_x_1935:
        /* <DEDUP_REMOVED lines=13> */
[----:B----4-:R-:W-:Y:S01]  /*15d90*/  IMAD R5, R8, 0xe0, R5 ;  /* 0x000000e008057824 */ /* 0x010fe200078e0205 */
[----:B------:R-:W-:Y:S01]  /*15da0*/  IADD3 R8, R4, 0x2e870, RZ ;  /* 0x0002e87004087810 */ /* 0x000fe20007ffe0ff */
[----:B------:R-:W-:-:S07]  /*15db0*/  VIADD R9, R2, 0xe400 ;  /* 0x0000e40002097836 */ /* 0x000fce0000000000 */
.L_x_1937:
        /* <DEDUP_REMOVED lines=12> */
.L_x_1994:
[----:B------:R-:W-:Y:S05]  /*15e80*/  BSYNC B1 ;  /* 0x0000000000017941 */ /* 0x000fea0003800000 */
.L_x_1938:
        /* <DEDUP_REMOVED lines=11> */
.L_x_1941:
[----:B------:R-:W-:Y:S05]  /*15f40*/  BSYNC B1 ;  /* 0x0000000000017941 */ /* 0x000fea0003800000 */
.L_x_1940:
        /* <DEDUP_REMOVED lines=10> */
.L_x_1942:
        /* <DEDUP_REMOVED lines=9> */
.L_x_1931:
[----:B------:R-:W-:Y:S05]  /*16080*/  BSYNC B0 ;  /* 0x0000000000007941 */ /* 0x000fea0003800000 */
.L_x_1930:
[----:B------:R-:W-:-:S06]  /*16090*/  UISETP.NE.AND UP0, UPT, UR42, 0x3, UPT ;  /* 0x000000032a00788c */ /* 0x000fcc000bf05270 */
[----:B------:R-:W-:-:S13]  /*160a0*/  PLOP3.LUT P0, PT, PT, PT, UP0, 0x80, 0x0 ;  /* 0x000000000000781c */ /* 0x000fda0003f0f008 */
[----:B------:R-:W-:Y:S05]  /*160b0*/  @!P0 BRA `(.L_x_1943) ;  /* 0x0000000000048947 */ /* 0x000fea0003800000 */
[----:B------:R-:W-:Y:S01]  /*160c0*/  BPT.TRAP 0x1 ;  /* 0x000000040000795c */ /* 0x000fe20000300000 */
.L_x_1943:
        /* <DEDUP_REMOVED lines=9> */
.L_x_1995:
[----:B------:R-:W-:Y:S05]  /*16160*/  BSYNC B0 ;  /* 0x0000000000007941 */ /* 0x000fea0003800000 */
.L_x_1944:
[----:B------:R-:W-:Y:S05]  /*16170*/  @!P0 BRA `(.L_x_1946) ;  /* 0x0000000000048947 */ /* 0x000fea0003800000 */
[----:B------:R-:W-:Y:S01]  /*16180*/  BPT.TRAP 0x1 ;  /* 0x000000040000795c */ /* 0x000fe20000300000 */
.L_x_1946:
[----:B---3--:R-:W3:Y:S01]  /*16190*/  LDL R2, [R1] ;  /* 0x0000000001027983 */ /* 0x008ee20000100800 */
[----:B------:R-:W-:-:S04]  /*161a0*/  SHF.L.U32 R3, R6, 0x1f, RZ ;  /* 0x0000001f06037819 */ /* 0x000fc800000006ff */
[----:B---3--:R3:W4:Y:S02]  /*161b0*/  SYNCS.PHASECHK.TRANS64.TRYWAIT P2, [R2+URZ+0x2e860], R3 ;  /* 0x02e86003020075a7 */ /* 0x008724000804017f */
[----:B---3--:R-:W-:Y:S01]  /*161c0*/  IMAD R2, R7, 0x7000, RZ ;  /* 0x0000700007027824 */ /* 0x008fe200078e02ff */
[----:B----4-:R-:W-:Y:S06]  /*161d0*/  @!P2 BRA `(.L_x_1947) ;  /* 0x0000002400d0a947 */ /* 0x010fec0003800000 */
.L_x_1996:
[----:B0-----:R-:W3:Y:S04]  /*161e0*/  LDL R4, [R1+0x28] ;  /* 0x0000280001047983 */ /* 0x001ee80000100800 */
[----:B------:R-:W4:Y:S01]  /*161f0*/  LDL R12, [R1+0x1c] ;  /* 0x00001c00010c7983 */ /* 0x000f220000100800 */
[----:B------:R-:W-:Y:S05]  /*16200*/  WARPSYNC.ALL ;  /* 0x0000000000007948 */ /* 0x000fea0003800000 */
[----:B------:R-:W0:Y:S01]  /*16210*/  S2R R8, SR_TID.X ;  /* 0x0000000000087919 */ /* 0x000e220000002100 */
[----:B--2---:R-:W-:Y:S01]  /*16220*/  IMAD.MOV.U32 R10, RZ, RZ, 0x40 ;  /* 0x00000040ff0a7424 */ /* 0x004fe200078e00ff */
[----:B0-----:R-:W-:-:S04]  /*16230*/  LOP3.LUT P2, RZ, R8, 0x4, RZ, 0xc0, !PT ;  /* 0x0000000408ff7812 */ /* 0x001fc8000784c0ff */
[----:B------:R-:W-:Y:S02]  /*16240*/  SEL R10, R10, 0xffffffc0, !P2 ;  /* 0xffffffc00a0a7807 */ /* 0x000fe40005000000 */
[C---:B---3--:R-:W-:Y:S02]  /*16250*/  LOP3.LUT R3, R2.reuse, R4, RZ, 0xfc, !PT ;  /* 0x0000000402037212 */ /* 0x048fe400078efcff */
[----:B----4-:R-:W-:-:S03]  /*16260*/  IADD3 R2, R2, UR41, R12 ;  /* 0x0000002902027c10 */ /* 0x010fc6000fffe00c */
[----:B------:R-:W0:Y:S01]  /*16270*/  LDSM.16.MT88.4 R4, [R3+UR41+0xe400] ;  /* 0x00e400290304783b */ /* 0x000e220008004200 */
[----:B------:R-:W-:-:S04]  /*16280*/  VIADD R20, R3, UR41 ;  /* 0x0000002903147c36 */ /* 0x000fc80008000000 */
[----:B------:R-:W-:Y:S01]  /*16290*/  IMAD.IADD R20, R10, 0x1, R20 ;  /* 0x000000010a147824 */ /* 0x000fe200078e0214 */
[C-C-:B0-----:R-:W-:Y:S02]  /*162a0*/  PRMT R8, R4.reuse, 0x6420, R5.reuse ;  /* 0x0000642004087816 */ /* 0x141fe40000000005 */
[----:B------:R-:W-:Y:S02]  /*162b0*/  PRMT R9, R4, 0x7531, R5 ;  /* 0x0000753104097816 */ /* 0x000fe40000000005 */
[C-C-:B------:R-:W-:Y:S02]  /*162c0*/  PRMT R10, R6.reuse, 0x6420, R7.reuse ;  /* 0x00006420060a7816 */ /* 0x140fe40000000007 */
[----:B------:R-:W-:Y:S02]  /*162d0*/  PRMT R11, R6, 0x7531, R7 ;  /* 0x00007531060b7816 */ /* 0x000fe40000000007 */
[----:B------:R-:W0:Y:S04]  /*162e0*/  LDSM.16.MT88.4 R4, [R20+0xe400] ;  /* 0x00e400001404783b */ /* 0x000e280000004200 */
[----:B------:R-:W-:Y:S01]  /*162f0*/  STSM.16.M88.4 [R2+0x400], R8 ;  /* 0x0004000802007844 */ /* 0x000fe20000000200 */
        /* <DEDUP_REMOVED lines=71> */
[----:B------:R0:W-:Y:S02]  /*16770*/  STSM.16.M88.4 [R2+0x6400], R4 ;  /* 0x0064000402007844 */ /* 0x0001e40000000200 */
[C-C-:B0-----:R-:W-:Y:S02]  /*16780*/  PRMT R4, R8.reuse, 0x6420, R9.reuse ;  /* 0x0000642008047816 */ /* 0x141fe40000000009 */
        /* <DEDUP_REMOVED lines=12> */
.L_x_1948:
[----:B------:R-:W2:Y:S01]  /*16850*/  LDL.LU R3, [R1] ;  /* 0x0000000001037983 */ /* 0x000ea20000300800 */
[C---:B------:R-:W-:Y:S01]  /*16860*/  ISETP.GT.AND P0, PT, R21.reuse, RZ, PT ;  /* 0x000000ff1500720c */ /* 0x040fe20003f04270 */
[----:B------:R-:W-:Y:S02]  /*16870*/  VIADD R21, R21, 0xffffffff ;  /* 0xffffffff15157836 */ /* 0x000fe40000000000 */
[----:B0-----:R3:W5:Y:S04]  /*16880*/  LDL R6, [R1+0x8] ;  /* 0x0000080001067983 */ /* 0x0017680000100800 */
[----:B------:R3:W5:Y:S01]  /*16890*/  LDL R7, [R1+0x4] ;  /* 0x0000040001077983 */ /* 0x0007620000100800 */
[----:B--2---:R3:W-:Y:S01]  /*168a0*/  SYNCS.ARRIVE.TRANS64.A1T0 RZ, [R3+URZ+0x2e850], RZ ;  /* 0x02e850ff03ff79a7 */ /* 0x0047e2000810003f */
[----:B------:R-:W-:-:S05]  /*168b0*/  @!P1 VIADD R2, R3, 0x2e880 ;  /* 0x0002e88003029836 */ /* 0x000fca0000000000 */
[----:B------:R-:W-:Y:S01]  /*168c0*/  @!P1 PRMT R2, RZ, 0x654, R2 ;  /* 0x00000654ff029816 */ /* 0x000fe20000000002 */
[----:B------:R-:W-:Y:S06]  /*168d0*/  BAR.SYNC.DEFER_BLOCKING 0x2, 0x80 ;  /* 0x0082000000007b1d */ /* 0x000fec0000010000 */
[----:B------:R3:W-:Y:S01]  /*168e0*/  @!P1 SYNCS.ARRIVE.TRANS64.RED.A1T0 RZ, [R2+URZ], RZ ;  /* 0x000000ff02ff99a7 */ /* 0x0007e2000810043f */
[----:B------:R-:W-:Y:S05]  /*168f0*/  @P0 BRA `(.L_x_1949) ;  /* 0xfffffff0001c0947 */ /* 0x000fea000383ffff */
.L_x_1929:
        /* <DEDUP_REMOVED lines=9> */
[----:B0-----:R-:W0:Y:S02]  /*16990*/  S2R R4, SR_LTMASK ;  /* 0x0000000000047919 */ /* 0x001e240000003900 */
[----:B0-----:R-:W-:-:S04]  /*169a0*/  LOP3.LUT R4, R4, UR4, RZ, 0xc0, !PT ;  /* 0x0000000404047c12 */ /* 0x001fc8000f8ec0ff */
[----:B-----5:R-:W0:Y:S01]  /*169b0*/  POPC R7, R4 ;  /* 0x0000000400077309 */ /* 0x020e220000000000 */
[----:B--2---:R-:W0:Y:S02]  /*169c0*/  SHFL.IDX PT, R0, R3, R0, 0x1f ;  /* 0x00001f0003007589 */ /* 0x004e2400000e0000 */
[----:B0-----:R-:W-:-:S05]  /*169d0*/  IADD3 R0, R0, UR46, R7 ;  /* 0x0000002e00007c10 */ /* 0x001fca000fffe007 */
[----:B------:R4:W-:Y:S02]  /*169e0*/  STL [R1+0x20], R0 ;  /* 0x0000200001007387 */ /* 0x0009e40000100800 */
.L_x_1951:
[----:B------:R-:W-:Y:S05]  /*169f0*/  BSYNC B0 ;  /* 0x0000000000007941 */ /* 0x000fea0003800000 */
.L_x_1950:
[----:B------:R-:W-:-:S06]  /*16a00*/  UISETP.NE.AND UP0, UPT, UR42, 0x3, UPT ;  /* 0x000000032a00788c */ /* 0x000fcc000bf05270 */
[----:B------:R-:W-:-:S13]  /*16a10*/  PLOP3.LUT P0, PT, PT, PT, UP0, 0x80, 0x0 ;  /* 0x000000000000781c */ /* 0x000fda0003f0f008 */
[----:B------:R-:W-:Y:S05]  /*16a20*/  @!P0 BRA `(.L_x_1952) ;  /* 0x0000000000048947 */ /* 0x000fea0003800000 */
[----:B------:R-:W-:Y:S01]  /*16a30*/  BPT.TRAP 0x1 ;  /* 0x000000040000795c */ /* 0x000fe20000300000 */
.L_x_1952:
        /* <DEDUP_REMOVED lines=10> */
.L_x_1997:
[----:B------:R-:W-:Y:S05]  /*16ae0*/  BSYNC B0 ;  /* 0x0000000000007941 */ /* 0x000fea0003800000 */
.L_x_1953:
[----:B------:R-:W-:Y:S05]  /*16af0*/  @!P2 BRA `(.L_x_1955) ;  /* 0x000000000004a947 */ /* 0x000fea0003800000 */
[----:B------:R-:W-:Y:S01]  /*16b00*/  BPT.TRAP 0x1 ;  /* 0x000000040000795c */ /* 0x000fe20000300000 */
.L_x_1955:
[----:B------:R-:W2:Y:S02]  /*16b10*/  LDL R0, [R1+0x8] ;  /* 0x0000080001007983 */ /* 0x000ea40000100800 */
[----:B--2---:R-:W-:-:S04]  /*16b20*/  SHF.L.U32 R3, R0, 0x1f, RZ ;  /* 0x0000001f00037819 */ /* 0x004fc800000006ff */
[----:B------:R-:W2:Y:S02]  /*16b30*/  SYNCS.PHASECHK.TRANS64.TRYWAIT P0, [R20+URZ+0x2e860], R3 ;  /* 0x02e86003140075a7 */ /* 0x000ea4000800017f */
[----:B--2---:R-:W-:Y:S05]  /*16b40*/  @!P0 BRA `(.L_x_1956) ;  /* 0x0000001c00a08947 */ /* 0x004fea0003800000 */
.L_x_1998:
        /* <DEDUP_REMOVED lines=11> */
[----:B-----5:R-:W0:Y:S01]  /*16c00*/  LDSM.16.MT88.4 R4, [R2+UR41+0xe400] ;  /* 0x00e400290204783b */ /* 0x020e220008004200 */
        /* <DEDUP_REMOVED lines=93> */
.L_x_1957:
[----:B------:R-:W3:Y:S01]  /*171e0*/  LDL.LU R2, [R1+0x4] ;  /* 0x0000040001027983 */ /* 0x000ee20000300800 */
[----:B0-----:R-:W-:Y:S03]  /*171f0*/  SYNCS.ARRIVE.TRANS64.A1T0 RZ, [R20+URZ+0x2e850], RZ ;  /* 0x02e850ff14ff79a7 */ /* 0x001fe6000810003f */
        /* <DEDUP_REMOVED lines=12> */
.L_x_1913:
[----:B------:R-:W-:Y:S05]  /*172c0*/  BSYNC B6 ;  /* 0x0000000000067941 */ /* 0x000fea0003800000 */
.L_x_1911:
[----:B0-2---:R-:W2:Y:S02]  /*172d0*/  LDL R0, [R1+0x30] ;  /* 0x0000300001007983 */ /* 0x005ea40000100800 */
        /* <DEDUP_REMOVED lines=14> */
.L_x_1958:
[----:B------:R-:W0:Y:S01]  /*173c0*/  S2R R2, SR_TID.X ;  /* 0x0000000000027919 */ /* 0x000e220000002100 */
[----:B------:R-:W-:Y:S01]  /*173d0*/  ULDC UR4, c[0x0][0xc14] ;  /* 0x0003050000047ab9 */ /* 0x000fe20000000800 */
[----:B------:R-:W2:Y:S01]  /*173e0*/  LDL.LU R0, [R1+0x20] ;  /* 0x0000200001007983 */ /* 0x000ea20000300800 */
[----:B0-----:R-:W-:-:S04]  /*173f0*/  LOP3.LUT R6, R2, 0x1f, RZ, 0xc0, !PT ;  /* 0x0000001f02067812 */ /* 0x001fc800078ec0ff */
[C---:B------:R-:W-:Y:S01]  /*17400*/  ISETP.NE.AND P0, PT, R6.reuse, 0x1f, PT ;  /* 0x0000001f0600780c */ /* 0x040fe20003f05270 */
[----:B------:R-:W-:-:S05]  /*17410*/  VIADD R5, R6, UR48 ;  /* 0x0000003006057c36 */ /* 0x000fca0008000000 */
[----:B------:R-:W-:Y:S01]  /*17420*/  ISETP.GE.OR P1, PT, R5, UR4, !P0 ;  /* 0x0000000405007c0c */ /* 0x000fe2000c726670 */
[----:B------:R-:W-:-:S12]  /*17430*/  ULDC UR4, c[0x0][0xc14] ;  /* 0x0003050000047ab9 */ /* 0x000fd80000000800 */
[----:B------:R-:W0:Y:S02]  /*17440*/  @!P1 LDC.64 R2, c[0x0][0xc58] ;  /* 0x00031600ff029b82 */ /* 0x000e240000000a00 */
[----:B0-----:R-:W-:-:S04]  /*17450*/  @!P1 IMAD.WIDE R2, R5, 0x4, R2 ;  /* 0x0000000405029825 */ /* 0x001fc800078e0202 */
[----:B------:R-:W-:-:S06]  /*17460*/  IMAD.MOV.U32 R5, RZ, RZ, RZ ;  /* 0x000000ffff057224 */ /* 0x000fcc00078e00ff */
[----:B------:R-:W3:Y:S01]  /*17470*/  @!P1 LDG.E R5, desc[UR52][R2.64] ;  /* 0x0000003402059981 */ /* 0x000ee2000c1e1900 */
[C---:B------:R-:W-:Y:S02]  /*17480*/  ISETP.NE.AND P1, PT, R6.reuse, RZ, PT ;  /* 0x000000ff0600720c */ /* 0x040fe40003f25270 */
[C---:B------:R-:W-:Y:S02]  /*17490*/  ISETP.GE.U32.AND P2, PT, R6.reuse, 0x2, PT ;  /* 0x000000020600780c */ /* 0x040fe40003f46070 */
[C---:B------:R-:W-:Y:S02]  /*174a0*/  ISETP.GE.U32.AND P3, PT, R6.reuse, 0x4, PT ;  /* 0x000000040600780c */ /* 0x040fe40003f66070 */
[C---:B------:R-:W-:Y:S02]  /*174b0*/  ISETP.GE.U32.AND P4, PT, R6.reuse, 0x8, PT ;  /* 0x000000080600780c */ /* 0x040fe40003f86070 */
[----:B------:R-:W-:Y:S02]  /*174c0*/  ISETP.GE.U32.AND P5, PT, R6, 0x10, PT ;  /* 0x000000100600780c */ /* 0x000fe40003fa6070 */
[----:B------:R-:W0:Y:S01]  /*174d0*/  LDC R6, c[0x0][0xc10] ;  /* 0x00030400ff067b82 */ /* 0x000e220000000800 */
[----:B--2---:R-:W-:-:S02]  /*174e0*/  IMAD.MOV.U32 R8, RZ, RZ, R0 ;  /* 0x000000ffff087224 */ /* 0x004fc400078e0000 */
[----:B---3--:R-:W2:Y:S02]  /*174f0*/  SHFL.UP PT, R0, R5, 0x1, RZ ;  /* 0x0420000005007989 */ /* 0x008ea400000e00ff */
[----:B--2---:R-:W-:-:S05]  /*17500*/  SEL R0, R0, RZ, P1 ;  /* 0x000000ff00007207 */ /* 0x004fca0000800000 */
[----:B------:R-:W-:-:S05]  /*17510*/  IMAD.IADD R0, R5, 0x1, R0 ;  /* 0x0000000105007824 */ /* 0x000fca00078e0200 */
[----:B------:R-:W2:Y:S02]  /*17520*/  SHFL.UP PT, R4, R0, 0x2, RZ ;  /* 0x0440000000047989 */ /* 0x000ea400000e00ff */
        /* <DEDUP_REMOVED lines=8> */
[----:B------:R-:W2:Y:S04]  /*175b0*/  SHFL.UP PT, R0, R3, 0x10, RZ ;  /* 0x0600000003007989 */ /* 0x000ea800000e00ff */
[----:B------:R-:W-:Y:S01]  /*175c0*/  SHFL.IDX PT, R9, R8, 0x1, 0x1f ;  /* 0x00201f0008097f89 */ /* 0x000fe200000e0000 */
[----:B--2---:R-:W-:-:S05]  /*175d0*/  SEL R0, R0, RZ, P5 ;  /* 0x000000ff00007207 */ /* 0x004fca0002800000 */
[----:B------:R-:W-:-:S05]  /*175e0*/  IMAD.IADD R10, R3, 0x1, R0 ;  /* 0x00000001030a7824 */ /* 0x000fca00078e0200 */
[----:B------:R-:W0:Y:S04]  /*175f0*/  SHFL.IDX PT, R7, R10, 0x1f, 0x1f ;  /* 0x03e01f000a077f89 */ /* 0x000e2800000e0000 */
[----:B------:R-:W2:Y:S01]  /*17600*/  SHFL.IDX PT, R0, R8, RZ, 0x1f ;  /* 0x00001fff08007589 */ /* 0x000ea200000e0000 */
[----:B0-----:R-:W-:-:S04]  /*17610*/  IMAD R2, R7, R6, RZ ;  /* 0x0000000607027224 */ /* 0x001fc800078e02ff */
[----:B------:R-:W-:-:S05]  /*17620*/  IMAD.IADD R7, R9, 0x1, R2 ;  /* 0x0000000109077824 */ /* 0x000fca00078e0202 */
[----:B--2---:R-:W-:-:S13]  /*17630*/  ISETP.GT.AND P6, PT, R7, R0, PT ;  /* 0x000000000700720c */ /* 0x004fda0003fc4270 */
[----:B------:R-:W-:Y:S05]  /*17640*/  @P6 BRA `(.L_x_1960) ;  /* 0x0000000000906947 */ /* 0x000fea0003800000 */
.L_x_1964:
        /* <DEDUP_REMOVED lines=14> */
.L_x_1963:
[----:B------:R-:W-:Y:S05]  /*17730*/  BSYNC B0 ;  /* 0x0000000000007941 */ /* 0x000fea0003800000 */
.L_x_1962:
        /* <DEDUP_REMOVED lines=21> */
.L_x_1960:
        /* <DEDUP_REMOVED lines=12> */
[----:B------:R-:W-:Y:S01]  /*17950*/  ISETP.NE.AND P0, PT, RZ, UR7, PT ;  /* 0x00000007ff007c0c */ /* 0x000fe2000bf05270 */
[----:B------:R-:W-:-:S03]  /*17960*/  IMAD.MOV.U32 R11, RZ, RZ, RZ ;  /* 0x000000ffff0b7224 */ /* 0x000fc600078e00ff */
[----:B------:R-:W2:Y:S02]  /*17970*/  SHFL.IDX PT, R5, R5, R12, 0x1f ;  /* 0x00001f0c05057589 */ /* 0x000ea400000e0000 */
[----:B--2---:R-:W-:-:S05]  /*17980*/  IMAD R4, R5, R8, RZ ;  /* 0x0000000805047224 */ /* 0x004fca00078e02ff */
[----:B------:R-:W-:Y:S02]  /*17990*/  IABS R9, R4 ;  /* 0x0000000400097213 */ /* 0x000fe40000000000 */
[----:B------:R-:W-:Y:S05]  /*179a0*/  @!P0 BRA `(.L_x_1965) ;  /* 0x00000000000c8947 */ /* 0x000fea0003800000 */
[----:B------:R-:W-:-:S06]  /*179b0*/  UIADD3 UR4, UR6, -0x1, URZ ;  /* 0xffffffff06047890 */ /* 0x000fcc000fffe03f */
[----:B------:R-:W-:-:S06]  /*179c0*/  IMAD.U32 R11, RZ, RZ, UR4 ;  /* 0x00000004ff0b7e24 */ /* 0x000fcc000f8e00ff */
[----:B------:R0:W2:Y:S02]  /*179d0*/  SHFL.IDX PT, R11, R10, R11, 0x1f ;  /* 0x00001f0b0a0b7589 */ /* 0x0000a400000e0000 */
.L_x_1965:
[----:B0-----:R-:W0:Y:S01]  /*179e0*/  I2F.RP R10, R9 ;  /* 0x00000009000a7306 */ /* 0x001e220000209400 */
[----:B--2---:R-:W-:-:S05]  /*179f0*/  IMAD R11, R11, R6, R7 ;  /* 0x000000060b0b7224 */ /* 0x004fca00078e0207 */
[----:B------:R2:W-:Y:S02]  /*17a00*/  STL [R1+0x20], R11 ;  /* 0x0000200b01007387 */ /* 0x0005e40000100800 */
[----:B0-----:R-:W0:Y:S02]  /*17a10*/  MUFU.RCP R10, R10 ;  /* 0x0000000a000a7308 */ /* 0x001e240000001000 */
[----:B0-----:R-:W-:-:S06]  /*17a20*/  VIADD R3, R10, 0xffffffe ;  /* 0x0ffffffe0a037836 */ /* 0x001fcc0000000000 */
[----:B------:R-:W0:Y:S02]  /*17a30*/  F2I.FTZ.U32.TRUNC.NTZ R3, R3 ;  /* 0x0000000300037305 */ /* 0x000e24000021f000 */
[----:B0-----:R-:W-:-:S04]  /*17a40*/  IMAD.MOV R2, RZ, RZ, -R3 ;  /* 0x000000ffff027224 */ /* 0x001fc800078e0a03 */
[----:B------:R-:W-:Y:S02]  /*17a50*/  IMAD R7, R2, R9, RZ ;  /* 0x0000000902077224 */ /* 0x000fe400078e02ff */
[----:B------:R-:W-:-:S04]  /*17a60*/  IMAD.MOV.U32 R2, RZ, RZ, RZ ;  /* 0x000000ffff027224 */ /* 0x000fc800078e00ff */
[----:B------:R-:W-:-:S04]  /*17a70*/  IMAD.HI.U32 R2, R3, R7, R2 ;  /* 0x0000000703027227 */ /* 0x000fc800078e0002 */
[----:B------:R-:W-:Y:S01]  /*17a80*/  IMAD.IADD R7, R0, 0x1, -R11 ;  /* 0x0000000100077824 */ /* 0x000fe200078e0a0b */
[----:B------:R-:W-:-:S04]  /*17a90*/  IABS R0, R4 ;  /* 0x0000000400007213 */ /* 0x000fc80000000000 */
[----:B------:R-:W-:Y:S01]  /*17aa0*/  IABS R3, R7 ;  /* 0x0000000700037213 */ /* 0x000fe20000000000 */
[----:B------:R-:W-:-:S04]  /*17ab0*/  IMAD.MOV R0, RZ, RZ, -R0 ;  /* 0x000000ffff007224 */ /* 0x000fc800078e0a00 */
[----:B------:R-:W-:-:S04]  /*17ac0*/  IMAD.HI.U32 R2, R2, R3, RZ ;  /* 0x0000000302027227 */ /* 0x000fc800078e00ff */
[----:B------:R-:W-:-:S05]  /*17ad0*/  IMAD R0, R2, R0, R3 ;  /* 0x0000000002007224 */ /* 0x000fca00078e0203 */
[----:B------:R-:W-:-:S13]  /*17ae0*/  ISETP.GT.U32.AND P1, PT, R9, R0, PT ;  /* 0x000000000900720c */ /* 0x000fda0003f24070 */
[-C--:B------:R-:W-:Y:S01]  /*17af0*/  @!P1 IADD3 R0, R0, -R9.reuse, RZ ;  /* 0x8000000900009210 */ /* 0x080fe20007ffe0ff */
[----:B------:R-:W-:Y:S01]  /*17b00*/  @!P1 VIADD R2, R2, 0x1 ;  /* 0x0000000102029836 */ /* 0x000fe20000000000 */
[----:B------:R-:W-:Y:S02]  /*17b10*/  ISETP.NE.AND P1, PT, R4, RZ, PT ;  /* 0x000000ff0400720c */ /* 0x000fe40003f25270 */
[----:B------:R-:W-:Y:S02]  /*17b20*/  ISETP.GE.U32.AND P0, PT, R0, R9, PT ;  /* 0x000000090000720c */ /* 0x000fe40003f06070 */
[----:B------:R-:W-:-:S04]  /*17b30*/  LOP3.LUT R0, R7, R4, RZ, 0x3c, !PT ;  /* 0x0000000407007212 */ /* 0x000fc800078e3cff */
[----:B------:R-:W-:-:S07]  /*17b40*/  ISETP.GE.AND P2, PT, R0, RZ, PT ;  /* 0x000000ff0000720c */ /* 0x000fce0003f46270 */
[----:B------:R-:W-:-:S04]  /*17b50*/  @P0 VIADD R2, R2, 0x1 ;  /* 0x0000000102020836 */ /* 0x000fc80000000000 */
[----:B------:R-:W-:Y:S02]  /*17b60*/  IMAD.MOV.U32 R9, RZ, RZ, R2 ;  /* 0x000000ffff097224 */ /* 0x000fe400078e0002 */
[----:B------:R-:W-:Y:S02]  /*17b70*/  IMAD.MOV.U32 R2, RZ, RZ, RZ ;  /* 0x000000ffff027224 */ /* 0x000fe400078e00ff */
[----:B------:R-:W-:Y:S01]  /*17b80*/  @!P2 IMAD.MOV R9, RZ, RZ, -R9 ;  /* 0x000000ffff09a224 */ /* 0x000fe200078e0a09 */
[----:B------:R-:W-:-:S05]  /*17b90*/  @!P1 LOP3.LUT R9, RZ, R4, RZ, 0x33, !PT ;  /* 0x00000004ff099212 */ /* 0x000fca00078e33ff */
[----:B------:R-:W-:Y:S02]  /*17ba0*/  IMAD R0, R8, R9, RZ ;  /* 0x0000000908007224 */ /* 0x000fe400078e02ff */
[----:B------:R-:W-:Y:S02]  /*17bb0*/  IMAD.MOV R9, RZ, RZ, -R9 ;  /* 0x000000ffff097224 */ /* 0x000fe400078e0a09 */
[----:B------:R-:W-:Y:S02]  /*17bc0*/  IMAD.MOV R3, RZ, RZ, -R0 ;  /* 0x000000ffff037224 */ /* 0x000fe400078e0a00 */
[----:B------:R-:W-:-:S03]  /*17bd0*/  IMAD R7, R4, R9, R7 ;  /* 0x0000000904077224 */ /* 0x000fc600078e0207 */
[----:B------:R-:W-:Y:S01]  /*17be0*/  VIADDMNMX R6, R3, R6, R8, PT ;  /* 0x0000000603067246 */ /* 0x000fe20003800108 */
[----:B------:R-:W-:-:S03]  /*17bf0*/  IMAD.IADD R0, R7, 0x1, R0 ;  /* 0x0000000107007824 */ /* 0x000fc600078e0200 */
[-C--:B------:R-:W-:Y:S02]  /*17c00*/  IABS R8, R6.reuse ;  /* 0x0000000600087213 */ /* 0x080fe40000000000 */
[----:B------:R-:W-:Y:S02]  /*17c10*/  IABS R4, R6 ;  /* 0x0000000600047213 */ /* 0x000fe40000000000 */
[----:B------:R-:W0:Y:S08]  /*17c20*/  I2F.RP R10, R8 ;  /* 0x00000008000a7306 */ /* 0x000e300000209400 */
[----:B0-----:R-:W2:Y:S02]  /*17c30*/  MUFU.RCP R10, R10 ;  /* 0x0000000a000a7308 */ /* 0x001ea40000001000 */
[----:B--2---:R-:W-:-:S06]  /*17c40*/  VIADD R11, R10, 0xffffffe ;  /* 0x0ffffffe0a0b7836 */ /* 0x004fcc0000000000 */
[----:B------:R-:W0:Y:S02]  /*17c50*/  F2I.FTZ.U32.TRUNC.NTZ R3, R11 ;  /* 0x0000000b00037305 */ /* 0x000e24000021f000 */
[----:B0-----:R-:W-:-:S04]  /*17c60*/  IMAD.MOV R9, RZ, RZ, -R3 ;  /* 0x000000ffff097224 */ /* 0x001fc800078e0a03 */
[----:B------:R-:W-:-:S04]  /*17c70*/  IMAD R9, R9, R8, RZ ;  /* 0x0000000809097224 */ /* 0x000fc800078e02ff */
[----:B------:R-:W-:Y:S01]  /*17c80*/  IMAD.HI.U32 R3, R3, R9, R2 ;  /* 0x0000000903037227 */ /* 0x000fe200078e0002 */
[----:B------:R-:W-:-:S03]  /*17c90*/  IABS R2, R7 ;  /* 0x0000000700027213 */ /* 0x000fc60000000000 */
[----:B------:R-:W-:Y:S02]  /*17ca0*/  IMAD.MOV R9, RZ, RZ, -R4 ;  /* 0x000000ffff097224 */ /* 0x000fe400078e0a04 */
        /* <DEDUP_REMOVED lines=19> */
.L_x_1961:
[----:B------:R0:W-:Y:S01]  /*17de0*/  STL [R1+0x20], R0 ;  /* 0x0000200001007387 */ /* 0x0001e20000100800 */
[----:B------:R-:W-:Y:S01]  /*17df0*/  ULDC UR48, c[0x0][0xc14] ;  /* 0x0003050000307ab9 */ /* 0x000fe20000000800 */
[----:B------:R-:W-:Y:S02]  /*17e00*/  UMOV UR38, URZ ;  /* 0x0000003f00267c82 */ /* 0x000fe40008000000 */
[----:B------:R0:W-:Y:S03]  /*17e10*/  STL [R1+0x24], RZ ;  /* 0x000024ff01007387 */ /* 0x0001e60000100800 */
.L_x_1966:
[----:B------:R-:W3:Y:S04]  /*17e20*/  LDL R3, [R1+0x20] ;  /* 0x0000200001037983 */ /* 0x000ee80000100800 */
[----:B------:R-:W4:Y:S01]  /*17e30*/  LDL R2, [R1+0x24] ;  /* 0x0000240001027983 */ /* 0x000f220000100800 */
[----:B------:R-:W-:Y:S02]  /*17e40*/  IMAD.U32 R6, RZ, RZ, UR38 ;  /* 0x00000026ff067e24 */ /* 0x000fe4000f8e00ff */
[----:B------:R-:W-:Y:S01]  /*17e50*/  IMAD.U32 R7, RZ, RZ, UR48 ;  /* 0x00000030ff077e24 */ /* 0x000fe2000f8e00ff */
[----:B0-2---:R-:W0:Y:S02]  /*17e60*/  S2R R0, SR_TID.X ;  /* 0x0000000000007919 */ /* 0x005e240000002100 */
[----:B0-----:R-:W-:Y:S01]  /*17e70*/  LOP3.LUT R0, R0, 0x1f, RZ, 0xc0, !PT ;  /* 0x0000001f00007812 */ /* 0x001fe200078ec0ff */
[----:B------:R-:W-:Y:S03]  /*17e80*/  BAR.SYNC.DEFER_BLOCKING 0x4, 0x180 ;  /* 0x0106000000007b1d */ /* 0x000fe60000010000 */
[----:B------:R-:W-:-:S13]  /*17e90*/  ISETP.NE.AND P0, PT, R0, RZ, PT ;  /* 0x000000ff0000720c */ /* 0x000fda0003f05270 */
[----:B------:R-:W-:Y:S01]  /*17ea0*/  @!P0 MOV R0, 0x400 ;  /* 0x0000040000008802 */ /* 0x000fe20000000f00 */
[----:B---3--:R-:W-:Y:S02]  /*17eb0*/  IMAD.MOV.U32 R4, RZ, RZ, R3 ;  /* 0x000000ffff047224 */ /* 0x008fe400078e0003 */
[----:B------:R-:W0:Y:S01]  /*17ec0*/  @!P0 S2R R3, SR_CgaCtaId ;  /* 0x0000000000038919 */ /* 0x000e220000008800 */
[----:B----4-:R-:W-:Y:S01]  /*17ed0*/  IMAD.MOV.U32 R5, RZ, RZ, R2 ;  /* 0x000000ffff057224 */ /* 0x010fe200078e0002 */
[----:B0-----:R-:W-:-:S05]  /*17ee0*/  @!P0 LEA R0, R3, R0, 0x18 ;  /* 0x0000000003008211 */ /* 0x001fca00078ec0ff */
[----:B------:R0:W-:Y:S01]  /*17ef0*/  @!P0 STS.128 [R0+0x2e8d0], R4 ;  /* 0x02e8d00400008388 */ /* 0x0001e20000000c00 */
[----:B------:R-:W-:Y:S06]  /*17f00*/  BAR.ARV 0x5, 0x180 ;  /* 0x0146000000007b1d */ /* 0x000fec0000002000 */
.L_x_1959:
[----:B------:R-:W-:Y:S02]  /*17f10*/  ULDC UR4, c[0x0][0xc14] ;  /* 0x0003050000047ab9 */ /* 0x000fe40000000800 */
[----:B------:R-:W-:-:S06]  /*17f20*/  UISETP.GE.AND UP0, UPT, UR48, UR4, UPT ;  /* 0x000000043000728c */ /* 0x000fcc000bf06270 */
[----:B------:R-:W-:-:S13]  /*17f30*/  PLOP3.LUT P0, PT, PT, PT, UP0, 0x80, 0x0 ;  /* 0x000000000000781c */ /* 0x000fda0003f0f008 */
[----:B------:R-:W-:Y:S05]  /*17f40*/  @!P0 BRA `(.L_x_1967) ;  /* 0xffffffc000ec8947 */ /* 0x000fea000383ffff */
.L_x_1907:
[----:B0-----:R-:W3:Y:S01]  /*17f50*/  LDL.LU R0, [R1+0x2c] ;  /* 0x00002c0001007983 */ /* 0x001ee20000300800 */
[----:B------:R-:W-:Y:S01]  /*17f60*/  BSSY B0, `(.L_x_1968) ;  /* 0x000000b000007945 */ /* 0x000fe20003800000 */
[----:B-12---:R-:W0:Y:S01]  /*17f70*/  S2R R5, SR_CgaCtaId ;  /* 0x0000000000057919 */ /* 0x006e220000008800 */
[----:B---3--:R-:W-:-:S05]  /*17f80*/  VIADD R0, R0, 0x1 ;  /* 0x0000000100007836 */ /* 0x008fca0000000000 */
        /* <DEDUP_REMOVED lines=8> */
.L_x_1999:
[----:B------:R-:W-:Y:S05]  /*18010*/  BSYNC B0 ;  /* 0x0000000000007941 */ /* 0x000fea0003800000 */
.L_x_1968:
[----:B------:R-:W-:-:S03]  /*18020*/  UMOV UR4, 0xffffffff ;  /* 0xffffffff00047882 */ /* 0x000fc60000000000 */
[----:B------:R-:W-:Y:S05]  /*18030*/  BRA.DIV UR4, `(.L_x_1970) ;  /* 0x0000000a048c7947 */ /* 0x000fea000b800000 */
[----:B------:R-:W1:Y:S02]  /*18040*/  S2R R2, SR_TID.X ;  /* 0x0000000000027919 */ /* 0x000e640000002100 */
[----:B-1----:R-:W-:-:S04]  /*18050*/  SHF.R.U32.HI R2, RZ, 0x5, R2 ;  /* 0x00000005ff027819 */ /* 0x002fc80000011602 */
[----:B------:R-:W-:-:S05]  /*18060*/  LOP3.LUT R2, R2, 0x3, RZ, 0xc0, !PT ;  /* 0x0000000302027812 */ /* 0x000fca00078ec0ff */
[----:B------:R1:W2:Y:S02]  /*18070*/  SHFL.IDX PT, R14, R2, RZ, 0x1f ;  /* 0x00001fff020e7589 */ /* 0x0002a400000e0000 */
.L_x_2002:
[----:B--2---:R-:W-:Y:S01]  /*18080*/  ISETP.NE.AND P0, PT, R14, RZ, PT ;  /* 0x000000ff0e00720c */ /* 0x004fe20003f05270 */
[----:B------:R-:W-:-:S12]  /*18090*/  BSSY B0, `(.L_x_1971) ;  /* 0x000002e000007945 */ /* 0x000fd80003800000 */
[----:B------:R-:W-:Y:S05]  /*180a0*/  @P0 BRA `(.L_x_1972) ;  /* 0x0000000000b00947 */ /* 0x000fea0003800000 */
[----:B------:R-:W-:-:S03]  /*180b0*/  UMOV UR4, 0xffffffff ;  /* 0xffffffff00047882 */ /* 0x000fc60000000000 */
[----:B------:R-:W-:Y:S05]  /*180c0*/  BRA.DIV UR4, `(.L_x_1973) ;  /* 0x0000000a049c7947 */ /* 0x000fea000b800000 */
[----:B------:R-:W-:-:S13]  /*180d0*/  ELECT P6, URZ, PT ;  /* 0x00000000003f782f */ /* 0x000fda00038c0000 */
.L_x_2005:
[----:B------:R-:W-:Y:S05]  /*180e0*/  @!P6 BRA `(.L_x_1972) ;  /* 0x0000000000a0e947 */ /* 0x000fea0003800000 */
[----:B------:R-:W-:-:S06]  /*180f0*/  ULOP3.LUT UR4, UR40, 0x2, URZ, 0xfc, !UPT ;  /* 0x0000000228047892 */ /* 0x000fcc000f8efc3f */
[----:B-1----:R-:W-:-:S05]  /*18100*/  IMAD.U32 R2, RZ, RZ, UR4 ;  /* 0x00000004ff027e24 */ /* 0x002fca000f8e00ff */
[----:B------:R-:W-:-:S13]  /*18110*/  ISETP.NE.AND P0, PT, R2, 0x3, PT ;  /* 0x000000030200780c */ /* 0x000fda0003f05270 */
[----:B------:R-:W-:Y:S05]  /*18120*/  @!P0 BRA `(.L_x_1974) ;  /* 0x0000000000048947 */ /* 0x000fea0003800000 */
[----:B------:R-:W-:Y:S01]  /*18130*/  BPT.TRAP 0x1 ;  /* 0x000000040000795c */ /* 0x000fe20000300000 */
.L_x_1974:
        /* <DEDUP_REMOVED lines=14> */
.L_x_2006:
[----:B------:R-:W1:Y:S02]  /*18220*/  SYNCS.PHASECHK.TRANS64.TRYWAIT P1, [R7+URZ], R2 ;  /* 0x00000002070075a7 */ /* 0x000e64000802017f */
[----:B-1----:R-:W-:Y:S05]  /*18230*/  @!P1 BRA `(.L_x_1976) ;  /* 0x0000000800749947 */ /* 0x002fea0003800000 */
.L_x_2007:
[----:B------:R-:W-:Y:S05]  /*18240*/  @!P0 BRA `(.L_x_1977) ;  /* 0x0000000000048947 */ /* 0x000fea0003800000 */
[----:B------:R-:W-:Y:S01]  /*18250*/  BPT.TRAP 0x1 ;  /* 0x000000040000795c */ /* 0x000fe20000300000 */
.L_x_1977:
[----:B------:R-:W2:Y:S02]  /*18260*/  LDL.LU R4, [R1+0x4] ;  /* 0x0000040001047983 */ /* 0x000ea40000300800 */
[----:B--2---:R-:W-:-:S04]  /*18270*/  IMAD R4, R4, 0x8, R0 ;  /* 0x0000000804047824 */ /* 0x004fc800078e0200 */
[----:B------:R-:W2:Y:S02]  /*18280*/  SYNCS.PHASECHK.TRANS64.TRYWAIT P1, [R4+URZ+0x2e860], R5 ;  /* 0x02e86005040075a7 */ /* 0x000ea4000802017f */
[----:B--2---:R-:W-:Y:S05]  /*18290*/  @!P1 BRA `(.L_x_1978) ;  /* 0x0000000800709947 */ /* 0x004fea0003800000 */
.L_x_2008:
[----:B------:R-:W-:Y:S05]  /*182a0*/  @!P0 BRA `(.L_x_1979) ;  /* 0x0000000000048947 */ /* 0x000fea0003800000 */
[----:B------:R-:W-:Y:S01]  /*182b0*/  BPT.TRAP 0x1 ;  /* 0x000000040000795c */ /* 0x000fe20000300000 */
.L_x_1979:
[----:B------:R-:W-:-:S04]  /*182c0*/  IMAD R3, R3, 0x8, R0 ;  /* 0x0000000803037824 */ /* 0x000fc800078e0200 */
[----:B------:R-:W3:Y:S02]  /*182d0*/  SYNCS.PHASECHK.TRANS64.TRYWAIT P1, [R3+URZ+0x2e860], R2 ;  /* 0x02e86002030075a7 */ /* 0x000ee4000802017f */
[----:B---3--:R-:W-:Y:S05]  /*182e0*/  @!P1 BRA `(.L_x_1980) ;  /* 0x0000000800709947 */ /* 0x008fea0003800000 */
.L_x_2009:
[----:B------:R-:W-:Y:S05]  /*182f0*/  @!P0 BRA `(.L_x_1981) ;  /* 0x0000000000048947 */ /* 0x000fea0003800000 */
[----:B------:R-:W-:Y:S01]  /*18300*/  BPT.TRAP 0x1 ;  /* 0x000000040000795c */ /* 0x000fe20000300000 */
.L_x_1981:
[----:B------:R-:W4:Y:S02]  /*18310*/  SYNCS.PHASECHK.TRANS64.TRYWAIT P0, [R4+URZ+0x2e880], R5 ;  /* 0x02e88005040075a7 */ /* 0x000f24000800017f */
[----:B----4-:R-:W-:Y:S05]  /*18320*/  @!P0 BRA `(.L_x_1982) ;  /* 0x0000000800748947 */ /* 0x010fea0003800000 */
.L_x_1983:
[----:B------:R0:W0:Y:S02]  /*18330*/  SYNCS.PHASECHK.TRANS64.TRYWAIT P0, [R3+URZ+0x2e880], R2 ;  /* 0x02e88002030075a7 */ /* 0x000024000800017f */
[----:B0-----:R-:W-:Y:S05]  /*18340*/  @!P0 NANOSLEEP.SYNCS 0x989680 ;  /* 0x009896800000895d */ /* 0x001fea0003900000 */
[----:B------:R-:W0:Y:S02]  /*18350*/  @!P0 SYNCS.PHASECHK.TRANS64 P0, [R3+URZ+0x2e880], R2 ;  /* 0x02e88002030085a7 */ /* 0x000e24000800007f */
[----:B0-----:R-:W-:Y:S05]  /*18360*/  @!P0 BRA `(.L_x_1983) ;  /* 0xfffffffc00f08947 */ /* 0x001fea000383ffff */
.L_x_1972:
[----:B------:R-:W-:Y:S05]  /*18370*/  BSYNC B0 ;  /* 0x0000000000007941 */ /* 0x000fea0003800000 */
.L_x_1971:
[----:B------:R-:W-:Y:S05]  /*18380*/  EXIT ;  /* 0x000000000000794d */ /* 0x000fea0003800000 */
.L_x_1846:
[----:B0-----:R-:W-:-:S04]  /*18390*/  IMAD.U32 R3, RZ, RZ, UR41 ;  /* 0x00000029ff037e24 */ /* 0x001fc8000f8e00ff */
[----:B------:R0:W1:Y:S03]  /*183a0*/  SYNCS.PHASECHK.TRANS64.TRYWAIT P1, [R3+URZ+0x2e800], R6 ;  /* 0x02e80006030075a7 */ /* 0x000066000802017f */
[----:B-1----:R-:W-:Y:S05]  /*183b0*/  @!P1 NANOSLEEP.SYNCS 0x989680 ;  /* 0x009896800000995d */ /* 0x002fea0003900000 */
[----:B------:R-:W1:Y:S02]  /*183c0*/  @!P1 SYNCS.PHASECHK.TRANS64 P1, [R3+URZ+0x2e800], R6 ;  /* 0x02e80006030095a7 */ /* 0x000e64000802007f */
[----:B-1----:R-:W-:Y:S05]  /*183d0*/  @!P1 BRA `(.L_x_1846) ;  /* 0xfffffffc00ec9947 */ /* 0x002fea000383ffff */
[----:B------:R-:W-:Y:S05]  /*183e0*/  BRA `(.L_x_1984) ;  /* 0xfffffe9400d07947 */ /* 0x000fea000383ffff */
.L_x_1850:
[----:B-1----:R1:W2:Y:S02]  /*183f0*/  SYNCS.PHASECHK.TRANS64.TRYWAIT P1, [R2+URZ+0x2e830], R3 ;  /* 0x02e83003020075a7 */ /* 0x0022a4000802017f */
[----:B--2---:R-:W-:Y:S05]  /*18400*/  @!P1 NANOSLEEP.SYNCS 0x989680 ;  /* 0x009896800000995d */ /* 0x004fea0003900000 */
[----:B------:R-:W2:Y:S02]  /*18410*/  @!P1 SYNCS.PHASECHK.TRANS64 P1, [R2+URZ+0x2e830], R3 ;  /* 0x02e83003020095a7 */ /* 0x000ea4000802007f */
[----:B--2---:R-:W-:Y:S05]  /*18420*/  @!P1 BRA `(.L_x_1850) ;  /* 0xfffffffc00f09947 */ /* 0x004fea000383ffff */
[----:B------:R-:W-:Y:S05]  /*18430*/  BRA `(.L_x_1849) ;  /* 0xfffffe9400ec7947 */ /* 0x000fea000383ffff */
.L_x_1855:
[----:B-1----:R-:W-:-:S04]  /*18440*/  IMAD.U32 R8, RZ, RZ, UR6 ;  /* 0x00000006ff087e24 */ /* 0x002fc8000f8e00ff */
[----:B------:R1:W2:Y:S03]  /*18450*/  SYNCS.PHASECHK.TRANS64.TRYWAIT P2, [R8+URZ+0x2e830], R7 ;  /* 0x02e83007080075a7 */ /* 0x0002a6000804017f */
[----:B--2---:R-:W-:Y:S05]  /*18460*/  @!P2 NANOSLEEP.SYNCS 0x989680 ;  /* 0x009896800000a95d */ /* 0x004fea0003900000 */
[----:B------:R-:W2:Y:S02]  /*18470*/  @!P2 SYNCS.PHASECHK.TRANS64 P2, [R8+URZ+0x2e830], R7 ;  /* 0x02e830070800a5a7 */ /* 0x000ea4000804007f */
[----:B--2---:R-:W-:Y:S05]  /*18480*/  @!P2 BRA `(.L_x_1855) ;  /* 0xfffffffc00eca947 */ /* 0x004fea000383ffff */
[----:B------:R-:W-:Y:S05]  /*18490*/  BRA `(.L_x_1852) ;  /* 0xfffffee400fc7947 */ /* 0x000fea000383ffff */
.L_x_1859:
[----:B-1----:R-:W-:-:S04]  /*184a0*/  IMAD.U32 R8, RZ, RZ, UR6 ;  /* 0x00000006ff087e24 */ /* 0x002fc8000f8e00ff */
[----:B------:R1:W2:Y:S03]  /*184b0*/  SYNCS.PHASECHK.TRANS64.TRYWAIT P2, [R8+URZ+0x2e850], R7 ;  /* 0x02e85007080075a7 */ /* 0x0002a6000804017f */
[----:B--2---:R-:W-:Y:S05]  /*184c0*/  @!P2 NANOSLEEP.SYNCS 0x989680 ;  /* 0x009896800000a95d */ /* 0x004fea0003900000 */
[----:B------:R-:W2:Y:S02]  /*184d0*/  @!P2 SYNCS.PHASECHK.TRANS64 P2, [R8+URZ+0x2e850], R7 ;  /* 0x02e850070800a5a7 */ /* 0x000ea4000804007f */
[----:B--2---:R-:W-:Y:S05]  /*184e0*/  @!P2 BRA `(.L_x_1859) ;  /* 0xfffffffc00eca947 */ /* 0x004fea000383ffff */
[----:B------:R-:W-:Y:S05]  /*184f0*/  BRA `(.L_x_1856) ;  /* 0xfffffef000f07947 */ /* 0x000fea000383ffff */
.L_x_1866:
[----:B-1----:R-:W-:-:S04]  /*18500*/  IMAD.U32 R8, RZ, RZ, UR6 ;  /* 0x00000006ff087e24 */ /* 0x002fc8000f8e00ff */
[----:B------:R1:W2:Y:S03]  /*18510*/  SYNCS.PHASECHK.TRANS64.TRYWAIT P2, [R8+URZ+0x2e830], R7 ;  /* 0x02e83007080075a7 */ /* 0x0002a6000804017f */
[----:B--2---:R-:W-:Y:S05]  /*18520*/  @!P2 NANOSLEEP.SYNCS 0x989680 ;  /* 0x009896800000a95d */ /* 0x004fea0003900000 */
[----:B------:R-:W2:Y:S02]  /*18530*/  @!P2 SYNCS.PHASECHK.TRANS64 P2, [R8+URZ+0x2e830], R7 ;  /* 0x02e830070800a5a7 */ /* 0x000ea4000804007f */
[----:B--2---:R-:W-:Y:S05]  /*18540*/  @!P2 BRA `(.L_x_1866) ;  /* 0xfffffffc00eca947 */ /* 0x004fea000383ffff */
[----:B------:R-:W-:Y:S05]  /*18550*/  BRA `(.L_x_1863) ;  /* 0xffffff3800a47947 */ /* 0x000fea000383ffff */
.L_x_1870:
[----:B-1----:R-:W-:-:S04]  /*18560*/  IMAD.U32 R8, RZ, RZ, UR6 ;  /* 0x00000006ff087e24 */ /* 0x002fc8000f8e00ff */
[----:B------:R1:W2:Y:S03]  /*18570*/  SYNCS.PHASECHK.TRANS64.TRYWAIT P2, [R8+URZ+0x2e850], R7 ;  /* 0x02e85007080075a7 */ /* 0x0002a6000804017f */
[----:B--2---:R-:W-:Y:S05]  /*18580*/  @!P2 NANOSLEEP.SYNCS 0x989680 ;  /* 0x009896800000a95d */ /* 0x004fea0003900000 */
[----:B------:R-:W2:Y:S02]  /*18590*/  @!P2 SYNCS.PHASECHK.TRANS64 P2, [R8+URZ+0x2e850], R7 ;  /* 0x02e850070800a5a7 */ /* 0x000ea4000804007f */
[----:B--2---:R-:W-:Y:S05]  /*185a0*/  @!P2 BRA `(.L_x_1870) ;  /* 0xfffffffc00eca947 */ /* 0x004fea000383ffff */
[----:B------:R-:W-:Y:S05]  /*185b0*/  BRA `(.L_x_1867) ;  /* 0xffffff4400987947 */ /* 0x000fea000383ffff */
.L_x_1876:
[----:B-1----:R-:W-:-:S04]  /*185c0*/  IMAD.U32 R5, RZ, RZ, UR4 ;  /* 0x00000004ff057e24 */ /* 0x002fc8000f8e00ff */
[----:B------:R1:W2:Y:S03]  /*185d0*/  SYNCS.PHASECHK.TRANS64.TRYWAIT P1, [R5+URZ+0x2e850], R0 ;  /* 0x02e85000050075a7 */ /* 0x0002a6000802017f */
[----:B--2---:R-:W-:Y:S05]  /*185e0*/  @!P1 NANOSLEEP.SYNCS 0x989680 ;  /* 0x009896800000995d */ /* 0x004fea0003900000 */
[----:B------:R-:W2:Y:S02]  /*185f0*/  @!P1 SYNCS.PHASECHK.TRANS64 P1, [R5+URZ+0x2e850], R0 ;  /* 0x02e85000050095a7 */ /* 0x000ea4000802007f */
[----:B--2---:R-:W-:Y:S05]  /*18600*/  @!P1 BRA `(.L_x_1876) ;  /* 0xfffffffc00ec9947 */ /* 0x004fea000383ffff */
[----:B------:R-:W-:Y:S05]  /*18610*/  BRA `(.L_x_1875) ;  /* 0xffffff7c00507947 */ /* 0x000fea000383ffff */
.L_x_1918:
[----:B------:R-:W-:Y:S02]  /*18620*/  IMAD.MOV.U32 R13, RZ, RZ, R4 ;  /* 0x000000ffff0d7224 */ /* 0x000fe400078e0004 */
[----:B------:R-:W-:Y:S02]  /*18630*/  IMAD.MOV.U32 R12, RZ, RZ, RZ ;  /* 0x000000ffff0c7224 */ /* 0x000fe400078e00ff */
[----:B------:R-:W-:Y:S02]  /*18640*/  IMAD.MOV.U32 R11, RZ, RZ, 0x1f ;  /* 0x0000001fff0b7424 */ /* 0x000fe400078e00ff */
[----:B------:R-:W-:-:S07]  /*18650*/  IMAD.MOV.U32 R15, RZ, RZ, -0x1 ;  /* 0xffffffffff0f7424 */ /* 0x000fce00078e00ff */
[----:B-1----:R-:W-:Y:S05]  /*18660*/  WARPSYNC.COLLECTIVE R15, `(.L_x_1985) ;  /* 0x000000000f087348 */ /* 0x002fea0003c00000 */
[----:B------:R0:W2:Y:S02]  /*18670*/  SHFL.IDX P6, R14, R13, R12, R11 ;  /* 0x0000000c0d0e7389 */ /* 0x0000a400000c000b */
[----:B012---:R-:W-:Y:S01]  /*18680*/  ENDCOLLECTIVE ;  /* 0x000000000000791b */ /* 0x007fe20003800000 */
.L_x_1985:
[----:B------:R-:W-:Y:S05]  /*18690*/  BRA `(.L_x_1986) ;  /* 0xffffffc800d47947 */ /* 0x000fea000383ffff */
.L_x_1920:
[----:B------:R-:W-:Y:S01]  /*186a0*/  BSSY B0, `(.L_x_1987) ;  /* 0x0000006000007945 */ /* 0x000fe20003800000 */
[----:B------:R-:W-:-:S07]  /*186b0*/  IMAD.MOV.U32 R15, RZ, RZ, -0x1 ;  /* 0xffffffffff0f7424 */ /* 0x000fce00078e00ff */
[----:B0-----:R-:W-:Y:S05]  /*186c0*/  WARPSYNC.COLLECTIVE R15, `(.L_x_1988) ;  /* 0x000000000f0c7348 */ /* 0x001fea0003c00000 */
[----:B------:R-:W-:Y:S02]  /*186d0*/  ELECT P6, UR62, PT ;  /* 0x00000000003e782f */ /* 0x000fe400038c0000 */
[----:B------:R-:W-:Y:S01]  /*186e0*/  MOV R14, UR62 ;  /* 0x0000003e000e7c02 */ /* 0x000fe20008000f00 */
[----:B0-----:R-:W-:Y:S10]  /*186f0*/  ENDCOLLECTIVE ;  /* 0x000000000000791b */ /* 0x001ff40003800000 */
.L_x_1988:
[----:B------:R-:W-:Y:S05]  /*18700*/  BSYNC B0 ;  /* 0x0000000000007941 */ /* 0x000fea0003800000 */
.L_x_1987:
[----:B------:R-:W-:Y:S05]  /*18710*/  BRA `(.L_x_1989) ;  /* 0xffffffc800d07947 */ /* 0x000fea000383ffff */
.L_x_1923:
[----:B0-----:R0:W1:Y:S02]  /*18720*/  SYNCS.PHASECHK.TRANS64.TRYWAIT P2, [R4+URZ+0x2e880], R3 ;  /* 0x02e88003040075a7 */ /* 0x001064000804017f */
[----:B-1----:R-:W-:Y:S05]  /*18730*/  @!P2 NANOSLEEP.SYNCS 0x989680 ;  /* 0x009896800000a95d */ /* 0x002fea0003900000 */
[----:B------:R-:W1:Y:S02]  /*18740*/  @!P2 SYNCS.PHASECHK.TRANS64 P2, [R4+URZ+0x2e880], R3 ;  /* 0x02e880030400a5a7 */ /* 0x000e64000804007f */
[----:B-1----:R-:W-:Y:S05]  /*18750*/  @!P2 BRA `(.L_x_1923) ;  /* 0xfffffffc00f0a947 */ /* 0x002fea000383ffff */
[----:B------:R-:W-:Y:S05]  /*18760*/  BRA `(.L_x_1990) ;  /* 0xffffffcc002c7947 */ /* 0x000fea000383ffff */
.L_x_1925:
[----:B-1----:R1:W2:Y:S02]  /*18770*/  SYNCS.PHASECHK.TRANS64.TRYWAIT P2, [R4+URZ+0x2e840], R3 ;  /* 0x02e84003040075a7 */ /* 0x0022a4000804017f */
[----:B--2---:R-:W-:Y:S05]  /*18780*/  @!P2 NANOSLEEP.SYNCS 0x989680 ;  /* 0x009896800000a95d */ /* 0x004fea0003900000 */
[----:B------:R-:W2:Y:S02]  /*18790*/  @!P2 SYNCS.PHASECHK.TRANS64 P2, [R4+URZ+0x2e840], R3 ;  /* 0x02e840030400a5a7 */ /* 0x000ea4000804007f */
[----:B--2---:R-:W-:Y:S05]  /*187a0*/  @!P2 BRA `(.L_x_1925) ;  /* 0xfffffffc00f0a947 */ /* 0x004fea000383ffff */
[----:B------:R-:W-:Y:S05]  /*187b0*/  BRA `(.L_x_1991) ;  /* 0xffffffcc008c7947 */ /* 0x000fea000383ffff */
.L_x_1928:
[----:B--2---:R-:W-:-:S04]  /*187c0*/  IMAD.U32 R3, RZ, RZ, UR41 ;  /* 0x00000029ff037e24 */ /* 0x004fc8000f8e00ff */
[----:B------:R2:W3:Y:S03]  /*187d0*/  SYNCS.PHASECHK.TRANS64.TRYWAIT P0, [R3+URZ+0x2e820], R2 ;  /* 0x02e82002030075a7 */ /* 0x0004e6000800017f */
[----:B---3--:R-:W-:Y:S05]  /*187e0*/  @!P0 NANOSLEEP.SYNCS 0x989680 ;  /* 0x009896800000895d */ /* 0x008fea0003900000 */
[----:B------:R-:W3:Y:S02]  /*187f0*/  @!P0 SYNCS.PHASECHK.TRANS64 P0, [R3+URZ+0x2e820], R2 ;  /* 0x02e82002030085a7 */ /* 0x000ee4000800007f */
[----:B---3--:R-:W-:Y:S05]  /*18800*/  @!P0 BRA `(.L_x_1928) ;  /* 0xfffffffc00ec8947 */ /* 0x008fea000383ffff */
[----:B------:R-:W-:Y:S05]  /*18810*/  BRA `(.L_x_1992) ;  /* 0xffffffd000407947 */ /* 0x000fea000383ffff */
.L_x_1934:
[----:B0-----:R0:W3:Y:S02]  /*18820*/  SYNCS.PHASECHK.TRANS64.TRYWAIT P0, [R4+URZ+0x2e880], R3 ;  /* 0x02e88003040075a7 */ /* 0x0010e4000800017f */
[----:B---3--:R-:W-:Y:S05]  /*18830*/  @!P0 NANOSLEEP.SYNCS 0x989680 ;  /* 0x009896800000895d */ /* 0x008fea0003900000 */
[----:B------:R-:W3:Y:S02]  /*18840*/  @!P0 SYNCS.PHASECHK.TRANS64 P0, [R4+URZ+0x2e880], R3 ;  /* 0x02e88003040085a7 */ /* 0x000ee4000800007f */
[----:B---3--:R-:W-:Y:S05]  /*18850*/  @!P0 BRA `(.L_x_1934) ;  /* 0xfffffffc00f08947 */ /* 0x008fea000383ffff */
[----:B------:R-:W-:Y:S05]  /*18860*/  BRA `(.L_x_1993) ;  /* 0xffffffd000e87947 */ /* 0x000fea000383ffff */
.L_x_1939:
[----:B--2---:R2:W3:Y:S02]  /*18870*/  SYNCS.PHASECHK.TRANS64.TRYWAIT P0, [R4+URZ+0x2e840], R3 ;  /* 0x02e84003040075a7 */ /* 0x0044e4000800017f */
[----:B---3--:R-:W-:Y:S05]  /*18880*/  @!P0 NANOSLEEP.SYNCS 0x989680 ;  /* 0x009896800000895d */ /* 0x008fea0003900000 */
[----:B------:R-:W3:Y:S02]  /*18890*/  @!P0 SYNCS.PHASECHK.TRANS64 P0, [R4+URZ+0x2e840], R3 ;  /* 0x02e84003040085a7 */ /* 0x000ee4000800007f */
[----:B---3--:R-:W-:Y:S05]  /*188a0*/  @!P0 BRA `(.L_x_1939) ;  /* 0xfffffffc00f08947 */ /* 0x008fea000383ffff */
[----:B------:R-:W-:Y:S05]  /*188b0*/  BRA `(.L_x_1994) ;  /* 0xffffffd400707947 */ /* 0x000fea000383ffff */
.L_x_1945:
[----:B---3--:R-:W3:Y:S02]  /*188c0*/  LDL R3, [R1] ;  /* 0x0000000001037983 */ /* 0x008ee40000100800 */
[----:B---3--:R3:W4:Y:S02]  /*188d0*/  SYNCS.PHASECHK.TRANS64.TRYWAIT P2, [R3+URZ+0x2e870], R2 ;  /* 0x02e87002030075a7 */ /* 0x008724000804017f */
[----:B----4-:R-:W-:Y:S05]  /*188e0*/  @!P2 NANOSLEEP.SYNCS 0x989680 ;  /* 0x009896800000a95d */ /* 0x010fea0003900000 */
[----:B------:R-:W4:Y:S02]  /*188f0*/  @!P2 SYNCS.PHASECHK.TRANS64 P2, [R3+URZ+0x2e870], R2 ;  /* 0x02e870020300a5a7 */ /* 0x000f24000804007f */
[----:B----4-:R-:W-:Y:S05]  /*18900*/  @!P2 BRA `(.L_x_1945) ;  /* 0xfffffffc00eca947 */ /* 0x010fea000383ffff */
[----:B------:R-:W-:Y:S05]  /*18910*/  BRA `(.L_x_1995) ;  /* 0xffffffd800107947 */ /* 0x000fea000383ffff */
.L_x_1947:
[----:B0-----:R-:W3:Y:S02]  /*18920*/  LDL R4, [R1] ;  /* 0x0000000001047983 */ /* 0x001ee40000100800 */
[----:B---3--:R0:W3:Y:S02]  /*18930*/  SYNCS.PHASECHK.TRANS64.TRYWAIT P2, [R4+URZ+0x2e860], R3 ;  /* 0x02e86003040075a7 */ /* 0x0080e4000804017f */
[----:B---3--:R-:W-:Y:S05]  /*18940*/  @!P2 NANOSLEEP.SYNCS 0x989680 ;  /* 0x009896800000a95d */ /* 0x008fea0003900000 */
[----:B------:R-:W3:Y:S02]  /*18950*/  @!P2 SYNCS.PHASECHK.TRANS64 P2, [R4+URZ+0x2e860], R3 ;  /* 0x02e860030400a5a7 */ /* 0x000ee4000804007f */
[----:B---3--:R-:W-:Y:S05]  /*18960*/  @!P2 BRA `(.L_x_1947) ;  /* 0xfffffffc00eca947 */ /* 0x008fea000383ffff */
[----:B------:R-:W-:Y:S05]  /*18970*/  BRA `(.L_x_1996) ;  /* 0xffffffd800187947 */ /* 0x000fea000383ffff */
.L_x_1954:
[----:B--2---:R2:W3:Y:S02]  /*18980*/  SYNCS.PHASECHK.TRANS64.TRYWAIT P0, [R20+URZ+0x2e870], R3 ;  /* 0x02e87003140075a7 */ /* 0x0044e4000800017f */
[----:B---3--:R-:W-:Y:S05]  /*18990*/  @!P0 NANOSLEEP.SYNCS 0x989680 ;  /* 0x009896800000895d */ /* 0x008fea0003900000 */
[----:B------:R-:W3:Y:S02]  /*189a0*/  @!P0 SYNCS.PHASECHK.TRANS64 P0, [R20+URZ+0x2e870], R3 ;  /* 0x02e87003140085a7 */ /* 0x000ee4000800007f */
[----:B---3--:R-:W-:Y:S05]  /*189b0*/  @!P0 BRA `(.L_x_1954) ;  /* 0xfffffffc00f08947 */ /* 0x008fea000383ffff */
[----:B------:R-:W-:Y:S05]  /*189c0*/  BRA `(.L_x_1997) ;  /* 0xffffffe000447947 */ /* 0x000fea000383ffff */
.L_x_1956:
[----:B--2---:R2:W3:Y:S02]  /*189d0*/  SYNCS.PHASECHK.TRANS64.TRYWAIT P0, [R20+URZ+0x2e860], R3 ;  /* 0x02e86003140075a7 */ /* 0x0044e4000800017f */
[----:B---3--:R-:W-:Y:S05]  /*189e0*/  @!P0 NANOSLEEP.SYNCS 0x989680 ;  /* 0x009896800000895d */ /* 0x008fea0003900000 */
[----:B------:R-:W3:Y:S02]  /*189f0*/  @!P0 SYNCS.PHASECHK.TRANS64 P0, [R20+URZ+0x2e860], R3 ;  /* 0x02e86003140085a7 */ /* 0x000ee4000800007f */
[----:B---3--:R-:W-:Y:S05]  /*18a00*/  @!P0 BRA `(.L_x_1956) ;  /* 0xfffffffc00f08947 */ /* 0x008fea000383ffff */
[----:B------:R-:W-:Y:S05]  /*18a10*/  BRA `(.L_x_1998) ;  /* 0xffffffe0004c7947 */ /* 0x000fea000383ffff */
.L_x_1969:
[----:B0-----:R0:W1:Y:S02]  /*18a20*/  SYNCS.PHASECHK.TRANS64.TRYWAIT P0, [R0+URZ+0x2e820], R3 ;  /* 0x02e82003000075a7 */ /* 0x001064000800017f */
[----:B-1----:R-:W-:Y:S05]  /*18a30*/  @!P0 NANOSLEEP.SYNCS 0x989680 ;  /* 0x009896800000895d */ /* 0x002fea0003900000 */
[----:B------:R-:W1:Y:S02]  /*18a40*/  @!P0 SYNCS.PHASECHK.TRANS64 P0, [R0+URZ+0x2e820], R3 ;  /* 0x02e82003000085a7 */ /* 0x000e64000800007f */
[----:B-1----:R-:W-:Y:S05]  /*18a50*/  @!P0 BRA `(.L_x_1969) ;  /* 0xfffffffc00f08947 */ /* 0x002fea000383ffff */
[----:B------:R-:W-:Y:S05]  /*18a60*/  BRA `(.L_x_1999) ;  /* 0xfffffff400687947 */ /* 0x000fea000383ffff */
.L_x_1970:
        /* <DEDUP_REMOVED lines=11> */
.L_x_2001:
[----:B------:R-:W-:Y:S05]  /*18b20*/  BSYNC B0 ;  /* 0x0000000000007941 */ /* 0x000fea0003800000 */
.L_x_2000:
[----:B------:R-:W-:Y:S05]  /*18b30*/  BRA `(.L_x_2002) ;  /* 0xfffffff400507947 */ /* 0x000fea000383ffff */
.L_x_1973:
[----:B------:R-:W-:Y:S01]  /*18b40*/  BSSY B1, `(.L_x_2003) ;  /* 0x0000006000017945 */ /* 0x000fe20003800000 */
[----:B------:R-:W-:-:S07]  /*18b50*/  IMAD.MOV.U32 R15, RZ, RZ, -0x1 ;  /* 0xffffffffff0f7424 */ /* 0x000fce00078e00ff */
[----:B01----:R-:W-:Y:S05]  /*18b60*/  WARPSYNC.COLLECTIVE R15, `(.L_x_2004) ;  /* 0x000000000f0c7348 */ /* 0x003fea0003c00000 */
[----:B------:R-:W-:Y:S02]  /*18b70*/  ELECT P6, UR62, PT ;  /* 0x00000000003e782f */ /* 0x000fe400038c0000 */
[----:B------:R-:W-:Y:S01]  /*18b80*/  MOV R14, UR62 ;  /* 0x0000003e000e7c02 */ /* 0x000fe20008000f00 */
[----:B01----:R-:W-:Y:S10]  /*18b90*/  ENDCOLLECTIVE ;  /* 0x000000000000791b */ /* 0x003ff40003800000 */
.L_x_2004:
[----:B------:R-:W-:Y:S05]  /*18ba0*/  BSYNC B1 ;  /* 0x0000000000017941 */ /* 0x000fea0003800000 */
.L_x_2003:
[----:B------:R-:W-:Y:S05]  /*18bb0*/  BRA `(.L_x_2005) ;  /* 0xfffffff400487947 */ /* 0x000fea000383ffff */
.L_x_1975:
[----:B0-----:R0:W1:Y:S02]  /*18bc0*/  SYNCS.PHASECHK.TRANS64.TRYWAIT P1, [R6+URZ], R5 ;  /* 0x00000005060075a7 */ /* 0x001064000802017f */
[----:B-1----:R-:W-:Y:S05]  /*18bd0*/  @!P1 NANOSLEEP.SYNCS 0x989680 ;  /* 0x009896800000995d */ /* 0x002fea0003900000 */
[----:B------:R-:W1:Y:S02]  /*18be0*/  @!P1 SYNCS.PHASECHK.TRANS64 P1, [R6+URZ], R5 ;  /* 0x00000005060095a7 */ /* 0x000e64000802007f */
[----:B-1----:R-:W-:Y:S05]  /*18bf0*/  @!P1 BRA `(.L_x_1975) ;  /* 0xfffffffc00f09947 */ /* 0x002fea000383ffff */
[----:B------:R-:W-:Y:S05]  /*18c00*/  BRA `(.L_x_2006) ;  /* 0xfffffff400847947 */ /* 0x000fea000383ffff */
.L_x_1976:
[----:B-1----:R1:W2:Y:S02]  /*18c10*/  SYNCS.PHASECHK.TRANS64.TRYWAIT P1, [R7+URZ], R2 ;  /* 0x00000002070075a7 */ /* 0x0022a4000802017f */
[----:B--2---:R-:W-:Y:S05]  /*18c20*/  @!P1 NANOSLEEP.SYNCS 0x989680 ;  /* 0x009896800000995d */ /* 0x004fea0003900000 */
[----:B------:R-:W2:Y:S02]  /*18c30*/  @!P1 SYNCS.PHASECHK.TRANS64 P1, [R7+URZ], R2 ;  /* 0x00000002070095a7 */ /* 0x000ea4000802007f */
[----:B--2---:R-:W-:Y:S05]  /*18c40*/  @!P1 BRA `(.L_x_1976) ;  /* 0xfffffffc00f09947 */ /* 0x004fea000383ffff */
[----:B------:R-:W-:Y:S05]  /*18c50*/  BRA `(.L_x_2007) ;  /* 0xfffffff400787947 */ /* 0x000fea000383ffff */
.L_x_1978:
[----:B--2---:R2:W3:Y:S02]  /*18c60*/  SYNCS.PHASECHK.TRANS64.TRYWAIT P1, [R4+URZ+0x2e860], R5 ;  /* 0x02e86005040075a7 */ /* 0x0044e4000802017f */
[----:B---3--:R-:W-:Y:S05]  /*18c70*/  @!P1 NANOSLEEP.SYNCS 0x989680 ;  /* 0x009896800000995d */ /* 0x008fea0003900000 */
[----:B------:R-:W3:Y:S02]  /*18c80*/  @!P1 SYNCS.PHASECHK.TRANS64 P1, [R4+URZ+0x2e860], R5 ;  /* 0x02e86005040095a7 */ /* 0x000ee4000802007f */
[----:B---3--:R-:W-:Y:S05]  /*18c90*/  @!P1 BRA `(.L_x_1978) ;  /* 0xfffffffc00f09947 */ /* 0x008fea000383ffff */
[----:B------:R-:W-:Y:S05]  /*18ca0*/  BRA `(.L_x_2008) ;  /* 0xfffffff4007c7947 */ /* 0x000fea000383ffff */
.L_x_1980:
[----:B---3--:R3:W4:Y:S02]  /*18cb0*/  SYNCS.PHASECHK.TRANS64.TRYWAIT P1, [R3+URZ+0x2e860], R2 ;  /* 0x02e86002030075a7 */ /* 0x008724000802017f */
[----:B----4-:R-:W-:Y:S05]  /*18cc0*/  @!P1 NANOSLEEP.SYNCS 0x989680 ;  /* 0x009896800000995d */ /* 0x010fea0003900000 */
[----:B------:R-:W4:Y:S02]  /*18cd0*/  @!P1 SYNCS.PHASECHK.TRANS64 P1, [R3+URZ+0x2e860], R2 ;  /* 0x02e86002030095a7 */ /* 0x000f24000802007f */
[----:B----4-:R-:W-:Y:S05]  /*18ce0*/  @!P1 BRA `(.L_x_1980) ;  /* 0xfffffffc00f09947 */ /* 0x010fea000383ffff */
[----:B------:R-:W-:Y:S05]  /*18cf0*/  BRA `(.L_x_2009) ;  /* 0xfffffff4007c7947 */ /* 0x000fea000383ffff */
.L_x_1982:
[----:B----4-:R4:W0:Y:S02]  /*18d00*/  SYNCS.PHASECHK.TRANS64.TRYWAIT P0, [R4+URZ+0x2e880], R5 ;  /* 0x02e88005040075a7 */ /* 0x010824000800017f */
[----:B0-----:R-:W-:Y:S05]  /*18d10*/  @!P0 NANOSLEEP.SYNCS 0x989680 ;  /* 0x009896800000895d */ /* 0x001fea0003900000 */
[----:B------:R-:W0:Y:S02]  /*18d20*/  @!P0 SYNCS.PHASECHK.TRANS64 P0, [R4+URZ+0x2e880], R5 ;  /* 0x02e88005040085a7 */ /* 0x000e24000800007f */
[----:B0-----:R-:W-:Y:S05]  /*18d30*/  @!P0 BRA `(.L_x_1982) ;  /* 0xfffffffc00f08947 */ /* 0x001fea000383ffff */
[----:B------:R-:W-:Y:S05]  /*18d40*/  BRA `(.L_x_1983) ;  /* 0xfffffff400787947 */ /* 0x000fea000383ffff */
.L_x_2010:
        /* <DEDUP_REMOVED lines=11> */
.L_x_2494:


//--------------------- .text._ZN7cutlass13device_kernelIN5flash11enable_sm90INS1_16FlashAttnFwdSm90INS1_25CollectiveMainloopFwdSm90ILi2EN4cute5tupleIJNS5_1CILi1EEES8_S8_EEENS6_IJNS7_ILi128EEENS7_ILi224EEESA_EEELi128ENS_12float_e4m3_tEfNS_4arch4Sm90ELb1ELb0ELb1ELb1ELb0ELb1ELb0ELb1ELb1ELb0ELb0ELb0EEENS1_21CollectiveEpilogueFwdINS6_IJSA_SA_SB_EEES9_NS_10bfloat16_tESF_Li256ELb1ELb0ELb0ELb1EEENS1_36VarlenDynamicPersistentTileSchedulerILi128ELi224ELi256ELi128ELb0ELb0ELb1ELb1ELb1ELb1EEEEEEEEEvNT_6ParamsE --------------------------
	.section	.text._ZN7cutlass13device_kernelIN5flash11enable_sm90INS1_16FlashAttnFwdSm90INS1_25CollectiveMainloopFwdSm90ILi2EN4cute5tupleIJNS5_1CILi1EEES8_S8_EEENS6_IJNS7_ILi128EEENS7_ILi224EEESA_EEELi128ENS_12float_e4m3_tEfNS_4arch4Sm90ELb1ELb0ELb1ELb1ELb0ELb1ELb0ELb1ELb1ELb0ELb0ELb0EEENS1_21CollectiveEpilogueFwdINS6_IJSA_SA_SB_EEES9_NS_10bfloat16_tESF_Li256ELb1ELb0ELb0ELb1EEENS1_36VarlenDynamicPersistentTileSchedulerILi128ELi224ELi256ELi128ELb0ELb0ELb1ELb1ELb1ELb1EEEEEEEEEvNT_6ParamsE,"ax",@progbits
	.align	128
.text._ZN7cutlass13device_kernelIN5flash11enable_sm90INS1_16FlashAttnFwdSm90INS1_25CollectiveMainloopFwdSm90ILi2EN4cute5tupleIJNS5_1CILi1EEES8_S8_EEENS6_IJNS7_ILi128EEENS7_ILi224EEESA_EEELi128ENS_12float_e4m3_tEfNS_4arch4Sm90ELb1ELb0ELb1ELb1ELb0ELb1ELb0ELb1ELb1ELb0ELb0ELb0EEENS1_21CollectiveEpilogueFwdINS6_IJSA_SA_SB_EEES9_NS_10bfloat16_tESF_Li256ELb1ELb0ELb0ELb1EEENS1_36VarlenDynamicPersistentTileSchedulerILi128ELi224ELi256ELi128ELb0ELb0ELb1ELb1ELb1ELb1EEEEEEEEEvNT_6ParamsE:
        .type           _ZN7cutlass13device_kernelIN5flash11enable_sm90INS1_16FlashAttnFwdSm90INS1_25CollectiveMainloopFwdSm90ILi2EN4cute5tupleIJNS5_1CILi1EEES8_S8_EEENS6_IJNS7_ILi128EEENS7_ILi224EEESA_EEELi128ENS_12float_e4m3_tEfNS_4arch4Sm90ELb1ELb0ELb1ELb1ELb0ELb1ELb0ELb1ELb1ELb0ELb0ELb0EEENS1_21CollectiveEpilogueFwdINS6_IJSA_SA_SB_EEES9_NS_10bfloat16_tESF_Li256ELb1ELb0ELb0ELb1EEENS1_36VarlenDynamicPersistentTileSchedulerILi128ELi224ELi256ELi128ELb0ELb0ELb1ELb1ELb1ELb1EEEEEEEEEvNT_6ParamsE,@function
        .size           _ZN7cutlass13device_kernelIN5flash11enable_sm90INS1_16FlashAttnFwdSm90INS1_25CollectiveMainloopFwdSm90ILi2EN4cute5tupleIJNS5_1CILi1EEES8_S8_EEENS6_IJNS7_ILi128EEENS7_ILi224EEESA_EEELi128ENS_12float_e4m3_tEfNS_4arch4Sm90ELb1ELb0ELb1ELb1ELb0ELb1ELb0ELb1ELb1ELb0ELb0ELb0EEENS1_21CollectiveEpilogueFwdINS6_IJSA_SA_SB_EEES9_NS_10bfloat16_tESF_Li256ELb1ELb0ELb0ELb1EEENS1_36VarlenDynamicPersistentTileSchedulerILi128ELi224ELi256ELi128ELb0ELb0ELb1ELb1ELb1ELb1EEEEEEEEEvNT_6ParamsE,(.L_x_2495 - _ZN7cutlass13device_kernelIN5flash11enable_sm90INS1_16FlashAttnFwdSm90INS1_25CollectiveMainloopFwdSm90ILi2EN4cute5tupleIJNS5_1CILi1EEES8_S8_EEENS6_IJNS7_ILi128EEENS7_ILi224EEESA_EEELi128ENS_12float_e4m3_tEfNS_4arch4Sm90ELb1ELb0ELb1ELb1ELb0ELb1ELb0ELb1ELb1ELb0ELb0ELb0EEENS1_21CollectiveEpilogueFwdINS6_IJSA_SA_SB_EEES9_NS_10bfloat16_tESF_Li256ELb1ELb0ELb0ELb1EEENS1_36VarlenDynamicPersistentTileSchedulerILi128ELi224ELi256ELi128ELb0ELb0ELb1ELb1ELb1ELb1EEEEEEEEEvNT_6ParamsE)
        .other          _ZN7cutlass13device_kernelIN5flash11enable_sm90INS1_16FlashAttnFwdSm90INS1_25CollectiveMainloopFwdSm90ILi2EN4cute5tupleIJNS5_1CILi1EEES8_S8_EEENS6_IJNS7_ILi128EEENS7_ILi224EEESA_EEELi128ENS_12float_e4m3_tEfNS_4arch4Sm90ELb1ELb0ELb1ELb1ELb0ELb1ELb0ELb1ELb1ELb0ELb0ELb0EEENS1_21CollectiveEpilogueFwdINS6_IJSA_SA_SB_EEES9_NS_10bfloat16_tESF_Li256ELb1ELb0ELb0ELb1EEENS1_36VarlenDynamicPersistentTileSchedulerILi128ELi224ELi256ELi128ELb0ELb0ELb1ELb1ELb1ELb1EEEEEEEEEvNT_6ParamsE,@"STO_CUDA_ENTRY STV_DEFAULT"
_ZN7cutlass13device_kernelIN5flash11enable_sm90INS1_16FlashAttnFwdSm90INS1_25CollectiveMainloopFwdSm90ILi2EN4cute5tupleIJNS5_1CILi1EEES8_S8_EEENS6_IJNS7_ILi128EEENS7_ILi224EEESA_EEELi128ENS_12float_e4m3_tEfNS_4arch4Sm90ELb1ELb0ELb1ELb1ELb0ELb1ELb0ELb1ELb1ELb0ELb0ELb0EEENS1_21CollectiveEpilogueFwdINS6_IJSA_SA_SB_EEES9_NS_10bfloat16_tESF_Li256ELb1ELb0ELb0ELb1EEENS1_36VarlenDynamicPersistentTileSchedulerILi128ELi224ELi256ELi128ELb0ELb0ELb1ELb1ELb1ELb1EEEEEEEEEvNT_6ParamsE:
        /* <DEDUP_REMOVED lines=27> */
.L_x_2012:
[----:B------:R-:W-:Y:S05]  /*01b0*/  BSYNC B0 ;  /* 0x0000000000007941 */ /* 0x000fea0003800000 */
.L_x_2011:
        /* <DEDUP_REMOVED lines=41> */
.L_x_2013:
        /* <DEDUP_REMOVED lines=22> */
.L_x_2014:
        /* <DEDUP_REMOVED lines=18> */
.L_x_2015:
        /* <DEDUP_REMOVED lines=22> */
.L_x_2016:
        /* <DEDUP_REMOVED lines=22> */
.L_x_2017:
        /* <DEDUP_REMOVED lines=10> */
.L_x_2020:
        /* <DEDUP_REMOVED lines=9> */
[----:B------:R-:W-:Y:S01]  /*0ac0*/  IMAD.U32 R16, RZ, RZ, UR4 ;  /* 0x00000004ff107e24 */ /* 0x000fe2000f8e00ff */
[----:B-1----:R-:W-:Y:S01]  /*0ad0*/  SHF.R.U32.HI R0, RZ, 0x7, R0 ;  /* 0x00000007ff007819 */ /* 0x002fe20000011600 */
[----:B------:R-:W-:-:S03]  /*0ae0*/  ULDC UR4, c[0x0][0xc14] ;  /* 0x0003050000047ab9 */ /* 0x000fc60000000800 */
        /* <DEDUP_REMOVED lines=10> */
[----:B------:R-:W-:Y:S01]  /*0b90*/  MOV R17, RZ ;  /* 0x000000ff00117202 */ /* 0x000fe20000000f00 */
[----:B------:R-:W-:Y:S01]  /*0ba0*/  IMAD.MOV.U32 R237, RZ, RZ, RZ ;  /* 0x000000ffffed7224 */ /* 0x000fe200078e00ff */
[----:B------:R-:W0:Y:S01]  /*0bb0*/  S2R R0, SR_TID.X ;  /* 0x0000000000007919 */ /* 0x000e220000002100 */
[----:B------:R-:W-:Y:S02]  /*0bc0*/  IMAD.MOV.U32 R231, RZ, RZ, RZ ;  /* 0x000000ffffe77224 */ /* 0x000fe400078e00ff */
[----:B------:R-:W-:Y:S02]  /*0bd0*/  IMAD.MOV.U32 R136, RZ, RZ, RZ ;  /* 0x000000ffff887224 */ /* 0x000fe400078e00ff */
[----:B0-----:R-:W-:-:S05]  /*0be0*/  VIADD R13, R0, 0xffffff80 ;  /* 0xffffff80000d7836 */ /* 0x001fca0000000000 */
[----:B------:R-:W-:-:S04]  /*0bf0*/  SHF.R.S32.HI R0, RZ, 0x1f, R13 ;  /* 0x0000001fff007819 */ /* 0x000fc8000001140d */
[----:B------:R-:W-:-:S04]  /*0c00*/  LEA.HI R6, R0, R13, RZ, 0x5 ;  /* 0x0000000d00067211 */ /* 0x000fc800078f28ff */
[----:B------:R-:W-:-:S04]  /*0c10*/  SHF.L.U32 R6, R6, 0x5, RZ ;  /* 0x0000000506067819 */ /* 0x000fc800000006ff */
[----:B------:R-:W-:Y:S02]  /*0c20*/  LOP3.LUT R14, R6, 0xfffffc00, RZ, 0xc0, !PT ;  /* 0xfffffc00060e7812 */ /* 0x000fe400078ec0ff */
[----:B--2---:R-:W-:Y:S02]  /*0c30*/  R2UR UR4, R2 ;  /* 0x00000000020472ca */ /* 0x004fe400000e0000 */
[----:B------:R-:W-:-:S04]  /*0c40*/  LEA.HI R2, R0, R13, RZ, 0x7 ;  /* 0x0000000d00027211 */ /* 0x000fc800078f38ff */
[----:B------:R-:W-:-:S05]  /*0c50*/  LOP3.LUT R3, R2, 0xffffff80, RZ, 0xc0, !PT ;  /* 0xffffff8002037812 */ /* 0x000fca00078ec0ff */
[----:B------:R-:W-:Y:S02]  /*0c60*/  IMAD.IADD R12, R13, 0x1, -R3 ;  /* 0x000000010d0c7824 */ /* 0x000fe400078e0a03 */
[----:B------:R-:W-:-:S03]  /*0c70*/  ULOP3.LUT UR4, UR4, 0x1, URZ, 0xfc, !UPT ;  /* 0x0000000104047892 */ /* 0x000fc6000f8efc3f */
[----:B------:R-:W-:-:S04]  /*0c80*/  SHF.R.S32.HI R8, RZ, 0x1f, R12 ;  /* 0x0000001fff087819 */ /* 0x000fc8000001140c */
[CC--:B------:R-:W-:Y:S02]  /*0c90*/  LEA.HI R9, R8.reuse, R12.reuse, RZ, 0x2 ;  /* 0x0000000c08097211 */ /* 0x0c0fe400078f10ff */
[----:B------:R-:W-:Y:S02]  /*0ca0*/  LEA.HI R8, R8, R12, RZ, 0x5 ;  /* 0x0000000c08087211 */ /* 0x000fe400078f28ff */
[--C-:B------:R-:W-:Y:S02]  /*0cb0*/  SHF.R.S32.HI R3, RZ, 0x2, R9.reuse ;  /* 0x00000002ff037819 */ /* 0x100fe40000011409 */
[----:B------:R-:W-:Y:S02]  /*0cc0*/  SHF.R.S32.HI R4, RZ, 0x1f, R9 ;  /* 0x0000001fff047819 */ /* 0x000fe40000011409 */
[----:B------:R-:W-:Y:S02]  /*0cd0*/  SHF.R.S32.HI R8, RZ, 0x5, R8 ;  /* 0x00000005ff087819 */ /* 0x000fe40000011408 */
[----:B------:R-:W-:-:S02]  /*0ce0*/  LEA.HI R5, R4, R3, RZ, 0x3 ;  /* 0x0000000304057211 */ /* 0x000fc400078f18ff */
[----:B------:R-:W-:Y:S02]  /*0cf0*/  LEA.HI R4, R0, R13, RZ, 0x4 ;  /* 0x0000000d00047211 */ /* 0x000fe400078f20ff */
[----:B------:R-:W-:Y:S02]  /*0d00*/  LOP3.LUT R10, R5, 0xfffffff8, RZ, 0xc0, !PT ;  /* 0xfffffff8050a7812 */ /* 0x000fe400078ec0ff */
[----:B------:R-:W-:Y:S02]  /*0d10*/  SHF.R.S32.HI R7, RZ, 0x4, R4 ;  /* 0x00000004ff077819 */ /* 0x000fe40000011404 */
[C---:B------:R-:W-:Y:S01]  /*0d20*/  LOP3.LUT R5, R4.reuse, 0x3fffff0, RZ, 0xc0, !PT ;  /* 0x03fffff004057812 */ /* 0x040fe200078ec0ff */
[----:B------:R-:W-:Y:S01]  /*0d30*/  IMAD.IADD R11, R3, 0x1, -R10 ;  /* 0x00000001030b7824 */ /* 0x000fe200078e0a0a */
[----:B------:R-:W-:Y:S02]  /*0d40*/  SHF.R.S32.HI R3, RZ, 0x7, R2 ;  /* 0x00000007ff037819 */ /* 0x000fe40000011402 */
[----:B------:R-:W-:Y:S01]  /*0d50*/  LEA.HI R4, R4, R7, RZ, 0x1 ;  /* 0x0000000704047211 */ /* 0x000fe200078f08ff */
[----:B------:R-:W-:Y:S01]  /*0d60*/  IMAD.IADD R5, R13, 0x1, -R5 ;  /* 0x000000010d057824 */ /* 0x000fe200078e0a05 */
[----:B------:R-:W-:Y:S01]  /*0d70*/  LEA.HI R2, R2, R3, RZ, 0x1 ;  /* 0x0000000302027211 */ /* 0x000fe200078f08ff */
[----:B------:R-:W-:Y:S01]  /*0d80*/  IMAD R11, R8, 0x10, R11 ;  /* 0x00000010080b7824 */ /* 0x000fe200078e020b */
[----:B------:R-:W-:Y:S01]  /*0d90*/  LOP3.LUT R4, R4, 0x1ffffffe, RZ, 0xc0, !PT ;  /* 0x1ffffffe04047812 */ /* 0x000fe200078ec0ff */
[----:B------:R-:W-:Y:S01]  /*0da0*/  IMAD R5, R5, 0x40, R14 ;  /* 0x0000004005057824 */ /* 0x000fe200078e020e */
[----:B------:R-:W-:-:S02]  /*0db0*/  LOP3.LUT R2, R2, 0x3fffffe, RZ, 0xc0, !PT ;  /* 0x03fffffe02027812 */ /* 0x000fc400078ec0ff */
[----:B------:R-:W-:Y:S01]  /*0dc0*/  LOP3.LUT R9, R9, 0x7ffffffc, RZ, 0xc0, !PT ;  /* 0x7ffffffc09097812 */ /* 0x000fe200078ec0ff */
[----:B------:R-:W-:Y:S02]  /*0dd0*/  IMAD.IADD R4, R7, 0x1, -R4 ;  /* 0x0000000107047824 */ /* 0x000fe400078e0a04 */
[----:B------:R-:W-:Y:S02]  /*0de0*/  IMAD.IADD R2, R3, 0x1, -R2 ;  /* 0x0000000103027824 */ /* 0x000fe400078e0a02 */
[----:B------:R-:W-:Y:S02]  /*0df0*/  IMAD R3, R4, 0x8, R5 ;  /* 0x0000000804037824 */ /* 0x000fe400078e0205 */
[----:B------:R-:W-:-:S03]  /*0e00*/  IMAD R2, R2, 0x40, R11 ;  /* 0x0000004002027824 */ /* 0x000fc600078e020b */
[----:B------:R0:W-:Y:S04]  /*0e10*/  STL [R1+0x90], R3 ;  /* 0x0000900301007387 */ /* 0x0001e80000100800 */
[----:B------:R1:W-:Y:S01]  /*0e20*/  STL [R1+0x70], R2 ;  /* 0x0000700201007387 */ /* 0x0003e20000100800 */
[----:B0-----:R-:W-:Y:S01]  /*0e30*/  IMAD.U32 R3, RZ, RZ, UR4 ;  /* 0x00000004ff037e24 */ /* 0x001fe2000f8e00ff */
[----:B------:R-:W-:Y:S01]  /*0e40*/  UMOV UR4, URZ ;  /* 0x0000003f00047c82 */ /* 0x000fe20008000000 */
[----:B-1----:R-:W-:-:S03]  /*0e50*/  LEA.HI R2, R0, R13, RZ, 0x3 ;  /* 0x0000000d00027211 */ /* 0x002fc600078f18ff */
[----:B------:R0:W-:Y:S01]  /*0e60*/  STL [R1+0x50], R3 ;  /* 0x0000500301007387 */ /* 0x0001e20000100800 */
[----:B------:R-:W-:Y:S02]  /*0e70*/  LEA.HI R0, R0, R13, RZ, 0x2 ;  /* 0x0000000d00007211 */ /* 0x000fe400078f10ff */
[----:B------:R-:W-:Y:S02]  /*0e80*/  LOP3.LUT R2, R2, 0x1ffffff8, RZ, 0xc0, !PT ;  /* 0x1ffffff802027812 */ /* 0x000fe400078ec0ff */
[--C-:B------:R-:W-:Y:S02]  /*0e90*/  SHF.R.S32.HI R228, RZ, 0x2, R0.reuse ;  /* 0x00000002ffe47819 */ /* 0x100fe40000011400 */
[----:B------:R-:W-:Y:S01]  /*0ea0*/  SHF.R.S32.HI R5, RZ, 0x1f, R0 ;  /* 0x0000001fff057819 */ /* 0x000fe20000011400 */
[----:B------:R-:W-:Y:S01]  /*0eb0*/  IMAD.IADD R2, R13, 0x1, -R2 ;  /* 0x000000010d027824 */ /* 0x000fe200078e0a02 */
[C---:B------:R-:W-:Y:S01]  /*0ec0*/  IADD3 R10, R228.reuse, 0x80, RZ ;  /* 0x00000080e40a7810 */ /* 0x040fe20007ffe0ff */
[----:B------:R-:W-:Y:S01]  /*0ed0*/  VIADD R11, R228, 0x40 ;  /* 0x00000040e40b7836 */ /* 0x000fe20000000000 */
[----:B0-----:R-:W-:Y:S01]  /*0ee0*/  LOP3.LUT R3, R0, 0xfffffffc, RZ, 0xc0, !PT ;  /* 0xfffffffc00037812 */ /* 0x001fe200078ec0ff */
[----:B------:R-:W-:Y:S01]  /*0ef0*/  IMAD.SHL.U32 R0, R2, 0x8, RZ ;  /* 0x0000000802007824 */ /* 0x000fe200078e00ff */
[----:B------:R-:W-:Y:S01]  /*0f00*/  LEA.HI R5, R5, R228, RZ, 0x3 ;  /* 0x000000e405057211 */ /* 0x000fe200078f18ff */
[----:B------:R-:W-:Y:S01]  /*0f10*/  VIADD R8, R228, 0xc0 ;  /* 0x000000c0e4087836 */ /* 0x000fe20000000000 */
[----:B------:R-:W-:Y:S01]  /*0f20*/  SHF.R.S32.HI R2, RZ, 0x1f, R11 ;  /* 0x0000001fff027819 */ /* 0x000fe2000001140b */
[----:B------:R-:W-:Y:S01]  /*0f30*/  IMAD.IADD R13, R13, 0x1, -R3 ;  /* 0x000000010d0d7824 */ /* 0x000fe200078e0a03 */
[----:B------:R0:W-:Y:S01]  /*0f40*/  STL [R1+0x5c], R0 ;  /* 0x00005c0001007387 */ /* 0x0001e20000100800 */
[----:B------:R-:W-:Y:S01]  /*0f50*/  SHF.R.S32.HI R3, RZ, 0x1f, R228 ;  /* 0x0000001fff037819 */ /* 0x000fe200000114e4 */
[----:B------:R-:W-:Y:S01]  /*0f60*/  IMAD.SHL.U32 R3, R10, 0x80, RZ ;  /* 0x000000800a037824 */ /* 0x000fe200078e00ff */
[----:B------:R-:W-:Y:S01]  /*0f70*/  LEA.HI R2, R2, R11, RZ, 0x3 ;  /* 0x0000000b02027211 */ /* 0x000fe200078f18ff */
[----:B------:R-:W-:Y:S01]  /*0f80*/  IMAD.SHL.U32 R6, R8, 0x80, RZ ;  /* 0x0000008008067824 */ /* 0x000fe200078e00ff */
[----:B------:R-:W-:Y:S01]  /*0f90*/  LOP3.LUT R5, R5, 0xfffffff8, RZ, 0xc0, !PT ;  /* 0xfffffff805057812 */ /* 0x000fe200078ec0ff */
[----:B------:R-:W-:Y:S01]  /*0fa0*/  IMAD.SHL.U32 R18, R13, 0x10, RZ ;  /* 0x000000100d127824 */ /* 0x000fe200078e00ff */
[----:B------:R-:W-:Y:S01]  /*0fb0*/  SHF.R.S32.HI R4, RZ, 0x1f, R10 ;  /* 0x0000001fff047819 */ /* 0x000fe2000001140a */
[----:B------:R-:W-:Y:S01]  /*0fc0*/  IMAD.SHL.U32 R2, R2, 0x80, RZ ;  /* 0x0000008002027824 */ /* 0x000fe200078e00ff */
[----:B------:R-:W-:Y:S01]  /*0fd0*/  SHF.R.S32.HI R7, RZ, 0x1f, R8 ;  /* 0x0000001fff077819 */ /* 0x000fe20000011408 */
[----:B0-----:R-:W-:Y:S01]  /*0fe0*/  IMAD.SHL.U32 R0, R11, 0x80, RZ ;  /* 0x000000800b007824 */ /* 0x001fe200078e00ff */
[----:B------:R-:W-:Y:S01]  /*0ff0*/  IADD3 R229, R228, -R5, RZ ;  /* 0x80000005e4e57210 */ /* 0x000fe20007ffe0ff */
[----:B------:R-:W-:Y:S01]  /*1000*/  IMAD.SHL.U32 R22, R13, 0x8, RZ ;  /* 0x000000080d167824 */ /* 0x000fe200078e00ff */
[----:B------:R-:W-:-:S02]  /*1010*/  LEA.HI R4, R4, R10, RZ, 0x3 ;  /* 0x0000000a04047211 */ /* 0x000fc400078f18ff */
[----:B------:R-:W-:Y:S01]  /*1020*/  LOP3.LUT R0, R0, 0x380, RZ, 0xc0, !PT ;  /* 0x0000038000007812 */ /* 0x000fe200078ec0ff */
[----:B------:R-:W-:Y:S01]  /*1030*/  VIADD R230, R22, 0x20 ;  /* 0x0000002016e67836 */ /* 0x000fe20000000000 */
[----:B------:R-:W-:Y:S01]  /*1040*/  LEA.HI R7, R7, R8, RZ, 0x3 ;  /* 0x0000000807077211 */ /* 0x000fe200078f18ff */
[----:B------:R-:W-:Y:S01]  /*1050*/  IMAD.SHL.U32 R4, R4, 0x80, RZ ;  /* 0x0000008004047824 */ /* 0x000fe200078e00ff */
[----:B------:R-:W-:Y:S02]  /*1060*/  LOP3.LUT R5, R3, 0x380, RZ, 0xc0, !PT ;  /* 0x0000038003057812 */ /* 0x000fe400078ec0ff */
[----:B------:R-:W-:Y:S01]  /*1070*/  LOP3.LUT R3, R6, 0x380, RZ, 0xc0, !PT ;  /* 0x0000038006037812 */ /* 0x000fe200078ec0ff */
[----:B------:R-:W-:Y:S01]  /*1080*/  IMAD.SHL.U32 R7, R7, 0x80, RZ ;  /* 0x0000008007077824 */ /* 0x000fe200078e00ff */
[----:B------:R-:W-:Y:S02]  /*1090*/  SHF.R.U32.HI R3, RZ, 0x3, R0 ;  /* 0x00000003ff037819 */ /* 0x000fe40000011600 */
[----:B------:R-:W-:-:S02]  /*10a0*/  LOP3.LUT R2, R2, 0xfffffc00, RZ, 0xc0, !PT ;  /* 0xfffffc0002027812 */ /* 0x000fc400078ec0ff */
[--C-:B------:R-:W-:Y:S02]  /*10b0*/  LOP3.LUT R0, R0, 0x70, R18.reuse, 0xf8, !PT ;  /* 0x0000007000007812 */ /* 0x100fe400078ef812 */
[----:B------:R-:W-:Y:S01]  /*10c0*/  LOP3.LUT R4, R4, 0xfffffc00, RZ, 0xc0, !PT ;  /* 0xfffffc0004047812 */ /* 0x000fe200078ec0ff */
[----:B------:R0:W-:Y:S01]  /*10d0*/  STL [R1+0x68], R2 ;  /* 0x0000680201007387 */ /* 0x0001e20000100800 */
[----:B------:R-:W-:Y:S02]  /*10e0*/  LOP3.LUT R3, R2, R0, R3, 0xf6, !PT ;  /* 0x0000000002037212 */ /* 0x000fe400078ef603 */
[----:B------:R-:W-:Y:S02]  /*10f0*/  LOP3.LUT R0, R7, 0xfffffc00, RZ, 0xc0, !PT ;  /* 0xfffffc0007007812 */ /* 0x000fe400078ec0ff */
[----:B------:R-:W-:Y:S02]  /*1100*/  SHF.R.S32.HI R13, RZ, 0x1f, R11 ;  /* 0x0000001fff0d7819 */ /* 0x000fe4000001140b */
[----:B------:R-:W-:Y:S01]  /*1110*/  SHF.R.S32.HI R19, RZ, 0x1f, R18 ;  /* 0x0000001fff137819 */ /* 0x000fe20000011412 */
[----:B0-----:R-:W-:-:S05]  /*1120*/  IMAD.IADD R2, R12, 0x1, -R9 ;  /* 0x000000010c027824 */ /* 0x001fca00078e0a09 */
[----:B------:R0:W-:Y:S04]  /*1130*/  STL [R1+0x6c], R2 ;  /* 0x00006c0201007387 */ /* 0x0001e80000100800 */
[----:B------:R-:W-:Y:S04]  /*1140*/  STL [R1+0x78], R4 ;  /* 0x0000780401007387 */ /* 0x000fe80000100800 */
[----:B------:R1:W-:Y:S01]  /*1150*/  STL [R1+0x74], R0 ;  /* 0x0000740001007387 */ /* 0x0003e20000100800 */
[----:B0-----:R-:W-:-:S05]  /*1160*/  IMAD.IADD R2, R16, 0x1, R3 ;  /* 0x0000000110027824 */ /* 0x001fca00078e0203 */
[----:B------:R0:W-:Y:S01]  /*1170*/  STL [R1+0x8c], R2 ;  /* 0x00008c0201007387 */ /* 0x0001e20000100800 */
[----:B-1----:R-:W-:-:S05]  /*1180*/  IMAD.U32 R0, RZ, RZ, UR4 ;  /* 0x00000004ff007e24 */ /* 0x002fca000f8e00ff */
[----:B------:R0:W-:Y:S02]  /*1190*/  STL [R1+0x88], R0 ;  /* 0x0000880001007387 */ /* 0x0001e40000100800 */
.L_x_2214:
[----:B0-----:R-:W0:Y:S02]  /*11a0*/  LDC.64 R2, c[0x0][0xc60] ;  /* 0x00031800ff027b82 */ /* 0x001e240000000a00 */
[----:B0-----:R-:W-:-:S05]  /*11b0*/  IMAD.WIDE R2, R235, 0x4, R2 ;  /* 0x00000004eb027825 */ /* 0x001fca00078e0202 */
[----:B------:R0:W2:Y:S01]  /*11c0*/  LDG.E R0, desc[UR60][R2.64] ;  /* 0x0000003c02007981 */ /* 0x0000a2000c1e1900 */
        /* <DEDUP_REMOVED lines=11> */
[----:B------:R0:W-:Y:S08]  /*1280*/  STL [R1+0x64], R0 ;  /* 0x0000640001007387 */ /* 0x0001f00000100800 */
[----:B-1--4-:R-:W-:-:S02]  /*1290*/  @P1 LEA R4, P2, R0, UR4, 0x2 ;  /* 0x0000000400041c11 */ /* 0x012fc4000f8410ff */
[C---:B------:R-:W-:Y:S02]  /*12a0*/  SHF.L.U32 R28, R0.reuse, 0x2, RZ ;  /* 0x00000002001c7819 */ /* 0x040fe400000006ff */
[C-C-:B------:R-:W-:Y:S02]  /*12b0*/  @P1 LEA.HI.X R5, R0.reuse, UR5, R131.reuse, 0x2, P2 ;  /* 0x0000000500051c11 */ /* 0x140fe400090f1483 */
[----:B------:R-:W-:Y:S01]  /*12c0*/  ISETP.NE.U32.AND P2, PT, RZ, UR8, PT ;  /* 0x00000008ff007c0c */ /* 0x000fe2000bf45070 */
[----:B------:R-:W-:Y:S01]  /*12d0*/  ULDC UR4, c[0x0][0x288] ;  /* 0x0000a20000047ab9 */ /* 0x000fe20000000800 */
[----:B------:R-:W-:Y:S01]  /*12e0*/  SHF.L.U64.HI R30, R0, 0x2, R131 ;  /* 0x00000002001e7819 */ /* 0x000fe20000010283 */
[----:B------:R0:W5:Y:S01]  /*12f0*/  @P1 LDG.E R3, desc[UR60][R4.64] ;  /* 0x0000003c04031981 */ /* 0x000162000c1e1900 */
[----:B------:R-:W-:Y:S01]  /*1300*/  ISETP.NE.AND.EX P2, PT, RZ, UR9, PT, P2 ;  /* 0x00000009ff007c0c */ /* 0x000fe2000bf45320 */
[----:B------:R-:W-:Y:S01]  /*1310*/  IMAD.U32 R10, RZ, RZ, UR4 ;  /* 0x00000004ff0a7e24 */ /* 0x000fe2000f8e00ff */
[----:B------:R-:W-:Y:S01]  /*1320*/  IADD3 R8, P3, R28, UR6, RZ ;  /* 0x000000061c087c10 */ /* 0x000fe2000ff7e0ff */
[----:B------:R-:W-:-:S03]  /*1330*/  ULDC.64 UR4, c[0x0][0x3f8] ;  /* 0x0000fe0000047ab9 */ /* 0x000fc60000000a00 */
[----:B------:R-:W-:-:S05]  /*1340*/  IADD3.X R9, R30, UR7, RZ, P3, !PT ;  /* 0x000000071e097c10 */ /* 0x000fca0009ffe4ff */
[----:B------:R0:W5:Y:S02]  /*1350*/  @P0 LDG.E R29, desc[UR60][R8.64] ;  /* 0x0000003c081d0981 */ /* 0x000164000c1e1900 */
[----:B---3--:R-:W-:-:S04]  /*1360*/  @P2 IADD3 R6, P1, R28, UR8, RZ ;  /* 0x000000081c062c10 */ /* 0x008fc8000ff3e0ff */
[----:B------:R-:W-:-:S05]  /*1370*/  @P2 IADD3.X R7, R30, UR9, RZ, P1, !PT ;  /* 0x000000091e072c10 */ /* 0x000fca0008ffe4ff */
[----:B------:R-:W2:Y:S01]  /*1380*/  @P2 LDG.E R10, desc[UR60][R6.64] ;  /* 0x0000003c060a2981 */ /* 0x000ea2000c1e1900 */
        /* <DEDUP_REMOVED lines=10> */
[----:B--2---:R0:W-:Y:S01]  /*1430*/  STL [R1+0x54], R10 ;  /* 0x0000540a01007387 */ /* 0x0041e20000100800 */
[----:B------:R-:W-:Y:S01]  /*1440*/  IMAD.MOV.U32 R12, RZ, RZ, R10 ;  /* 0x000000ffff0c7224 */ /* 0x000fe200078e000a */
[----:B------:R-:W-:Y:S06]  /*1450*/  @P2 BRA `(.L_x_2022) ;  /* 0x0000000000282947 */ /* 0x000fec0003800000 */
[----:B------:R-:W-:Y:S02]  /*1460*/  ULDC.64 UR4, c[0x0][0xa00] ;  /* 0x0002800000047ab9 */ /* 0x000fe40000000a00 */
[----:B------:R-:W-:-:S04]  /*1470*/  ISETP.NE.U32.AND P1, PT, RZ, UR4, PT ;  /* 0x00000004ff007c0c */ /* 0x000fc8000bf25070 */
[----:B------:R-:W-:-:S13]  /*1480*/  ISETP.NE.AND.EX P1, PT, RZ, UR5, PT, P1 ;  /* 0x00000005ff007c0c */ /* 0x000fda000bf25310 */
[----:B------:R-:W-:Y:S05]  /*1490*/  @!P1 BRA `(.L_x_2022) ;  /* 0x0000000000189947 */ /* 0x000fea0003800000 */
[----:B0-----:R-:W0:Y:S02]  /*14a0*/  LDC.64 R4, c[0x0][0xa00] ;  /* 0x00028000ff047b82 */ /* 0x001e240000000a00 */
[----:B0-----:R-:W-:-:S05]  /*14b0*/  IMAD.WIDE R4, R27, 0x4, R4 ;  /* 0x000000041b047825 */ /* 0x001fca00078e0204 */
[----:B------:R-:W2:Y:S04]  /*14c0*/  LDG.E R0, desc[UR60][R4.64] ;  /* 0x0000003c04007981 */ /* 0x000ea8000c1e1900 */
[----:B------:R-:W2:Y:S02]  /*14d0*/  LDG.E R7, desc[UR60][R4.64+0x4] ;  /* 0x0000043c04077981 */ /* 0x000ea4000c1e1900 */
[----:B--2---:R-:W-:-:S05]  /*14e0*/  IADD3 R12, -R0, R7, RZ ;  /* 0x00000007000c7210 */ /* 0x004fca0007ffe1ff */
[----:B------:R1:W-:Y:S02]  /*14f0*/  STL [R1+0x54], R12 ;  /* 0x0000540c01007387 */ /* 0x0003e40000100800 */
.L_x_2022:
[----:B------:R-:W-:Y:S01]  /*1500*/  ULDC.64 UR4, c[0x0][0xa20] ;  /* 0x0002880000047ab9 */ /* 0x000fe20000000a00 */
[----:B------:R2:W-:Y:S01]  /*1510*/  STL [R1+0x84], R233 ;  /* 0x000084e901007387 */ /* 0x0005e20000100800 */
[----:B------:R-:W-:-:S03]  /*1520*/  ISETP.NE.U32.AND P1, PT, RZ, UR4, PT ;  /* 0x00000004ff007c0c */ /* 0x000fc6000bf25070 */
[----:B------:R2:W-:Y:S01]  /*1530*/  STL [R1+0x80], R234 ;  /* 0x000080ea01007387 */ /* 0x0005e20000100800 */
[----:B------:R-:W-:-:S13]  /*1540*/  ISETP.NE.AND.EX P1, PT, RZ, UR5, PT, P1 ;  /* 0x00000005ff007c0c */ /* 0x000fda000bf25310 */
[----:B--2---:R-:W-:Y:S05]  /*1550*/  @!P1 BRA `(.L_x_2023) ;  /* 0x0000000000109947 */ /* 0x004fea0003800000 */
[----:B0-----:R-:W-:-:S04]  /*1560*/  IADD3 R4, P0, R28, UR4, RZ ;  /* 0x000000041c047c10 */ /* 0x001fc8000ff1e0ff */
[----:B------:R-:W-:-:S05]  /*1570*/  IADD3.X R5, R30, UR5, RZ, P0, !PT ;  /* 0x000000051e057c10 */ /* 0x000fca00087fe4ff */
[----:B------:R2:W5:Y:S01]  /*1580*/  LDG.E R26, desc[UR60][R4.64] ;  /* 0x0000003c041a7981 */ /* 0x000562000c1e1900 */
[----:B------:R-:W-:Y:S05]  /*1590*/  BRA `(.L_x_2024) ;  /* 0x0000000000107947 */ /* 0x000fea0003800000 */
.L_x_2023:
[----:B------:R-:W-:Y:S05]  /*15a0*/  @!P0 BRA `(.L_x_2024) ;  /* 0x00000000000c8947 */ /* 0x000fea0003800000 */
[----:B0-----:R-:W2:Y:S04]  /*15b0*/  LDG.E R5, desc[UR60][R8.64] ;  /* 0x0000003c08057981 */ /* 0x001ea8000c1e1900 */
[----:B------:R-:W2:Y:S02]  /*15c0*/  LDG.E R26, desc[UR60][R8.64+0x4] ;  /* 0x0000043c081a7981 */ /* 0x000ea4000c1e1900 */
[----:B--2---:R-:W-:-:S07]  /*15d0*/  IMAD.IADD R26, R26, 0x1, -R5 ;  /* 0x000000011a1a7824 */ /* 0x004fce00078e0a05 */
.L_x_2024:
[----:B------:R-:W-:Y:S02]  /*15e0*/  ULDC.64 UR4, c[0x0][0xa10] ;  /* 0x0002840000047ab9 */ /* 0x000fe40000000a00 */
[----:B------:R-:W-:-:S04]  /*15f0*/  ISETP.NE.U32.AND P0, PT, RZ, UR4, PT ;  /* 0x00000004ff007c0c */ /* 0x000fc8000bf05070 */
[----:B------:R-:W-:Y:S01]  /*1600*/  ISETP.NE.AND.EX P0, PT, RZ, UR5, PT, P0 ;  /* 0x00000005ff007c0c */ /* 0x000fe2000bf05300 */
[----:B0----5:R-:W-:Y:S01]  /*1610*/  IMAD.IADD R10, R26, 0x1, -R3 ;  /* 0x000000011a0a7824 */ /* 0x021fe200078e0a03 */
[----:B------:R-:W-:Y:S01]  /*1620*/  LEA R8, R233, 0x15f, 0x7 ;  /* 0x0000015fe9087811 */ /* 0x000fe200078e38ff */
[----:B------:R-:W-:-:S10]  /*1630*/  ULDC.64 UR4, c[0x0][0xa30] ;  /* 0x00028c0000047ab9 */ /* 0x000fd40000000a00 */
[----:B--2---:R-:W0:Y:S02]  /*1640*/  @P0 LDC.64 R4, c[0x0][0xa10] ;  /* 0x00028400ff040b82 */ /* 0x004e240000000a00 */
        /* <DEDUP_REMOVED lines=10> */
[----:B--2---:R-:W-:Y:S02]  /*16f0*/  @P0 IMAD.IADD R2, R9, 0x1, -R0 ;  /* 0x0000000109020824 */ /* 0x004fe400078e0a00 */
[----:B------:R-:W-:Y:S02]  /*1700*/  IMAD.MOV R0, RZ, RZ, -R10 ;  /* 0x000000ffff007224 */ /* 0x000fe400078e0a0a */
[----:B------:R-:W-:-:S03]  /*1710*/  IMAD.IADD R11, R10, 0x1, R2 ;  /* 0x000000010a0b7824 */ /* 0x000fc600078e0202 */
[----:B------:R-:W-:Y:S01]  /*1720*/  VIMNMX R0, RZ, R0, !PT ;  /* 0x00000000ff007248 */ /* 0x000fe20007fe0100 */
[C---:B------:R-:W-:Y:S01]  /*1730*/  VIADD R5, R11.reuse, 0xdf ;  /* 0x000000df0b057836 */ /* 0x040fe20000000000 */
[----:B------:R-:W-:Y:S01]  /*1740*/  IADD3 R9, R11, R8, -R12 ;  /* 0x000000080b097210 */ /* 0x000fe20007ffe80c */
[----:B------:R0:W-:Y:S01]  /*1750*/  STL [R1+0x60], R11 ;  /* 0x0000600b01007387 */ /* 0x0001e20000100800 */
[----:B------:R-:W-:Y:S01]  /*1760*/  MOV R8, RZ ;  /* 0x000000ff00087202 */ /* 0x000fe20000000f00 */
[----:B------:R-:W-:Y:S01]  /*1770*/  IMAD.HI R4, R5, -0x6db6db6d, R4 ;  /* 0x9249249305047827 */ /* 0x000fe200078e0204 */
[----:B------:R-:W-:-:S03]  /*1780*/  SHF.R.U32.HI R24, RZ, 0x5, R0 ;  /* 0x00000005ff187819 */ /* 0x000fc60000011600 */
[----:B------:R-:W-:Y:S01]  /*1790*/  IMAD.HI R8, R9, -0x6db6db6d, R8 ;  /* 0x9249249309087827 */ /* 0x000fe200078e0208 */
[----:B------:R-:W-:-:S03]  /*17a0*/  SHF.R.U32.HI R3, RZ, 0x1f, R4 ;  /* 0x0000001fff037819 */ /* 0x000fc60000011604 */
[----:B------:R-:W-:Y:S01]  /*17b0*/  IMAD.WIDE.U32 R24, R24, 0x24924925, RZ ;  /* 0x2492492518187825 */ /* 0x000fe200078e00ff */
[----:B------:R-:W-:Y:S02]  /*17c0*/  SHF.R.U32.HI R5, RZ, 0x1f, R8 ;  /* 0x0000001fff057819 */ /* 0x000fe40000011608 */
[----:B------:R-:W-:Y:S01]  /*17d0*/  LEA.HI.SX32 R138, R4, R3, 0x19 ;  /* 0x00000003048a7211 */ /* 0x000fe200078fcaff */
[----:B------:R-:W-:Y:S01]  /*17e0*/  IMAD.MOV.U32 R24, RZ, RZ, R25 ;  /* 0x000000ffff187224 */ /* 0x000fe200078e0019 */
[----:B------:R-:W-:-:S03]  /*17f0*/  LEA.HI.SX32 R5, R8, R5, 0x19 ;  /* 0x0000000508057211 */ /* 0x000fc600078fcaff */
[----:B------:R-:W-:Y:S01]  /*1800*/  IMAD.MOV.U32 R25, RZ, RZ, R24 ;  /* 0x000000ffff197224 */ /* 0x000fe200078e0018 */
[----:B------:R-:W-:-:S05]  /*1810*/  VIMNMX R5, R138, R5, PT ;  /* 0x000000058a057248 */ /* 0x000fca0003fe0100 */
        /* <DEDUP_REMOVED lines=19> */
[----:B------:R0:W2:Y:S01]  /*1950*/  LDC.64 R14, c[0x4][R0] ;  /* 0x01000000000e7b82 */ /* 0x0000a20000000a00 */
[----:B------:R-:W-:Y:S01]  /*1960*/  MOV R5, UR5 ;  /* 0x0000000500057c02 */ /* 0x000fe20008000f00 */
[----:B------:R-:W-:Y:S01]  /*1970*/  ULDC.64 UR4, c[0x4][0xc8] ;  /* 0x0100320000047ab9 */ /* 0x000fe20000000a00 */
[----:B------:R-:W-:Y:S02]  /*1980*/  IMAD.U32 R10, RZ, RZ, UR6 ;  /* 0x00000006ff0a7e24 */ /* 0x000fe4000f8e00ff */
[----:B------:R-:W-:Y:S02]  /*1990*/  IMAD.U32 R6, RZ, RZ, UR4 ;  /* 0x00000004ff067e24 */ /* 0x000fe4000f8e00ff */
[----:B------:R-:W-:-:S02]  /*19a0*/  IMAD.U32 R7, RZ, RZ, UR5 ;  /* 0x00000005ff077e24 */ /* 0x000fc4000f8e00ff */
[----:B------:R-:W-:Y:S02]  /*19b0*/  IMAD.U32 R11, RZ, RZ, UR7 ;  /* 0x00000007ff0b7e24 */ /* 0x000fe4000f8e00ff */
[----:B------:R-:W-:Y:S02]  /*19c0*/  IMAD.MOV.U32 R8, RZ, RZ, 0x70 ;  /* 0x00000070ff087424 */ /* 0x000fe400078e00ff */
[----:B-1----:R-:W-:Y:S02]  /*19d0*/  IMAD.MOV.U32 R12, RZ, RZ, 0x1 ;  /* 0x00000001ff0c7424 */ /* 0x002fe400078e00ff */
[----:B0-----:R-:W-:-:S07]  /*19e0*/  IMAD.MOV.U32 R13, RZ, RZ, RZ ;  /* 0x000000ffff0d7224 */ /* 0x001fce00078e00ff */
[----:B------:R-:W-:-:S07]  /*19f0*/  LEPC R20, `(.L_x_2027) ;  /* 0x000000001014794e */ /* 0x000fce0000000000 */
[----:B--2--5:R-:W-:Y:S05]  /*1a00*/  CALL.ABS.NOINC R14 ;  /* 0x000000000e007343 */ /* 0x024fea0003c00000 */
.L_x_2027:
[----:B------:R-:W-:Y:S05]  /*1a10*/  BSYNC B6 ;  /* 0x0000000000067941 */ /* 0x000fea0003800000 */
.L_x_2026:
[----:B------:R-:W-:Y:S01]  /*1a20*/  IADD3 R0, R16, 0xe400, RZ ;  /* 0x0000e40010007810 */ /* 0x000fe20007ffe0ff */
[----:B------:R-:W-:Y:S03]  /*1a30*/  BSSY B6, `(.L_x_2028) ;  /* 0x0000013000067945 */ /* 0x000fe60003800000 */
[----:B------:R-:W-:-:S13]  /*1a40*/  LOP3.LUT P0, RZ, R0, 0x3ff, RZ, 0xc0, !PT ;  /* 0x000003ff00ff7812 */ /* 0x000fda000780c0ff */
[----:B------:R-:W-:Y:S05]  /*1a50*/  @!P0 BRA `(.L_x_2029) ;  /* 0x0000000000408947 */ /* 0x000fea0003800000 */
        /* <DEDUP_REMOVED lines=8> */
[----:B-1----:R-:W-:Y:S01]  /*1ae0*/  MOV R12, 0x1 ;  /* 0x00000001000c7802 */ /* 0x002fe20000000f00 */
[----:B------:R-:W-:Y:S02]  /*1af0*/  IMAD.U32 R6, RZ, RZ, UR4 ;  /* 0x00000004ff067e24 */ /* 0x000fe4000f8e00ff */
[----:B------:R-:W-:-:S02]  /*1b00*/  IMAD.U32 R7, RZ, RZ, UR5 ;  /* 0x00000005ff077e24 */ /* 0x000fc4000f8e00ff */
[----:B------:R-:W-:Y:S02]  /*1b10*/  IMAD.U32 R11, RZ, RZ, UR7 ;  /* 0x00000007ff0b7e24 */ /* 0x000fe4000f8e00ff */
[----:B------:R-:W-:Y:S02]  /*1b20*/  IMAD.MOV.U32 R8, RZ, RZ, 0x70 ;  /* 0x00000070ff087424 */ /* 0x000fe400078e00ff */
[----:B0-----:R-:W-:-:S07]  /*1b30*/  IMAD.MOV.U32 R13, RZ, RZ, RZ ;  /* 0x000000ffff0d7224 */ /* 0x001fce00078e00ff */
[----:B------:R-:W-:-:S07]  /*1b40*/  LEPC R20, `(.L_x_2029) ;  /* 0x000000001014794e */ /* 0x000fce0000000000 */
[----:B--2--5:R-:W-:Y:S05]  /*1b50*/  CALL.ABS.NOINC R14 ;  /* 0x000000000e007343 */ /* 0x024fea0003c00000 */
.L_x_2029:
[----:B------:R-:W-:Y:S05]  /*1b60*/  BSYNC B6 ;  /* 0x0000000000067941 */ /* 0x000fea0003800000 */
.L_x_2028:
[----:B------:R-:W-:Y:S01]  /*1b70*/  ULDC.64 UR4, c[0x0][0x9f8] ;  /* 0x00027e0000047ab9 */ /* 0x000fe20000000a00 */
[----:B------:R-:W2:Y:S01]  /*1b80*/  LDL R52, [R1+0x68] ;  /* 0x0000680001347983 */ /* 0x000ea20000100800 */
[----:B------:R-:W-:Y:S01]  /*1b90*/  ISETP.NE.U32.AND P0, PT, RZ, UR4, PT ;  /* 0x00000004ff007c0c */ /* 0x000fe2000bf05070 */
[----:B------:R-:W0:Y:S08]  /*1ba0*/  LDC R0, c[0x0][0x428] ;  /* 0x00010a00ff007b82 */ /* 0x000e300000000800 */
[----:B------:R-:W3:Y:S01]  /*1bb0*/  LDC.64 R42, c[0x0][0x2f0] ;  /* 0x0000bc00ff2a7b82 */ /* 0x000ee20000000a00 */
[----:B------:R-:W-:Y:S01]  /*1bc0*/  ISETP.NE.AND.EX P0, PT, RZ, UR5, PT, P0 ;  /* 0x00000005ff007c0c */ /* 0x000fe2000bf05300 */
[----:B------:R-:W4:Y:S01]  /*1bd0*/  LDL R50, [R1+0x78] ;  /* 0x0000780001327983 */ /* 0x000f220000100800 */
[----:B------:R-:W-:Y:S01]  /*1be0*/  IMAD.IADD R101, R29, 0x1, R26 ;  /* 0x000000011d657824 */ /* 0x000fe200078e021a */
[----:B------:R-:W-:-:S02]  /*1bf0*/  ULDC.64 UR6, c[0x0][0xa08] ;  /* 0x0002820000067ab9 */ /* 0x000fc40000000a00 */
[----:B------:R-:W4:Y:S02]  /*1c00*/  LDL R48, [R1+0x74] ;  /* 0x0000740001307983 */ /* 0x000f240000100800 */
[----:B------:R-:W1:Y:S06]  /*1c10*/  LDC R21, c[0x0][0x3d4] ;  /* 0x0000f500ff157b82 */ /* 0x000e6c0000000800 */
[----:B------:R-:W-:Y:S01]  /*1c20*/  @P0 IADD3 R4, P1, R28, UR4, RZ ;  /* 0x000000041c040c10 */ /* 0x000fe2000ff3e0ff */
[----:B------:R-:W1:Y:S01]  /*1c30*/  S2R R20, SR_TID.X ;  /* 0x0000000000147919 */ /* 0x000e620000002100 */
[----:B------:R-:W-:Y:S01]  /*1c40*/  SHF.R.S32.HI R37, RZ, 0x1f, R101 ;  /* 0x0000001fff257819 */ /* 0x000fe20000011465 */
[----:B------:R-:W1:Y:S01]  /*1c50*/  LDC.64 R28, c[0x0][0x3d8] ;  /* 0x0000f600ff1c7b82 */ /* 0x000e620000000a00 */
[----:B------:R-:W-:Y:S01]  /*1c60*/  @P0 IADD3.X R5, R30, UR5, RZ, P1, !PT ;  /* 0x000000051e050c10 */ /* 0x000fe20008ffe4ff */
[----:B------:R-:W-:-:S04]  /*1c70*/  ULDC.64 UR4, c[0x0][0x2f8] ;  /* 0x0000be0000047ab9 */ /* 0x000fc80000000a00 */
[----:B------:R1:W2:Y:S01]  /*1c80*/  @P0 LDG.E R27, desc[UR60][R4.64] ;  /* 0x0000003c041b0981 */ /* 0x0002a2000c1e1900 */
[----:B0-----:R-:W-:Y:S01]  /*1c90*/  ISETP.NE.AND P0, PT, R0, 0x1, PT ;  /* 0x000000010000780c */ /* 0x001fe20003f05270 */
[-C--:B---3--:R-:W-:Y:S01]  /*1ca0*/  IMAD R6, R37, R42.reuse, RZ ;  /* 0x0000002a25067224 */ /* 0x088fe200078e02ff */
[----:B------:R-:W0:Y:S01]  /*1cb0*/  LDC.64 R98, c[0x0][0x3e8] ;  /* 0x0000fa00ff627b82 */ /* 0x000e220000000a00 */
[----:B------:R-:W3:Y:S01]  /*1cc0*/  S2R R32, SR_TID.X ;  /* 0x0000000000207919 */ /* 0x000ee20000002100 */
[----:B------:R-:W-:Y:S01]  /*1cd0*/  SHF.R.S32.HI R23, RZ, 0x1f, R22 ;  /* 0x0000001fff177819 */ /* 0x000fe20000011416 */
[----:B------:R-:W-:Y:S01]  /*1ce0*/  VIADD R13, R228, 0xc0 ;  /* 0x000000c0e40d7836 */ /* 0x000fe20000000000 */
[C---:B------:R-:W-:Y:S01]  /*1cf0*/  SHF.L.U64.HI R105, R42.reuse, 0x6, R43 ;  /* 0x000000062a697819 */ /* 0x040fe2000001022b */
[----:B------:R-:W-:Y:S01]  /*1d00*/  IMAD.SHL.U32 R104, R42, 0x40, RZ ;  /* 0x000000402a687824 */ /* 0x000fe200078e00ff */
[----:B-1----:R-:W-:Y:S01]  /*1d10*/  ISETP.GE.AND P2, PT, R18, R21, PT ;  /* 0x000000151200720c */ /* 0x002fe20003f46270 */
[----:B------:R-:W-:Y:S01]  /*1d20*/  IMAD.WIDE.U32 R4, R101, R42, RZ ;  /* 0x0000002a65047225 */ /* 0x000fe200078e00ff */
[----:B------:R-:W-:-:S03]  /*1d30*/  SHF.R.S32.HI R122, RZ, 0x1f, R13 ;  /* 0x0000001fff7a7819 */ /* 0x000fc6000001140d */
[----:B------:R-:W1:Y:S01]  /*1d40*/  @P0 LDC R3, c[0x0][0x42c] ;  /* 0x00010b00ff030b82 */ /* 0x000e620000000800 */
[----:B------:R-:W-:Y:S02]  /*1d50*/  IMAD R15, R43, 0xe0, RZ ;  /* 0x000000e02b0f7824 */ /* 0x000fe400078e02ff */
[----:B------:R-:W-:Y:S01]  /*1d60*/  VIADD R36, R228, 0x80 ;  /* 0x00000080e4247836 */ /* 0x000fe20000000000 */
[----:B------:R-:W-:Y:S01]  /*1d70*/  SHF.L.U64.HI R12, R28, 0x6, R29 ;  /* 0x000000061c0c7819 */ /* 0x000fe2000001021d */
[C---:B------:R-:W-:Y:S02]  /*1d80*/  VIADD R39, R228.reuse, 0x40 ;  /* 0x00000040e4277836 */ /* 0x040fe40000000000 */
[C---:B------:R-:W-:Y:S01]  /*1d90*/  VIADD R53, R228.reuse, 0xc0 ;  /* 0x000000c0e4357836 */ /* 0x040fe20000000000 */
[----:B------:R-:W1:Y:S01]  /*1da0*/  @P0 LDC R7, c[0x0][0x430] ;  /* 0x00010c00ff070b82 */ /* 0x000e620000000800 */
[----:B------:R-:W-:Y:S01]  /*1db0*/  IMAD.WIDE.U32 R132, R228, R42, R104 ;  /* 0x0000002ae4847225 */ /* 0x000fe200078e0068 */
[----:B------:R-:W-:-:S02]  /*1dc0*/  SHF.R.U32.HI R31, RZ, 0x7, R20 ;  /* 0x00000007ff1f7819 */ /* 0x000fc40000011614 */
[----:B------:R-:W-:Y:S01]  /*1dd0*/  SHF.R.S32.HI R20, RZ, 0x1f, R228 ;  /* 0x0000001fff147819 */ /* 0x000fe200000114e4 */
[----:B0-----:R-:W-:Y:S01]  /*1de0*/  IMAD.WIDE.U32 R10, R228, R98, R18 ;  /* 0x00000062e40a7225 */ /* 0x001fe200078e0012 */
[----:B------:R-:W-:-:S03]  /*1df0*/  ISETP.NE.AND P6, PT, R31, 0x1, PT ;  /* 0x000000011f00780c */ /* 0x000fc60003fc5270 */
[----:B------:R-:W-:Y:S02]  /*1e00*/  IMAD R13, R20, R42, RZ ;  /* 0x0000002a140d7224 */ /* 0x000fe400078e02ff */
[----:B------:R-:W-:Y:S02]  /*1e10*/  VIADD R137, R31, 0x8 ;  /* 0x000000081f897836 */ /* 0x000fe40000000000 */
[----:B------:R-:W-:Y:S02]  /*1e20*/  IMAD R31, R228, R43, R13 ;  /* 0x0000002be41f7224 */ /* 0x000fe400078e020d */
[----:B---3--:R-:W-:Y:S02]  /*1e30*/  VIADD R32, R32, 0xffffff80 ;  /* 0xffffff8020207836 */ /* 0x008fe40000000000 */
[----:B-1----:R-:W-:-:S04]  /*1e40*/  @P0 IMAD.HI.U32 R0, R234, R3, RZ ;  /* 0x00000003ea000227 */ /* 0x002fc800078e00ff */
[----:B------:R-:W-:Y:S02]  /*1e50*/  IMAD.MOV.U32 R3, RZ, RZ, R234 ;  /* 0x000000ffff037224 */ /* 0x000fe400078e00ea */
[----:B------:R-:W-:Y:S01]  /*1e60*/  IMAD.SHL.U32 R36, R36, 0x80, RZ ;  /* 0x0000008024247824 */ /* 0x000fe200078e00ff */
[----:B------:R-:W-:Y:S01]  /*1e70*/  @P0 SHF.R.U32.HI R3, RZ, R7, R0 ;  /* 0x00000007ff030219 */ /* 0x000fe20000011600 */
[----:B------:R-:W-:Y:S01]  /*1e80*/  IMAD R7, R101, R43, R6 ;  /* 0x0000002b65077224 */ /* 0x000fe200078e0206 */
[----:B------:R-:W-:Y:S01]  /*1e90*/  ISETP.NE.U32.AND P0, PT, RZ, UR6, PT ;  /* 0x00000006ff007c0c */ /* 0x000fe2000bf05070 */
[----:B------:R-:W-:Y:S01]  /*1ea0*/  IMAD.MOV.U32 R96, RZ, RZ, R10 ;  /* 0x000000ffff607224 */ /* 0x000fe200078e000a */
[----:B------:R-:W-:Y:S01]  /*1eb0*/  SHF.R.S32.HI R8, RZ, 0x1f, R3 ;  /* 0x0000001fff087819 */ /* 0x000fe20000011403 */
[----:B------:R-:W-:Y:S01]  /*1ec0*/  IMAD.IADD R5, R5, 0x1, R7 ;  /* 0x0000000105057824 */ /* 0x000fe200078e0207 */
[----:B------:R-:W-:Y:S01]  /*1ed0*/  ISETP.NE.AND.EX P0, PT, RZ, UR7, PT, P0 ;  /* 0x00000007ff007c0c */ /* 0x000fe2000bf05300 */
[----:B------:R-:W-:Y:S01]  /*1ee0*/  IMAD.SHL.U32 R39, R39, 0x80, RZ ;  /* 0x0000008027277824 */ /* 0x000fe200078e00ff */
[----:B------:R-:W-:Y:S01]  /*1ef0*/  SHF.R.S32.HI R40, RZ, 0x1f, R32 ;  /* 0x0000001fff287819 */ /* 0x000fe20000011420 */
[----:B------:R-:W-:Y:S01]  /*1f00*/  IMAD R6, R8, UR4, RZ ;  /* 0x0000000408067c24 */ /* 0x000fe2000f8e02ff */
[----:B------:R-:W-:Y:S01]  /*1f10*/  LOP3.LUT R36, R36, 0x380, RZ, 0xc0, !PT ;  /* 0x0000038024247812 */ /* 0x000fe200078ec0ff */
[----:B------:R-:W-:Y:S01]  /*1f20*/  IMAD.WIDE.U32 R4, R3, UR4, R4 ;  /* 0x0000000403047c25 */ /* 0x000fe2000f8e0004 */
[----:B------:R-:W-:-:S02]  /*1f30*/  LEA.HI R40, R40, R32, RZ, 0x5 ;  /* 0x0000002028287211 */ /* 0x000fc400078f28ff */
[----:B------:R-:W-:Y:S01]  /*1f40*/  SHF.L.U32 R10, R28, 0x6, RZ ;  /* 0x000000061c0a7819 */ /* 0x000fe200000006ff */
[----:B------:R-:W-:Y:S01]  /*1f50*/  IMAD R7, R3, UR5, R6 ;  /* 0x0000000503077c24 */ /* 0x000fe2000f8e0206 */
[----:B------:R-:W-:Y:S01]  /*1f60*/  ULDC.64 UR4, c[0x0][0x300] ;  /* 0x0000c00000047ab9 */ /* 0x000fe20000000a00 */
[----:B------:R-:W-:Y:S02]  /*1f70*/  IMAD.SHL.U32 R53, R53, 0x80, RZ ;  /* 0x0000008035357824 */ /* 0x000fe400078e00ff */
[----:B------:R-:W-:Y:S02]  /*1f80*/  VIADD R14, R228, 0x80 ;  /* 0x00000080e40e7836 */ /* 0x000fe40000000000 */
[----:B------:R-:W-:Y:S02]  /*1f90*/  IMAD.SHL.U32 R120, R21, 0x2, RZ ;  /* 0x0000000215787824 */ /* 0x000fe400078e00ff */
[----:B------:R-:W-:Y:S01]  /*1fa0*/  IMAD.WIDE.U32 R92, R28, 0xe0, RZ ;  /* 0x000000e01c5c7825 */ /* 0x000fe200078e00ff */
[----:B------:R-:W-:-:S02]  /*1fb0*/  LOP3.LUT R39, R39, 0x380, RZ, 0xc0, !PT ;  /* 0x0000038027277812 */ /* 0x000fc400078ec0ff */
[----:B------:R-:W-:Y:S01]  /*1fc0*/  LOP3.LUT R53, R53, 0x380, RZ, 0xc0, !PT ;  /* 0x0000038035357812 */ /* 0x000fe200078ec0ff */
[----:B------:R-:W-:Y:S01]  /*1fd0*/  IMAD.IADD R5, R5, 0x1, R7 ;  /* 0x0000000105057824 */ /* 0x000fe200078e0207 */
[----:B------:R-:W-:Y:S01]  /*1fe0*/  SHF.R.S32.HI R123, RZ, 0x1f, R14 ;  /* 0x0000001fff7b7819 */ /* 0x000fe2000001140e */
[----:B------:R-:W-:Y:S01]  /*1ff0*/  IMAD.WIDE.U32 R102, R228, R42, R18 ;  /* 0x0000002ae4667225 */ /* 0x000fe200078e0012 */
[----:B------:R-:W-:Y:S02]  /*2000*/  SHF.R.U32.HI R140, RZ, 0x3, R36 ;  /* 0x00000003ff8c7819 */ /* 0x000fe40000011624 */
[----:B------:R-:W-:Y:S01]  /*2010*/  SHF.R.U32.HI R139, RZ, 0x3, R53 ;  /* 0x00000003ff8b7819 */ /* 0x000fe20000011635 */
[----:B------:R-:W-:Y:S02]  /*2020*/  IMAD.SHL.U32 R40, R40, 0x20, RZ ;  /* 0x0000002028287824 */ /* 0x000fe400078e00ff */
[----:B------:R-:W-:Y:S02]  /*2030*/  IMAD R111, R99, 0xe0, RZ ;  /* 0x000000e0636f7824 */ /* 0x000fe400078e02ff */
[----:B------:R-:W-:Y:S01]  /*2040*/  IMAD.WIDE.U32 R124, R42, 0xe0, RZ ;  /* 0x000000e02a7c7825 */ /* 0x000fe200078e00ff */
[----:B------:R-:W-:-:S03]  /*2050*/  LOP3.LUT R40, R40, 0xfffffc00, RZ, 0xc0, !PT ;  /* 0xfffffc0028287812 */ /* 0x000fc600078ec0ff */
[----:B------:R-:W-:Y:S01]  /*2060*/  IMAD.IADD R15, R125, 0x1, R15 ;  /* 0x000000017d0f7824 */ /* 0x000fe200078e020f */
[----:B--2---:R-:W-:Y:S02]  /*2070*/  SHF.R.S32.HI R0, RZ, 0x1f, R27 ;  /* 0x0000001fff007819 */ /* 0x004fe4000001141b */
[----:B------:R-:W-:Y:S02]  /*2080*/  SEL R7, R27, RZ, !P0 ;  /* 0x000000ff1b077207 */ /* 0x000fe40004000000 */
[----:B------:R-:W-:Y:S02]  /*2090*/  SEL R6, R0, RZ, !P0 ;  /* 0x000000ff00067207 */ /* 0x000fe40004000000 */
[----:B------:R-:W-:Y:S01]  /*20a0*/  SHF.L.U64.HI R27, R42, 0x7, R43 ;  /* 0x000000072a1b7819 */ /* 0x000fe2000001022b */
[----:B------:R-:W-:Y:S01]  /*20b0*/  IMAD.WIDE.U32 R44, R7, UR4, R4 ;  /* 0x00000004072c7c25 */ /* 0x000fe2000f8e0004 */
[----:B------:R-:W-:-:S03]  /*20c0*/  IADD3 R100, P0, R228, R101, RZ ;  /* 0x00000065e4647210 */ /* 0x000fc60007f1e0ff */
[----:B------:R-:W-:Y:S01]  /*20d0*/  IMAD R0, R6, UR4, RZ ;  /* 0x0000000406007c24 */ /* 0x000fe2000f8e02ff */
[----:B------:R-:W-:Y:S01]  /*20e0*/  IADD3 R43, R228, 0x40, RZ ;  /* 0x00000040e42b7810 */ /* 0x000fe20007ffe0ff */
        /* <DEDUP_REMOVED lines=9> */
[----:B------:R-:W-:Y:S02]  /*2180*/  IMAD R3, R6, UR4, RZ ;  /* 0x0000000406037c24 */ /* 0x000fe4000f8e02ff */
[----:B------:R-:W-:Y:S02]  /*2190*/  IMAD.IADD R47, R5, 0x1, R47 ;  /* 0x00000001052f7824 */ /* 0x000fe400078e022f */
[----:B------:R-:W-:Y:S01]  /*21a0*/  IMAD R51, R7, UR5, R3 ;  /* 0x0000000507337c24 */ /* 0x000fe2000f8e0203 */
[----:B------:R-:W-:Y:S01]  /*21b0*/  SEL R3, R21, RZ, P2 ;  /* 0x000000ff15037207 */ /* 0x000fe20001000000 */
[----:B------:R-:W-:-:S02]  /*21c0*/  IMAD.MOV.U32 R46, RZ, RZ, R4 ;  /* 0x000000ffff2e7224 */ /* 0x000fc400078e0004 */
[----:B------:R-:W-:Y:S02]  /*21d0*/  IMAD R91, R228, R29, R0 ;  /* 0x0000001de45b7224 */ /* 0x000fe400078e0200 */
[----:B------:R-:W-:Y:S02]  /*21e0*/  IMAD R0, R20, R98, RZ ;  /* 0x0000006214007224 */ /* 0x000fe400078e02ff */
[----:B------:R-:W-:-:S04]  /*21f0*/  IMAD.WIDE.U32 R46, R7, UR4, R46 ;  /* 0x00000004072e7c25 */ /* 0x000fc8000f8e002e */
[----:B------:R-:W-:-:S04]  /*2200*/  IMAD.WIDE.U32 R8, R228, R28, R18 ;  /* 0x0000001ce4087225 */ /* 0x000fc800078e0012 */
[----:B------:R-:W-:Y:S02]  /*2210*/  IMAD.IADD R3, R18, 0x1, R3 ;  /* 0x0000000112037824 */ /* 0x000fe400078e0203 */
[C-C-:B------:R-:W-:Y:S01]  /*2220*/  IMAD.WIDE.U32 R4, R228.reuse, R28, R22.reuse ;  /* 0x0000001ce4047225 */ /* 0x140fe200078e0016 */
[----:B------:R-:W-:Y:S01]  /*2230*/  IADD3 R21, R31, R133, RZ ;  /* 0x000000851f157210 */ /* 0x000fe20007ffe0ff */
[----:B------:R-:W-:Y:S02]  /*2240*/  ULDC UR4, c[0x0][0x2e4] ;  /* 0x0000b90000047ab9 */ /* 0x000fe40000000800 */
[----:B------:R-:W-:Y:S01]  /*2250*/  IMAD.WIDE.U32 R6, R228, R98, R22 ;  /* 0x00000062e4067225 */ /* 0x000fe200078e0016 */
[----:B------:R-:W-:-:S03]  /*2260*/  IADD3 R5, R5, R91, RZ ;  /* 0x0000005b05057210 */ /* 0x000fc60007ffe0ff */
[----:B------:R-:W-:Y:S02]  /*2270*/  IMAD R97, R228, R99, R0 ;  /* 0x00000063e4617224 */ /* 0x000fe400078e0200 */
[----:B------:R-:W-:Y:S01]  /*2280*/  IMAD.SHL.U32 R43, R43, 0x80, RZ ;  /* 0x000000802b2b7824 */ /* 0x000fe200078e00ff */
[----:B------:R-:W-:Y:S01]  /*2290*/  IADD3 R20, P0, R104, R132, RZ ;  /* 0x0000008468147210 */ /* 0x000fe20007f1e0ff */
[----:B------:R-:W-:Y:S01]  /*22a0*/  IMAD.IADD R95, R7, 0x1, R97 ;  /* 0x00000001075f7824 */ /* 0x000fe200078e0261 */
[----:B-----5:R-:W-:Y:S01]  /*22b0*/  SHF.R.S32.HI R7, RZ, 0x1f, R121 ;  /* 0x0000001fff077819 */ /* 0x020fe20000011479 */
[----:B------:R-:W-:Y:S01]  /*22c0*/  IMAD.MOV.U32 R90, RZ, RZ, R8 ;  /* 0x000000ffff5a7224 */ /* 0x000fe200078e0008 */
[----:B------:R-:W-:Y:S01]  /*22d0*/  SHF.R.S32.HI R8, RZ, 0x1f, R3 ;  /* 0x0000001fff087819 */ /* 0x000fe20000011403 */
[----:B------:R-:W-:Y:S01]  /*22e0*/  IMAD.MOV.U32 R94, RZ, RZ, R6 ;  /* 0x000000ffff5e7224 */ /* 0x000fe200078e0006 */
[----:B------:R-:W-:Y:S01]  /*22f0*/  P2R R0, PR, RZ, 0x4 ;  /* 0x00000004ff007803 */ /* 0x000fe20000000000 */
[----:B------:R-:W-:Y:S01]  /*2300*/  IMAD R6, R7, R28, RZ ;  /* 0x0000001c07067224 */ /* 0x000fe200078e02ff */
[----:B------:R-:W-:Y:S01]  /*2310*/  LEA.HI R38, R8, R3, RZ, 0x4 ;  /* 0x0000000308267211 */ /* 0x000fe200078f20ff */
[----:B------:R-:W-:Y:S01]  /*2320*/  IMAD.IADD R91, R91, 0x1, R9 ;  /* 0x000000015b5b7824 */ /* 0x000fe200078e0209 */
[----:B------:R-:W-:Y:S01]  /*2330*/  SHF.L.U32 R3, R229, 0x7, RZ ;  /* 0x00000007e5037819 */ /* 0x000fe200000006ff */
[----:B------:R-:W-:-:S02]  /*2340*/  IMAD R33, R121, R29, R6 ;  /* 0x0000001d79217224 */ /* 0x000fc400078e0206 */
[----:B------:R-:W-:Y:S01]  /*2350*/  IMAD.WIDE.U32 R88, R121, R28, R4 ;  /* 0x0000001c79587225 */ /* 0x000fe200078e0004 */
[----:B------:R-:W-:Y:S02]  /*2360*/  LOP3.LUT R3, R3, 0x380, RZ, 0xc0, !PT ;  /* 0x0000038003037812 */ /* 0x000fe400078ec0ff */
[----:B------:R-:W-:Y:S01]  /*2370*/  LOP3.LUT R43, R43, 0x380, RZ, 0xc0, !PT ;  /* 0x000003802b2b7812 */ /* 0x000fe200078ec0ff */
[----:B------:R-:W-:Y:S01]  /*2380*/  IMAD.IADD R97, R97, 0x1, R11 ;  /* 0x0000000161617824 */ /* 0x000fe200078e020b */
[----:B------:R-:W-:Y:S01]  /*2390*/  SHF.L.U64.HI R11, R28, 0x7, R29 ;  /* 0x000000071c0b7819 */ /* 0x000fe2000001021d */
[----:B------:R-:W-:Y:S01]  /*23a0*/  IMAD R6, R7, R98, RZ ;  /* 0x0000006207067224 */ /* 0x000fe200078e02ff */
[----:B------:R-:W-:Y:S01]  /*23b0*/  SHF.R.U32.HI R26, RZ, 0x3, R3 ;  /* 0x00000003ff1a7819 */ /* 0x000fe20000011603 */
[----:B------:R-:W-:Y:S01]  /*23c0*/  IMAD R29, R29, 0xe0, RZ ;  /* 0x000000e01d1d7824 */ /* 0x000fe200078e02ff */
[----:B------:R-:W-:Y:S01]  /*23d0*/  LOP3.LUT R13, R3, 0x30, R18, 0xf8, !PT ;  /* 0x00000030030d7812 */ /* 0x000fe200078ef812 */
[----:B------:R-:W-:-:S04]  /*23e0*/  IMAD.WIDE.U32 R90, R121, R28, R90 ;  /* 0x0000001c795a7225 */ /* 0x000fc800078e005a */
[CC--:B------:R-:W-:Y:S01]  /*23f0*/  IMAD.WIDE.U32 R94, R121.reuse, R98.reuse, R94 ;  /* 0x00000062795e7225 */ /* 0x0c0fe200078e005e */
[----:B------:R-:W-:Y:S02]  /*2400*/  LOP3.LUT R41, R36, 0x70, R38, 0xf8, !PT ;  /* 0x0000007024297812 */ /* 0x000fe400078ef826 */
[----:B------:R-:W-:Y:S01]  /*2410*/  SHF.L.U64.HI R8, R98, 0x6, R99 ;  /* 0x0000000662087819 */ /* 0x000fe20000010263 */
[----:B------:R-:W-:Y:S02]  /*2420*/  IMAD R35, R121, R99, R6 ;  /* 0x0000006379237224 */ /* 0x000fe400078e0206 */
[----:B------:R-:W-:Y:S02]  /*2430*/  IMAD.SHL.U32 R9, R28, 0x80, RZ ;  /* 0x000000801c097824 */ /* 0x000fe400078e00ff */
[----:B------:R-:W-:Y:S01]  /*2440*/  IMAD.X R14, R21, 0x1, R105, P0 ;  /* 0x00000001150e7824 */ /* 0x000fe200000e0669 */
[----:B------:R-:W-:Y:S01]  /*2450*/  LOP3.LUT R37, R3, 0x70, R38, 0xf8, !PT ;  /* 0x0000007003257812 */ /* 0x000fe200078ef826 */
[----:B------:R-:W-:Y:S01]  /*2460*/  IMAD.WIDE.U32 R96, R121, R98, R96 ;  /* 0x0000006279607225 */ /* 0x000fe200078e0060 */
[----:B------:R-:W-:-:S02]  /*2470*/  LOP3.LUT R39, R39, 0x70, R38, 0xf8, !PT ;  /* 0x0000007027277812 */ /* 0x000fc400078ef826 */
[----:B------:R-:W-:Y:S01]  /*2480*/  SHF.R.U32.HI R43, RZ, 0x3, R43 ;  /* 0x00000003ff2b7819 */ /* 0x000fe2000001162b */
[----:B------:R-:W-:Y:S01]  /*2490*/  IMAD.IADD R112, R93, 0x1, R29 ;  /* 0x000000015d707824 */ /* 0x000fe200078e021d */
[----:B------:R-:W-:Y:S01]  /*24a0*/  LOP3.LUT R29, R13, R26, RZ, 0x3c, !PT ;  /* 0x0000001a0d1d7212 */ /* 0x000fe200078e3cff */
[----:B------:R-:W-:Y:S01]  /*24b0*/  IMAD.IADD R28, R103, 0x1, R31 ;  /* 0x00000001671c7824 */ /* 0x000fe200078e021f */
[----:B------:R-:W-:Y:S01]  /*24c0*/  IADD3 R13, P0, R20, R104, RZ ;  /* 0x00000068140d7210 */ /* 0x000fe20007f1e0ff */
[----:B------:R-:W-:Y:S01]  /*24d0*/  IMAD.IADD R31, R89, 0x1, R33 ;  /* 0x00000001591f7824 */ /* 0x000fe200078e0221 */
[----:B------:R-:W-:Y:S01]  /*24e0*/  SHF.L.U64.HI R7, R98, 0x7, R99 ;  /* 0x0000000762077819 */ /* 0x000fe20000010263 */
[----:B------:R-:W-:Y:S01]  /*24f0*/  IMAD.IADD R32, R33, 0x1, R91 ;  /* 0x0000000121207824 */ /* 0x000fe200078e025b */
[----:B------:R-:W-:Y:S01]  /*2500*/  LOP3.LUT R36, R38, 0xfffffff0, RZ, 0xc0, !PT ;  /* 0xfffffff026247812 */ /* 0x000fe200078ec0ff */
[----:B------:R-:W-:Y:S02]  /*2510*/  IMAD.IADD R33, R95, 0x1, R35 ;  /* 0x000000015f217824 */ /* 0x000fe400078e0223 */
[----:B------:R-:W-:Y:S01]  /*2520*/  IMAD.IADD R34, R35, 0x1, R97 ;  /* 0x0000000123227824 */ /* 0x000fe200078e0261 */
[--C-:B------:R-:W-:Y:S01]  /*2530*/  SHF.R.S32.HI R35, RZ, 0x4, R38.reuse ;  /* 0x00000004ff237819 */ /* 0x100fe20000011426 */
[----:B------:R-:W-:Y:S01]  /*2540*/  IMAD.SHL.U32 R6, R98, 0x40, RZ ;  /* 0x0000004062067824 */ /* 0x000fe200078e00ff */
[----:B------:R-:W-:Y:S01]  /*2550*/  LOP3.LUT R38, R53, 0x70, R38, 0xf8, !PT ;  /* 0x0000007035267812 */ /* 0x000fe200078ef826 */
[----:B------:R-:W-:Y:S01]  /*2560*/  IMAD.X R30, R14, 0x1, R105, P0 ;  /* 0x000000010e1e7824 */ /* 0x000fe200000e0669 */
[----:B------:R-:W-:Y:S01]  /*2570*/  LOP3.LUT R119, R37, R26, RZ, 0x3c, !PT ;  /* 0x0000001a25777212 */ /* 0x000fe200078e3cff */
[----:B------:R-:W-:Y:S01]  /*2580*/  IMAD.SHL.U32 R5, R98, 0x80, RZ ;  /* 0x0000008062057824 */ /* 0x000fe200078e00ff */
[----:B------:R-:W-:Y:S01]  /*2590*/  LOP3.LUT R115, R39, R43, RZ, 0x3c, !PT ;  /* 0x0000002b27737212 */ /* 0x000fe200078e3cff */
[----:B------:R-:W-:Y:S01]  /*25a0*/  VIADD R4, R18, 0x40 ;  /* 0x0000004012047836 */ /* 0x000fe20000000000 */
[----:B------:R-:W-:Y:S01]  /*25b0*/  LOP3.LUT R113, R38, R139, RZ, 0x3c, !PT ;  /* 0x0000008b26717212 */ /* 0x000fe200078e3cff */
[----:B------:R-:W-:Y:S01]  /*25c0*/  IMAD.IADD R38, R45, 0x1, R49 ;  /* 0x000000012d267824 */ /* 0x000fe200078e0231 */
[----:B------:R-:W-:Y:S01]  /*25d0*/  IADD3 R39, P0, R44, R102, RZ ;  /* 0x000000662c277210 */ /* 0x000fe20007f1e0ff */
[C---:B------:R-:W-:Y:S01]  /*25e0*/  IMAD.IADD R119, R40.reuse, 0x1, R119 ;  /* 0x0000000128777824 */ /* 0x040fe200078e0277 */
[----:B------:R-:W-:Y:S01]  /*25f0*/  IADD3 R29, R40, R29, RZ ;  /* 0x0000001d281d7210 */ /* 0x000fe20007ffe0ff */
[----:B------:R-:W-:Y:S01]  /*2600*/  IMAD.WIDE.U32 R98, R98, 0xe0, RZ ;  /* 0x000000e062627825 */ /* 0x000fe200078e00ff */
[----:B------:R-:W-:-:S02]  /*2610*/  LOP3.LUT R114, R41, R140, RZ, 0x3c, !PT ;  /* 0x0000008c29727212 */ /* 0x000fc400078e3cff */
[----:B------:R-:W-:Y:S01]  /*2620*/  IADD3 R43, P2, R39, 0x40, RZ ;  /* 0x00000040272b7810 */ /* 0x000fe20007f5e0ff */
[----:B------:R-:W-:Y:S01]  /*2630*/  IMAD.X R41, R28, 0x1, R38, P0 ;  /* 0x000000011c297824 */ /* 0x000fe200000e0626 */
[----:B------:R-:W-:Y:S01]  /*2640*/  IADD3 R40, P3, R44, 0x40, RZ ;  /* 0x000000402c287810 */ /* 0x000fe20007f7e0ff */
[----:B------:R-:W-:Y:S01]  /*2650*/  IMAD.IADD R111, R99, 0x1, R111 ;  /* 0x00000001636f7824 */ /* 0x000fe200078e026f */
[----:B------:R-:W-:Y:S01]  /*2660*/  SHF.R.S32.HI R37, RZ, 0x1f, R36 ;  /* 0x0000001fff257819 */ /* 0x000fe20000011424 */
[----:B------:R-:W-:Y:S01]  /*2670*/  IMAD.IADD R115, R52, 0x1, R115 ;  /* 0x0000000134737824 */ /* 0x000fe200078e0273 */
[----:B------:R-:W-:Y:S01]  /*2680*/  @!P6 BAR.SYNC.DEFER_BLOCKING 0x9, 0x100 ;  /* 0x024400000000eb1d */ /* 0x000fe20000010000 */
[----:B------:R-:W-:Y:S01]  /*2690*/  ISETP.GE.AND P0, PT, R18, UR4, PT ;  /* 0x0000000412007c0c */ /* 0x000fe2000bf06270 */
[----:B----4-:R-:W-:Y:S01]  /*26a0*/  IMAD.IADD R114, R50, 0x1, R114 ;  /* 0x0000000132727824 */ /* 0x010fe200078e0272 */
[----:B------:R-:W-:Y:S01]  /*26b0*/  ISETP.GE.AND P1, PT, R4, UR4, PT ;  /* 0x0000000404007c0c */ /* 0x000fe2000bf26270 */
[----:B------:R-:W-:Y:S01]  /*26c0*/  IMAD.IADD R113, R48, 0x1, R113 ;  /* 0x0000000130717824 */ /* 0x000fe200078e0271 */
[----:B------:R-:W-:Y:S01]  /*26d0*/  IADD3.X R106, RZ, R38, RZ, P3, !PT ;  /* 0x00000026ff6a7210 */ /* 0x000fe20001ffe4ff */
[----:B------:R-:W-:-:S02]  /*26e0*/  IMAD.X R107, RZ, RZ, R41, P2 ;  /* 0x000000ffff6b7224 */ /* 0x000fc400010e0629 */
[----:B------:R-:W-:-:S08]  /*26f0*/  IMAD.IADD R108, R47, 0x1, R51 ;  /* 0x000000012f6c7824 */ /* 0x000fd000078e0233 */
.L_x_2113:
        /* <DEDUP_REMOVED lines=52> */
.L_x_2034:
[----:B------:R-:W-:Y:S05]  /*2a40*/  BSYNC B1 ;  /* 0x0000000000017941 */ /* 0x000fea0003800000 */
.L_x_2033:
        /* <DEDUP_REMOVED lines=37> */
.L_x_2036:
[----:B------:R-:W-:Y:S05]  /*2ca0*/  BSYNC B1 ;  /* 0x0000000000017941 */ /* 0x000fea0003800000 */
.L_x_2035:
        /* <DEDUP_REMOVED lines=25> */
.L_x_2038:
[----:B------:R-:W-:Y:S05]  /*2e40*/  BSYNC B1 ;  /* 0x0000000000017941 */ /* 0x000fea0003800000 */
.L_x_2037:
[----:B0-----:R-:W-:Y:S01]  /*2e50*/  VIADD R84, R228, 0xc0 ;  /* 0x000000c0e4547836 */ /* 0x001fe20000000000 */
[----:B------:R-:W-:Y:S04]  /*2e60*/  BSSY B1, `(.L_x_2039) ;  /* 0x000001d000017945 */ /* 0x000fe80003800000 */
        /* <DEDUP_REMOVED lines=8> */
[----:B0-----:R-:W-:-:S04]  /*2ef0*/  IMAD.WIDE.U32 R48, R52, 0xc0, R48 ;  /* 0x000000c034307825 */ /* 0x001fc800078e0030 */
[----:B------:R-:W-:Y:S01]  /*2f00*/  IMAD R53, R53, 0xc0, RZ ;  /* 0x000000c035357824 */ /* 0x000fe200078e02ff */
[----:B------:R-:W-:-:S03]  /*2f10*/  IADD3 R48, P5, P6, R88, UR4, R48 ;  /* 0x0000000458307c10 */ /* 0x000fc6000febe030 */
[----:B------:R-:W-:-:S05]  /*2f20*/  IMAD.IADD R52, R49, 0x1, R53 ;  /* 0x0000000131347824 */ /* 0x000fca00078e0235 */
[----:B------:R-:W-:Y:S01]  /*2f30*/  IADD3.X R49, R31, UR5, R52, P5, P6 ;  /* 0x000000051f317c10 */ /* 0x000fe2000afec434 */
[----:B------:R-:W-:Y:S01]  /*2f40*/  ULDC.64 UR4, c[0x0][0x3e0] ;  /* 0x0000f80000047ab9 */ /* 0x000fe20000000a00 */
[----:B------:R-:W0:Y:S02]  /*2f50*/  LDC.64 R52, c[0x0][0x3e8] ;  /* 0x0000fa00ff347b82 */ /* 0x000e240000000a00 */
        /* <DEDUP_REMOVED lines=13> */
.L_x_2040:
[----:B------:R-:W-:Y:S05]  /*3030*/  BSYNC B1 ;  /* 0x0000000000017941 */ /* 0x000fea0003800000 */
.L_x_2039:
[----:B0-----:R-:W2:Y:S01]  /*3040*/  LDL R48, [R1+0x50] ;  /* 0x0000500001307983 */ /* 0x001ea20000100800 */
[----:B------:R-:W-:Y:S01]  /*3050*/  IMAD.MOV.U32 R150, RZ, RZ, R78 ;  /* 0x000000ffff967224 */ /* 0x000fe200078e004e */
[----:B-----5:R-:W-:Y:S01]  /*3060*/  MOV R142, R64 ;  /* 0x00000040008e7202 */ /* 0x020fe20000000f00 */
[----:B------:R-:W-:Y:S02]  /*3070*/  IMAD.MOV.U32 R163, RZ, RZ, R82 ;  /* 0x000000ffffa37224 */ /* 0x000fe400078e0052 */
[----:B------:R-:W-:Y:S02]  /*3080*/  IMAD.MOV.U32 R144, RZ, RZ, R68 ;  /* 0x000000ffff907224 */ /* 0x000fe400078e0044 */
[----:B------:R-:W-:Y:S02]  /*3090*/  IMAD.MOV.U32 R146, RZ, RZ, R72 ;  /* 0x000000ffff927224 */ /* 0x000fe400078e0048 */
[----:B------:R-:W-:Y:S02]  /*30a0*/  IMAD.MOV.U32 R145, RZ, RZ, R70 ;  /* 0x000000ffff917224 */ /* 0x000fe400078e0046 */
[----:B------:R-:W-:-:S02]  /*30b0*/  IMAD.MOV.U32 R147, RZ, RZ, R74 ;  /* 0x000000ffff937224 */ /* 0x000fc400078e004a */
[----:B------:R-:W-:Y:S02]  /*30c0*/  IMAD.MOV.U32 R135, RZ, RZ, R60 ;  /* 0x000000ffff877224 */ /* 0x000fe400078e003c */
[----:B------:R-:W-:Y:S02]  /*30d0*/  IMAD.MOV.U32 R141, RZ, RZ, R62 ;  /* 0x000000ffff8d7224 */ /* 0x000fe400078e003e */
[----:B------:R-:W-:Y:S02]  /*30e0*/  IMAD.MOV.U32 R143, RZ, RZ, R66 ;  /* 0x000000ffff8f7224 */ /* 0x000fe400078e0042 */
[----:B------:R-:W-:Y:S02]  /*30f0*/  IMAD.MOV.U32 R84, RZ, RZ, R52 ;  /* 0x000000ffff547224 */ /* 0x000fe400078e0034 */
[----:B------:R-:W-:Y:S02]  /*3100*/  IMAD.MOV.U32 R86, RZ, RZ, R56 ;  /* 0x000000ffff567224 */ /* 0x000fe400078e0038 */
[----:B------:R-:W-:-:S02]  /*3110*/  IMAD.MOV.U32 R85, RZ, RZ, R54 ;  /* 0x000000ffff557224 */ /* 0x000fc400078e0036 */
[----:B------:R-:W-:Y:S01]  /*3120*/  IMAD.MOV.U32 R87, RZ, RZ, R58 ;  /* 0x000000ffff577224 */ /* 0x000fe200078e003a */
[----:B--2---:R-:W-:-:S13]  /*3130*/  R2UR UR4, R48 ;  /* 0x00000000300472ca */ /* 0x004fda00000e0000 */
[----:B------:R-:W-:-:S06]  /*3140*/  UISETP.NE.AND UP0, UPT, UR4, 0x3, UPT ;  /* 0x000000030400788c */ /* 0x000fcc000bf05270 */
[----:B------:R-:W-:-:S13]  /*3150*/  PLOP3.LUT P5, PT, PT, PT, UP0, 0x80, 0x0 ;  /* 0x000000000000781c */ /* 0x000fda0003faf008 */
[----:B------:R-:W-:Y:S05]  /*3160*/  @!P5 BRA `(.L_x_2041) ;  /* 0x000000000004d947 */ /* 0x000fea0003800000 */
[----:B------:R-:W-:Y:S01]  /*3170*/  BPT.TRAP 0x1 ;  /* 0x000000040000795c */ /* 0x000fe20000300000 */
.L_x_2041:
[----:B------:R-:W-:Y:S01]  /*3180*/  IMAD R109, R17, 0x8, R16 ;  /* 0x00000008116d7824 */ /* 0x000fe200078e0210 */
[----:B------:R-:W-:Y:S01]  /*3190*/  SHF.L.U32 R130, R237, 0x1f, RZ ;  /* 0x0000001fed827819 */ /* 0x000fe200000006ff */
[----:B------:R-:W-:Y:S03]  /*31a0*/  BSSY B1, `(.L_x_2042) ;  /* 0x0000003000017945 */ /* 0x000fe60003800000 */
[----:B------:R-:W0:Y:S02]  /*31b0*/  SYNCS.PHASECHK.TRANS64.TRYWAIT P6, [R109+URZ+0x2e890], R130 ;  /* 0x02e890826d0075a7 */ /* 0x000e2400080c017f */
[----:B0-----:R-:W-:Y:S05]  /*31c0*/  @!P6 BRA `(.L_x_2043) ;  /* 0x000002880010e947 */ /* 0x001fea0003800000 */
.L_x_2336:
[----:B------:R-:W-:Y:S05]  /*31d0*/  BSYNC B1 ;  /* 0x0000000000017941 */ /* 0x000fea0003800000 */
.L_x_2042:
        /* <DEDUP_REMOVED lines=12> */
[----:B------:R-:W-:Y:S02]  /*32a0*/  SHF.R.U32.HI R82, RZ, 0x8, R83 ;  /* 0x00000008ff527819 */ /* 0x000fe40000011653 */
[----:B------:R-:W-:Y:S01]  /*32b0*/  SHF.R.U32.HI R157, RZ, 0x10, R81 ;  /* 0x00000010ff9d7819 */ /* 0x000fe20000011651 */
[----:B------:R-:W-:Y:S01]  /*32c0*/  IMAD.SHL.U32 R80, R80, 0x100, RZ ;  /* 0x0000010050507824 */ /* 0x000fe200078e00ff */
[----:B------:R-:W-:Y:S02]  /*32d0*/  SHF.R.U32.HI R155, RZ, 0x10, R83 ;  /* 0x00000010ff9b7819 */ /* 0x000fe40000011653 */
[----:B------:R-:W-:Y:S01]  /*32e0*/  LOP3.LUT R154, R83, 0xff0000ff, RZ, 0xc0, !PT ;  /* 0xff0000ff539a7812 */ /* 0x000fe200078ec0ff */
[----:B------:R-:W-:Y:S01]  /*32f0*/  IMAD.SHL.U32 R83, R82, 0x100, RZ ;  /* 0x0000010052537824 */ /* 0x000fe200078e00ff */
[----:B------:R-:W-:Y:S01]  /*3300*/  LOP3.LUT R81, R81, 0xff0000ff, RZ, 0xc0, !PT ;  /* 0xff0000ff51517812 */ /* 0x000fe200078ec0ff */
[----:B--2---:R-:W-:Y:S01]  /*3310*/  IMAD.MOV.U32 R82, RZ, RZ, R48 ;  /* 0x000000ffff527224 */ /* 0x004fe200078e0030 */
[----:B------:R-:W-:-:S02]  /*3320*/  F2FP.F16.E4M3.UNPACK_B R48, R49 ;  /* 0x00000031ff30723e */ /* 0x000fc400020006ff */
[----:B------:R-:W-:Y:S01]  /*3330*/  LOP3.LUT R81, R81, 0xff00, R80, 0xf8, !PT ;  /* 0x0000ff0051517812 */ /* 0x000fe200078ef850 */
[----:B------:R-:W-:Y:S01]  /*3340*/  IMAD.U32 R80, R157, 0x10000, RZ ;  /* 0x000100009d507824 */ /* 0x000fe200078e00ff */
[----:B------:R-:W-:Y:S01]  /*3350*/  LOP3.LUT R156, R154, 0xff00, R83, 0xf8, !PT ;  /* 0x0000ff009a9c7812 */ /* 0x000fe200078ef853 */
[----:B------:R-:W-:Y:S01]  /*3360*/  IMAD.U32 R83, R155, 0x10000, RZ ;  /* 0x000100009b537824 */ /* 0x000fe200078e00ff */
[----:B------:R-:W-:Y:S02]  /*3370*/  F2FP.F16.E4M3.UNPACK_B R154, R163.H1 ;  /* 0x000000a3ff9a723e */ /* 0x000fe400030006ff */
[----:B------:R-:W-:Y:S02]  /*3380*/  LOP3.LUT R80, R81, 0xff0000, R80, 0xf8, !PT ;  /* 0x00ff000051507812 */ /* 0x000fe400078ef850 */
[----:B------:R-:W-:Y:S01]  /*3390*/  LOP3.LUT R81, R156, 0xff0000, R83, 0xf8, !PT ;  /* 0x00ff00009c517812 */ /* 0x000fe200078ef853 */
[----:B------:R-:W-:Y:S01]  /*33a0*/  HADD2.F32 R158, -RZ, R154.H0_H0 ;  /* 0x2000009aff9e7230 */ /* 0x000fe20000004100 */
[----:B------:R-:W-:Y:S01]  /*33b0*/  F2FP.F16.E4M3.UNPACK_B R156, R148.H1 ;  /* 0x00000094ff9c723e */ /* 0x000fe200030006ff */
[--C-:B------:R-:W-:Y:S01]  /*33c0*/  HADD2.F32 R83, -RZ, R48.reuse.H1_H1 ;  /* 0x30000030ff537230 */ /* 0x100fe20000004100 */
[----:B------:R-:W-:Y:S01]  /*33d0*/  F2FP.F16.E4M3.UNPACK_B R49, R49.H1 ;  /* 0x00000031ff31723e */ /* 0x000fe200030006ff */
[----:B------:R-:W-:-:S02]  /*33e0*/  HADD2.F32 R48, -RZ, R48.H0_H0 ;  /* 0x20000030ff307230 */ /* 0x000fc40000004100 */
[----:B------:R-:W-:Y:S02]  /*33f0*/  HADD2.F32 R159, -RZ, R154.H1_H1 ;  /* 0x3000009aff9f7230 */ /* 0x000fe40000004100 */
[-C--:B------:R-:W-:Y:S01]  /*3400*/  FMUL.FTZ R161, R83, R158.reuse ;  /* 0x0000009e53a17220 */ /* 0x080fe20000410000 */
[--C-:B------:R-:W-:Y:S02]  /*3410*/  HADD2.F32 R157, -RZ, R156.reuse.H0_H0 ;  /* 0x2000009cff9d7230 */ /* 0x100fe40000004100 */
[C---:B------:R-:W-:Y:S01]  /*3420*/  FMUL.FTZ R160, R48.reuse, R158 ;  /* 0x0000009e30a07220 */ /* 0x040fe20000410000 */
[--C-:B------:R-:W-:Y:S01]  /*3430*/  HADD2.F32 R155, -RZ, R49.reuse.H1_H1 ;  /* 0x30000031ff9b7230 */ /* 0x100fe20000004100 */
[----:B------:R-:W-:Y:S01]  /*3440*/  F2FP.F16.E4M3.UNPACK_B R158, R163 ;  /* 0x000000a3ff9e723e */ /* 0x000fe200020006ff */
[----:B------:R-:W-:Y:S02]  /*3450*/  HADD2.F32 R154, -RZ, R49.H0_H0 ;  /* 0x20000031ff9a7230 */ /* 0x000fe40000004100 */
[----:B------:R-:W-:Y:S01]  /*3460*/  FFMA.FTZ R48, R48, R157, -R161 ;  /* 0x0000009d30307223 */ /* 0x000fe200000108a1 */
[----:B------:R-:W-:-:S02]  /*3470*/  HADD2.F32 R156, -RZ, R156.H1_H1 ;  /* 0x3000009cff9c7230 */ /* 0x000fc40000004100 */
        /* <DEDUP_REMOVED lines=8> */
[----:B------:R-:W-:Y:S02]  /*3500*/  HADD2.F32 R157, -RZ, R158.H1_H1 ;  /* 0x3000009eff9d7230 */ /* 0x000fe40000004100 */
[----:B------:R-:W-:-:S02]  /*3510*/  HADD2.F32 R154, -RZ, R83.H0_H0 ;  /* 0x20000053ff9a7230 */ /* 0x000fc40000004100 */
[----:B------:R-:W-:Y:S02]  /*3520*/  HADD2.F32 R155, -RZ, R83.H1_H1 ;  /* 0x30000053ff9b7230 */ /* 0x000fe40000004100 */
[----:B------:R-:W-:Y:S02]  /*3530*/  HADD2.F32 R158, -RZ, R158.H0_H0 ;  /* 0x2000009eff9e7230 */ /* 0x000fe40000004100 */
[-C--:B------:R-:W-:Y:S01]  /*3540*/  FMUL.FTZ R162, R154, R157.reuse ;  /* 0x0000009d9aa27220 */ /* 0x080fe20000410000 */
[--C-:B------:R-:W-:Y:S02]  /*3550*/  HADD2.F32 R148, -RZ, R82.reuse.H1_H1 ;  /* 0x30000052ff947230 */ /* 0x100fe40000004100 */
[----:B------:R-:W-:Y:S01]  /*3560*/  FMUL.FTZ R159, R155, R157 ;  /* 0x0000009d9b9f7220 */ /* 0x000fe20000410000 */
[----:B------:R-:W-:Y:S02]  /*3570*/  HADD2.F32 R83, -RZ, R82.H0_H0 ;  /* 0x20000052ff537230 */ /* 0x000fe40000004100 */
[----:B------:R-:W-:-:S02]  /*3580*/  HADD2.F32 R82, -RZ, R156.H1_H1 ;  /* 0x3000009cff527230 */ /* 0x000fc40000004100 */
[-C--:B------:R-:W-:Y:S01]  /*3590*/  FMUL.FTZ R160, R148, R158.reuse ;  /* 0x0000009e94a07220 */ /* 0x080fe20000410000 */
[----:B------:R-:W-:Y:S02]  /*35a0*/  HADD2.F32 R156, -RZ, R156.H0_H0 ;  /* 0x2000009cff9c7230 */ /* 0x000fe40000004100 */
[----:B------:R-:W-:Y:S01]  /*35b0*/  FMUL.FTZ R157, R83, R158 ;  /* 0x0000009e539d7220 */ /* 0x000fe20000410000 */
[----:B------:R-:W-:Y:S01]  /*35c0*/  F2FP.F16.E4M3.UNPACK_B R158, R80.H1 ;  /* 0x00000050ff9e723e */ /* 0x000fe200030006ff */
[-C--:B------:R-:W-:Y:S01]  /*35d0*/  FFMA.FTZ R159, R154, R82.reuse, -R159 ;  /* 0x000000529a9f7223 */ /* 0x080fe2000001089f */
[----:B------:R-:W-:Y:S01]  /*35e0*/  FFMA.FTZ R162, R155, R82, R162 ;  /* 0x000000529ba27223 */ /* 0x000fe200000100a2 */
[-C--:B------:R-:W-:Y:S01]  /*35f0*/  FFMA.FTZ R82, R83, R156.reuse, -R160 ;  /* 0x0000009c53527223 */ /* 0x080fe200000108a0 */
[----:B------:R-:W-:Y:S01]  /*3600*/  FFMA.FTZ R83, R148, R156, R157 ;  /* 0x0000009c94537223 */ /* 0x000fe2000001009d */
[----:B------:R-:W-:Y:S02]  /*3610*/  F2FP.F16.E4M3.UNPACK_B R155, R51.H1 ;  /* 0x00000033ff9b723e */ /* 0x000fe400030006ff */
[----:B------:R-:W-:-:S02]  /*3620*/  F2FP.SATFINITE.E4M3.F32.PACK_AB_MERGE_C R148, R164, R161, RZ ;  /* 0x000000a1a494723e */ /* 0x000fc400048070ff */
[-C--:B------:R-:W-:Y:S01]  /*3630*/  F2FP.F16.E4M3.UNPACK_B R161, R81.reuse.H1 ;  /* 0x00000051ffa1723e */ /* 0x080fe200030006ff */
[--C-:B------:R-:W-:Y:S01]  /*3640*/  HADD2.F32 R156, -RZ, R155.reuse.H0_H0 ;  /* 0x2000009bff9c7230 */ /* 0x100fe20000004100 */
[----:B------:R-:W-:Y:S01]  /*3650*/  F2FP.F16.E4M3.UNPACK_B R154, R50.H1 ;  /* 0x00000032ff9a723e */ /* 0x000fe200030006ff */
[----:B------:R-:W-:Y:S01]  /*3660*/  HADD2.F32 R155, -RZ, R155.H1_H1 ;  /* 0x3000009bff9b7230 */ /* 0x000fe20000004100 */
[----:B------:R-:W-:Y:S01]  /*3670*/  F2FP.F16.E4M3.UNPACK_B R160, R81 ;  /* 0x00000051ffa0723e */ /* 0x000fe200020006ff */
[----:B------:R-:W-:Y:S01]  /*3680*/  HADD2.F32 R163, -RZ, R161.H1_H1 ;  /* 0x300000a1ffa37230 */ /* 0x000fe20000004100 */
[----:B------:R-:W-:Y:S01]  /*3690*/  F2FP.SATFINITE.E4M3.F32.PACK_AB_MERGE_C R166, R162, R159, RZ ;  /* 0x0000009fa2a6723e */ /* 0x000fe200048070ff */
[----:B------:R-:W-:Y:S01]  /*36a0*/  HADD2.F32 R81, -RZ, R154.H1_H1 ;  /* 0x3000009aff517230 */ /* 0x000fe20000004100 */
[----:B------:R-:W-:Y:S01]  /*36b0*/  F2FP.F16.E4M3.UNPACK_B R157, R80 ;  /* 0x00000050ff9d723e */ /* 0x000fe200020006ff */
[----:B------:R-:W-:Y:S02]  /*36c0*/  HADD2.F32 R162, -RZ, R160.H1_H1 ;  /* 0x300000a0ffa27230 */ /* 0x000fe40000004100 */
[----:B------:R-:W-:Y:S01]  /*36d0*/  FMUL.FTZ R165, R155, R163 ;  /* 0x000000a39ba57220 */ /* 0x000fe20000410000 */
[----:B------:R-:W-:-:S02]  /*36e0*/  HADD2.F32 R154, -RZ, R154.H0_H0 ;  /* 0x2000009aff9a7230 */ /* 0x000fc40000004100 */
[----:B------:R-:W-:Y:S01]  /*36f0*/  FMUL.FTZ R164, R156, R163 ;  /* 0x000000a39ca47220 */ /* 0x000fe20000410000 */
[----:B------:R-:W-:Y:S02]  /*3700*/  HADD2.F32 R80, -RZ, R157.H1_H1 ;  /* 0x3000009dff507230 */ /* 0x000fe40000004100 */
[CC--:B------:R-:W-:Y:S01]  /*3710*/  FMUL.FTZ R163, R81.reuse, R162.reuse ;  /* 0x000000a251a37220 */ /* 0x0c0fe20000410000 */
[----:B------:R-:W-:Y:S01]  /*3720*/  F2FP.F16.E4M3.UNPACK_B R51, R51 ;  /* 0x00000033ff33723e */ /* 0x000fe200020006ff */
[C---:B------:R-:W-:Y:S01]  /*3730*/  FMUL.FTZ R162, R154.reuse, R162 ;  /* 0x000000a29aa27220 */ /* 0x040fe20000410000 */
[----:B------:R-:W-:Y:S01]  /*3740*/  F2FP.F16.E4M3.UNPACK_B R50, R50 ;  /* 0x00000032ff32723e */ /* 0x000fe200020006ff */
[-C--:B------:R-:W-:Y:S01]  /*3750*/  FFMA.FTZ R163, R154, R80.reuse, -R163 ;  /* 0x000000509aa37223 */ /* 0x080fe200000108a3 */
[----:B------:R-:W-:Y:S02]  /*3760*/  HADD2.F32 R159, -RZ, R158.H1_H1 ;  /* 0x3000009eff9f7230 */ /* 0x000fe40000004100 */
[----:B------:R-:W-:Y:S01]  /*3770*/  FFMA.FTZ R162, R81, R80, R162 ;  /* 0x0000005051a27223 */ /* 0x000fe200000100a2 */
[--C-:B------:R-:W-:Y:S01]  /*3780*/  HADD2.F32 R80, -RZ, R51.reuse.H0_H0 ;  /* 0x20000033ff507230 */ /* 0x100fe20000004100 */
[----:B------:R-:W-:Y:S01]  /*3790*/  F2FP.SATFINITE.E4M3.F32.PACK_AB_MERGE_C R49, R49, R48, R148 ;  /* 0x000000303131723e */ /* 0x000fe20004807094 */
[----:B------:R-:W-:-:S02]  /*37a0*/  HADD2.F32 R81, -RZ, R51.H1_H1 ;  /* 0x30000033ff517230 */ /* 0x000fc40000004100 */
[-C--:B------:R-:W-:Y:S01]  /*37b0*/  FFMA.FTZ R165, R156, R159.reuse, -R165 ;  /* 0x0000009f9ca57223 */ /* 0x080fe200000108a5 */
[--C-:B------:R-:W-:Y:S02]  /*37c0*/  HADD2.F32 R51, -RZ, R50.reuse.H0_H0 ;  /* 0x20000032ff337230 */ /* 0x100fe40000004100 */
[----:B------:R-:W-:Y:S01]  /*37d0*/  FFMA.FTZ R164, R155, R159, R164 ;  /* 0x0000009f9ba47223 */ /* 0x000fe200000100a4 */
[----:B------:R-:W-:Y:S01]  /*37e0*/  HADD2.F32 R161, -RZ, R161.H0_H0 ;  /* 0x200000a1ffa17230 */ /* 0x000fe20000004100 */
[----:B------:R-:W-:Y:S01]  /*37f0*/  F2FP.SATFINITE.E4M3.F32.PACK_AB_MERGE_C R162, R162, R163, RZ ;  /* 0x000000a3a2a2723e */ /* 0x000fe200048070ff */
[----:B------:R-:W-:Y:S01]  /*3800*/  HADD2.F32 R50, -RZ, R50.H1_H1 ;  /* 0x30000032ff327230 */ /* 0x000fe20000004100 */
[----:B------:R-:W-:Y:S01]  /*3810*/  F2FP.SATFINITE.E4M3.F32.PACK_AB_MERGE_C R48, R83, R82, R166 ;  /* 0x000000525330723e */ /* 0x000fe200048070a6 */
[----:B------:R-:W-:Y:S02]  /*3820*/  HADD2.F32 R160, -RZ, R160.H0_H0 ;  /* 0x200000a0ffa07230 */ /* 0x000fe40000004100 */
        /* <DEDUP_REMOVED lines=10> */
[----:B------:R-:W-:-:S04]  /*38d0*/  F2FP.SATFINITE.E4M3.F32.PACK_AB_MERGE_C R164, R164, R165, RZ ;  /* 0x000000a5a4a4723e */ /* 0x000fc800048070ff */
[----:B------:R-:W-:Y:S02]  /*38e0*/  F2FP.SATFINITE.E4M3.F32.PACK_AB_MERGE_C R50, R155, R154, R162 ;  /* 0x0000009a9b32723e */ /* 0x000fe400048070a2 */
[----:B------:R-:W-:-:S07]  /*38f0*/  F2FP.SATFINITE.E4M3.F32.PACK_AB_MERGE_C R51, R156, R159, R164 ;  /* 0x0000009f9c33723e */ /* 0x000fce00048070a4 */
.L_x_2049:
[----:B------:R-:W-:Y:S05]  /*3900*/  BSYNC B3 ;  /* 0x0000000000037941 */ /* 0x000fea0003800000 */
.L_x_2048:
[----:B------:R-:W-:Y:S02]  /*3910*/  ULDC.64 UR4, c[0x0][0x2d8] ;  /* 0x0000b60000047ab9 */ /* 0x000fe40000000a00 */
[----:B------:R-:W-:-:S04]  /*3920*/  IADD3 R80, P2, P6, R151, UR4, R44 ;  /* 0x0000000497507c10 */ /* 0x000fc8000fe5e02c */
[----:B------:R-:W-:-:S05]  /*3930*/  IADD3.X R81, R149, UR5, R38, P2, P6 ;  /* 0x0000000595517c10 */ /* 0x000fca00097ec426 */
[----:B--2---:R1:W-:Y:S04]  /*3940*/  STG.E.128 desc[UR60][R80.64], R48 ;  /* 0x0000003050007986 */ /* 0x0043e8000c101d3c */
.L_x_2047:
[----:B------:R-:W-:Y:S05]  /*3950*/  BSYNC B2 ;  /* 0x0000000000027941 */ /* 0x000fea0003800000 */
.L_x_2046:
        /* <DEDUP_REMOVED lines=10> */
[----:B------:R-:W-:Y:S02]  /*3a00*/  SHF.R.U32.HI R83, RZ, 0x8, R77 ;  /* 0x00000008ff537819 */ /* 0x000fe4000001164d */
[----:B------:R-:W-:Y:S01]  /*3a10*/  LOP3.LUT R78, R79, 0xff0000ff, RZ, 0xc0, !PT ;  /* 0xff0000ff4f4e7812 */ /* 0x000fe200078ec0ff */
[----:B------:R-:W-:Y:S01]  /*3a20*/  IMAD.SHL.U32 R81, R81, 0x100, RZ ;  /* 0x0000010051517824 */ /* 0x000fe200078e00ff */
[----:B------:R-:W-:Y:S01]  /*3a30*/  SHF.R.U32.HI R80, RZ, 0x10, R79 ;  /* 0x00000010ff507819 */ /* 0x000fe2000001164f */
[----:B------:R-:W-:Y:S01]  /*3a40*/  IMAD.SHL.U32 R79, R83, 0x100, RZ ;  /* 0x00000100534f7824 */ /* 0x000fe200078e00ff */
[----:B------:R-:W-:Y:S02]  /*3a50*/  LOP3.LUT R76, R77, 0xff0000ff, RZ, 0xc0, !PT ;  /* 0xff0000ff4d4c7812 */ /* 0x000fe400078ec0ff */
[----:B------:R-:W-:Y:S01]  /*3a60*/  SHF.R.U32.HI R82, RZ, 0x10, R77 ;  /* 0x00000010ff527819 */ /* 0x000fe2000001164d */
[----:B-1----:R-:W-:Y:S01]  /*3a70*/  IMAD.MOV.U32 R77, RZ, RZ, R48 ;  /* 0x000000ffff4d7224 */ /* 0x002fe200078e0030 */
[----:B------:R-:W-:Y:S01]  /*3a80*/  LOP3.LUT R78, R78, 0xff00, R81, 0xf8, !PT ;  /* 0x0000ff004e4e7812 */ /* 0x000fe200078ef851 */
[----:B------:R-:W-:Y:S01]  /*3a90*/  IMAD.U32 R81, R80, 0x10000, RZ ;  /* 0x0001000050517824 */ /* 0x000fe200078e00ff */
[----:B------:R-:W-:-:S02]  /*3aa0*/  F2FP.F16.E4M3.UNPACK_B R48, R49 ;  /* 0x00000031ff30723e */ /* 0x000fc400020006ff */
[----:B------:R-:W-:Y:S02]  /*3ab0*/  F2FP.F16.E4M3.UNPACK_B R80, R150.H1 ;  /* 0x00000096ff50723e */ /* 0x000fe400030006ff */
[----:B------:R-:W-:Y:S01]  /*3ac0*/  LOP3.LUT R76, R76, 0xff00, R79, 0xf8, !PT ;  /* 0x0000ff004c4c7812 */ /* 0x000fe200078ef84f */
[----:B------:R-:W-:Y:S01]  /*3ad0*/  IMAD.U32 R79, R82, 0x10000, RZ ;  /* 0x00010000524f7824 */ /* 0x000fe200078e00ff */
[----:B------:R-:W-:Y:S01]  /*3ae0*/  LOP3.LUT R148, R78, 0xff0000, R81, 0xf8, !PT ;  /* 0x00ff00004e947812 */ /* 0x000fe200078ef851 */
[----:B------:R-:W-:Y:S01]  /*3af0*/  HADD2.F32 R78, -RZ, R48.H1_H1 ;  /* 0x30000030ff4e7230 */ /* 0x000fe20000004100 */
[----:B------:R-:W-:Y:S01]  /*3b00*/  F2FP.F16.E4M3.UNPACK_B R81, R134.H1 ;  /* 0x00000086ff51723e */ /* 0x000fe200030006ff */
[----:B------:R-:W-:Y:S01]  /*3b10*/  HADD2.F32 R155, -RZ, R80.H0_H0 ;  /* 0x20000050ff9b7230 */ /* 0x000fe20000004100 */
[----:B------:R-:W-:Y:S01]  /*3b20*/  F2FP.F16.E4M3.UNPACK_B R49, R49.H1 ;  /* 0x00000031ff31723e */ /* 0x000fe200030006ff */
[----:B------:R-:W-:Y:S01]  /*3b30*/  HADD2.F32 R48, -RZ, R48.H0_H0 ;  /* 0x20000030ff307230 */ /* 0x000fe20000004100 */
[----:B------:R-:W-:Y:S01]  /*3b40*/  LOP3.LUT R76, R76, 0xff0000, R79, 0xf8, !PT ;  /* 0x00ff00004c4c7812 */ /* 0x000fe200078ef84f */
[----:B------:R-:W-:-:S02]  /*3b50*/  HADD2.F32 R82, -RZ, R80.H1_H1 ;  /* 0x30000050ff527230 */ /* 0x000fc40000004100 */
[-C--:B------:R-:W-:Y:S01]  /*3b60*/  FMUL.FTZ R157, R78, R155.reuse ;  /* 0x0000009b4e9d7220 */ /* 0x080fe20000410000 */
[----:B------:R-:W-:Y:S01]  /*3b70*/  HADD2.F32 R83, -RZ, R81.H0_H0 ;  /* 0x20000051ff537230 */ /* 0x000fe20000004100 */
[----:B------:R-:W-:Y:S01]  /*3b80*/  F2FP.F16.E4M3.UNPACK_B R150, R150 ;  /* 0x00000096ff96723e */ /* 0x000fe200020006ff */
[--C-:B------:R-:W-:Y:S01]  /*3b90*/  HADD2.F32 R80, -RZ, R49.reuse.H1_H1 ;  /* 0x30000031ff507230 */ /* 0x100fe20000004100 */
[----:B------:R-:W-:Y:S01]  /*3ba0*/  F2FP.F16.E4M3.UNPACK_B R134, R134 ;  /* 0x00000086ff86723e */ /* 0x000fe200020006ff */
[----:B------:R-:W-:Y:S02]  /*3bb0*/  HADD2.F32 R79, -RZ, R49.H0_H0 ;  /* 0x20000031ff4f7230 */ /* 0x000fe40000004100 */
[----:B------:R-:W-:Y:S01]  /*3bc0*/  FMUL.FTZ R49, R48, R155 ;  /* 0x0000009b30317220 */ /* 0x000fe20000410000 */
[----:B------:R-:W-:Y:S02]  /*3bd0*/  HADD2.F32 R81, -RZ, R81.H1_H1 ;  /* 0x30000051ff517230 */ /* 0x000fe40000004100 */
[-C--:B------:R-:W-:Y:S01]  /*3be0*/  FMUL.FTZ R154, R80, R82.reuse ;  /* 0x00000052509a7220 */ /* 0x080fe20000410000 */
[-C--:B------:R-:W-:Y:S01]  /*3bf0*/  FFMA.FTZ R48, R48, R83.reuse, -R157 ;  /* 0x0000005330307223 */ /* 0x080fe2000001089d */
[----:B------:R-:W-:Y:S01]  /*3c00*/  FFMA.FTZ R49, R78, R83, R49 ;  /* 0x000000534e317223 */ /* 0x000fe20000010031 */
[-C--:B------:R-:W-:Y:S01]  /*3c10*/  F2FP.F16.E4M3.UNPACK_B R78, R77.reuse.H1 ;  /* 0x0000004dff4e723e */ /* 0x080fe200030006ff */
[C---:B------:R-:W-:Y:S01]  /*3c20*/  FMUL.FTZ R155, R79.reuse, R82 ;  /* 0x000000524f9b7220 */ /* 0x040fe20000410000 */
[----:B------:R-:W-:Y:S01]  /*3c30*/  F2FP.F16.E4M3.UNPACK_B R77, R77 ;  /* 0x0000004dff4d723e */ /* 0x000fe200020006ff */
[----:B------:R-:W-:Y:S01]  /*3c40*/  FFMA.FTZ R154, R79, R81, -R154 ;  /* 0x000000514f9a7223 */ /* 0x000fe2000001089a */
[----:B------:R-:W-:-:S02]  /*3c50*/  HADD2.F32 R82, -RZ, R150.H1_H1 ;  /* 0x30000096ff527230 */ /* 0x000fc40000004100 */
[----:B------:R-:W-:Y:S01]  /*3c60*/  FFMA.FTZ R157, R80, R81, R155 ;  /* 0x00000051509d7223 */ /* 0x000fe2000001009b */
[----:B------:R-:W-:Y:S02]  /*3c70*/  HADD2.F32 R150, -RZ, R150.H0_H0 ;  /* 0x20000096ff967230 */ /* 0x000fe40000004100 */
[--C-:B------:R-:W-:Y:S02]  /*3c80*/  HADD2.F32 R80, -RZ, R78.reuse.H0_H0 ;  /* 0x2000004eff507230 */ /* 0x100fe40000004100 */
[----:B------:R-:W-:Y:S01]  /*3c90*/  HADD2.F32 R81, -RZ, R78.H1_H1 ;  /* 0x3000004eff517230 */ /* 0x000fe20000004100 */
[----:B------:R-:W-:Y:S01]  /*3ca0*/  F2FP.SATFINITE.E4M3.F32.PACK_AB_MERGE_C R162, R157, R154, RZ ;  /* 0x0000009a9da2723e */ /* 0x000fe200048070ff */
[--C-:B------:R-:W-:Y:S02]  /*3cb0*/  HADD2.F32 R79, -RZ, R77.reuse.H1_H1 ;  /* 0x3000004dff4f7230 */ /* 0x100fe40000004100 */
        /* <DEDUP_REMOVED lines=8> */
[----:B------:R-:W-:Y:S01]  /*3d40*/  F2FP.SATFINITE.E4M3.F32.PACK_AB_MERGE_C R49, R49, R48, R162 ;  /* 0x000000303131723e */ /* 0x000fe200048070a2 */
[----:B------:R-:W-:Y:S01]  /*3d50*/  FFMA.FTZ R82, R81, R77, R82 ;  /* 0x0000004d51527223 */ /* 0x000fe20000010052 */
[-C--:B------:R-:W-:Y:S01]  /*3d60*/  FFMA.FTZ R156, R79, R134.reuse, R150 ;  /* 0x000000864f9c7223 */ /* 0x080fe20000010096 */
[----:B------:R-:W-:Y:S01]  /*3d70*/  FFMA.FTZ R77, R78, R134, -R83 ;  /* 0x000000864e4d7223 */ /* 0x000fe20000010853 */
[----:B------:R-:W-:-:S02]  /*3d80*/  F2FP.F16.E4M3.UNPACK_B R79, R51.H1 ;  /* 0x00000033ff4f723e */ /* 0x000fc400030006ff */
[----:B------:R-:W-:Y:S02]  /*3d90*/  F2FP.F16.E4M3.UNPACK_B R150, R148.H1 ;  /* 0x00000094ff96723e */ /* 0x000fe400030006ff */
[----:B------:R-:W-:Y:S01]  /*3da0*/  F2FP.F16.E4M3.UNPACK_B R78, R50.H1 ;  /* 0x00000032ff4e723e */ /* 0x000fe200030006ff */
[--C-:B------:R-:W-:Y:S01]  /*3db0*/  HADD2.F32 R80, -RZ, R79.reuse.H0_H0 ;  /* 0x2000004fff507230 */ /* 0x100fe20000004100 */
[----:B------:R-:W-:Y:S01]  /*3dc0*/  F2FP.F16.E4M3.UNPACK_B R148, R148 ;  /* 0x00000094ff94723e */ /* 0x000fe200020006ff */
[----:B------:R-:W-:Y:S01]  /*3dd0*/  HADD2.F32 R81, -RZ, R79.H1_H1 ;  /* 0x3000004fff517230 */ /* 0x000fe20000004100 */
[----:B------:R-:W-:Y:S01]  /*3de0*/  F2FP.SATFINITE.E4M3.F32.PACK_AB_MERGE_C R161, R82, R155, RZ ;  /* 0x0000009b52a1723e */ /* 0x000fe200048070ff */
[----:B------:R-:W-:Y:S01]  /*3df0*/  HADD2.F32 R155, -RZ, R150.H1_H1 ;  /* 0x30000096ff9b7230 */ /* 0x000fe20000004100 */
[-C--:B------:R-:W-:Y:S01]  /*3e00*/  F2FP.F16.E4M3.UNPACK_B R82, R76.reuse ;  /* 0x0000004cff52723e */ /* 0x080fe200020006ff */
[----:B------:R-:W-:Y:S01]  /*3e10*/  HADD2.F32 R79, -RZ, R78.H1_H1 ;  /* 0x3000004eff4f7230 */ /* 0x000fe20000004100 */
[----:B------:R-:W-:Y:S01]  /*3e20*/  F2FP.F16.E4M3.UNPACK_B R83, R76.H1 ;  /* 0x0000004cff53723e */ /* 0x000fe200030006ff */
[----:B------:R-:W-:-:S02]  /*3e30*/  HADD2.F32 R154, -RZ, R148.H1_H1 ;  /* 0x30000094ff9a7230 */ /* 0x000fc40000004100 */
[-C--:B------:R-:W-:Y:S01]  /*3e40*/  FMUL.FTZ R157, R81, R155.reuse ;  /* 0x0000009b519d7220 */ /* 0x080fe20000410000 */
[----:B------:R-:W-:Y:S02]  /*3e50*/  HADD2.F32 R78, -RZ, R78.H0_H0 ;  /* 0x2000004eff4e7230 */ /* 0x000fe40000004100 */
[----:B------:R-:W-:Y:S01]  /*3e60*/  FMUL.FTZ R160, R80, R155 ;  /* 0x0000009b50a07220 */ /* 0x000fe20000410000 */
[----:B------:R-:W-:Y:S02]  /*3e70*/  HADD2.F32 R76, -RZ, R82.H1_H1 ;  /* 0x30000052ff4c7230 */ /* 0x000fe40000004100 */
[-C--:B------:R-:W-:Y:S01]  /*3e80*/  FMUL.FTZ R155, R79, R154.reuse ;  /* 0x0000009a4f9b7220 */ /* 0x080fe20000410000 */
[----:B------:R-:W-:Y:S01]  /*3e90*/  F2FP.F16.E4M3.UNPACK_B R51, R51 ;  /* 0x00000033ff33723e */ /* 0x000fe200020006ff */
[C---:B------:R-:W-:Y:S01]  /*3ea0*/  FMUL.FTZ R154, R78.reuse, R154 ;  /* 0x0000009a4e9a7220 */ /* 0x040fe20000410000 */
[----:B------:R-:W-:Y:S01]  /*3eb0*/  F2FP.F16.E4M3.UNPACK_B R50, R50 ;  /* 0x00000032ff32723e */ /* 0x000fe200020006ff */
[----:B------:R-:W-:Y:S01]  /*3ec0*/  FFMA.FTZ R155, R78, R76, -R155 ;  /* 0x0000004c4e9b7223 */ /* 0x000fe2000001089b */
[----:B------:R-:W-:-:S02]  /*3ed0*/  HADD2.F32 R134, -RZ, R83.H1_H1 ;  /* 0x30000053ff867230 */ /* 0x000fc40000004100 */
[----:B------:R-:W-:Y:S01]  /*3ee0*/  FFMA.FTZ R154, R79, R76, R154 ;  /* 0x0000004c4f9a7223 */ /* 0x000fe2000001009a */
[--C-:B------:R-:W-:Y:S01]  /*3ef0*/  HADD2.F32 R76, -RZ, R51.reuse.H0_H0 ;  /* 0x20000033ff4c7230 */ /* 0x100fe20000004100 */
[----:B------:R-:W-:Y:S01]  /*3f00*/  F2FP.SATFINITE.E4M3.F32.PACK_AB_MERGE_C R48, R156, R77, R161 ;  /* 0x0000004d9c30723e */ /* 0x000fe200048070a1 */
[----:B------:R-:W-:Y:S02]  /*3f10*/  HADD2.F32 R78, -RZ, R51.H1_H1 ;  /* 0x30000033ff4e7230 */ /* 0x000fe40000004100 */
[-C--:B------:R-:W-:Y:S01]  /*3f20*/  FFMA.FTZ R158, R80, R134.reuse, -R157 ;  /* 0x00000086509e7223 */ /* 0x080fe2000001089d */
[----:B------:R-:W-:Y:S02]  /*3f30*/  HADD2.F32 R79, -RZ, R150.H0_H0 ;  /* 0x20000096ff4f7230 */ /* 0x000fe40000004100 */
[----:B------:R-:W-:Y:S01]  /*3f40*/  FFMA.FTZ R159, R81, R134, R160 ;  /* 0x00000086519f7223 */ /* 0x000fe200000100a0 */
[--C-:B------:R-:W-:Y:S01]  /*3f50*/  HADD2.F32 R51, -RZ, R50.reuse.H0_H0 ;  /* 0x20000032ff337230 */ /* 0x100fe20000004100 */
[----:B------:R-:W-:Y:S01]  /*3f60*/  F2FP.SATFINITE.E4M3.F32.PACK_AB_MERGE_C R154, R154, R155, RZ ;  /* 0x0000009b9a9a723e */ /* 0x000fe200048070ff */
[----:B------:R-:W-:-:S02]  /*3f70*/  HADD2.F32 R50, -RZ, R50.H1_H1 ;  /* 0x30000032ff327230 */ /* 0x000fc40000004100 */
[-C--:B------:R-:W-:Y:S01]  /*3f80*/  FMUL.FTZ R81, R78, R79.reuse ;  /* 0x0000004f4e517220 */ /* 0x080fe20000410000 */
[----:B------:R-:W-:Y:S02]  /*3f90*/  HADD2.F32 R148, -RZ, R148.H0_H0 ;  /* 0x20000094ff947230 */ /* 0x000fe40000004100 */
[----:B------:R-:W-:Y:S01]  /*3fa0*/  FMUL.FTZ R157, R76, R79 ;  /* 0x0000004f4c9d7220 */ /* 0x000fe20000410000 */
[----:B------:R-:W-:Y:S01]  /*3fb0*/  HADD2.F32 R83, -RZ, R83.H0_H0 ;  /* 0x20000053ff537230 */ /* 0x000fe20000004100 */
[----:B------:R-:W-:Y:S01]  /*3fc0*/  F2FP.SATFINITE.E4M3.F32.PACK_AB_MERGE_C R158, R159, R158, RZ ;  /* 0x0000009e9f9e723e */ /* 0x000fe200048070ff */
[----:B------:R-:W-:Y:S02]  /*3fd0*/  HADD2.F32 R82, -RZ, R82.H0_H0 ;  /* 0x20000052ff527230 */ /* 0x000fe40000004100 */
[-C--:B------:R-:W-:Y:S01]  /*3fe0*/  FMUL.FTZ R80, R50, R148.reuse ;  /* 0x0000009432507220 */ /* 0x080fe20000410000 */
[C---:B------:R-:W-:Y:S01]  /*3ff0*/  FMUL.FTZ R79, R51.reuse, R148 ;  /* 0x00000094334f7220 */ /* 0x040fe20000410000 */
[-C--:B------:R-:W-:Y:S01]  /*4000*/  FFMA.FTZ R81, R76, R83.reuse, -R81 ;  /* 0x000000534c517223 */ /* 0x080fe20000010851 */
[----:B------:R-:W-:Y:S01]  /*4010*/  FFMA.FTZ R78, R78, R83, R157 ;  /* 0x000000534e4e7223 */ /* 0x000fe2000001009d */
[-C--:B------:R-:W-:Y:S01]  /*4020*/  FFMA.FTZ R80, R51, R82.reuse, -R80 ;  /* 0x0000005233507223 */ /* 0x080fe20000010850 */
[----:B------:R-:W-:-:S03]  /*4030*/  FFMA.FTZ R79, R50, R82, R79 ;  /* 0x00000052324f7223 */ /* 0x000fc6000001004f */
[----:B------:R-:W-:Y:S02]  /*4040*/  F2FP.SATFINITE.E4M3.F32.PACK_AB_MERGE_C R51, R78, R81, R158 ;  /* 0x000000514e33723e */ /* 0x000fe4000480709e */
[----:B------:R-:W-:-:S07]  /*4050*/  F2FP.SATFINITE.E4M3.F32.PACK_AB_MERGE_C R50, R79, R80, R154 ;  /* 0x000000504f32723e */ /* 0x000fce000480709a */
.L_x_2051:
[----:B------:R-:W-:Y:S05]  /*4060*/  BSYNC B2 ;  /* 0x0000000000027941 */ /* 0x000fea0003800000 */
.L_x_2050:
[----:B------:R-:W-:Y:S02]  /*4070*/  ULDC.64 UR4, c[0x0][0x2d8] ;  /* 0x0000b60000047ab9 */ /* 0x000fe40000000a00 */
[----:B------:R-:W-:-:S04]  /*4080*/  IADD3 R76, P2, P6, R40, UR4, R151 ;  /* 0x00000004284c7c10 */ /* 0x000fc8000fe5e097 */
[----:B------:R-:W-:-:S05]  /*4090*/  IADD3.X R77, R106, UR5, R149, P2, P6 ;  /* 0x000000056a4d7c10 */ /* 0x000fca00097ec495 */
[----:B-1----:R2:W-:Y:S04]  /*40a0*/  STG.E.128 desc[UR60][R76.64], R48 ;  /* 0x000000304c007986 */ /* 0x0025e8000c101d3c */
.L_x_2045:
[----:B------:R-:W-:Y:S05]  /*40b0*/  BSYNC B1 ;  /* 0x0000000000017941 */ /* 0x000fea0003800000 */
.L_x_2044:
[----:B------:R-:W-:Y:S04]  /*40c0*/  BSSY B1, `(.L_x_2052) ;  /* 0x00000ec000017945 */ /* 0x000fe80003800000 */
[----:B------:R-:W-:Y:S05]  /*40d0*/  @P3 BRA `(.L_x_2053) ;  /* 0x0000000c00a83947 */ /* 0x000fea0003800000 */
[----:B------:R-:W-:Y:S01]  /*40e0*/  IADD3 R79, P2, P3, R132, R126, R18 ;  /* 0x0000007e844f7210 */ /* 0x000fe20007b5e012 */
[----:B------:R-:W-:Y:S03]  /*40f0*/  BSSY B2, `(.L_x_2054) ;  /* 0x0000073000027945 */ /* 0x000fe60003800000 */
[----:B--2---:R-:W-:Y:S01]  /*4100*/  IADD3.X R77, R21, R129, R19, P2, P3 ;  /* 0x00000081154d7210 */ /* 0x004fe200017e6413 */
[----:B------:R-:W-:Y:S08]  /*4110*/  @P0 BRA `(.L_x_2055) ;  /* 0x0000000400c00947 */ /* 0x000ff00003800000 */
[----:B-1----:R1:W2:Y:S01]  /*4120*/  LDS.128 R48, [R117+0x22400] ;  /* 0x0224000075307984 */ /* 0x0022a20000000c00 */
[----:B------:R-:W-:Y:S01]  /*4130*/  ISETP.GE.AND P2, PT, R22, R128, PT ;  /* 0x000000801600720c */ /* 0x000fe20003f46270 */
[----:B------:R-:W-:-:S12]  /*4140*/  BSSY B3, `(.L_x_2056) ;  /* 0x0000069000037945 */ /* 0x000fd80003800000 */
[----:B-1----:R-:W-:Y:S05]  /*4150*/  @P2 BRA `(.L_x_2057) ;  /* 0x00000004009c2947 */ /* 0x002fea0003800000 */
[----:B------:R-:W-:Y:S02]  /*4160*/  SHF.R.U32.HI R80, RZ, 0x8, R73 ;  /* 0x00000008ff507819 */ /* 0x000fe40000011649 */
[----:B------:R-:W-:Y:S02]  /*4170*/  SHF.R.U32.HI R72, RZ, 0x8, R75 ;  /* 0x00000008ff487819 */ /* 0x000fe4000001164b */
[----:B------:R-:W-:Y:S02]  /*4180*/  LOP3.LUT R74, R73, 0xff0000ff, RZ, 0xc0, !PT ;  /* 0xff0000ff494a7812 */ /* 0x000fe400078ec0ff */
[----:B------:R-:W-:Y:S01]  /*4190*/  SHF.R.U32.HI R78, RZ, 0x10, R73 ;  /* 0x00000010ff4e7819 */ /* 0x000fe20000011649 */
[----:B------:R-:W-:Y:S01]  /*41a0*/  IMAD.SHL.U32 R73, R80, 0x100, RZ ;  /* 0x0000010050497824 */ /* 0x000fe200078e00ff */
[----:B------:R-:W-:Y:S02]  /*41b0*/  LOP3.LUT R76, R75, 0xff0000ff, RZ, 0xc0, !PT ;  /* 0xff0000ff4b4c7812 */ /* 0x000fe400078ec0ff */
[----:B------:R-:W-:Y:S01]  /*41c0*/  SHF.R.U32.HI R81, RZ, 0x10, R75 ;  /* 0x00000010ff517819 */ /* 0x000fe2000001164b */
[----:B------:R-:W-:Y:S01]  /*41d0*/  IMAD.SHL.U32 R75, R72, 0x100, RZ ;  /* 0x00000100484b7824 */ /* 0x000fe200078e00ff */
[----:B------:R-:W-:Y:S01]  /*41e0*/  LOP3.LUT R73, R74, 0xff00, R73, 0xf8, !PT ;  /* 0x0000ff004a497812 */ /* 0x000fe200078ef849 */
[----:B------:R-:W-:Y:S01]  /*41f0*/  IMAD.U32 R74, R78, 0x10000, RZ ;  /* 0x000100004e4a7824 */ /* 0x000fe200078e00ff */
[----:B--2---:R-:W-:Y:S01]  /*4200*/  MOV R72, R48 ;  /* 0x0000003000487202 */ /* 0x004fe20000000f00 */
[----:B------:R-:W-:Y:S01]  /*4210*/  IMAD.U32 R81, R81, 0x10000, RZ ;  /* 0x0001000051517824 */ /* 0x000fe200078e00ff */
[----:B------:R-:W-:-:S02]  /*4220*/  LOP3.LUT R76, R76, 0xff00, R75, 0xf8, !PT ;  /* 0x0000ff004c4c7812 */ /* 0x000fc400078ef84b */
        /* <DEDUP_REMOVED lines=16> */
[----:B------:R-:W-:Y:S01]  /*4330*/  FFMA.FTZ R49, R73, R78, R134 ;  /* 0x0000004e49317223 */ /* 0x000fe20000010086 */
[----:B------:R-:W-:Y:S02]  /*4340*/  HADD2.F32 R76, -RZ, R76.H1_H1 ;  /* 0x3000004cff4c7230 */ /* 0x000fe40000004100 */
[C---:B------:R-:W-:Y:S01]  /*4350*/  FMUL.FTZ R81, R75.reuse, R82 ;  /* 0x000000524b517220 */ /* 0x040fe20000410000 */
[----:B------:R-:W-:Y:S01]  /*4360*/  F2FP.F16.E4M3.UNPACK_B R73, R72.H1 ;  /* 0x00000048ff49723e */ /* 0x000fe200030006ff */
[C---:B------:R-:W-:Y:S01]  /*4370*/  FMUL.FTZ R82, R74.reuse, R82 ;  /* 0x000000524a527220 */ /* 0x040fe20000410000 */
[----:B------:R-:W-:Y:S01]  /*4380*/  F2FP.F16.E4M3.UNPACK_B R72, R72 ;  /* 0x00000048ff48723e */ /* 0x000fe200020006ff */
[----:B------:R-:W-:Y:S01]  /*4390*/  FFMA.FTZ R134, R74, R76, -R81 ;  /* 0x0000004c4a867223 */ /* 0x000fe20000010851 */
[----:B------:R-:W-:Y:S01]  /*43a0*/  FFMA.FTZ R48, R48, R78, -R149 ;  /* 0x0000004e30307223 */ /* 0x000fe20000010895 */
[----:B------:R-:W-:Y:S01]  /*43b0*/  FFMA.FTZ R151, R75, R76, R82 ;  /* 0x0000004c4b977223 */ /* 0x000fe20000010052 */
[----:B------:R-:W-:Y:S01]  /*43c0*/  F2FP.F16.E4M3.UNPACK_B R146, R146 ;  /* 0x00000092ff92723e */ /* 0x000fe200020006ff */
[----:B------:R-:W-:-:S02]  /*43d0*/  HADD2.F32 R74, -RZ, R73.H0_H0 ;  /* 0x20000049ff4a7230 */ /* 0x000fc40000004100 */
[----:B------:R-:W-:Y:S01]  /*43e0*/  HADD2.F32 R75, -RZ, R73.H1_H1 ;  /* 0x30000049ff4b7230 */ /* 0x000fe20000004100 */
[----:B------:R-:W-:Y:S01]  /*43f0*/  F2FP.SATFINITE.E4M3.F32.PACK_AB_MERGE_C R154, R151, R134, RZ ;  /* 0x00000086979a723e */ /* 0x000fe200048070ff */
[--C-:B------:R-:W-:Y:S02]  /*4400*/  HADD2.F32 R78, -RZ, R147.reuse.H1_H1 ;  /* 0x30000093ff4e7230 */ /* 0x100fe40000004100 */
[--C-:B------:R-:W-:Y:S01]  /*4410*/  HADD2.F32 R73, -RZ, R72.reuse.H0_H0 ;  /* 0x20000048ff497230 */ /* 0x100fe20000004100 */
[----:B------:R-:W-:Y:S01]  /*4420*/  F2FP.SATFINITE.E4M3.F32.PACK_AB_MERGE_C R49, R49, R48, R154 ;  /* 0x000000303131723e */ /* 0x000fe2000480709a */
[----:B------:R-:W-:Y:S02]  /*4430*/  HADD2.F32 R147, -RZ, R147.H0_H0 ;  /* 0x20000093ff937230 */ /* 0x000fe40000004100 */
[-C--:B------:R-:W-:Y:S01]  /*4440*/  FMUL.FTZ R149, R75, R78.reuse ;  /* 0x0000004e4b957220 */ /* 0x080fe20000410000 */
[----:B------:R-:W-:Y:S02]  /*4450*/  HADD2.F32 R72, -RZ, R72.H1_H1 ;  /* 0x30000048ff487230 */ /* 0x000fe40000004100 */
[----:B------:R-:W-:Y:S01]  /*4460*/  FMUL.FTZ R82, R74, R78 ;  /* 0x0000004e4a527220 */ /* 0x000fe20000410000 */
[----:B------:R-:W-:-:S02]  /*4470*/  HADD2.F32 R76, -RZ, R146.H1_H1 ;  /* 0x30000092ff4c7230 */ /* 0x000fc40000004100 */
[-C--:B------:R-:W-:Y:S01]  /*4480*/  FMUL.FTZ R81, R73, R147.reuse ;  /* 0x0000009349517220 */ /* 0x080fe20000410000 */
[----:B------:R-:W-:Y:S02]  /*4490*/  HADD2.F32 R146, -RZ, R146.H0_H0 ;  /* 0x20000092ff927230 */ /* 0x000fe40000004100 */
[----:B------:R-:W-:Y:S01]  /*44a0*/  FMUL.FTZ R78, R72, R147 ;  /* 0x00000093484e7220 */ /* 0x000fe20000410000 */
[-C--:B------:R-:W-:Y:S01]  /*44b0*/  FFMA.FTZ R149, R74, R76.reuse, -R149 ;  /* 0x0000004c4a957223 */ /* 0x080fe20000010895 */
[----:B------:R-:W-:Y:S02]  /*44c0*/  FFMA.FTZ R82, R75, R76, R82 ;  /* 0x0000004c4b527223 */ /* 0x000fe40000010052 */
[-C--:B------:R-:W-:Y:S01]  /*44d0*/  FFMA.FTZ R147, R73, R146.reuse, -R78 ;  /* 0x0000009249937223 */ /* 0x080fe2000001084e */
[----:B------:R-:W-:Y:S01]  /*44e0*/  FFMA.FTZ R146, R72, R146, R81 ;  /* 0x0000009248927223 */ /* 0x000fe20000010051 */
[----:B------:R-:W-:Y:S02]  /*44f0*/  F2FP.F16.E4M3.UNPACK_B R73, R51.H1 ;  /* 0x00000033ff49723e */ /* 0x000fe400030006ff */
[----:B------:R-:W-:-:S02]  /*4500*/  F2FP.F16.E4M3.UNPACK_B R81, R83.H1 ;  /* 0x00000053ff51723e */ /* 0x000fc400030006ff */
[----:B------:R-:W-:Y:S01]  /*4510*/  F2FP.F16.E4M3.UNPACK_B R76, R80.H1 ;  /* 0x00000050ff4c723e */ /* 0x000fe200030006ff */
[----:B------:R-:W-:Y:S01]  /*4520*/  HADD2.F32 R75, -RZ, R73.H1_H1 ;  /* 0x30000049ff4b7230 */ /* 0x000fe20000004100 */
[----:B------:R-:W-:Y:S01]  /*4530*/  F2FP.F16.E4M3.UNPACK_B R72, R50.H1 ;  /* 0x00000032ff48723e */ /* 0x000fe200030006ff */
[----:B------:R-:W-:Y:S01]  /*4540*/  HADD2.F32 R134, -RZ, R81.H1_H1 ;  /* 0x30000051ff867230 */ /* 0x000fe20000004100 */
[----:B------:R-:W-:Y:S01]  /*4550*/  F2FP.F16.E4M3.UNPACK_B R83, R83 ;  /* 0x00000053ff53723e */ /* 0x000fe200020006ff */
[----:B------:R-:W-:Y:S01]  /*4560*/  HADD2.F32 R74, -RZ, R73.H0_H0 ;  /* 0x20000049ff4a7230 */ /* 0x000fe20000004100 */
[----:B------:R-:W-:Y:S01]  /*4570*/  F2FP.SATFINITE.E4M3.F32.PACK_AB_MERGE_C R150, R82, R149, RZ ;  /* 0x000000955296723e */ /* 0x000fe200048070ff */
[----:B------:R-:W-:Y:S01]  /*4580*/  HADD2.F32 R78, -RZ, R76.H1_H1 ;  /* 0x3000004cff4e7230 */ /* 0x000fe20000004100 */
[----:B------:R-:W-:Y:S01]  /*4590*/  F2FP.F16.E4M3.UNPACK_B R80, R80 ;  /* 0x00000050ff50723e */ /* 0x000fe200020006ff */
[----:B------:R-:W-:Y:S02]  /*45a0*/  HADD2.F32 R73, -RZ, R72.H1_H1 ;  /* 0x30000048ff497230 */ /* 0x000fe40000004100 */
[----:B------:R-:W-:Y:S01]  /*45b0*/  FMUL.FTZ R149, R75, R134 ;  /* 0x000000864b957220 */ /* 0x000fe20000410000 */
[----:B------:R-:W-:-:S02]  /*45c0*/  HADD2.F32 R82, -RZ, R83.H1_H1 ;  /* 0x30000053ff527230 */ /* 0x000fc40000004100 */
[C---:B------:R-:W-:Y:S01]  /*45d0*/  FMUL.FTZ R148, R74.reuse, R134 ;  /* 0x000000864a947220 */ /* 0x040fe20000410000 */
[----:B------:R-:W-:Y:S02]  /*45e0*/  HADD2.F32 R72, -RZ, R72.H0_H0 ;  /* 0x20000048ff487230 */ /* 0x000fe40000004100 */
        /* <DEDUP_REMOVED lines=11> */
[----:B------:R-:W-:Y:S01]  /*46a0*/  HADD2.F32 R73, -RZ, R51.H1_H1 ;  /* 0x30000033ff497230 */ /* 0x000fe20000004100 */
[----:B------:R-:W-:Y:S01]  /*46b0*/  F2FP.SATFINITE.E4M3.F32.PACK_AB_MERGE_C R48, R146, R147, R150 ;  /* 0x000000939230723e */ /* 0x000fe20004807096 */
[--C-:B------:R-:W-:Y:S01]  /*46c0*/  HADD2.F32 R51, -RZ, R50.reuse.H0_H0 ;  /* 0x20000032ff337230 */ /* 0x100fe20000004100 */
[----:B------:R-:W-:Y:S01]  /*46d0*/  F2FP.SATFINITE.E4M3.F32.PACK_AB_MERGE_C R82, R82, R149, RZ ;  /* 0x000000955252723e */ /* 0x000fe200048070ff */
[----:B------:R-:W-:Y:S01]  /*46e0*/  HADD2.F32 R50, -RZ, R50.H1_H1 ;  /* 0x30000032ff327230 */ /* 0x000fe20000004100 */
[----:B------:R-:W-:Y:S01]  /*46f0*/  F2FP.SATFINITE.E4M3.F32.PACK_AB_MERGE_C R134, R151, R134, RZ ;  /* 0x000000869786723e */ /* 0x000fe200048070ff */
[----:B------:R-:W-:-:S02]  /*4700*/  HADD2.F32 R81, -RZ, R81.H0_H0 ;  /* 0x20000051ff517230 */ /* 0x000fc40000004100 */
[----:B------:R-:W-:Y:S02]  /*4710*/  HADD2.F32 R76, -RZ, R76.H0_H0 ;  /* 0x2000004cff4c7230 */ /* 0x000fe40000004100 */
        /* <DEDUP_REMOVED lines=11> */
.L_x_2057:
[----:B------:R-:W-:Y:S05]  /*47d0*/  BSYNC B3 ;  /* 0x0000000000037941 */ /* 0x000fea0003800000 */
.L_x_2056:
[----:B------:R-:W-:Y:S02]  /*47e0*/  ULDC.64 UR4, c[0x0][0x2d8] ;  /* 0x0000b60000047ab9 */ /* 0x000fe40000000a00 */
[----:B------:R-:W-:-:S04]  /*47f0*/  IADD3 R72, P2, P3, R79, UR4, R44 ;  /* 0x000000044f487c10 */ /* 0x000fc8000fb5e02c */
[----:B------:R-:W-:-:S05]  /*4800*/  IADD3.X R73, R77, UR5, R38, P2, P3 ;  /* 0x000000054d497c10 */ /* 0x000fca00097e6426 */
[----:B--2---:R2:W-:Y:S04]  /*4810*/  STG.E.128 desc[UR60][R72.64], R48 ;  /* 0x0000003048007986 */ /* 0x0045e8000c101d3c */
.L_x_2055:
[----:B------:R-:W-:Y:S05]  /*4820*/  BSYNC B2 ;  /* 0x0000000000027941 */ /* 0x000fea0003800000 */
.L_x_2054:
[----:B------:R-:W-:Y:S05]  /*4830*/  @P1 BRA `(.L_x_2053) ;  /* 0x0000000400d01947 */ /* 0x000fea0003800000 */
[----:B------:R-:W-:Y:S01]  /*4840*/  LOP3.LUT P2, RZ, R229, 0x4, RZ, 0xc0, !PT ;  /* 0x00000004e5ff7812 */ /* 0x000fe2000784c0ff */
[C---:B-12---:R-:W-:Y:S01]  /*4850*/  VIADD R49, R153.reuse, 0x40 ;  /* 0x0000004099317836 */ /* 0x046fe20000000000 */
[----:B------:R-:W-:Y:S11]  /*4860*/  BSSY B2, `(.L_x_2058) ;  /* 0x000006d000027945 */ /* 0x000ff60003800000 */
        /* <DEDUP_REMOVED lines=11> */
[----:B------:R-:W-:Y:S01]  /*4920*/  LOP3.LUT R72, R71, 0xff0000ff, RZ, 0xc0, !PT ;  /* 0xff0000ff47487812 */ /* 0x000fe200078ec0ff */
[----:B------:R-:W-:Y:S01]  /*4930*/  IMAD.SHL.U32 R71, R68, 0x100, RZ ;  /* 0x0000010044477824 */ /* 0x000fe200078e00ff */
[----:B------:R-:W-:Y:S01]  /*4940*/  LOP3.LUT R70, R70, 0xff00, R69, 0xf8, !PT ;  /* 0x0000ff0046467812 */ /* 0x000fe200078ef845 */
[----:B------:R-:W-:Y:S01]  /*4950*/  IMAD.U32 R69, R75, 0x10000, RZ ;  /* 0x000100004b457824 */ /* 0x000fe200078e00ff */
[----:B-1----:R-:W-:-:S02]  /*4960*/  MOV R68, R48 ;  /* 0x0000003000447202 */ /* 0x002fc40000000f00 */
        /* <DEDUP_REMOVED lines=49> */
[-C--:B------:R-:W-:Y:S01]  /*4c80*/  F2FP.F16.E4M3.UNPACK_B R69, R51.reuse.H1 ;  /* 0x00000033ff45723e */ /* 0x080fe200030006ff */
[--C-:B------:R-:W-:Y:S01]  /*4c90*/  HADD2.F32 R73, -RZ, R72.reuse.H1_H1 ;  /* 0x30000048ff497230 */ /* 0x100fe20000004100 */
[----:B------:R-:W-:Y:S01]  /*4ca0*/  F2FP.F16.E4M3.UNPACK_B R75, R78.H1 ;  /* 0x0000004eff4b723e */ /* 0x000fe200030006ff */
[----:B------:R-:W-:Y:S01]  /*4cb0*/  HADD2.F32 R72, -RZ, R72.H0_H0 ;  /* 0x20000048ff487230 */ /* 0x000fe20000004100 */
        /* <DEDUP_REMOVED lines=26> */
[----:B------:R-:W-:Y:S01]  /*4e60*/  FMUL.FTZ R73, R69, R75 ;  /* 0x0000004b45497220 */ /* 0x000fe20000410000 */
[----:B------:R-:W-:Y:S02]  /*4e70*/  HADD2.F32 R74, -RZ, R74.H0_H0 ;  /* 0x2000004aff4a7230 */ /* 0x000fe40000004100 */
[----:B------:R-:W-:Y:S01]  /*4e80*/  FMUL.FTZ R71, R51, R78 ;  /* 0x0000004e33477220 */ /* 0x000fe20000410000 */
[----:B------:R-:W-:Y:S01]  /*4e90*/  FFMA.FTZ R80, R69, R72, R80 ;  /* 0x0000004845507223 */ /* 0x000fe20000010050 */
[----:B------:R-:W-:Y:S01]  /*4ea0*/  FMUL.FTZ R70, R50, R78 ;  /* 0x0000004e32467220 */ /* 0x000fe20000410000 */
[----:B------:R-:W-:Y:S01]  /*4eb0*/  FFMA.FTZ R73, R68, R72, -R73 ;  /* 0x0000004844497223 */ /* 0x000fe20000010849 */
[-C--:B------:R-:W-:Y:S01]  /*4ec0*/  FFMA.FTZ R71, R50, R74.reuse, R71 ;  /* 0x0000004a32477223 */ /* 0x080fe20000010047 */
[----:B------:R-:W-:Y:S01]  /*4ed0*/  F2FP.SATFINITE.E4M3.F32.PACK_AB_MERGE_C R76, R76, R83, RZ ;  /* 0x000000534c4c723e */ /* 0x000fe200048070ff */
[----:B------:R-:W-:Y:S01]  /*4ee0*/  FFMA.FTZ R70, R51, R74, -R70 ;  /* 0x0000004a33467223 */ /* 0x000fe20000010846 */
[----:B------:R-:W-:-:S02]  /*4ef0*/  F2FP.SATFINITE.E4M3.F32.PACK_AB_MERGE_C R82, R145, R82, RZ ;  /* 0x000000529152723e */ /* 0x000fc400048070ff */
[----:B------:R-:W-:Y:S02]  /*4f00*/  F2FP.SATFINITE.E4M3.F32.PACK_AB_MERGE_C R48, R144, R81, R134 ;  /* 0x000000519030723e */ /* 0x000fe40004807086 */
[----:B------:R-:W-:Y:S02]  /*4f10*/  F2FP.SATFINITE.E4M3.F32.PACK_AB_MERGE_C R50, R71, R70, R76 ;  /* 0x000000464732723e */ /* 0x000fe4000480704c */
[----:B------:R-:W-:-:S07]  /*4f20*/  F2FP.SATFINITE.E4M3.F32.PACK_AB_MERGE_C R51, R80, R73, R82 ;  /* 0x000000495033723e */ /* 0x000fce0004807052 */
.L_x_2059:
[----:B------:R-:W-:Y:S05]  /*4f30*/  BSYNC B2 ;  /* 0x0000000000027941 */ /* 0x000fea0003800000 */
.L_x_2058:
[----:B------:R-:W-:Y:S02]  /*4f40*/  ULDC.64 UR4, c[0x0][0x2d8] ;  /* 0x0000b60000047ab9 */ /* 0x000fe40000000a00 */
[----:B------:R-:W-:-:S04]  /*4f50*/  IADD3 R68, P2, P3, R40, UR4, R79 ;  /* 0x0000000428447c10 */ /* 0x000fc8000fb5e04f */
[----:B------:R-:W-:-:S05]  /*4f60*/  IADD3.X R69, R106, UR5, R77, P2, P3 ;  /* 0x000000056a457c10 */ /* 0x000fca00097e644d */
[----:B-1----:R3:W-:Y:S04]  /*4f70*/  STG.E.128 desc[UR60][R68.64], R48 ;  /* 0x0000003044007986 */ /* 0x0027e8000c101d3c */
.L_x_2053:
[----:B------:R-:W-:Y:S05]  /*4f80*/  BSYNC B1 ;  /* 0x0000000000017941 */ /* 0x000fea0003800000 */
.L_x_2052:
[----:B------:R-:W-:Y:S01]  /*4f90*/  ISETP.NE.AND P2, PT, R152, RZ, PT ;  /* 0x000000ff9800720c */ /* 0x000fe20003f45270 */
[----:B------:R-:W-:-:S12]  /*4fa0*/  BSSY B1, `(.L_x_2060) ;  /* 0x00000ed000017945 */ /* 0x000fd80003800000 */
[----:B------:R-:W-:Y:S05]  /*4fb0*/  @P2 BRA `(.L_x_2061) ;  /* 0x0000000c00ac2947 */ /* 0x000fea0003800000 */
[----:B------:R-:W-:Y:S01]  /*4fc0*/  IADD3 R71, P2, P3, R20, R126, R18 ;  /* 0x0000007e14477210 */ /* 0x000fe20007b5e012 */
[----:B------:R-:W-:Y:S03]  /*4fd0*/  BSSY B2, `(.L_x_2062) ;  /* 0x0000073000027945 */ /* 0x000fe60003800000 */
[----:B---3--:R-:W-:Y:S01]  /*4fe0*/  IADD3.X R69, R14, R129, R19, P2, P3 ;  /* 0x000000810e457210 */ /* 0x008fe200017e6413 */
[----:B------:R-:W-:Y:S08]  /*4ff0*/  @P0 BRA `(.L_x_2063) ;  /* 0x0000000400c00947 */ /* 0x000ff00003800000 */
[----:B-12---:R1:W2:Y:S01]  /*5000*/  LDS.128 R48, [R117+0x24400] ;  /* 0x0244000075307984 */ /* 0x0062a20000000c00 */
[----:B------:R-:W-:Y:S01]  /*5010*/  ISETP.GE.AND P2, PT, R22, R128, PT ;  /* 0x000000801600720c */ /* 0x000fe20003f46270 */
[----:B------:R-:W-:-:S12]  /*5020*/  BSSY B3, `(.L_x_2064) ;  /* 0x0000069000037945 */ /* 0x000fd80003800000 */
[----:B-1----:R-:W-:Y:S05]  /*5030*/  @P2 BRA `(.L_x_2065) ;  /* 0x00000004009c2947 */ /* 0x002fea0003800000 */
        /* <DEDUP_REMOVED lines=9> */
[----:B--2---:R-:W-:Y:S01]  /*50d0*/  IMAD.MOV.U32 R64, RZ, RZ, R48 ;  /* 0x000000ffff407224 */ /* 0x004fe200078e0030 */
[----:B------:R-:W-:Y:S01]  /*50e0*/  F2FP.F16.E4M3.UNPACK_B R48, R49 ;  /* 0x00000031ff30723e */ /* 0x000fe200020006ff */
[----:B------:R-:W-:Y:S01]  /*50f0*/  IMAD.U32 R65, R74, 0x10000, RZ ;  /* 0x000100004a417824 */ /* 0x000fe200078e00ff */
[----:B------:R-:W-:Y:S01]  /*5100*/  LOP3.LUT R73, R68, 0xff00, R67, 0xf8, !PT ;  /* 0x0000ff0044497812 */ /* 0x000fe200078ef843 */
[----:B------:R-:W-:Y:S01]  /*5110*/  IMAD.U32 R68, R70, 0x10000, RZ ;  /* 0x0001000046447824 */ /* 0x000fe200078e00ff */
[----:B------:R-:W-:-:S02]  /*5120*/  F2FP.F16.E4M3.UNPACK_B R67, R143.H1 ;  /* 0x0000008fff43723e */ /* 0x000fc400030006ff */
[----:B------:R-:W-:Y:S01]  /*5130*/  LOP3.LUT R72, R66, 0xff0000, R65, 0xf8, !PT ;  /* 0x00ff000042487812 */ /* 0x000fe200078ef841 */
[--C-:B------:R-:W-:Y:S01]  /*5140*/  HADD2.F32 R65, -RZ, R48.reuse.H1_H1 ;  /* 0x30000030ff417230 */ /* 0x100fe20000004100 */
[----:B------:R-:W-:Y:S01]  /*5150*/  LOP3.LUT R75, R73, 0xff0000, R68, 0xf8, !PT ;  /* 0x00ff0000494b7812 */ /* 0x000fe200078ef844 */
[--C-:B------:R-:W-:Y:S01]  /*5160*/  HADD2.F32 R73, -RZ, R67.reuse.H0_H0 ;  /* 0x20000043ff497230 */ /* 0x100fe20000004100 */
[----:B------:R-:W-:Y:S01]  /*5170*/  F2FP.F16.E4M3.UNPACK_B R68, R142.H1 ;  /* 0x0000008eff44723e */ /* 0x000fe200030006ff */
[----:B------:R-:W-:Y:S01]  /*5180*/  HADD2.F32 R48, -RZ, R48.H0_H0 ;  /* 0x20000030ff307230 */ /* 0x000fe20000004100 */
[----:B------:R-:W-:Y:S01]  /*5190*/  F2FP.F16.E4M3.UNPACK_B R49, R49.H1 ;  /* 0x00000031ff31723e */ /* 0x000fe200030006ff */
[----:B------:R-:W-:Y:S02]  /*51a0*/  HADD2.F32 R74, -RZ, R67.H1_H1 ;  /* 0x30000043ff4a7230 */ /* 0x000fe40000004100 */
[----:B------:R-:W-:Y:S01]  /*51b0*/  FMUL.FTZ R77, R65, R73 ;  /* 0x00000049414d7220 */ /* 0x000fe20000410000 */
[----:B------:R-:W-:-:S02]  /*51c0*/  HADD2.F32 R70, -RZ, R68.H0_H0 ;  /* 0x20000044ff467230 */ /* 0x000fc40000004100 */
        /* <DEDUP_REMOVED lines=78> */
.L_x_2065:
[----:B------:R-:W-:Y:S05]  /*56b0*/  BSYNC B3 ;  /* 0x0000000000037941 */ /* 0x000fea0003800000 */
.L_x_2064:
[----:B------:R-:W-:Y:S02]  /*56c0*/  ULDC.64 UR4, c[0x0][0x2d8] ;  /* 0x0000b60000047ab9 */ /* 0x000fe40000000a00 */
[----:B------:R-:W-:-:S04]  /*56d0*/  IADD3 R64, P2, P3, R71, UR4, R44 ;  /* 0x0000000447407c10 */ /* 0x000fc8000fb5e02c */
[----:B------:R-:W-:-:S05]  /*56e0*/  IADD3.X R65, R69, UR5, R38, P2, P3 ;  /* 0x0000000545417c10 */ /* 0x000fca00097e6426 */
[----:B--2---:R3:W-:Y:S04]  /*56f0*/  STG.E.128 desc[UR60][R64.64], R48 ;  /* 0x0000003040007986 */ /* 0x0047e8000c101d3c */
.L_x_2063:
[----:B------:R-:W-:Y:S05]  /*5700*/  BSYNC B2 ;  /* 0x0000000000027941 */ /* 0x000fea0003800000 */
.L_x_2062:
[----:B------:R-:W-:Y:S05]  /*5710*/  @P1 BRA `(.L_x_2061) ;  /* 0x0000000400d41947 */ /* 0x000fea0003800000 */
[----:B------:R-:W-:Y:S01]  /*5720*/  LOP3.LUT P2, RZ, R229, 0x4, RZ, 0xc0, !PT ;  /* 0x00000004e5ff7812 */ /* 0x000fe2000784c0ff */
[----:B------:R-:W-:Y:S01]  /*5730*/  BSSY B2, `(.L_x_2066) ;  /* 0x000006f000027945 */ /* 0x000fe20003800000 */
[----:B-123--:R-:W-:-:S11]  /*5740*/  IADD3 R49, R153, 0x40, RZ ;  /* 0x0000004099317810 */ /* 0x00efd60007ffe0ff */
[----:B------:R-:W-:Y:S01]  /*5750*/  @P2 VIADD R49, R153, 0xffffffc0 ;  /* 0xffffffc099312836 */ /* 0x000fe20000000000 */
[----:B------:R-:W-:-:S03]  /*5760*/  ISETP.GE.AND P2, PT, R230, R128, PT ;  /* 0x00000080e600720c */ /* 0x000fc60003f46270 */
[----:B------:R-:W-:-:S06]  /*5770*/  IMAD.IADD R49, R16, 0x1, R49 ;  /* 0x0000000110317824 */ /* 0x000fcc00078e0231 */
[----:B------:R-:W1:Y:S04]  /*5780*/  LDS.128 R48, [R49+0x24400] ;  /* 0x0244000031307984 */ /* 0x000e680000000c00 */
[----:B------:R-:W-:Y:S05]  /*5790*/  @P2 BRA `(.L_x_2067) ;  /* 0x0000000400a02947 */ /* 0x000fea0003800000 */
[----:B------:R-:W-:Y:S01]  /*57a0*/  SHF.R.U32.HI R67, RZ, 0x8, R61 ;  /* 0x00000008ff437819 */ /* 0x000fe2000001163d */
[----:B-1----:R-:W-:Y:S01]  /*57b0*/  IMAD.MOV.U32 R62, RZ, RZ, R51 ;  /* 0x000000ffff3e7224 */ /* 0x002fe200078e0033 */
[----:B------:R-:W-:Y:S01]  /*57c0*/  SHF.R.U32.HI R65, RZ, 0x8, R63 ;  /* 0x00000008ff417819 */ /* 0x000fe2000001163f */
[----:B------:R-:W-:Y:S01]  /*57d0*/  IMAD.MOV.U32 R51, RZ, RZ, R48 ;  /* 0x000000ffff337224 */ /* 0x000fe200078e0030 */
        /* <DEDUP_REMOVED lines=8> */
[----:B------:R-:W-:-:S02]  /*5860*/  SHF.L.U32 R68, R68, 0x10, RZ ;  /* 0x0000001044447819 */ /* 0x000fc400000006ff */
[----:B------:R-:W-:Y:S02]  /*5870*/  LOP3.LUT R63, R64, 0xff00, R63, 0xf8, !PT ;  /* 0x0000ff00403f7812 */ /* 0x000fe400078ef83f */
        /* <DEDUP_REMOVED lines=8> */
[----:B------:R-:W-:Y:S01]  /*5900*/  HADD2.F32 R67, -RZ, R64.H0_H0 ;  /* 0x20000040ff437230 */ /* 0x000fe20000004100 */
[----:B------:R-:W-:Y:S01]  /*5910*/  F2FP.F16.E4M3.UNPACK_B R141, R141 ;  /* 0x0000008dff8d723e */ /* 0x000fe200020006ff */
[----:B------:R-:W-:-:S02]  /*5920*/  HADD2.F32 R60, -RZ, R48.H1_H1 ;  /* 0x30000030ff3c7230 */ /* 0x000fc40000004100 */
[-C--:B------:R-:W-:Y:S01]  /*5930*/  FMUL.FTZ R72, R61, R68.reuse ;  /* 0x000000443d487220 */ /* 0x080fe20000410000 */
[----:B------:R-:W-:Y:S01]  /*5940*/  HADD2.F32 R49, -RZ, R49.H0_H0 ;  /* 0x20000031ff317230 */ /* 0x000fe20000004100 */
[----:B------:R-:W-:Y:S01]  /*5950*/  F2FP.F16.E4M3.UNPACK_B R135, R135 ;  /* 0x00000087ff87723e */ /* 0x000fe200020006ff */
[--C-:B------:R-:W-:Y:S02]  /*5960*/  HADD2.F32 R64, -RZ, R63.reuse.H1_H1 ;  /* 0x3000003fff407230 */ /* 0x100fe40000004100 */
[----:B------:R-:W-:Y:S01]  /*5970*/  FMUL.FTZ R73, R60, R67 ;  /* 0x000000433c497220 */ /* 0x000fe20000410000 */
[----:B------:R-:W-:Y:S02]  /*5980*/  HADD2.F32 R48, -RZ, R48.H0_H0 ;  /* 0x20000030ff307230 */ /* 0x000fe40000004100 */
[C---:B------:R-:W-:Y:S01]  /*5990*/  FMUL.FTZ R68, R49.reuse, R68 ;  /* 0x0000004431447220 */ /* 0x040fe20000410000 */
[----:B------:R-:W-:Y:S02]  /*59a0*/  HADD2.F32 R65, -RZ, R63.H0_H0 ;  /* 0x2000003fff417230 */ /* 0x000fe40000004100 */
[-C--:B------:R-:W-:Y:S01]  /*59b0*/  FFMA.FTZ R76, R49, R64.reuse, -R72 ;  /* 0x00000040314c7223 */ /* 0x080fe20000010848 */
[----:B------:R-:W-:Y:S01]  /*59c0*/  F2FP.F16.E4M3.UNPACK_B R49, R51.H1 ;  /* 0x00000033ff31723e */ /* 0x000fe200030006ff */
[C---:B------:R-:W-:Y:S01]  /*59d0*/  FMUL.FTZ R67, R48.reuse, R67 ;  /* 0x0000004330437220 */ /* 0x040fe20000410000 */
[----:B------:R-:W-:Y:S01]  /*59e0*/  F2FP.F16.E4M3.UNPACK_B R51, R51 ;  /* 0x00000033ff33723e */ /* 0x000fe200020006ff */
[----:B------:R-:W-:Y:S01]  /*59f0*/  FFMA.FTZ R77, R61, R64, R68 ;  /* 0x000000403d4d7223 */ /* 0x000fe20000010044 */
[-C--:B------:R-:W-:Y:S01]  /*5a00*/  FFMA.FTZ R48, R48, R65.reuse, -R73 ;  /* 0x0000004130307223 */ /* 0x080fe20000010849 */
[----:B------:R-:W-:Y:S01]  /*5a10*/  FFMA.FTZ R75, R60, R65, R67 ;  /* 0x000000413c4b7223 */ /* 0x000fe20000010043 */
[----:B------:R-:W-:-:S02]  /*5a20*/  HADD2.F32 R60, -RZ, R49.H0_H0 ;  /* 0x20000031ff3c7230 */ /* 0x000fc40000004100 */
[----:B------:R-:W-:Y:S01]  /*5a30*/  HADD2.F32 R61, -RZ, R49.H1_H1 ;  /* 0x30000031ff3d7230 */ /* 0x000fe20000004100 */
[----:B------:R-:W-:Y:S01]  /*5a40*/  F2FP.SATFINITE.E4M3.F32.PACK_AB_MERGE_C R79, R77, R76, RZ ;  /* 0x0000004c4d4f723e */ /* 0x000fe200048070ff */
[----:B------:R-:W-:Y:S02]  /*5a50*/  HADD2.F32 R49, -RZ, R51.H0_H0 ;  /* 0x20000033ff317230 */ /* 0x000fe40000004100 */
[----:B------:R-:W-:Y:S02]  /*5a60*/  HADD2.F32 R68, -RZ, R141.H0_H0 ;  /* 0x2000008dff447230 */ /* 0x000fe40000004100 */
[----:B------:R-:W-:Y:S02]  /*5a70*/  HADD2.F32 R51, -RZ, R51.H1_H1 ;  /* 0x30000033ff337230 */ /* 0x000fe40000004100 */
[----:B------:R-:W-:Y:S02]  /*5a80*/  HADD2.F32 R65, -RZ, R141.H1_H1 ;  /* 0x3000008dff417230 */ /* 0x000fe40000004100 */
[----:B------:R-:W-:-:S02]  /*5a90*/  HADD2.F32 R63, -RZ, R135.H1_H1 ;  /* 0x30000087ff3f7230 */ /* 0x000fc40000004100 */
[-C--:B------:R-:W-:Y:S01]  /*5aa0*/  FMUL.FTZ R72, R51, R68.reuse ;  /* 0x0000004433487220 */ /* 0x080fe20000410000 */
[----:B------:R-:W-:Y:S02]  /*5ab0*/  HADD2.F32 R64, -RZ, R135.H0_H0 ;  /* 0x20000087ff407230 */ /* 0x000fe40000004100 */
[-C--:B------:R-:W-:Y:S01]  /*5ac0*/  FMUL.FTZ R67, R61, R65.reuse ;  /* 0x000000413d437220 */ /* 0x080fe20000410000 */
[C---:B------:R-:W-:Y:S01]  /*5ad0*/  FMUL.FTZ R74, R60.reuse, R65 ;  /* 0x000000413c4a7220 */ /* 0x040fe20000410000 */
[----:B------:R-:W-:Y:S01]  /*5ae0*/  FMUL.FTZ R68, R49, R68 ;  /* 0x0000004431447220 */ /* 0x000fe20000410000 */
[----:B------:R-:W-:Y:S01]  /*5af0*/  F2FP.F16.E4M3.UNPACK_B R65, R70.H1 ;  /* 0x00000046ff41723e */ /* 0x000fe200030006ff */
[-C--:B------:R-:W-:Y:S01]  /*5b00*/  FFMA.FTZ R67, R60, R63.reuse, -R67 ;  /* 0x0000003f3c437223 */ /* 0x080fe20000010843 */
[----:B------:R-:W-:Y:S01]  /*5b10*/  FFMA.FTZ R74, R61, R63, R74 ;  /* 0x0000003f3d4a7223 */ /* 0x000fe2000001004a */
[----:B------:R-:W-:Y:S01]  /*5b20*/  FFMA.FTZ R73, R51, R64, R68 ;  /* 0x0000004033497223 */ /* 0x000fe20000010044 */
[----:B------:R-:W-:Y:S01]  /*5b30*/  F2FP.F16.E4M3.UNPACK_B R51, R62.H1 ;  /* 0x0000003eff33723e */ /* 0x000fe200030006ff */
[----:B------:R-:W-:Y:S01]  /*5b40*/  FFMA.FTZ R72, R49, R64, -R72 ;  /* 0x0000004031487223 */ /* 0x000fe20000010848 */
[----:B------:R-:W-:-:S02]  /*5b50*/  F2FP.F16.E4M3.UNPACK_B R63, R66.H1 ;  /* 0x00000042ff3f723e */ /* 0x000fc400030006ff */
[----:B------:R-:W-:Y:S01]  /*5b60*/  F2FP.SATFINITE.E4M3.F32.PACK_AB_MERGE_C R78, R74, R67, RZ ;  /* 0x000000434a4e723e */ /* 0x000fe200048070ff */
[----:B------:R-:W-:Y:S01]  /*5b70*/  HADD2.F32 R61, -RZ, R51.H1_H1 ;  /* 0x30000033ff3d7230 */ /* 0x000fe20000004100 */
[----:B------:R-:W-:Y:S01]  /*5b80*/  F2FP.F16.E4M3.UNPACK_B R49, R50.H1 ;  /* 0x00000032ff31723e */ /* 0x000fe200030006ff */
[----:B------:R-:W-:Y:S01]  /*5b90*/  HADD2.F32 R67, -RZ, R65.H1_H1 ;  /* 0x30000041ff437230 */ /* 0x000fe20000004100 */
[----:B------:R-:W-:Y:S01]  /*5ba0*/  F2FP.F16.E4M3.UNPACK_B R70, R70 ;  /* 0x00000046ff46723e */ /* 0x000fe200020006ff */
[----:B------:R-:W-:Y:S01]  /*5bb0*/  HADD2.F32 R60, -RZ, R51.H0_H0 ;  /* 0x20000033ff3c7230 */ /* 0x000fe20000004100 */
[----:B------:R-:W-:Y:S01]  /*5bc0*/  F2FP.F16.E4M3.UNPACK_B R66, R66 ;  /* 0x00000042ff42723e */ /* 0x000fe200020006ff */
[----:B------:R-:W-:Y:S02]  /*5bd0*/  HADD2.F32 R64, -RZ, R63.H1_H1 ;  /* 0x3000003fff407230 */ /* 0x000fe40000004100 */
        /* <DEDUP_REMOVED lines=13> */
[----:B------:R-:W-:Y:S02]  /*5cb0*/  HADD2.F32 R70, -RZ, R70.H0_H0 ;  /* 0x20000046ff467230 */ /* 0x000fe40000004100 */
[----:B------:R-:W-:Y:S01]  /*5cc0*/  FFMA.FTZ R67, R51, R60, R68 ;  /* 0x0000003c33437223 */ /* 0x000fe20000010044 */
[--C-:B------:R-:W-:Y:S02]  /*5cd0*/  HADD2.F32 R51, -RZ, R62.reuse.H0_H0 ;  /* 0x2000003eff337230 */ /* 0x100fe40000004100 */
[----:B------:R-:W-:Y:S01]  /*5ce0*/  FFMA.FTZ R76, R61, R64, R76 ;  /* 0x000000403d4c7223 */ /* 0x000fe2000001004c */
[----:B------:R-:W-:Y:S02]  /*5cf0*/  HADD2.F32 R62, -RZ, R62.H1_H1 ;  /* 0x3000003eff3e7230 */ /* 0x000fe40000004100 */
[--C-:B------:R-:W-:Y:S01]  /*5d00*/  HADD2.F32 R49, -RZ, R50.reuse.H0_H0 ;  /* 0x20000032ff317230 */ /* 0x100fe20000004100 */
[----:B------:R-:W-:Y:S01]  /*5d10*/  F2FP.SATFINITE.E4M3.F32.PACK_AB_MERGE_C R67, R67, R74, RZ ;  /* 0x0000004a4343723e */ /* 0x000fe200048070ff */
[----:B------:R-:W-:-:S02]  /*5d20*/  HADD2.F32 R50, -RZ, R50.H1_H1 ;  /* 0x30000032ff327230 */ /* 0x000fc40000004100 */
[-C--:B------:R-:W-:Y:S01]  /*5d30*/  FMUL.FTZ R64, R62, R65.reuse ;  /* 0x000000413e407220 */ /* 0x080fe20000410000 */
[----:B------:R-:W-:Y:S02]  /*5d40*/  HADD2.F32 R63, -RZ, R63.H0_H0 ;  /* 0x2000003fff3f7230 */ /* 0x000fe40000004100 */
        /* <DEDUP_REMOVED lines=11> */
[----:B------:R-:W-:Y:S02]  /*5e00*/  F2FP.SATFINITE.E4M3.F32.PACK_AB_MERGE_C R50, R61, R60, R67 ;  /* 0x0000003c3d32723e */ /* 0x000fe40004807043 */
[----:B------:R-:W-:-:S07]  /*5e10*/  F2FP.SATFINITE.E4M3.F32.PACK_AB_MERGE_C R51, R65, R64, R76 ;  /* 0x000000404133723e */ /* 0x000fce000480704c */
.L_x_2067:
[----:B------:R-:W-:Y:S05]  /*5e20*/  BSYNC B2 ;  /* 0x0000000000027941 */ /* 0x000fea0003800000 */
.L_x_2066:
[----:B------:R-:W-:Y:S02]  /*5e30*/  ULDC.64 UR4, c[0x0][0x2d8] ;  /* 0x0000b60000047ab9 */ /* 0x000fe40000000a00 */
[----:B------:R-:W-:-:S04]  /*5e40*/  IADD3 R60, P2, P3, R40, UR4, R71 ;  /* 0x00000004283c7c10 */ /* 0x000fc8000fb5e047 */
[----:B------:R-:W-:-:S05]  /*5e50*/  IADD3.X R61, R106, UR5, R69, P2, P3 ;  /* 0x000000056a3d7c10 */ /* 0x000fca00097e6445 */
[----:B-1----:R4:W-:Y:S04]  /*5e60*/  STG.E.128 desc[UR60][R60.64], R48 ;  /* 0x000000303c007986 */ /* 0x0029e8000c101d3c */
.L_x_2061:
[----:B------:R-:W-:Y:S05]  /*5e70*/  BSYNC B1 ;  /* 0x0000000000017941 */ /* 0x000fea0003800000 */
.L_x_2060:
        /* <DEDUP_REMOVED lines=114> */
.L_x_2072:
[----:B------:R-:W-:Y:S05]  /*65a0*/  BSYNC B2 ;  /* 0x0000000000027941 */ /* 0x000fea0003800000 */
.L_x_2071:
[----:B------:R-:W-:Y:S02]  /*65b0*/  ULDC.64 UR4, c[0x0][0x2d8] ;  /* 0x0000b60000047ab9 */ /* 0x000fe40000000a00 */
[----:B------:R-:W-:-:S04]  /*65c0*/  IADD3 R56, P2, P3, R127, UR4, R44 ;  /* 0x000000047f387c10 */ /* 0x000fc8000fb5e02c */
[----:B------:R-:W-:-:S05]  /*65d0*/  IADD3.X R57, R129, UR5, R38, P2, P3 ;  /* 0x0000000581397c10 */ /* 0x000fca00097e6426 */
[----:B--2---:R1:W-:Y:S04]  /*65e0*/  STG.E.128 desc[UR60][R56.64], R48 ;  /* 0x0000003038007986 */ /* 0x0043e8000c101d3c */
.L_x_2070:
[----:B------:R-:W-:Y:S05]  /*65f0*/  BSYNC B1 ;  /* 0x0000000000017941 */ /* 0x000fea0003800000 */
.L_x_2069:
        /* <DEDUP_REMOVED lines=16> */
[----:B------:R-:W-:Y:S01]  /*6700*/  LOP3.LUT R56, R55, 0xff0000ff, RZ, 0xc0, !PT ;  /* 0xff0000ff37387812 */ /* 0x000fe200078ec0ff */
[----:B------:R-:W-:Y:S01]  /*6710*/  IMAD.SHL.U32 R50, R58, 0x100, RZ ;  /* 0x000001003a327824 */ /* 0x000fe200078e00ff */
[----:B------:R-:W-:-:S02]  /*6720*/  SHF.R.U32.HI R59, RZ, 0x10, R55 ;  /* 0x00000010ff3b7819 */ /* 0x000fc40000011637 */
        /* <DEDUP_REMOVED lines=95> */
.L_x_2074:
[----:B------:R-:W-:Y:S05]  /*6d20*/  BSYNC B1 ;  /* 0x0000000000017941 */ /* 0x000fea0003800000 */
.L_x_2073:
[----:B------:R-:W-:Y:S02]  /*6d30*/  ULDC.64 UR4, c[0x0][0x2d8] ;  /* 0x0000b60000047ab9 */ /* 0x000fe40000000a00 */
[----:B------:R-:W-:-:S04]  /*6d40*/  IADD3 R52, P2, P3, R40, UR4, R127 ;  /* 0x0000000428347c10 */ /* 0x000fc8000fb5e07f */
[----:B------:R-:W-:-:S05]  /*6d50*/  IADD3.X R53, R106, UR5, R129, P2, P3 ;  /* 0x000000056a357c10 */ /* 0x000fca00097e6481 */
[----:B-1----:R1:W-:Y:S01]  /*6d60*/  STG.E.128 desc[UR60][R52.64], R48 ;  /* 0x0000003034007986 */ /* 0x0023e2000c101d3c */
[----:B------:R-:W-:Y:S05]  /*6d70*/  BRA `(.L_x_2068) ;  /* 0x0000004c00707947 */ /* 0x000fea0003800000 */
.L_x_2032:
        /* <DEDUP_REMOVED lines=25> */
[----:B------:R-:W-:-:S04]  /*6f10*/  @!P2 IMAD R53, R53, 0xc0, RZ ;  /* 0x000000c03535a824 */ /* 0x000fc800078e02ff */
[----:B------:R-:W-:Y:S01]  /*6f20*/  @!P2 IMAD.IADD R53, R55, 0x1, R53 ;  /* 0x000000013735a824 */ /* 0x000fe200078e0235 */
[----:B--2---:R-:W-:-:S04]  /*6f30*/  @!P2 IADD3 R80, P3, P4, R90, R80, R54 ;  /* 0x000000505a50a210 */ /* 0x004fc80007c7e036 */
        /* <DEDUP_REMOVED lines=38> */
[----:B------:R-:W-:Y:S01]  /*71a0*/  CS2R R52, SRZ ;  /* 0x0000000000347805 */ /* 0x000fe2000001ff00 */
[----:B------:R-:W-:Y:S01]  /*71b0*/  @!P3 IMAD.X R85, R48, 0x1, R85, P6 ;  /* 0x000000013055b824 */ /* 0x000fe200030e0655 */
[----:B------:R-:W-:Y:S02]  /*71c0*/  CS2R R48, SRZ ;  /* 0x0000000000307805 */ /* 0x000fe4000001ff00 */
[----:B------:R-:W-:Y:S02]  /*71d0*/  CS2R R60, SRZ ;  /* 0x00000000003c7805 */ /* 0x000fe4000001ff00 */
        /* <DEDUP_REMOVED lines=16> */
[----:B---3--:R-:W-:Y:S02]  /*72e0*/  IMAD.MOV.U32 R143, RZ, RZ, R76 ;  /* 0x000000ffff8f7224 */ /* 0x008fe400078e004c */
[----:B------:R-:W-:Y:S02]  /*72f0*/  IMAD.MOV.U32 R144, RZ, RZ, R78 ;  /* 0x000000ffff907224 */ /* 0x000fe400078e004e */
[----:B----4-:R-:W-:Y:S01]  /*7300*/  IMAD.MOV.U32 R161, RZ, RZ, R52 ;  /* 0x000000ffffa17224 */ /* 0x010fe200078e0034 */
[----:B------:R-:W-:Y:S01]  /*7310*/  MOV R158, R54 ;  /* 0x00000036009e7202 */ /* 0x000fe20000000f00 */
[----:B-----5:R-:W-:-:S02]  /*7320*/  IMAD.MOV.U32 R160, RZ, RZ, R48 ;  /* 0x000000ffffa07224 */ /* 0x020fc400078e0030 */
[----:B------:R-:W-:Y:S02]  /*7330*/  IMAD.MOV.U32 R159, RZ, RZ, R50 ;  /* 0x000000ffff9f7224 */ /* 0x000fe400078e0032 */
[----:B------:R-:W-:Y:S02]  /*7340*/  IMAD.MOV.U32 R153, RZ, RZ, R60 ;  /* 0x000000ffff997224 */ /* 0x000fe400078e003c */
[----:B------:R-:W-:Y:S02]  /*7350*/  IMAD.MOV.U32 R154, RZ, RZ, R62 ;  /* 0x000000ffff9a7224 */ /* 0x000fe400078e003e */
[----:B------:R-:W-:Y:S02]  /*7360*/  IMAD.MOV.U32 R151, RZ, RZ, R56 ;  /* 0x000000ffff977224 */ /* 0x000fe400078e0038 */
[----:B------:R-:W-:Y:S02]  /*7370*/  IMAD.MOV.U32 R152, RZ, RZ, R58 ;  /* 0x000000ffff987224 */ /* 0x000fe400078e003a */
[----:B------:R-:W-:-:S02]  /*7380*/  IMAD.MOV.U32 R146, RZ, RZ, R64 ;  /* 0x000000ffff927224 */ /* 0x000fc400078e0040 */
[----:B------:R-:W-:Y:S02]  /*7390*/  IMAD.MOV.U32 R148, RZ, RZ, R66 ;  /* 0x000000ffff947224 */ /* 0x000fe400078e0042 */
[----:B------:R-:W-:Y:S01]  /*73a0*/  IMAD.MOV.U32 R149, RZ, RZ, R68 ;  /* 0x000000ffff957224 */ /* 0x000fe200078e0044 */
[----:B------:R-:W-:Y:S01]  /*73b0*/  MOV R150, R70 ;  /* 0x0000004600967202 */ /* 0x000fe20000000f00 */
[----:B------:R-:W-:Y:S06]  /*73c0*/  @!P5 BRA `(.L_x_2075) ;  /* 0x000000000004d947 */ /* 0x000fec0003800000 */
[----:B------:R-:W-:Y:S01]  /*73d0*/  BPT.TRAP 0x1 ;  /* 0x000000040000795c */ /* 0x000fe20000300000 */
.L_x_2075:
        /* <DEDUP_REMOVED lines=9> */
.L_x_2337:
[----:B------:R-:W-:Y:S05]  /*7470*/  BSYNC B1 ;  /* 0x0000000000017941 */ /* 0x000fea0003800000 */
.L_x_2076:
        /* <DEDUP_REMOVED lines=12> */
[----:B------:R-:W-:-:S04]  /*7540*/  IADD3 R155, R155, R135, RZ ;  /* 0x000000879b9b7210 */ /* 0x000fc80007ffe0ff */
[----:B------:R-:W-:Y:S01]  /*7550*/  IADD3.X R162, R38, R155, R37, P3, P4 ;  /* 0x0000009b26a27210 */ /* 0x000fe20001fe8425 */
[----:B-1----:R-:W-:Y:S01]  /*7560*/  VIADD R83, R81, 0xffffff80 ;  /* 0xffffff8051537836 */ /* 0x002fe20000000000 */
[----:B------:R-:W-:-:S04]  /*7570*/  SHF.R.S32.HI R81, RZ, 0x1f, R80 ;  /* 0x0000001fff517819 */ /* 0x000fc80000011450 */
[----:B------:R-:W-:Y:S02]  /*7580*/  LEA.HI R80, R81, R80, RZ, 0x5 ;  /* 0x0000005051507211 */ /* 0x000fe400078f28ff */
[----:B------:R-:W-:Y:S02]  /*7590*/  SHF.R.S32.HI R82, RZ, 0x1f, R83 ;  /* 0x0000001fff527819 */ /* 0x000fe40000011453 */
[----:B------:R-:W-:Y:S02]  /*75a0*/  LEA.HI.SX32 R80, R80, R35, 0x1b ;  /* 0x0000002350507211 */ /* 0x000fe400078fdaff */
[----:B------:R-:W-:-:S03]  /*75b0*/  LEA.HI R82, R82, R83, RZ, 0x5 ;  /* 0x0000005352527211 */ /* 0x000fc600078f28ff */
[----:B------:R-:W-:Y:S02]  /*75c0*/  IMAD.SHL.U32 R157, R80, 0x10, RZ ;  /* 0x00000010509d7824 */ /* 0x000fe400078e00ff */
[----:B------:R-:W-:-:S03]  /*75d0*/  IMAD.SHL.U32 R82, R82, 0x20, RZ ;  /* 0x0000002052527824 */ /* 0x000fc600078e00ff */
[----:B------:R-:W-:Y:S02]  /*75e0*/  LOP3.LUT R81, R3, 0x70, R157, 0xf8, !PT ;  /* 0x0000007003517812 */ /* 0x000fe400078ef89d */
[----:B------:R-:W-:Y:S02]  /*75f0*/  LOP3.LUT R82, R82, 0xfffffc00, RZ, 0xc0, !PT ;  /* 0xfffffc0052527812 */ /* 0x000fe400078ec0ff */
        /* <DEDUP_REMOVED lines=16> */
[----:B------:R-:W-:Y:S02]  /*7700*/  SHF.R.U32.HI R166, RZ, 0x10, R51 ;  /* 0x00000010ffa67819 */ /* 0x000fe40000011633 */
[----:B------:R-:W-:Y:S01]  /*7710*/  LOP3.LUT R48, R48, 0xff00, R49, 0xf8, !PT ;  /* 0x0000ff0030307812 */ /* 0x000fe200078ef831 */
[----:B------:R-:W-:Y:S01]  /*7720*/  IMAD.U32 R49, R167, 0x10000, RZ ;  /* 0x00010000a7317824 */ /* 0x000fe200078e00ff */
[----:B------:R-:W-:Y:S02]  /*7730*/  LOP3.LUT R54, R55, 0xff0000ff, RZ, 0xc0, !PT ;  /* 0xff0000ff37367812 */ /* 0x000fe400078ec0ff */
[----:B------:R-:W-:Y:S01]  /*7740*/  SHF.R.U32.HI R170, RZ, 0x10, R55 ;  /* 0x00000010ffaa7819 */ /* 0x000fe20000011637 */
[----:B------:R-:W-:Y:S01]  /*7750*/  IMAD.SHL.U32 R55, R163, 0x100, RZ ;  /* 0x00000100a3377824 */ /* 0x000fe200078e00ff */
[----:B------:R-:W-:Y:S02]  /*7760*/  SHF.L.U32 R51, R165, 0x8, RZ ;  /* 0x00000008a5337819 */ /* 0x000fe400000006ff */
[----:B------:R-:W-:Y:S01]  /*7770*/  SHF.R.U32.HI R164, RZ, 0x8, R53 ;  /* 0x00000008ffa47819 */ /* 0x000fe20000011635 */
[----:B------:R-:W-:Y:S01]  /*7780*/  IMAD.U32 R170, R170, 0x10000, RZ ;  /* 0x00010000aaaa7824 */ /* 0x000fe200078e00ff */
[----:B------:R-:W-:-:S02]  /*7790*/  LOP3.LUT R51, R50, 0xff00, R51, 0xf8, !PT ;  /* 0x0000ff0032337812 */ /* 0x000fc400078ef833 */
[----:B------:R-:W-:Y:S02]  /*77a0*/  LOP3.LUT R52, R53, 0xff0000ff, RZ, 0xc0, !PT ;  /* 0xff0000ff35347812 */ /* 0x000fe400078ec0ff */
[----:B------:R-:W-:Y:S01]  /*77b0*/  SHF.R.U32.HI R168, RZ, 0x10, R53 ;  /* 0x00000010ffa87819 */ /* 0x000fe20000011635 */
[----:B------:R-:W-:Y:S01]  /*77c0*/  IMAD.SHL.U32 R53, R164, 0x100, RZ ;  /* 0x00000100a4357824 */ /* 0x000fe200078e00ff */
[----:B------:R-:W-:Y:S01]  /*77d0*/  LOP3.LUT R50, R48, 0xff0000, R49, 0xf8, !PT ;  /* 0x00ff000030327812 */ /* 0x000fe200078ef831 */
[----:B------:R-:W-:Y:S01]  /*77e0*/  IMAD.U32 R48, R166, 0x10000, RZ ;  /* 0x00010000a6307824 */ /* 0x000fe200078e00ff */
[----:B------:R-:W-:Y:S01]  /*77f0*/  LOP3.LUT R167, R54, 0xff00, R55, 0xf8, !PT ;  /* 0x0000ff0036a77812 */ /* 0x000fe200078ef837 */
[----:B------:R-:W-:Y:S01]  /*7800*/  IMAD.U32 R168, R168, 0x10000, RZ ;  /* 0x00010000a8a87824 */ /* 0x000fe200078e00ff */
[----:B------:R-:W-:Y:S02]  /*7810*/  F2FP.F16.E4M3.UNPACK_B R166, R161.H1 ;  /* 0x000000a1ffa6723e */ /* 0x000fe400030006ff */
[----:B--2---:R-:W-:-:S02]  /*7820*/  F2FP.F16.E4M3.UNPACK_B R55, R84.H1 ;  /* 0x00000054ff37723e */ /* 0x004fc400030006ff */
[----:B-1----:R-:W-:Y:S01]  /*7830*/  F2FP.F16.E4M3.UNPACK_B R54, R80.H1 ;  /* 0x00000050ff36723e */ /* 0x002fe200030006ff */
        /* <DEDUP_REMOVED lines=10> */
[----:B------:R-:W-:Y:S01]  /*78e0*/  LOP3.LUT R51, R165, 0xff0000, R168, 0xf8, !PT ;  /* 0x00ff0000a5337812 */ /* 0x000fe200078ef8a8 */
[----:B------:R-:W-:Y:S01]  /*78f0*/  HADD2.F32 R165, -RZ, R163.H1_H1 ;  /* 0x300000a3ffa57230 */ /* 0x000fe20000004100 */
[----:B------:R-:W-:Y:S01]  /*7900*/  F2FP.F16.E4M3.UNPACK_B R84, R84 ;  /* 0x00000054ff54723e */ /* 0x000fe200020006ff */
[-C--:B------:R-:W-:Y:S01]  /*7910*/  FFMA.FTZ R52, R52, R164.reuse, -R169 ;  /* 0x000000a434347223 */ /* 0x080fe200000108a9 */
[----:B------:R-:W-:Y:S01]  /*7920*/  FFMA.FTZ R53, R53, R164, R172 ;  /* 0x000000a435357223 */ /* 0x000fe200000100ac */
[----:B------:R-:W-:Y:S01]  /*7930*/  HADD2.F32 R168, -RZ, R166.H1_H1 ;  /* 0x300000a6ffa87230 */ /* 0x000fe20000004100 */
[----:B------:R-:W-:Y:S01]  /*7940*/  F2FP.F16.E4M3.UNPACK_B R164, R160 ;  /* 0x000000a0ffa4723e */ /* 0x000fe200020006ff */
[----:B------:R-:W-:Y:S01]  /*7950*/  HADD2.F32 R163, -RZ, R55.H1_H1 ;  /* 0x30000037ffa37230 */ /* 0x000fe20000004100 */
[----:B------:R-:W-:Y:S01]  /*7960*/  F2FP.F16.E4M3.UNPACK_B R166, R161 ;  /* 0x000000a1ffa6723e */ /* 0x000fe200020006ff */
[----:B------:R-:W-:Y:S01]  /*7970*/  HADD2.F32 R161, -RZ, R84.H0_H0 ;  /* 0x20000054ffa17230 */ /* 0x000fe20000004100 */
[----:B------:R-:W-:-:S02]  /*7980*/  F2FP.F16.E4M3.UNPACK_B R160, R80 ;  /* 0x00000050ffa0723e */ /* 0x000fc400020006ff */
[-C--:B------:R-:W-:Y:S01]  /*7990*/  FMUL.FTZ R55, R163, R168.reuse ;  /* 0x000000a8a3377220 */ /* 0x080fe20000410000 */
[----:B------:R-:W-:Y:S01]  /*79a0*/  LOP3.LUT R49, R167, 0xff0000, R170, 0xf8, !PT ;  /* 0x00ff0000a7317812 */ /* 0x000fe200078ef8aa */
[C---:B------:R-:W-:Y:S01]  /*79b0*/  FMUL.FTZ R168, R54.reuse, R168 ;  /* 0x000000a836a87220 */ /* 0x040fe20000410000 */
[----:B------:R-:W-:Y:S02]  /*79c0*/  HADD2.F32 R167, -RZ, R166.H0_H0 ;  /* 0x200000a6ffa77230 */ /* 0x000fe40000004100 */
[-C--:B------:R-:W-:Y:S01]  /*79d0*/  FFMA.FTZ R55, R54, R165.reuse, -R55 ;  /* 0x000000a536377223 */ /* 0x080fe20000010837 */
[----:B------:R-:W-:Y:S02]  /*79e0*/  HADD2.F32 R80, -RZ, R160.H0_H0 ;  /* 0x200000a0ff507230 */ /* 0x000fe40000004100 */
[----:B------:R-:W-:Y:S01]  /*79f0*/  FFMA.FTZ R54, R163, R165, R168 ;  /* 0x000000a5a3367223 */ /* 0x000fe200000100a8 */
        /* <DEDUP_REMOVED lines=19> */
[----:B------:R-:W-:Y:S01]  /*7b30*/  HADD2.F32 R169, -RZ, R168.H0_H0 ;  /* 0x200000a8ffa97230 */ /* 0x000fe20000004100 */
[----:B------:R-:W-:Y:S01]  /*7b40*/  F2FP.F16.E4M3.UNPACK_B R82, R82 ;  /* 0x00000052ff52723e */ /* 0x000fe200020006ff */
[--C-:B------:R-:W-:Y:S02]  /*7b50*/  HADD2.F32 R164, -RZ, R160.reuse.H0_H0 ;  /* 0x200000a0ffa47230 */ /* 0x100fe40000004100 */
[----:B------:R-:W-:Y:S01]  /*7b60*/  FMUL.FTZ R173, R166, R171 ;  /* 0x000000aba6ad7220 */ /* 0x000fe20000410000 */
[----:B------:R-:W-:Y:S01]  /*7b70*/  HADD2.F32 R170, -RZ, R167.H1_H1 ;  /* 0x300000a7ffaa7230 */ /* 0x000fe20000004100 */
[----:B------:R-:W-:Y:S01]  /*7b80*/  F2FP.SATFINITE.E4M3.F32.PACK_AB_MERGE_C R53, R54, R53, RZ ;  /* 0x000000353635723e */ /* 0x000fe200048070ff */
[----:B------:R-:W-:Y:S02]  /*7b90*/  HADD2.F32 R167, -RZ, R165.H1_H1 ;  /* 0x300000a5ffa77230 */ /* 0x000fe40000004100 */
[----:B------:R-:W-:Y:S01]  /*7ba0*/  FMUL.FTZ R171, R164, R171 ;  /* 0x000000aba4ab7220 */ /* 0x000fe20000410000 */
[----:B------:R-:W-:-:S02]  /*7bb0*/  HADD2.F32 R165, -RZ, R160.H1_H1 ;  /* 0x300000a0ffa57230 */ /* 0x000fc40000004100 */
[-C--:B------:R-:W-:Y:S01]  /*7bc0*/  FFMA.FTZ R160, R164, R169.reuse, -R173 ;  /* 0x000000a9a4a07223 */ /* 0x080fe200000108ad */
[----:B------:R-:W-:Y:S01]  /*7bd0*/  F2FP.F16.E4M3.UNPACK_B R164, R158 ;  /* 0x0000009effa4723e */ /* 0x000fe200020006ff */
[----:B------:R-:W-:Y:S01]  /*7be0*/  FMUL.FTZ R172, R167, R170 ;  /* 0x000000aaa7ac7220 */ /* 0x000fe20000410000 */
[----:B------:R-:W-:Y:S01]  /*7bf0*/  F2FP.F16.E4M3.UNPACK_B R158, R86 ;  /* 0x00000056ff9e723e */ /* 0x000fe200020006ff */
[----:B------:R-:W-:Y:S01]  /*7c00*/  FMUL.FTZ R174, R165, R170 ;  /* 0x000000aaa5ae7220 */ /* 0x000fe20000410000 */
[----:B------:R-:W-:Y:S01]  /*7c10*/  FFMA.FTZ R170, R166, R169, R171 ;  /* 0x000000a9a6aa7223 */ /* 0x000fe200000100ab */
[--C-:B------:R-:W-:Y:S01]  /*7c20*/  HADD2.F32 R166, -RZ, R164.reuse.H0_H0 ;  /* 0x200000a4ffa67230 */ /* 0x100fe20000004100 */
[----:B------:R-:W-:Y:S01]  /*7c30*/  F2FP.SATFINITE.E4M3.F32.PACK_AB_MERGE_C R52, R55, R52, RZ ;  /* 0x000000343734723e */ /* 0x000fe200048070ff */
[----:B------:R-:W-:Y:S01]  /*7c40*/  HADD2.F32 R169, -RZ, R164.H1_H1 ;  /* 0x300000a4ffa97230 */ /* 0x000fe20000004100 */
[----:B------:R-:W-:Y:S01]  /*7c50*/  F2FP.F16.E4M3.UNPACK_B R164, R159 ;  /* 0x0000009fffa4723e */ /* 0x000fe200020006ff */
[----:B------:R-:W-:Y:S01]  /*7c60*/  HADD2.F32 R168, -RZ, R168.H1_H1 ;  /* 0x300000a8ffa87230 */ /* 0x000fe20000004100 */
[----:B------:R-:W-:Y:S01]  /*7c70*/  F2FP.F16.E4M3.UNPACK_B R54, R85 ;  /* 0x00000055ff36723e */ /* 0x000fe200020006ff */
[----:B------:R-:W-:Y:S01]  /*7c80*/  HADD2.F32 R159, -RZ, R158.H0_H0 ;  /* 0x2000009eff9f7230 */ /* 0x000fe20000004100 */
[----:B------:R-:W-:Y:S01]  /*7c90*/  F2FP.F16.E4M3.UNPACK_B R55, R51 ;  /* 0x00000033ff37723e */ /* 0x000fe200020006ff */
[----:B------:R-:W-:-:S02]  /*7ca0*/  HADD2.F32 R86, -RZ, R82.H0_H0 ;  /* 0x20000052ff567230 */ /* 0x000fc40000004100 */
[-C--:B------:R-:W-:Y:S01]  /*7cb0*/  FFMA.FTZ R175, R165, R168.reuse, -R172 ;  /* 0x000000a8a5af7223 */ /* 0x080fe200000108ac */
[----:B------:R-:W-:Y:S02]  /*7cc0*/  HADD2.F32 R158, -RZ, R158.H1_H1 ;  /* 0x3000009eff9e7230 */ /* 0x000fe40000004100 */
[----:B------:R-:W-:Y:S01]  /*7cd0*/  FFMA.FTZ R177, R167, R168, R174 ;  /* 0x000000a8a7b17223 */ /* 0x000fe200000100ae */
[----:B------:R-:W-:Y:S02]  /*7ce0*/  HADD2.F32 R82, -RZ, R82.H1_H1 ;  /* 0x30000052ff527230 */ /* 0x000fe40000004100 */
[----:B------:R-:W-:Y:S01]  /*7cf0*/  FMUL.FTZ R171, R159, R166 ;  /* 0x000000a69fab7220 */ /* 0x000fe20000410000 */
[--C-:B------:R-:W-:Y:S02]  /*7d00*/  HADD2.F32 R165, -RZ, R164.reuse.H0_H0 ;  /* 0x200000a4ffa57230 */ /* 0x100fe40000004100 */
[----:B------:R-:W-:Y:S01]  /*7d10*/  FMUL.FTZ R173, R158, R169 ;  /* 0x000000a99ead7220 */ /* 0x000fe20000410000 */
[----:B------:R-:W-:-:S02]  /*7d20*/  HADD2.F32 R167, -RZ, R164.H1_H1 ;  /* 0x300000a4ffa77230 */ /* 0x000fc40000004100 */
[----:B------:R-:W-:Y:S01]  /*7d30*/  FMUL.FTZ R166, R86, R166 ;  /* 0x000000a656a67220 */ /* 0x000fe20000410000 */
[----:B------:R-:W-:Y:S01]  /*7d40*/  FMUL.FTZ R169, R82, R169 ;  /* 0x000000a952a97220 */ /* 0x000fe20000410000 */
[----:B------:R-:W-:Y:S01]  /*7d50*/  F2FP.SATFINITE.E4M3.F32.PACK_AB_MERGE_C R84, R163, R84, R53 ;  /* 0x00000054a354723e */ /* 0x000fe20004807035 */
[----:B------:R-:W-:Y:S01]  /*7d60*/  FFMA.FTZ R171, R86, R165, -R171 ;  /* 0x000000a556ab7223 */ /* 0x000fe200000108ab */
[----:B------:R-:W-:Y:S01]  /*7d70*/  F2FP.F16.E4M3.UNPACK_B R53, R81 ;  /* 0x00000051ff35723e */ /* 0x000fe200020006ff */
[----:B------:R-:W-:Y:S01]  /*7d80*/  FFMA.FTZ R86, R159, R165, R166 ;  /* 0x000000a59f567223 */ /* 0x000fe200000100a6 */
[-C--:B------:R-:W-:Y:S01]  /*7d90*/  FFMA.FTZ R82, R82, R167.reuse, -R173 ;  /* 0x000000a752527223 */ /* 0x080fe200000108ad */
[----:B------:R-:W-:Y:S01]  /*7da0*/  FFMA.FTZ R169, R158, R167, R169 ;  /* 0x000000a79ea97223 */ /* 0x000fe200000100a9 */
[----:B------:R-:W-:Y:S01]  /*7db0*/  F2FP.SATFINITE.E4M3.F32.PACK_AB_MERGE_C R160, R175, R160, RZ ;  /* 0x000000a0afa0723e */ /* 0x000fe200048070ff */
[----:B------:R-:W-:Y:S01]  /*7dc0*/  HADD2.F32 R158, -RZ, R54.H0_H0 ;  /* 0x20000036ff9e7230 */ /* 0x000fe20000004100 */
[----:B------:R-:W-:Y:S01]  /*7dd0*/  F2FP.SATFINITE.E4M3.F32.PACK_AB_MERGE_C R80, R161, R80, R52 ;  /* 0x00000050a150723e */ /* 0x000fe20004807034 */
[----:B------:R-:W-:Y:S01]  /*7de0*/  HADD2.F32 R163, -RZ, R55.H0_H0 ;  /* 0x20000037ffa37230 */ /* 0x000fe20000004100 */
[----:B------:R-:W-:Y:S01]  /*7df0*/  F2FP.F16.E4M3.UNPACK_B R159, R50 ;  /* 0x00000032ff9f723e */ /* 0x000fe200020006ff */
[----:B------:R-:W-:Y:S01]  /*7e00*/  HADD2.F32 R52, -RZ, R53.H0_H0 ;  /* 0x20000035ff347230 */ /* 0x000fe20000004100 */
[----:B------:R-:W-:Y:S01]  /*7e10*/  F2FP.SATFINITE.E4M3.F32.PACK_AB_MERGE_C R82, R82, R171, R160 ;  /* 0x000000ab5252723e */ /* 0x000fe200048070a0 */
[----:B------:R-:W-:-:S02]  /*7e20*/  HADD2.F32 R160, -RZ, R55.H1_H1 ;  /* 0x30000037ffa07230 */ /* 0x000fc40000004100 */
[-C--:B------:R-:W-:Y:S01]  /*7e30*/  FMUL.FTZ R165, R158, R163.reuse ;  /* 0x000000a39ea57220 */ /* 0x080fe20000410000 */
[----:B------:R-:W-:Y:S02]  /*7e40*/  HADD2.F32 R161, -RZ, R159.H0_H0 ;  /* 0x2000009fffa17230 */ /* 0x000fe40000004100 */
[C---:B------:R-:W-:Y:S01]  /*7e50*/  FMUL.FTZ R163, R52.reuse, R163 ;  /* 0x000000a334a37220 */ /* 0x040fe20000410000 */
[----:B------:R-:W-:Y:S01]  /*7e60*/  HADD2.F32 R54, -RZ, R54.H1_H1 ;  /* 0x30000036ff367230 */ /* 0x000fe20000004100 */
[----:B------:R-:W-:Y:S01]  /*7e70*/  F2FP.F16.E4M3.UNPACK_B R85, R85.H1 ;  /* 0x00000055ff55723e */ /* 0x000fe200030006ff */
[----:B------:R-:W-:Y:S02]  /*7e80*/  HADD2.F32 R55, -RZ, R53.H1_H1 ;  /* 0x30000035ff377230 */ /* 0x000fe40000004100 */
[-C--:B------:R-:W-:Y:S01]  /*7e90*/  FFMA.FTZ R52, R52, R161.reuse, -R165 ;  /* 0x000000a134347223 */ /* 0x080fe200000108a5 */
[----:B------:R-:W-:Y:S01]  /*7ea0*/  FFMA.FTZ R53, R158, R161, R163 ;  /* 0x000000a19e357223 */ /* 0x000fe200000100a3 */
[----:B------:R-:W-:-:S02]  /*7eb0*/  HADD2.F32 R159, -RZ, R159.H1_H1 ;  /* 0x3000009fff9f7230 */ /* 0x000fc40000004100 */
[CC--:B------:R-:W-:Y:S01]  /*7ec0*/  FMUL.FTZ R158, R54.reuse, R160.reuse ;  /* 0x000000a0369e7220 */ /* 0x0c0fe20000410000 */
[C---:B------:R-:W-:Y:S01]  /*7ed0*/  FMUL.FTZ R161, R55.reuse, R160 ;  /* 0x000000a037a17220 */ /* 0x040fe20000410000 */
[----:B------:R-:W-:Y:S02]  /*7ee0*/  F2FP.F16.E4M3.UNPACK_B R160, R51.H1 ;  /* 0x00000033ffa0723e */ /* 0x000fe400030006ff */
[----:B------:R-:W-:Y:S01]  /*7ef0*/  F2FP.F16.E4M3.UNPACK_B R81, R81.H1 ;  /* 0x00000051ff51723e */ /* 0x000fe200030006ff */
[-C--:B------:R-:W-:Y:S01]  /*7f00*/  FFMA.FTZ R55, R55, R159.reuse, -R158 ;  /* 0x0000009f37377223 */ /* 0x080fe2000001089e */
[----:B------:R-:W-:Y:S01]  /*7f10*/  FFMA.FTZ R54, R54, R159, R161 ;  /* 0x0000009f36367223 */ /* 0x000fe200000100a1 */
[----:B------:R-:W-:Y:S01]  /*7f20*/  F2FP.F16.E4M3.UNPACK_B R50, R50.H1 ;  /* 0x00000032ff32723e */ /* 0x000fe200030006ff */
[----:B------:R-:W-:Y:S01]  /*7f30*/  HADD2.F32 R158, -RZ, R85.H0_H0 ;  /* 0x20000055ff9e7230 */ /* 0x000fe20000004100 */
[----:B------:R-:W-:Y:S01]  /*7f40*/  F2FP.SATFINITE.E4M3.F32.PACK_AB_MERGE_C R170, R177, R170, RZ ;  /* 0x000000aab1aa723e */ /* 0x000fe200048070ff */
[----:B------:R-:W-:Y:S01]  /*7f50*/  HADD2.F32 R161, -RZ, R160.H0_H0 ;  /* 0x200000a0ffa17230 */ /* 0x000fe20000004100 */
[----:B------:R-:W-:Y:S01]  /*7f60*/  F2FP.F16.E4M3.UNPACK_B R167, R49 ;  /* 0x00000031ffa7723e */ /* 0x000fe200020006ff */
[----:B------:R-:W-:Y:S01]  /*7f70*/  HADD2.F32 R51, -RZ, R81.H0_H0 ;  /* 0x20000051ff337230 */ /* 0x000fe20000004100 */
[----:B------:R-:W-:Y:S01]  /*7f80*/  F2FP.SATFINITE.E4M3.F32.PACK_AB_MERGE_C R86, R169, R86, R170 ;  /* 0x00000056a956723e */ /* 0x000fe200048070aa */
        /* <DEDUP_REMOVED lines=16> */
[----:B------:R-:W-:Y:S01]  /*8090*/  HADD2.F32 R163, -RZ, R160.H0_H0 ;  /* 0x200000a0ffa37230 */ /* 0x000fe20000004100 */
[----:B------:R-:W-:Y:S01]  /*80a0*/  F2FP.F16.E4M3.UNPACK_B R168, R49.H1 ;  /* 0x00000031ffa8723e */ /* 0x000fe200030006ff */
[----:B------:R-:W-:Y:S01]  /*80b0*/  HADD2.F32 R87, -RZ, R85.H0_H0 ;  /* 0x20000055ff577230 */ /* 0x000fe20000004100 */
[----:B------:R-:W-:Y:S01]  /*80c0*/  F2FP.F16.E4M3.UNPACK_B R83, R83.H1 ;  /* 0x00000053ff53723e */ /* 0x000fe200030006ff */
[----:B------:R-:W-:Y:S01]  /*80d0*/  FFMA.FTZ R158, R159, R164, R158 ;  /* 0x000000a49f9e7223 */ /* 0x000fe2000001009e */
        /* <DEDUP_REMOVED lines=15> */
[----:B------:R-:W-:Y:S02]  /*81d0*/  HADD2.F32 R165, -RZ, R164.H0_H0 ;  /* 0x200000a4ffa57230 */ /* 0x000fe40000004100 */
        /* <DEDUP_REMOVED lines=8> */
[CC--:B------:R-:W-:Y:S01]  /*8260*/  FMUL.FTZ R48, R160.reuse, R167.reuse ;  /* 0x000000a7a0307220 */ /* 0x0c0fe20000410000 */
[----:B------:R-:W-:Y:S02]  /*8270*/  HADD2.F32 R49, -RZ, R49.H1_H1 ;  /* 0x30000031ff317230 */ /* 0x000fe40000004100 */
[-C--:B------:R-:W-:Y:S01]  /*8280*/  FFMA.FTZ R83, R83, R164.reuse, -R166 ;  /* 0x000000a453537223 */ /* 0x080fe200000108a6 */
[----:B------:R-:W-:Y:S01]  /*8290*/  FFMA.FTZ R168, R161, R164, R168 ;  /* 0x000000a4a1a87223 */ /* 0x000fe200000100a8 */
[----:B------:R-:W-:Y:S01]  /*82a0*/  FMUL.FTZ R167, R85, R167 ;  /* 0x000000a755a77220 */ /* 0x000fe20000410000 */
[----:B------:R-:W-:Y:S01]  /*82b0*/  F2FP.SATFINITE.E4M3.F32.PACK_AB_MERGE_C R50, R81, R50, RZ ;  /* 0x000000325132723e */ /* 0x000fe200048070ff */
[-C--:B------:R-:W-:Y:S01]  /*82c0*/  FFMA.FTZ R85, R85, R49.reuse, -R48 ;  /* 0x0000003155557223 */ /* 0x080fe20000010830 */
[----:B------:R-:W-:Y:S01]  /*82d0*/  F2FP.SATFINITE.E4M3.F32.PACK_AB_MERGE_C R83, R83, R174, RZ ;  /* 0x000000ae5353723e */ /* 0x000fe200048070ff */
[----:B------:R-:W-:Y:S01]  /*82e0*/  FFMA.FTZ R167, R160, R49, R167 ;  /* 0x00000031a0a77223 */ /* 0x000fe200000100a7 */
[----:B------:R-:W-:-:S02]  /*82f0*/  F2FP.SATFINITE.E4M3.F32.PACK_AB_MERGE_C R51, R158, R51, RZ ;  /* 0x000000339e33723e */ /* 0x000fc400048070ff */
[----:B------:R-:W-:Y:S02]  /*8300*/  F2FP.SATFINITE.E4M3.F32.PACK_AB_MERGE_C R168, R168, R169, RZ ;  /* 0x000000a9a8a8723e */ /* 0x000fe400048070ff */
[----:B------:R-:W-:Y:S02]  /*8310*/  F2FP.SATFINITE.E4M3.F32.PACK_AB_MERGE_C R83, R85, R172, R83 ;  /* 0x000000ac5553723e */ /* 0x000fe40004807053 */
[----:B------:R-:W-:Y:S02]  /*8320*/  F2FP.SATFINITE.E4M3.F32.PACK_AB_MERGE_C R81, R55, R52, R50 ;  /* 0x000000343751723e */ /* 0x000fe40004807032 */
[----:B------:R-:W-:Y:S02]  /*8330*/  F2FP.SATFINITE.E4M3.F32.PACK_AB_MERGE_C R85, R54, R53, R51 ;  /* 0x000000353655723e */ /* 0x000fe40004807033 */
[----:B------:R-:W-:-:S07]  /*8340*/  F2FP.SATFINITE.E4M3.F32.PACK_AB_MERGE_C R87, R167, R170, R168 ;  /* 0x000000aaa757723e */ /* 0x000fce00048070a8 */
.L_x_2081:
[----:B------:R-:W-:Y:S05]  /*8350*/  BSYNC B2 ;  /* 0x0000000000027941 */ /* 0x000fea0003800000 */
.L_x_2080:
        /* <DEDUP_REMOVED lines=11> */
.L_x_2079:
[----:B------:R-:W-:Y:S05]  /*8410*/  BSYNC B1 ;  /* 0x0000000000017941 */ /* 0x000fea0003800000 */
.L_x_2078:
[----:B-1----:R-:W-:Y:S01]  /*8420*/  VIADD R49, R228, 0x40 ;  /* 0x00000040e4317836 */ /* 0x002fe20000000000 */
[----:B------:R-:W-:Y:S04]  /*8430*/  BSSY B1, `(.L_x_2082) ;  /* 0x0000103000017945 */ /* 0x000fe80003800000 */
[----:B------:R-:W-:-:S13]  /*8440*/  ISETP.GE.OR P3, PT, R49, R118, P0 ;  /* 0x000000763100720c */ /* 0x000fda0000766670 */
[----:B------:R-:W-:Y:S05]  /*8450*/  @P3 BRA `(.L_x_2083) ;  /* 0x0000001000003947 */ /* 0x000fea0003800000 */
[----:B------:R-:W3:Y:S01]  /*8460*/  LDL R50, [R1+0x68] ;  /* 0x0000680001327983 */ /* 0x000ee20000100800 */
[----:B------:R-:W-:-:S04]  /*8470*/  IADD3 R48, R228, 0x40, RZ ;  /* 0x00000040e4307810 */ /* 0x000fc80007ffe0ff */
[----:B------:R-:W-:Y:S02]  /*8480*/  SHF.R.S32.HI R48, RZ, 0x1f, R48 ;  /* 0x0000001fff307819 */ /* 0x000fe40000011430 */
[----:B------:R-:W-:-:S03]  /*8490*/  ISETP.NE.AND P6, PT, R0, RZ, PT ;  /* 0x000000ff0000720c */ /* 0x000fc60003fc5270 */
[----:B--2---:R-:W-:-:S04]  /*84a0*/  IMAD R48, R48, R128, RZ ;  /* 0x0000008030307224 */ /* 0x004fc800078e02ff */
[C---:B------:R-:W-:Y:S01]  /*84b0*/  IMAD R83, R49.reuse, R129, R48 ;  /* 0x0000008131537224 */ /* 0x040fe200078e0230 */
[----:B------:R-:W-:Y:S01]  /*84c0*/  SEL R48, R120, R147, !P6 ;  /* 0x0000009378307207 */ /* 0x000fe20007000000 */
[----:B------:R-:W-:-:S03]  /*84d0*/  IMAD.WIDE.U32 R80, R49, R128, R126 ;  /* 0x0000008031507225 */ /* 0x000fc600078e007e */
[----:B------:R-:W-:Y:S01]  /*84e0*/  SHF.R.S32.HI R49, RZ, 0x1f, R48 ;  /* 0x0000001fff317819 */ /* 0x000fe20000011430 */
[C---:B------:R-:W-:Y:S02]  /*84f0*/  VIADD R51, R228.reuse, 0x40 ;  /* 0x00000040e4337836 */ /* 0x040fe40000000000 */
[----:B------:R-:W-:Y:S01]  /*8500*/  VIADD R52, R228, 0x40 ;  /* 0x00000040e4347836 */ /* 0x000fe20000000000 */
[----:B------:R-:W-:Y:S01]  /*8510*/  LEA.HI R48, R49, R48, RZ, 0x5 ;  /* 0x0000003031307211 */ /* 0x000fe200078f28ff */
[----:B------:R-:W-:Y:S02]  /*8520*/  IMAD.SHL.U32 R51, R51, 0x80, RZ ;  /* 0x0000008033337824 */ /* 0x000fe400078e00ff */
[----:B------:R-:W-:Y:S01]  /*8530*/  IMAD.SHL.U32 R52, R52, 0x80, RZ ;  /* 0x0000008034347824 */ /* 0x000fe200078e00ff */
[----:B------:R-:W-:Y:S02]  /*8540*/  LEA.HI.SX32 R48, R48, R35, 0x1b ;  /* 0x0000002330307211 */ /* 0x000fe400078fdaff */
[----:B------:R-:W-:-:S02]  /*8550*/  LOP3.LUT R51, R51, 0x380, RZ, 0xc0, !PT ;  /* 0x0000038033337812 */ /* 0x000fc400078ec0ff */
[----:B------:R-:W-:Y:S01]  /*8560*/  LOP3.LUT R52, R52, 0x380, RZ, 0xc0, !PT ;  /* 0x0000038034347812 */ /* 0x000fe200078ec0ff */
[----:B------:R-:W-:Y:S01]  /*8570*/  IMAD.SHL.U32 R85, R48, 0x10, RZ ;  /* 0x0000001030557824 */ /* 0x000fe200078e00ff */
[----:B------:R-:W-:-:S04]  /*8580*/  SHF.R.U32.HI R51, RZ, 0x3, R51 ;  /* 0x00000003ff337819 */ /* 0x000fc80000011633 */
[----:B------:R-:W-:-:S04]  /*8590*/  LOP3.LUT R48, R52, 0x70, R85, 0xf8, !PT ;  /* 0x0000007034307812 */ /* 0x000fc800078ef855 */
[----:B------:R-:W-:Y:S01]  /*85a0*/  LOP3.LUT R48, R48, R51, RZ, 0x3c, !PT ;  /* 0x0000003330307212 */ /* 0x000fe200078e3cff */
[----:B------:R-:W-:-:S05]  /*85b0*/  IMAD R49, R17, 0x7000, R115 ;  /* 0x0000700011317824 */ /* 0x000fca00078e0273 */
[----:B------:R-:W-:Y:S01]  /*85c0*/  IADD3 R49, R16, R49, RZ ;  /* 0x0000003110317210 */ /* 0x000fe20007ffe0ff */
[----:B------:R-:W-:Y:S01]  /*85d0*/  IMAD.IADD R83, R81, 0x1, R83 ;  /* 0x0000000151537824 */ /* 0x000fe200078e0253 */
[----:B------:R-:W-:Y:S01]  /*85e0*/  IADD3 R82, P3, P4, R44, R80, R36 ;  /* 0x000000502c527210 */ /* 0x000fe20007c7e024 */
[----:B------:R-:W-:Y:S03]  /*85f0*/  BSSY B2, `(.L_x_2084) ;  /* 0x00000db000027945 */ /* 0x000fe60003800000 */
[----:B------:R-:W-:Y:S01]  /*8600*/  IADD3.X R86, R38, R83, R37, P3, P4 ;  /* 0x0000005326567210 */ /* 0x000fe20001fe8425 */
[----:B---3--:R-:W-:-:S04]  /*8610*/  IMAD.IADD R48, R50, 0x1, R48 ;  /* 0x0000000132307824 */ /* 0x008fc800078e0230 */
[----:B------:R-:W-:-:S04]  /*8620*/  IMAD R51, R17, 0x7000, R48 ;  /* 0x0000700011337824 */ /* 0x000fc800078e0230 */
[----:B------:R-:W-:Y:S02]  /*8630*/  IMAD.IADD R52, R16, 0x1, R51 ;  /* 0x0000000110347824 */ /* 0x000fe400078e0233 */
        /* <DEDUP_REMOVED lines=12> */
[----:B------:R-:W-:Y:S01]  /*8700*/  LOP3.LUT R87, R87, 0xff00, R48, 0xf8, !PT ;  /* 0x0000ff0057577812 */ /* 0x000fe200078ef830 */
[----:B------:R-:W-:Y:S01]  /*8710*/  IMAD.SHL.U32 R48, R135, 0x100, RZ ;  /* 0x0000010087307824 */ /* 0x000fe200078e00ff */
[----:B------:R-:W-:Y:S01]  /*8720*/  LOP3.LUT R59, R59, 0xff0000ff, RZ, 0xc0, !PT ;  /* 0xff0000ff3b3b7812 */ /* 0x000fe200078ec0ff */
[----:B------:R-:W-:Y:S01]  /*8730*/  IMAD.SHL.U32 R52, R84, 0x100, RZ ;  /* 0x0000010054347824 */ /* 0x000fe200078e00ff */
[----:B------:R-:W-:-:S02]  /*8740*/  SHF.R.U32.HI R157, RZ, 0x10, R61 ;  /* 0x00000010ff9d7819 */ /* 0x000fc4000001163d */
[----:B------:R-:W-:Y:S02]  /*8750*/  SHF.R.U32.HI R134, RZ, 0x8, R61 ;  /* 0x00000008ff867819 */ /* 0x000fe4000001163d */
[----:B------:R-:W-:Y:S02]  /*8760*/  LOP3.LUT R58, R61, 0xff0000ff, RZ, 0xc0, !PT ;  /* 0xff0000ff3d3a7812 */ /* 0x000fe400078ec0ff */
[----:B------:R-:W-:Y:S02]  /*8770*/  LOP3.LUT R61, R63, 0xff0000ff, RZ, 0xc0, !PT ;  /* 0xff0000ff3f3d7812 */ /* 0x000fe400078ec0ff */
[----:B------:R-:W-:Y:S01]  /*8780*/  SHF.R.U32.HI R159, RZ, 0x10, R57 ;  /* 0x00000010ff9f7819 */ /* 0x000fe20000011639 */
[----:B------:R-:W-:Y:S01]  /*8790*/  IMAD.MOV.U32 R57, RZ, RZ, R50 ;  /* 0x000000ffff397224 */ /* 0x000fe200078e0032 */
[----:B------:R-:W-:Y:S01]  /*87a0*/  LOP3.LUT R59, R59, 0xff00, R48, 0xf8, !PT ;  /* 0x0000ff003b3b7812 */ /* 0x000fe200078ef830 */
[----:B------:R-:W-:Y:S01]  /*87b0*/  IMAD.U32 R48, R158, 0x10000, RZ ;  /* 0x000100009e307824 */ /* 0x000fe200078e00ff */
[----:B------:R-:W-:Y:S01]  /*87c0*/  SHF.R.U32.HI R155, RZ, 0x10, R63 ;  /* 0x00000010ff9b7819 */ /* 0x000fe2000001163f */
[----:B------:R-:W-:Y:S01]  /*87d0*/  IMAD.U32 R50, R159, 0x10000, RZ ;  /* 0x000100009f327824 */ /* 0x000fe200078e00ff */
[----:B------:R-:W-:-:S02]  /*87e0*/  SHF.L.U32 R49, R134, 0x8, RZ ;  /* 0x0000000886317819 */ /* 0x000fc400000006ff */
[----:B------:R-:W-:Y:S01]  /*87f0*/  LOP3.LUT R156, R61, 0xff00, R52, 0xf8, !PT ;  /* 0x0000ff003d9c7812 */ /* 0x000fe200078ef834 */
[----:B------:R-:W-:Y:S01]  /*8800*/  IMAD.U32 R52, R157, 0x10000, RZ ;  /* 0x000100009d347824 */ /* 0x000fe200078e00ff */
[----:B------:R-:W-:Y:S01]  /*8810*/  F2FP.F16.E4M3.UNPACK_B R134, R153.H1 ;  /* 0x00000099ff86723e */ /* 0x000fe200030006ff */
[----:B------:R-:W-:Y:S01]  /*8820*/  IMAD.U32 R155, R155, 0x10000, RZ ;  /* 0x000100009b9b7824 */ /* 0x000fe200078e00ff */
[----:B------:R-:W-:Y:S02]  /*8830*/  F2FP.F16.E4M3.UNPACK_B R63, R62.H1 ;  /* 0x0000003eff3f723e */ /* 0x000fe400030006ff */
        /* <DEDUP_REMOVED lines=8> */
[----:B------:R-:W-:-:S02]  /*88c0*/  HADD2.F32 R61, -RZ, R61.H1_H1 ;  /* 0x3000003dff3d7230 */ /* 0x000fc40000004100 */
[-C--:B------:R-:W-:Y:S01]  /*88d0*/  FMUL.FTZ R157, R59, R49.reuse ;  /* 0x000000313b9d7220 */ /* 0x080fe20000410000 */
[--C-:B------:R-:W-:Y:S02]  /*88e0*/  HADD2.F32 R87, -RZ, R84.reuse.H0_H0 ;  /* 0x20000054ff577230 */ /* 0x100fe40000004100 */
        /* <DEDUP_REMOVED lines=9> */
[----:B------:R-:W-:-:S02]  /*8980*/  F2FP.F16.E4M3.UNPACK_B R63, R62 ;  /* 0x0000003eff3f723e */ /* 0x000fc400020006ff */
[----:B------:R-:W-:Y:S01]  /*8990*/  LOP3.LUT R49, R156, 0xff0000, R155, 0xf8, !PT ;  /* 0x00ff00009c317812 */ /* 0x000fe200078ef89b */
[CC--:B------:R-:W-:Y:S01]  /*89a0*/  FMUL.FTZ R157, R61.reuse, R87.reuse ;  /* 0x000000573d9d7220 */ /* 0x0c0fe20000410000 */
[C---:B------:R-:W-:Y:S01]  /*89b0*/  FMUL.FTZ R60, R134.reuse, R87 ;  /* 0x00000057863c7220 */ /* 0x040fe20000410000 */
[----:B------:R-:W-:Y:S01]  /*89c0*/  F2FP.F16.E4M3.UNPACK_B R151, R151 ;  /* 0x00000097ff97723e */ /* 0x000fe200020006ff */
[----:B------:R-:W-:Y:S02]  /*89d0*/  HADD2.F32 R155, -RZ, R153.H0_H0 ;  /* 0x20000099ff9b7230 */ /* 0x000fe40000004100 */
[----:B------:R-:W-:Y:S02]  /*89e0*/  HADD2.F32 R87, -RZ, R63.H0_H0 ;  /* 0x2000003fff577230 */ /* 0x000fe40000004100 */
[-C--:B------:R-:W-:Y:S01]  /*89f0*/  FFMA.FTZ R61, R61, R135.reuse, -R60 ;  /* 0x000000873d3d7223 */ /* 0x080fe2000001083c */
[----:B------:R-:W-:Y:S02]  /*8a00*/  HADD2.F32 R62, -RZ, R84.H0_H0 ;  /* 0x20000054ff3e7230 */ /* 0x000fe40000004100 */
[----:B------:R-:W-:Y:S01]  /*8a10*/  FFMA.FTZ R60, R134, R135, R157 ;  /* 0x00000087863c7223 */ /* 0x000fe2000001009d */
[----:B------:R-:W-:-:S02]  /*8a20*/  HADD2.F32 R135, -RZ, R151.H0_H0 ;  /* 0x20000097ff877230 */ /* 0x000fc40000004100 */
[CC--:B------:R-:W-:Y:S01]  /*8a30*/  FMUL.FTZ R157, R87.reuse, R155.reuse ;  /* 0x0000009b579d7220 */ /* 0x0c0fe20000410000 */
        /* <DEDUP_REMOVED lines=11> */
[----:B------:R-:W-:Y:S01]  /*8af0*/  FFMA.FTZ R87, R84, R153, -R87 ;  /* 0x0000009954577223 */ /* 0x000fe20000010857 */
[----:B------:R-:W-:Y:S01]  /*8b00*/  F2FP.F16.E4M3.UNPACK_B R84, R57.H1 ;  /* 0x00000039ff54723e */ /* 0x000fe200030006ff */
[----:B------:R-:W-:Y:S01]  /*8b10*/  FFMA.FTZ R158, R134, R153, R159 ;  /* 0x00000099869e7223 */ /* 0x000fe2000001009f */
[----:B------:R-:W-:Y:S01]  /*8b20*/  F2FP.F16.E4M3.UNPACK_B R155, R152.H1 ;  /* 0x00000098ff9b723e */ /* 0x000fe200030006ff */
[----:B------:R-:W-:Y:S01]  /*8b30*/  HADD2.F32 R157, -RZ, R156.H0_H0 ;  /* 0x2000009cff9d7230 */ /* 0x000fe20000004100 */
[----:B------:R-:W-:Y:S01]  /*8b40*/  F2FP.F16.E4M3.UNPACK_B R154, R154 ;  /* 0x0000009aff9a723e */ /* 0x000fe200020006ff */
[----:B------:R-:W-:Y:S01]  /*8b50*/  HADD2.F32 R151, -RZ, R135.H0_H0 ;  /* 0x20000087ff977230 */ /* 0x000fe20000004100 */
[----:B------:R-:W-:Y:S01]  /*8b60*/  F2FP.F16.E4M3.UNPACK_B R57, R57 ;  /* 0x00000039ff39723e */ /* 0x000fe200020006ff */
[----:B------:R-:W-:Y:S01]  /*8b70*/  HADD2.F32 R134, -RZ, R84.H0_H0 ;  /* 0x20000054ff867230 */ /* 0x000fe20000004100 */
[----:B------:R-:W-:Y:S01]  /*8b80*/  F2FP.F16.E4M3.UNPACK_B R152, R152 ;  /* 0x00000098ff98723e */ /* 0x000fe200020006ff */
[----:B------:R-:W-:-:S02]  /*8b90*/  HADD2.F32 R156, -RZ, R156.H1_H1 ;  /* 0x3000009cff9c7230 */ /* 0x000fc40000004100 */
[-C--:B------:R-:W-:Y:S01]  /*8ba0*/  FMUL.FTZ R159, R151, R157.reuse ;  /* 0x0000009d979f7220 */ /* 0x080fe20000410000 */
[----:B------:R-:W-:Y:S02]  /*8bb0*/  HADD2.F32 R135, -RZ, R135.H1_H1 ;  /* 0x30000087ff877230 */ /* 0x000fe40000004100 */
[----:B------:R-:W-:Y:S01]  /*8bc0*/  FMUL.FTZ R160, R134, R157 ;  /* 0x0000009d86a07220 */ /* 0x000fe20000410000 */
[--C-:B------:R-:W-:Y:S01]  /*8bd0*/  HADD2.F32 R153, -RZ, R155.reuse.H0_H0 ;  /* 0x2000009bff997230 */ /* 0x100fe20000004100 */
[----:B------:R-:W-:Y:S01]  /*8be0*/  F2FP.SATFINITE.E4M3.F32.PACK_AB_MERGE_C R58, R61, R58, RZ ;  /* 0x0000003a3d3a723e */ /* 0x000fe200048070ff */
[----:B------:R-:W-:Y:S02]  /*8bf0*/  HADD2.F32 R84, -RZ, R84.H1_H1 ;  /* 0x30000054ff547230 */ /* 0x000fe40000004100 */
[----:B------:R-:W-:Y:S01]  /*8c00*/  FMUL.FTZ R157, R135, R156 ;  /* 0x0000009c879d7220 */ /* 0x000fe20000410000 */
[----:B------:R-:W-:Y:S02]  /*8c10*/  HADD2.F32 R155, -RZ, R155.H1_H1 ;  /* 0x3000009bff9b7230 */ /* 0x000fe40000004100 */
[----:B------:R-:W-:Y:S01]  /*8c20*/  FFMA.FTZ R160, R151, R153, R160 ;  /* 0x0000009997a07223 */ /* 0x000fe200000100a0 */
[----:B------:R-:W-:-:S02]  /*8c30*/  HADD2.F32 R151, -RZ, R154.H0_H0 ;  /* 0x2000009aff977230 */ /* 0x000fc40000004100 */
[C---:B------:R-:W-:Y:S01]  /*8c40*/  FMUL.FTZ R156, R84.reuse, R156 ;  /* 0x0000009c549c7220 */ /* 0x040fe20000410000 */
[----:B------:R-:W-:Y:S02]  /*8c50*/  HADD2.F32 R154, -RZ, R154.H1_H1 ;  /* 0x3000009aff9a7230 */ /* 0x000fe40000004100 */
[----:B------:R-:W-:Y:S01]  /*8c60*/  FFMA.FTZ R162, R84, R155, -R157 ;  /* 0x0000009b54a27223 */ /* 0x000fe2000001089d */
[----:B------:R-:W-:Y:S01]  /*8c70*/  F2FP.F16.E4M3.UNPACK_B R84, R54 ;  /* 0x00000036ff54723e */ /* 0x000fe200020006ff */
[--C-:B------:R-:W-:Y:S02]  /*8c80*/  HADD2.F32 R54, -RZ, R57.reuse.H0_H0 ;  /* 0x20000039ff367230 */ /* 0x100fe40000004100 */
[----:B------:R-:W-:Y:S01]  /*8c90*/  FFMA.FTZ R159, R134, R153, -R159 ;  /* 0x00000099869f7223 */ /* 0x000fe2000001089f */
[----:B------:R-:W-:Y:S02]  /*8ca0*/  HADD2.F32 R57, -RZ, R57.H1_H1 ;  /* 0x30000039ff397230 */ /* 0x000fe40000004100 */
[----:B------:R-:W-:Y:S01]  /*8cb0*/  FFMA.FTZ R157, R135, R155, R156 ;  /* 0x0000009b879d7223 */ /* 0x000fe2000001009c */
[----:B------:R-:W-:Y:S01]  /*8cc0*/  HADD2.F32 R134, -RZ, R84.H0_H0 ;  /* 0x20000054ff867230 */ /* 0x000fe20000004100 */
[----:B------:R-:W-:Y:S01]  /*8cd0*/  F2FP.SATFINITE.E4M3.F32.PACK_AB_MERGE_C R60, R60, R59, RZ ;  /* 0x0000003b3c3c723e */ /* 0x000fe200048070ff */
[----:B------:R-:W-:-:S02]  /*8ce0*/  HADD2.F32 R135, -RZ, R152.H0_H0 ;  /* 0x20000098ff877230 */ /* 0x000fc40000004100 */
[----:B------:R-:W-:Y:S01]  /*8cf0*/  FMUL.FTZ R155, R57, R154 ;  /* 0x0000009a399b7220 */ /* 0x000fe20000410000 */
[----:B------:R-:W-:Y:S02]  /*8d00*/  HADD2.F32 R84, -RZ, R84.H1_H1 ;  /* 0x30000054ff547230 */ /* 0x000fe40000004100 */
[-C--:B------:R-:W-:Y:S01]  /*8d10*/  FMUL.FTZ R153, R134, R151.reuse ;  /* 0x0000009786997220 */ /* 0x080fe20000410000 */
[----:B------:R-:W-:Y:S01]  /*8d20*/  HADD2.F32 R152, -RZ, R152.H1_H1 ;  /* 0x30000098ff987230 */ /* 0x000fe20000004100 */
[----:B------:R-:W-:Y:S01]  /*8d30*/  F2FP.SATFINITE.E4M3.F32.PACK_AB_MERGE_C R59, R87, R62, R58 ;  /* 0x0000003e573b723e */ /* 0x000fe2000480703a */
[----:B------:R-:W-:Y:S01]  /*8d40*/  FMUL.FTZ R151, R54, R151 ;  /* 0x0000009736977220 */ /* 0x000fe20000410000 */
[C---:B------:R-:W-:Y:S01]  /*8d50*/  FMUL.FTZ R156, R84.reuse, R154 ;  /* 0x0000009a549c7220 */ /* 0x040fe20000410000 */
[----:B------:R-:W-:Y:S01]  /*8d60*/  F2FP.F16.E4M3.UNPACK_B R62, R52 ;  /* 0x00000034ff3e723e */ /* 0x000fe200020006ff */
[----:B------:R-:W-:Y:S01]  /*8d70*/  FFMA.FTZ R155, R84, R152, R155 ;  /* 0x00000098549b7223 */ /* 0x000fe2000001009b */
[----:B------:R-:W-:Y:S01]  /*8d80*/  F2FP.F16.E4M3.UNPACK_B R84, R53 ;  /* 0x00000035ff54723e */ /* 0x000fe200020006ff */
[-C--:B------:R-:W-:Y:S01]  /*8d90*/  FFMA.FTZ R153, R54, R135.reuse, -R153 ;  /* 0x0000008736997223 */ /* 0x080fe20000010899 */
[----:B------:R-:W-:Y:S01]  /*8da0*/  F2FP.F16.E4M3.UNPACK_B R61, R56 ;  /* 0x00000038ff3d723e */ /* 0x000fe200020006ff */
[----:B------:R-:W-:Y:S01]  /*8db0*/  FFMA.FTZ R54, R134, R135, R151 ;  /* 0x0000008786367223 */ /* 0x000fe20000010097 */
[----:B------:R-:W-:Y:S01]  /*8dc0*/  F2FP.SATFINITE.E4M3.F32.PACK_AB_MERGE_C R58, R158, R63, R60 ;  /* 0x0000003f9e3a723e */ /* 0x000fe2000480703c */
[----:B------:R-:W-:Y:S01]  /*8dd0*/  HADD2.F32 R63, -RZ, R84.H0_H0 ;  /* 0x20000054ff3f7230 */ /* 0x000fe20000004100 */
[----:B------:R-:W-:Y:S01]  /*8de0*/  F2FP.F16.E4M3.UNPACK_B R87, R50 ;  /* 0x00000032ff57723e */ /* 0x000fe200020006ff */
[----:B------:R-:W-:-:S02]  /*8df0*/  HADD2.F32 R135, -RZ, R62.H0_H0 ;  /* 0x2000003eff877230 */ /* 0x000fc40000004100 */
[----:B------:R-:W-:Y:S01]  /*8e00*/  FFMA.FTZ R156, R57, R152, -R156 ;  /* 0x00000098399c7223 */ /* 0x000fe2000001089c */
[----:B------:R-:W-:Y:S01]  /*8e10*/  HADD2.F32 R60, -RZ, R61.H0_H0 ;  /* 0x2000003dff3c7230 */ /* 0x000fe20000004100 */
        /* <DEDUP_REMOVED lines=14> */
[----:B------:R-:W-:Y:S01]  /*8f00*/  FFMA.FTZ R53, R62, R87, -R151 ;  /* 0x000000573e357223 */ /* 0x000fe20000010897 */
[----:B------:R-:W-:Y:S01]  /*8f10*/  F2FP.SATFINITE.E4M3.F32.PACK_AB_MERGE_C R57, R162, R159, RZ ;  /* 0x0000009fa239723e */ /* 0x000fe200048070ff */
[----:B------:R-:W-:Y:S01]  /*8f20*/  FFMA.FTZ R52, R84, R87, R135 ;  /* 0x0000005754347223 */ /* 0x000fe20000010087 */
[----:B------:R-:W-:Y:S01]  /*8f30*/  HADD2.F32 R84, -RZ, R63.H0_H0 ;  /* 0x2000003fff547230 */ /* 0x000fe20000004100 */
[----:B------:R-:W-:Y:S01]  /*8f40*/  F2FP.F16.E4M3.UNPACK_B R50, R50.H1 ;  /* 0x00000032ff32723e */ /* 0x000fe200030006ff */
[----:B------:R-:W-:Y:S01]  /*8f50*/  HADD2.F32 R135, -RZ, R134.H0_H0 ;  /* 0x20000086ff877230 */ /* 0x000fe20000004100 */
[----:B------:R-:W-:Y:S01]  /*8f60*/  F2FP.SATFINITE.E4M3.F32.PACK_AB_MERGE_C R57, R156, R153, R57 ;  /* 0x000000999c39723e */ /* 0x000fe20004807039 */
[----:B------:R-:W-:Y:S01]  /*8f70*/  HADD2.F32 R62, -RZ, R56.H0_H0 ;  /* 0x20000038ff3e7230 */ /* 0x000fe20000004100 */
[----:B------:R-:W-:Y:S01]  /*8f80*/  F2FP.SATFINITE.E4M3.F32.PACK_AB_MERGE_C R157, R157, R160, RZ ;  /* 0x000000a09d9d723e */ /* 0x000fe200048070ff */
[----:B------:R-:W-:-:S02]  /*8f90*/  HADD2.F32 R87, -RZ, R50.H0_H0 ;  /* 0x20000032ff577230 */ /* 0x000fc40000004100 */
[-C--:B------:R-:W-:Y:S01]  /*8fa0*/  FMUL.FTZ R153, R84, R135.reuse ;  /* 0x0000008754997220 */ /* 0x080fe20000410000 */
[----:B------:R-:W-:Y:S02]  /*8fb0*/  HADD2.F32 R56, -RZ, R56.H1_H1 ;  /* 0x30000038ff387230 */ /* 0x000fe40000004100 */
[----:B------:R-:W-:Y:S01]  /*8fc0*/  FMUL.FTZ R135, R62, R135 ;  /* 0x000000873e877220 */ /* 0x000fe20000410000 */
[----:B------:R-:W-:Y:S01]  /*8fd0*/  HADD2.F32 R151, -RZ, R134.H1_H1 ;  /* 0x30000086ff977230 */ /* 0x000fe20000004100 */
[----:B------:R-:W-:Y:S01]  /*8fe0*/  F2FP.SATFINITE.E4M3.F32.PACK_AB_MERGE_C R54, R155, R54, R157 ;  /* 0x000000369b36723e */ /* 0x000fe2000480709d */
[----:B------:R-:W-:Y:S02]  /*8ff0*/  HADD2.F32 R63, -RZ, R63.H1_H1 ;  /* 0x3000003fff3f7230 */ /* 0x000fe40000004100 */
[----:B------:R-:W-:Y:S01]  /*9000*/  FFMA.FTZ R156, R84, R87, R135 ;  /* 0x00000057549c7223 */ /* 0x000fe20000010087 */
[----:B------:R-:W-:Y:S02]  /*9010*/  HADD2.F32 R134, -RZ, R50.H1_H1 ;  /* 0x30000032ff867230 */ /* 0x000fe40000004100 */
[----:B------:R-:W-:Y:S01]  /*9020*/  FMUL.FTZ R84, R56, R151 ;  /* 0x0000009738547220 */ /* 0x000fe20000410000 */
[----:B------:R-:W-:Y:S01]  /*9030*/  F2FP.F16.E4M3.UNPACK_B R50, R51 ;  /* 0x00000033ff32723e */ /* 0x000fe200020006ff */
[C---:B------:R-:W-:Y:S01]  /*9040*/  FMUL.FTZ R155, R63.reuse, R151 ;  /* 0x000000973f9b7220 */ /* 0x040fe20000410000 */
[----:B------:R-:W-:Y:S01]  /*9050*/  F2FP.F16.E4M3.UNPACK_B R152, R49.H1 ;  /* 0x00000031ff98723e */ /* 0x000fe200030006ff */
[-C--:B------:R-:W-:Y:S01]  /*9060*/  FFMA.FTZ R159, R63, R134.reuse, R84 ;  /* 0x000000863f9f7223 */ /* 0x080fe20000010054 */
[----:B------:R-:W-:Y:S01]  /*9070*/  F2FP.F16.E4M3.UNPACK_B R63, R55.H1 ;  /* 0x00000037ff3f723e */ /* 0x000fe200030006ff */
[----:B------:R-:W-:Y:S01]  /*9080*/  FFMA.FTZ R154, R62, R87, -R153 ;  /* 0x000000573e9a7223 */ /* 0x000fe20000010899 */
[----:B------:R-:W-:Y:S01]  /*9090*/  F2FP.F16.E4M3.UNPACK_B R51, R51.H1 ;  /* 0x00000033ff33723e */ /* 0x000fe200030006ff */
[----:B------:R-:W-:Y:S01]  /*90a0*/  FFMA.FTZ R157, R56, R134, -R155 ;  /* 0x00000086389d7223 */ /* 0x000fe2000001089b */
[----:B------:R-:W-:Y:S01]  /*90b0*/  F2FP.F16.E4M3.UNPACK_B R151, R49 ;  /* 0x00000031ff97723e */ /* 0x000fe200020006ff */
[----:B------:R-:W-:Y:S01]  /*90c0*/  HADD2.F32 R155, -RZ, R152.H0_H0 ;  /* 0x20000098ff9b7230 */ /* 0x000fe20000004100 */
[-C--:B------:R-:W-:Y:S01]  /*90d0*/  F2FP.F16.E4M3.UNPACK_B R49, R48.reuse ;  /* 0x00000030ff31723e */ /* 0x080fe200020006ff */
[----:B------:R-:W-:Y:S01]  /*90e0*/  HADD2.F32 R56, -RZ, R51.H0_H0 ;  /* 0x20000033ff387230 */ /* 0x000fe20000004100 */
[----:B------:R-:W-:Y:S01]  /*90f0*/  F2FP.F16.E4M3.UNPACK_B R87, R48.H1 ;  /* 0x00000030ff57723e */ /* 0x000fe200030006ff */
[----:B------:R-:W-:Y:S01]  /*9100*/  HADD2.F32 R48, -RZ, R63.H0_H0 ;  /* 0x2000003fff307230 */ /* 0x000fe20000004100 */
[----:B------:R-:W-:Y:S01]  /*9110*/  F2FP.F16.E4M3.UNPACK_B R62, R55 ;  /* 0x00000037ff3e723e */ /* 0x000fe200020006ff */
[----:B------:R-:W-:Y:S01]  /*9120*/  HADD2.F32 R153, -RZ, R151.H0_H0 ;  /* 0x20000097ff997230 */ /* 0x000fe20000004100 */
[----:B------:R-:W-:Y:S01]  /*9130*/  F2FP.SATFINITE.E4M3.F32.PACK_AB_MERGE_C R154, R157, R154, RZ ;  /* 0x0000009a9d9a723e */ /* 0x000fe200048070ff */
[----:B------:R-:W-:-:S02]  /*9140*/  HADD2.F32 R135, -RZ, R87.H0_H0 ;  /* 0x20000057ff877230 */ /* 0x000fc40000004100 */
[-C--:B------:R-:W-:Y:S01]  /*9150*/  FMUL.FTZ R161, R48, R155.reuse ;  /* 0x0000009b30a17220 */ /* 0x080fe20000410000 */
[----:B------:R-:W-:Y:S02]  /*9160*/  HADD2.F32 R84, -RZ, R62.H0_H0 ;  /* 0x2000003eff547230 */ /* 0x000fe40000004100 */
[C---:B------:R-:W-:Y:S01]  /*9170*/  FMUL.FTZ R155, R56.reuse, R155 ;  /* 0x0000009b389b7220 */ /* 0x040fe20000410000 */
[----:B------:R-:W-:Y:S02]  /*9180*/  HADD2.F32 R63, -RZ, R63.H1_H1 ;  /* 0x3000003fff3f7230 */ /* 0x000fe40000004100 */
[-C--:B------:R-:W-:Y:S01]  /*9190*/  FFMA.FTZ R161, R56, R135.reuse, -R161 ;  /* 0x0000008738a17223 */ /* 0x080fe200000108a1 */
[----:B------:R-:W-:Y:S02]  /*91a0*/  HADD2.F32 R152, -RZ, R152.H1_H1 ;  /* 0x30000098ff987230 */ /* 0x000fe40000004100 */
[----:B------:R-:W-:Y:S01]  /*91b0*/  FFMA.FTZ R155, R48, R135, R155 ;  /* 0x00000087309b7223 */ /* 0x000fe2000001009b */
[----:B------:R-:W-:-:S02]  /*91c0*/  HADD2.F32 R51, -RZ, R51.H1_H1 ;  /* 0x30000033ff337230 */ /* 0x000fc40000004100 */
[-C--:B------:R-:W-:Y:S01]  /*91d0*/  FMUL.FTZ R158, R84, R153.reuse ;  /* 0x00000099549e7220 */ /* 0x080fe20000410000 */
[----:B------:R-:W-:Y:S02]  /*91e0*/  HADD2.F32 R55, -RZ, R50.H0_H0 ;  /* 0x20000032ff377230 */ /* 0x000fe40000004100 */
[-C--:B------:R-:W-:Y:S01]  /*91f0*/  FMUL.FTZ R56, R63, R152.reuse ;  /* 0x000000983f387220 */ /* 0x080fe20000410000 */
[----:B------:R-:W-:Y:S02]  /*9200*/  HADD2.F32 R134, -RZ, R49.H0_H0 ;  /* 0x20000031ff867230 */ /* 0x000fe40000004100 */
[----:B------:R-:W-:Y:S01]  /*9210*/  FMUL.FTZ R152, R51, R152 ;  /* 0x0000009833987220 */ /* 0x000fe20000410000 */
        /* <DEDUP_REMOVED lines=8> */
[----:B------:R-:W-:Y:S02]  /*92a0*/  HADD2.F32 R49, -RZ, R49.H1_H1 ;  /* 0x30000031ff317230 */ /* 0x000fe40000004100 */
[-C--:B------:R-:W-:Y:S01]  /*92b0*/  FFMA.FTZ R56, R51, R48.reuse, -R56 ;  /* 0x0000003033387223 */ /* 0x080fe20000010838 */
[----:B------:R-:W-:Y:S01]  /*92c0*/  FFMA.FTZ R152, R63, R48, R152 ;  /* 0x000000303f987223 */ /* 0x000fe20000010098 */
[C---:B------:R-:W-:Y:S01]  /*92d0*/  FMUL.FTZ R151, R50.reuse, R151 ;  /* 0x0000009732977220 */ /* 0x040fe20000410000 */
[----:B------:R-:W-:Y:S01]  /*92e0*/  F2FP.SATFINITE.E4M3.F32.PACK_AB_MERGE_C R156, R159, R156, RZ ;  /* 0x0000009c9f9c723e */ /* 0x000fe200048070ff */
[----:B------:R-:W-:Y:S01]  /*92f0*/  FFMA.FTZ R55, R50, R49, -R55 ;  /* 0x0000003132377223 */ /* 0x000fe20000010837 */
[----:B------:R-:W-:Y:S01]  /*9300*/  F2FP.SATFINITE.E4M3.F32.PACK_AB_MERGE_C R56, R56, R161, RZ ;  /* 0x000000a13838723e */ /* 0x000fe200048070ff */
[----:B------:R-:W-:Y:S01]  /*9310*/  FFMA.FTZ R62, R62, R49, R151 ;  /* 0x000000313e3e7223 */ /* 0x000fe20000010097 */
[----:B------:R-:W-:Y:S01]  /*9320*/  F2FP.SATFINITE.E4M3.F32.PACK_AB_MERGE_C R152, R152, R155, RZ ;  /* 0x0000009b9898723e */ /* 0x000fe200048070ff */
[----:B------:R-:W-:Y:S01]  /*9330*/  IMAD.MOV.U32 R48, RZ, RZ, R59 ;  /* 0x000000ffff307224 */ /* 0x000fe200078e003b */
[----:B------:R-:W-:-:S02]  /*9340*/  F2FP.SATFINITE.E4M3.F32.PACK_AB_MERGE_C R49, R53, R60, R154 ;  /* 0x0000003c3531723e */ /* 0x000fc4000480709a */
[----:B------:R-:W-:Y:S02]  /*9350*/  F2FP.SATFINITE.E4M3.F32.PACK_AB_MERGE_C R51, R55, R158, R56 ;  /* 0x0000009e3733723e */ /* 0x000fe40004807038 */
[----:B------:R-:W-:Y:S01]  /*9360*/  F2FP.SATFINITE.E4M3.F32.PACK_AB_MERGE_C R53, R52, R61, R156 ;  /* 0x0000003d3435723e */ /* 0x000fe2000480709c */
[----:B------:R-:W-:Y:S01]  /*9370*/  IMAD.MOV.U32 R52, RZ, RZ, R58 ;  /* 0x000000ffff347224 */ /* 0x000fe200078e003a */
[----:B------:R-:W-:Y:S02]  /*9380*/  F2FP.SATFINITE.E4M3.F32.PACK_AB_MERGE_C R55, R62, R153, R152 ;  /* 0x000000993e37723e */ /* 0x000fe40004807098 */
[----:B------:R-:W-:-:S07]  /*9390*/  MOV R50, R57 ;  /* 0x0000003900327202 */ /* 0x000fce0000000f00 */
.L_x_2085:
[----:B------:R-:W-:Y:S05]  /*93a0*/  BSYNC B2 ;  /* 0x0000000000027941 */ /* 0x000fea0003800000 */
.L_x_2084:
        /* <DEDUP_REMOVED lines=11> */
.L_x_2083:
[----:B------:R-:W-:Y:S05]  /*9460*/  BSYNC B1 ;  /* 0x0000000000017941 */ /* 0x000fea0003800000 */
.L_x_2082:
        /* <DEDUP_REMOVED lines=19> */
[----:B------:R-:W-:-:S03]  /*95a0*/  IADD3.X R80, R38, R59, R37, P3, P4 ;  /* 0x0000003b26507210 */ /* 0x000fc60001fe8425 */
[----:B------:R-:W-:-:S05]  /*95b0*/  IMAD.SHL.U32 R61, R48, 0x10, RZ ;  /* 0x00000010303d7824 */ /* 0x000fca00078e00ff */
[----:B------:R-:W-:-:S04]  /*95c0*/  LOP3.LUT R49, R51, 0x70, R61, 0xf8, !PT ;  /* 0x0000007033317812 */ /* 0x000fc800078ef83d */
[----:B------:R-:W-:-:S05]  /*95d0*/  LOP3.LUT R49, R49, R140, RZ, 0x3c, !PT ;  /* 0x0000008c31317212 */ /* 0x000fca00078e3cff */
[----:B---3--:R-:W-:Y:S02]  /*95e0*/  IMAD.IADD R48, R50, 0x1, R49 ;  /* 0x0000000132307824 */ /* 0x008fe400078e0231 */
[C---:B------:R-:W-:Y:S02]  /*95f0*/  IMAD R49, R17.reuse, 0x7000, R114 ;  /* 0x0000700011317824 */ /* 0x040fe400078e0272 */
[----:B------:R-:W-:Y:S02]  /*9600*/  IMAD R51, R17, 0x7000, R48 ;  /* 0x0000700011337824 */ /* 0x000fe400078e0230 */
[----:B------:R-:W-:-:S03]  /*9610*/  IMAD.IADD R49, R16, 0x1, R49 ;  /* 0x0000000110317824 */ /* 0x000fc600078e0231 */
[----:B------:R-:W-:-:S03]  /*9620*/  IADD3 R52, R16, R51, RZ ;  /* 0x0000003310347210 */ /* 0x000fc60007ffe0ff */
        /* <DEDUP_REMOVED lines=9> */
[--C-:B------:R-:W-:Y:S01]  /*96c0*/  SHF.R.U32.HI R82, RZ, 0x8, R67.reuse ;  /* 0x00000008ff527819 */ /* 0x100fe20000011643 */
[----:B------:R-:W-:Y:S01]  /*96d0*/  IMAD.SHL.U32 R48, R62, 0x100, RZ ;  /* 0x000001003e307824 */ /* 0x000fe200078e00ff */
[----:B------:R-:W-:Y:S01]  /*96e0*/  LOP3.LUT R64, R67, 0xff0000ff, RZ, 0xc0, !PT ;  /* 0xff0000ff43407812 */ /* 0x000fe200078ec0ff */
[----:B------:R-:W-:Y:S01]  /*96f0*/  IMAD.MOV.U32 R62, RZ, RZ, R50 ;  /* 0x000000ffff3e7224 */ /* 0x000fe200078e0032 */
[----:B------:R-:W-:Y:S01]  /*9700*/  SHF.R.U32.HI R81, RZ, 0x10, R67 ;  /* 0x00000010ff517819 */ /* 0x000fe20000011643 */
[----:B------:R-:W-:Y:S01]  /*9710*/  IMAD.U32 R49, R85, 0x10000, RZ ;  /* 0x0001000055317824 */ /* 0x000fe200078e00ff */
[----:B------:R-:W-:-:S02]  /*9720*/  SHF.R.U32.HI R67, RZ, 0x8, R69 ;  /* 0x00000008ff437819 */ /* 0x000fc40000011645 */
[----:B------:R-:W-:Y:S02]  /*9730*/  SHF.R.U32.HI R70, RZ, 0x8, R71 ;  /* 0x00000008ff467819 */ /* 0x000fe40000011647 */
[----:B------:R-:W-:Y:S01]  /*9740*/  LOP3.LUT R66, R69, 0xff0000ff, RZ, 0xc0, !PT ;  /* 0xff0000ff45427812 */ /* 0x000fe200078ec0ff */
[----:B------:R-:W-:Y:S01]  /*9750*/  IMAD.SHL.U32 R67, R67, 0x100, RZ ;  /* 0x0000010043437824 */ /* 0x000fe200078e00ff */
[----:B------:R-:W-:Y:S02]  /*9760*/  SHF.R.U32.HI R84, RZ, 0x10, R69 ;  /* 0x00000010ff547819 */ /* 0x000fe40000011645 */
[----:B------:R-:W-:Y:S02]  /*9770*/  LOP3.LUT R69, R71, 0xff0000ff, RZ, 0xc0, !PT ;  /* 0xff0000ff47457812 */ /* 0x000fe400078ec0ff */
[----:B------:R-:W-:Y:S02]  /*9780*/  SHF.L.U32 R50, R70, 0x8, RZ ;  /* 0x0000000846327819 */ /* 0x000fe400000006ff */
[----:B------:R-:W-:Y:S01]  /*9790*/  LOP3.LUT R48, R63, 0xff00, R48, 0xf8, !PT ;  /* 0x0000ff003f307812 */ /* 0x000fe200078ef830 */
[----:B------:R-:W-:Y:S01]  /*97a0*/  IMAD.SHL.U32 R63, R82, 0x100, RZ ;  /* 0x00000100523f7824 */ /* 0x000fe200078e00ff */
[----:B------:R-:W-:-:S02]  /*97b0*/  LOP3.LUT R82, R69, 0xff00, R50, 0xf8, !PT ;  /* 0x0000ff0045527812 */ /* 0x000fc400078ef832 */
[----:B------:R-:W-:Y:S01]  /*97c0*/  LOP3.LUT R50, R48, 0xff0000, R49, 0xf8, !PT ;  /* 0x00ff000030327812 */ /* 0x000fe200078ef831 */
[----:B------:R-:W-:Y:S01]  /*97d0*/  IMAD.U32 R48, R81, 0x10000, RZ ;  /* 0x0001000051307824 */ /* 0x000fe200078e00ff */
[----:B------:R-:W-:Y:S02]  /*97e0*/  LOP3.LUT R52, R66, 0xff00, R67, 0xf8, !PT ;  /* 0x0000ff0042347812 */ /* 0x000fe400078ef843 */
[----:B------:R-:W-:Y:S02]  /*97f0*/  LOP3.LUT R63, R64, 0xff00, R63, 0xf8, !PT ;  /* 0x0000ff00403f7812 */ /* 0x000fe400078ef83f */
[----:B------:R-:W-:Y:S02]  /*9800*/  F2FP.F16.E4M3.UNPACK_B R81, R149.H1 ;  /* 0x00000095ff51723e */ /* 0x000fe400030006ff */
[----:B------:R-:W-:Y:S02]  /*9810*/  F2FP.F16.E4M3.UNPACK_B R69, R68.H1 ;  /* 0x00000044ff45723e */ /* 0x000fe400030006ff */
[----:B------:R-:W-:Y:S01]  /*9820*/  F2FP.F16.E4M3.UNPACK_B R66, R65.H1 ;  /* 0x00000041ff42723e */ /* 0x000fe200030006ff */
[----:B------:R-:W-:Y:S01]  /*9830*/  HADD2.F32 R49, -RZ, R81.H0_H0 ;  /* 0x20000051ff317230 */ /* 0x000fe20000004100 */
[----:B------:R-:W-:Y:S01]  /*9840*/  SHF.R.U32.HI R83, RZ, 0x10, R71 ;  /* 0x00000010ff537819 */ /* 0x000fe20000011647 */
[----:B------:R-:W-:Y:S01]  /*9850*/  HADD2.F32 R64, -RZ, R69.H0_H0 ;  /* 0x20000045ff407230 */ /* 0x000fe20000004100 */
[----:B------:R-:W-:Y:S01]  /*9860*/  LOP3.LUT R48, R63, 0xff0000, R48, 0xf8, !PT ;  /* 0x00ff00003f307812 */ /* 0x000fe200078ef830 */
[----:B------:R-:W-:Y:S01]  /*9870*/  HADD2.F32 R63, -RZ, R66.H0_H0 ;  /* 0x20000042ff3f7230 */ /* 0x000fe20000004100 */
[----:B------:R-:W-:Y:S01]  /*9880*/  F2FP.F16.E4M3.UNPACK_B R67, R146.H1 ;  /* 0x00000092ff43723e */ /* 0x000fe200030006ff */
[----:B------:R-:W-:-:S02]  /*9890*/  IMAD.U32 R71, R84, 0x10000, RZ ;  /* 0x0001000054477824 */ /* 0x000fc400078e00ff */
[-C--:B------:R-:W-:Y:S01]  /*98a0*/  FMUL.FTZ R84, R64, R49.reuse ;  /* 0x0000003140547220 */ /* 0x080fe20000410000 */
[----:B------:R-:W-:Y:S02]  /*98b0*/  IMAD.U32 R83, R83, 0x10000, RZ ;  /* 0x0001000053537824 */ /* 0x000fe400078e00ff */
[C---:B------:R-:W-:Y:S01]  /*98c0*/  FMUL.FTZ R85, R63.reuse, R49 ;  /* 0x000000313f557220 */ /* 0x040fe20000410000 */
[--C-:B------:R-:W-:Y:S01]  /*98d0*/  HADD2.F32 R70, -RZ, R67.reuse.H0_H0 ;  /* 0x20000043ff467230 */ /* 0x100fe20000004100 */
[----:B------:R-:W-:Y:S01]  /*98e0*/  LOP3.LUT R52, R52, 0xff0000, R71, 0xf8, !PT ;  /* 0x00ff000034347812 */ /* 0x000fe200078ef847 */
[----:B------:R-:W-:Y:S01]  /*98f0*/  HADD2.F32 R71, -RZ, R67.H1_H1 ;  /* 0x30000043ff477230 */ /* 0x000fe20000004100 */
[----:B------:R-:W-:Y:S01]  /*9900*/  LOP3.LUT R49, R82, 0xff0000, R83, 0xf8, !PT ;  /* 0x00ff000052317812 */ /* 0x000fe200078ef853 */
[----:B------:R-:W-:Y:S02]  /*9910*/  HADD2.F32 R82, -RZ, R81.H1_H1 ;  /* 0x30000051ff527230 */ /* 0x000fe40000004100 */
[-C--:B------:R-:W-:Y:S01]  /*9920*/  FFMA.FTZ R63, R63, R70.reuse, -R84 ;  /* 0x000000463f3f7223 */ /* 0x080fe20000010854 */
[----:B------:R-:W-:Y:S01]  /*9930*/  FFMA.FTZ R64, R64, R70, R85 ;  /* 0x0000004640407223 */ /* 0x000fe20000010055 */
[----:B------:R-:W-:Y:S01]  /*9940*/  HADD2.F32 R70, -RZ, R69.H1_H1 ;  /* 0x30000045ff467230 */ /* 0x000fe20000004100 */
[----:B------:R-:W-:Y:S01]  /*9950*/  F2FP.F16.E4M3.UNPACK_B R149, R149 ;  /* 0x00000095ff95723e */ /* 0x000fe200020006ff */
[----:B------:R-:W-:Y:S01]  /*9960*/  HADD2.F32 R67, -RZ, R66.H1_H1 ;  /* 0x30000042ff437230 */ /* 0x000fe20000004100 */
[----:B------:R-:W-:-:S02]  /*9970*/  F2FP.F16.E4M3.UNPACK_B R65, R65 ;  /* 0x00000041ff41723e */ /* 0x000fc400020006ff */
[----:B------:R-:W-:Y:S01]  /*9980*/  F2FP.F16.E4M3.UNPACK_B R68, R68 ;  /* 0x00000044ff44723e */ /* 0x000fe200020006ff */
[C---:B------:R-:W-:Y:S01]  /*9990*/  FMUL.FTZ R84, R70.reuse, R82 ;  /* 0x0000005246547220 */ /* 0x040fe20000410000 */
[----:B------:R-:W-:Y:S01]  /*99a0*/  F2FP.F16.E4M3.UNPACK_B R146, R146 ;  /* 0x00000092ff92723e */ /* 0x000fe200020006ff */
[----:B------:R-:W-:Y:S02]  /*99b0*/  HADD2.F32 R81, -RZ, R149.H0_H0 ;  /* 0x20000095ff517230 */ /* 0x000fe40000004100 */
[C---:B------:R-:W-:Y:S01]  /*99c0*/  FMUL.FTZ R83, R67.reuse, R82 ;  /* 0x0000005243537220 */ /* 0x040fe20000410000 */
        /* <DEDUP_REMOVED lines=19> */
[--C-:B------:R-:W-:Y:S01]  /*9b00*/  HADD2.F32 R71, -RZ, R66.reuse.H0_H0 ;  /* 0x20000042ff477230 */ /* 0x100fe20000004100 */
[----:B------:R-:W-:Y:S01]  /*9b10*/  F2FP.F16.E4M3.UNPACK_B R65, R62.H1 ;  /* 0x0000003eff41723e */ /* 0x000fe200030006ff */
[----:B------:R-:W-:Y:S02]  /*9b20*/  HADD2.F32 R69, -RZ, R67.H0_H0 ;  /* 0x20000043ff457230 */ /* 0x000fe40000004100 */
[----:B------:R-:W-:Y:S01]  /*9b30*/  FFMA.FTZ R146, R68, R146, R149 ;  /* 0x0000009244927223 */ /* 0x000fe20000010095 */
[----:B------:R-:W-:Y:S01]  /*9b40*/  HADD2.F32 R82, -RZ, R66.H1_H1 ;  /* 0x30000042ff527230 */ /* 0x000fe20000004100 */
[----:B------:R-:W-:Y:S01]  /*9b50*/  F2FP.F16.E4M3.UNPACK_B R150, R150 ;  /* 0x00000096ff96723e */ /* 0x000fe200020006ff */
[----:B------:R-:W-:-:S02]  /*9b60*/  HADD2.F32 R66, -RZ, R65.H0_H0 ;  /* 0x20000041ff427230 */ /* 0x000fc40000004100 */
[-C--:B------:R-:W-:Y:S01]  /*9b70*/  FMUL.FTZ R87, R69, R71.reuse ;  /* 0x0000004745577220 */ /* 0x080fe20000410000 */
[--C-:B------:R-:W-:Y:S01]  /*9b80*/  HADD2.F32 R68, -RZ, R70.reuse.H0_H0 ;  /* 0x20000046ff447230 */ /* 0x100fe20000004100 */
[----:B------:R-:W-:Y:S01]  /*9b90*/  F2FP.F16.E4M3.UNPACK_B R62, R62 ;  /* 0x0000003eff3e723e */ /* 0x000fe200020006ff */
[----:B------:R-:W-:Y:S02]  /*9ba0*/  HADD2.F32 R67, -RZ, R67.H1_H1 ;  /* 0x30000043ff437230 */ /* 0x000fe40000004100 */
[C---:B------:R-:W-:Y:S01]  /*9bb0*/  FMUL.FTZ R152, R66.reuse, R71 ;  /* 0x0000004742987220 */ /* 0x040fe20000410000 */
[----:B------:R-:W-:Y:S02]  /*9bc0*/  HADD2.F32 R65, -RZ, R65.H1_H1 ;  /* 0x30000041ff417230 */ /* 0x000fe40000004100 */
[----:B------:R-:W-:Y:S01]  /*9bd0*/  FFMA.FTZ R134, R66, R68, -R87 ;  /* 0x0000004442867223 */ /* 0x000fe20000010857 */
[----:B------:R-:W-:Y:S02]  /*9be0*/  HADD2.F32 R70, -RZ, R70.H1_H1 ;  /* 0x30000046ff467230 */ /* 0x000fe40000004100 */
[----:B------:R-:W-:Y:S01]  /*9bf0*/  FMUL.FTZ R66, R67, R82 ;  /* 0x0000005243427220 */ /* 0x000fe20000410000 */
[----:B------:R-:W-:Y:S01]  /*9c00*/  FFMA.FTZ R152, R69, R68, R152 ;  /* 0x0000004445987223 */ /* 0x000fe20000010098 */
[----:B------:R-:W-:Y:S01]  /*9c10*/  FMUL.FTZ R82, R65, R82 ;  /* 0x0000005241527220 */ /* 0x000fe20000410000 */
[----:B------:R-:W-:-:S02]  /*9c20*/  HADD2.F32 R69, -RZ, R150.H0_H0 ;  /* 0x20000096ff457230 */ /* 0x000fc40000004100 */
[----:B------:R-:W-:Y:S01]  /*9c30*/  FFMA.FTZ R149, R65, R70, -R66 ;  /* 0x0000004641957223 */ /* 0x000fe20000010842 */
[----:B------:R-:W-:Y:S01]  /*9c40*/  F2FP.F16.E4M3.UNPACK_B R65, R54 ;  /* 0x00000036ff41723e */ /* 0x000fe200020006ff */
[----:B------:R-:W-:Y:S01]  /*9c50*/  HADD2.F32 R54, -RZ, R62.H0_H0 ;  /* 0x2000003eff367230 */ /* 0x000fe20000004100 */
[----:B------:R-:W-:Y:S01]  /*9c60*/  F2FP.F16.E4M3.UNPACK_B R148, R148 ;  /* 0x00000094ff94723e */ /* 0x000fe200020006ff */
[----:B------:R-:W-:Y:S01]  /*9c70*/  FFMA.FTZ R151, R67, R70, R82 ;  /* 0x0000004643977223 */ /* 0x000fe20000010052 */
[----:B------:R-:W-:Y:S01]  /*9c80*/  HADD2.F32 R150, -RZ, R150.H1_H1 ;  /* 0x30000096ff967230 */ /* 0x000fe20000004100 */
[----:B------:R-:W-:Y:S01]  /*9c90*/  F2FP.SATFINITE.E4M3.F32.PACK_AB_MERGE_C R63, R86, R63, RZ ;  /* 0x0000003f563f723e */ /* 0x000fe200048070ff */
[--C-:B------:R-:W-:Y:S01]  /*9ca0*/  HADD2.F32 R66, -RZ, R65.reuse.H0_H0 ;  /* 0x20000041ff427230 */ /* 0x100fe20000004100 */
[----:B------:R-:W-:Y:S01]  /*9cb0*/  F2FP.F16.E4M3.UNPACK_B R68, R52 ;  /* 0x00000034ff44723e */ /* 0x000fe200020006ff */
[----:B------:R-:W-:Y:S01]  /*9cc0*/  HADD2.F32 R67, -RZ, R148.H0_H0 ;  /* 0x20000094ff437230 */ /* 0x000fe20000004100 */
[----:B------:R-:W-:Y:S01]  /*9cd0*/  F2FP.SATFINITE.E4M3.F32.PACK_AB_MERGE_C R63, R84, R81, R63 ;  /* 0x00000051543f723e */ /* 0x000fe2000480703f */
[----:B------:R-:W-:-:S02]  /*9ce0*/  HADD2.F32 R65, -RZ, R65.H1_H1 ;  /* 0x30000041ff417230 */ /* 0x000fc40000004100 */
[-C--:B------:R-:W-:Y:S01]  /*9cf0*/  FMUL.FTZ R71, R66, R69.reuse ;  /* 0x0000004542477220 */ /* 0x080fe20000410000 */
[C---:B------:R-:W-:Y:S01]  /*9d00*/  FMUL.FTZ R69, R54.reuse, R69 ;  /* 0x0000004536457220 */ /* 0x040fe20000410000 */
[----:B------:R-:W-:Y:S01]  /*9d10*/  HADD2.F32 R62, -RZ, R62.H1_H1 ;  /* 0x3000003eff3e7230 */ /* 0x000fe20000004100 */
[----:B------:R-:W-:Y:S01]  /*9d20*/  F2FP.SATFINITE.E4M3.F32.PACK_AB_MERGE_C R151, R151, R152, RZ ;  /* 0x000000989797723e */ /* 0x000fe200048070ff */
[----:B------:R-:W-:Y:S02]  /*9d30*/  HADD2.F32 R148, -RZ, R148.H1_H1 ;  /* 0x30000094ff947230 */ /* 0x000fe40000004100 */
[-C--:B------:R-:W-:Y:S01]  /*9d40*/  FFMA.FTZ R54, R54, R67.reuse, -R71 ;  /* 0x0000004336367223 */ /* 0x080fe20000010847 */
[----:B------:R-:W-:Y:S01]  /*9d50*/  FFMA.FTZ R70, R66, R67, R69 ;  /* 0x0000004342467223 */ /* 0x000fe20000010045 */
[-C--:B------:R-:W-:Y:S01]  /*9d60*/  FMUL.FTZ R87, R65, R150.reuse ;  /* 0x0000009641577220 */ /* 0x080fe20000410000 */
[----:B------:R-:W-:Y:S01]  /*9d70*/  F2FP.F16.E4M3.UNPACK_B R67, R53 ;  /* 0x00000035ff43723e */ /* 0x000fe200020006ff */
[C---:B------:R-:W-:Y:S01]  /*9d80*/  FMUL.FTZ R150, R62.reuse, R150 ;  /* 0x000000963e967220 */ /* 0x040fe20000410000 */
[----:B------:R-:W-:Y:S01]  /*9d90*/  F2FP.F16.E4M3.UNPACK_B R66, R60 ;  /* 0x0000003cff42723e */ /* 0x000fe200020006ff */
[----:B------:R-:W-:Y:S01]  /*9da0*/  FFMA.FTZ R87, R62, R148, -R87 ;  /* 0x000000943e577223 */ /* 0x000fe20000010857 */
[----:B------:R-:W-:Y:S01]  /*9db0*/  F2FP.SATFINITE.E4M3.F32.PACK_AB_MERGE_C R62, R149, R134, RZ ;  /* 0x00000086953e723e */ /* 0x000fe200048070ff */
[----:B------:R-:W-:Y:S01]  /*9dc0*/  FFMA.FTZ R135, R65, R148, R150 ;  /* 0x0000009441877223 */ /* 0x000fe20000010096 */
[----:B------:R-:W-:Y:S01]  /*9dd0*/  HADD2.F32 R69, -RZ, R67.H0_H0 ;  /* 0x20000043ff457230 */ /* 0x000fe20000004100 */
[----:B------:R-:W-:Y:S01]  /*9de0*/  F2FP.F16.E4M3.UNPACK_B R71, R50 ;  /* 0x00000032ff47723e */ /* 0x000fe200020006ff */
[----:B------:R-:W-:Y:S01]  /*9df0*/  HADD2.F32 R84, -RZ, R68.H0_H0 ;  /* 0x20000044ff547230 */ /* 0x000fe20000004100 */
[----:B------:R-:W-:Y:S01]  /*9e00*/  F2FP.SATFINITE.E4M3.F32.PACK_AB_MERGE_C R62, R87, R54, R62 ;  /* 0x00000036573e723e */ /* 0x000fe2000480703e */
[----:B------:R-:W-:Y:S01]  /*9e10*/  HADD2.F32 R65, -RZ, R66.H0_H0 ;  /* 0x20000042ff417230 */ /* 0x000fe20000004100 */
[----:B------:R-:W-:Y:S01]  /*9e20*/  F2FP.SATFINITE.E4M3.F32.PACK_AB_MERGE_C R54, R135, R70, R151 ;  /* 0x000000468736723e */ /* 0x000fe20004807097 */
[----:B------:R-:W-:-:S02]  /*9e30*/  HADD2.F32 R82, -RZ, R71.H0_H0 ;  /* 0x20000047ff527230 */ /* 0x000fc40000004100 */
[-C--:B------:R-:W-:Y:S01]  /*9e40*/  FMUL.FTZ R86, R69, R84.reuse ;  /* 0x0000005445567220 */ /* 0x080fe20000410000 */
[----:B------:R-:W-:Y:S02]  /*9e50*/  HADD2.F32 R70, -RZ, R67.H1_H1 ;  /* 0x30000043ff467230 */ /* 0x000fe40000004100 */
[----:B------:R-:W-:Y:S01]  /*9e60*/  FMUL.FTZ R84, R65, R84 ;  /* 0x0000005441547220 */ /* 0x000fe20000410000 */
[----:B------:R-:W-:Y:S01]  /*9e70*/  HADD2.F32 R81, -RZ, R68.H1_H1 ;  /* 0x30000044ff517230 */ /* 0x000fe20000004100 */
[----:B------:R-:W-:Y:S01]  /*9e80*/  F2FP.F16.E4M3.UNPACK_B R67, R60.H1 ;  /* 0x0000003cff43723e */ /* 0x000fe200030006ff */
[----:B------:R-:W-:Y:S02]  /*9e90*/  HADD2.F32 R68, -RZ, R66.H1_H1 ;  /* 0x30000042ff447230 */ /* 0x000fe40000004100 */
[----:B------:R-:W-:Y:S01]  /*9ea0*/  FFMA.FTZ R66, R69, R82, R84 ;  /* 0x0000005245427223 */ /* 0x000fe20000010054 */
[----:B------:R-:W-:Y:S02]  /*9eb0*/  HADD2.F32 R71, -RZ, R71.H1_H1 ;  /* 0x30000047ff477230 */ /* 0x000fe40000004100 */
[----:B------:R-:W-:Y:S01]  /*9ec0*/  FMUL.FTZ R69, R70, R81 ;  /* 0x0000005146457220 */ /* 0x000fe20000410000 */
[----:B------:R-:W-:Y:S01]  /*9ed0*/  F2FP.F16.E4M3.UNPACK_B R53, R53.H1 ;  /* 0x00000035ff35723e */ /* 0x000fe200030006ff */
[C---:B------:R-:W-:Y:S01]  /*9ee0*/  FMUL.FTZ R81, R68.reuse, R81 ;  /* 0x0000005144517220 */ /* 0x040fe20000410000 */
[----:B------:R-:W-:Y:S01]  /*9ef0*/  F2FP.SATFINITE.E4M3.F32.PACK_AB_MERGE_C R64, R85, R64, RZ ;  /* 0x000000405540723e */ /* 0x000fe200048070ff */
[-C--:B------:R-:W-:Y:S01]  /*9f00*/  FFMA.FTZ R60, R68, R71.reuse, -R69 ;  /* 0x00000047443c7223 */ /* 0x080fe20000010845 */
[----:B------:R-:W-:Y:S01]  /*9f10*/  F2FP.F16.E4M3.UNPACK_B R69, R52.H1 ;  /* 0x00000034ff45723e */ /* 0x000fe200030006ff */
[----:B------:R-:W-:Y:S01]  /*9f20*/  FFMA.FTZ R65, R65, R82, -R86 ;  /* 0x0000005241417223 */ /* 0x000fe20000010856 */
[----:B------:R-:W-:Y:S01]  /*9f30*/  FFMA.FTZ R85, R70, R71, R81 ;  /* 0x0000004746557223 */ /* 0x000fe20000010051 */
[----:B------:R-:W-:Y:S01]  /*9f40*/  HADD2.F32 R68, -RZ, R53.H0_H0 ;  /* 0x20000035ff447230 */ /* 0x000fe20000004100 */
[----:B------:R-:W-:Y:S01]  /*9f50*/  F2FP.F16.E4M3.UNPACK_B R50, R50.H1 ;  /* 0x00000032ff32723e */ /* 0x000fe200030006ff */
[----:B------:R-:W-:Y:S01]  /*9f60*/  HADD2.F32 R52, -RZ, R67.H0_H0 ;  /* 0x20000043ff347230 */ /* 0x000fe20000004100 */
[----:B------:R-:W-:Y:S01]  /*9f70*/  F2FP.SATFINITE.E4M3.F32.PACK_AB_MERGE_C R64, R146, R83, R64 ;  /* 0x000000539240723e */ /* 0x000fe20004807040 */
[----:B------:R-:W-:-:S02]  /*9f80*/  HADD2.F32 R71, -RZ, R69.H0_H0 ;  /* 0x20000045ff477230 */ /* 0x000fc40000004100 */
[----:B------:R-:W-:Y:S02]  /*9f90*/  HADD2.F32 R53, -RZ, R53.H1_H1 ;  /* 0x30000035ff357230 */ /* 0x000fe40000004100 */
[----:B------:R-:W-:Y:S02]  /*9fa0*/  HADD2.F32 R82, -RZ, R69.H1_H1 ;  /* 0x30000045ff527230 */ /* 0x000fe40000004100 */
[-C--:B------:R-:W-:Y:S01]  /*9fb0*/  FMUL.FTZ R81, R68, R71.reuse ;  /* 0x0000004744517220 */ /* 0x080fe20000410000 */
[----:B------:R-:W-:Y:S02]  /*9fc0*/  HADD2.F32 R67, -RZ, R67.H1_H1 ;  /* 0x30000043ff437230 */ /* 0x000fe40000004100 */
[----:B------:R-:W-:Y:S01]  /*9fd0*/  FMUL.FTZ R71, R52, R71 ;  /* 0x0000004734477220 */ /* 0x000fe20000410000 */
[--C-:B------:R-:W-:Y:S02]  /*9fe0*/  HADD2.F32 R69, -RZ, R50.reuse.H0_H0 ;  /* 0x20000032ff457230 */ /* 0x100fe40000004100 */
[----:B------:R-:W-:-:S02]  /*9ff0*/  HADD2.F32 R70, -RZ, R50.H1_H1 ;  /* 0x30000032ff467230 */ /* 0x000fc40000004100 */
[-C--:B------:R-:W-:Y:S01]  /*a000*/  FMUL.FTZ R50, R53, R82.reuse ;  /* 0x0000005235327220 */ /* 0x080fe20000410000 */
[C---:B------:R-:W-:Y:S01]  /*a010*/  FMUL.FTZ R82, R67.reuse, R82 ;  /* 0x0000005243527220 */ /* 0x040fe20000410000 */
[----:B------:R-:W-:Y:S01]  /*a020*/  FFMA.FTZ R86, R52, R69, -R81 ;  /* 0x0000004534567223 */ /* 0x000fe20000010851 */
[----:B------:R-:W-:Y:S01]  /*a030*/  F2FP.F16.E4M3.UNPACK_B R81, R49 ;  /* 0x00000031ff51723e */ /* 0x000fe200020006ff */
[-C--:B------:R-:W-:Y:S01]  /*a040*/  FFMA.FTZ R135, R67, R70.reuse, -R50 ;  /* 0x0000004643877223 */ /* 0x080fe20000010832 */
[----:B------:R-:W-:Y:S01]  /*a050*/  F2FP.F16.E4M3.UNPACK_B R50, R51 ;  /* 0x00000033ff32723e */ /* 0x000fe200020006ff */
[----:B------:R-:W-:Y:S01]  /*a060*/  FFMA.FTZ R134, R53, R70, R82 ;  /* 0x0000004635867223 */ /* 0x000fe20000010052 */
[----:B------:R-:W-:Y:S01]  /*a070*/  F2FP.F16.E4M3.UNPACK_B R67, R55 ;  /* 0x00000037ff43723e */ /* 0x000fe200020006ff */
[----:B------:R-:W-:Y:S01]  /*a080*/  FFMA.FTZ R87, R68, R69, R71 ;  /* 0x0000004544577223 */ /* 0x000fe20000010047 */
[----:B------:R-:W-:Y:S01]  /*a090*/  F2FP.F16.E4M3.UNPACK_B R51, R51.H1 ;  /* 0x00000033ff33723e */ /* 0x000fe200030006ff */
[----:B------:R-:W-:Y:S01]  /*a0a0*/  HADD2.F32 R83, -RZ, R81.H0_H0 ;  /* 0x20000051ff537230 */ /* 0x000fe20000004100 */
[----:B------:R-:W-:Y:S01]  /*a0b0*/  F2FP.F16.E4M3.UNPACK_B R82, R49.H1 ;  /* 0x00000031ff52723e */ /* 0x000fe200030006ff */
[----:B------:R-:W-:Y:S01]  /*a0c0*/  HADD2.F32 R68, -RZ, R67.H0_H0 ;  /* 0x20000043ff447230 */ /* 0x000fe20000004100 */
        /* <DEDUP_REMOVED lines=14> */
[-C--:B------:R-:W-:Y:S01]  /*a1b0*/  FFMA.FTZ R83, R68, R71.reuse, R83 ;  /* 0x0000004744537223 */ /* 0x080fe20000010053 */
        /* <DEDUP_REMOVED lines=10> */
[----:B------:R-:W-:Y:S01]  /*a260*/  HADD2.F32 R48, -RZ, R69.H1_H1 ;  /* 0x30000045ff307230 */ /* 0x000fe20000004100 */
[----:B------:R-:W-:Y:S01]  /*a270*/  F2FP.SATFINITE.E4M3.F32.PACK_AB_MERGE_C R86, R135, R86, RZ ;  /* 0x000000568756723e */ /* 0x000fe200048070ff */
[----:B------:R-:W-:Y:S02]  /*a280*/  HADD2.F32 R49, -RZ, R49.H1_H1 ;  /* 0x30000031ff317230 */ /* 0x000fe40000004100 */
[-C--:B------:R-:W-:Y:S01]  /*a290*/  FMUL.FTZ R53, R67, R81.reuse ;  /* 0x0000005143357220 */ /* 0x080fe20000410000 */
[C---:B------:R-:W-:Y:S01]  /*a2a0*/  FMUL.FTZ R52, R50.reuse, R81 ;  /* 0x0000005132347220 */ /* 0x040fe20000410000 */
[-C--:B------:R-:W-:Y:S01]  /*a2b0*/  FFMA.FTZ R51, R51, R48.reuse, -R68 ;  /* 0x0000003033337223 */ /* 0x080fe20000010844 */
[----:B------:R-:W-:Y:S01]  /*a2c0*/  FFMA.FTZ R82, R55, R48, R82 ;  /* 0x0000003037527223 */ /* 0x000fe20000010052 */
[-C--:B------:R-:W-:Y:S01]  /*a2d0*/  FFMA.FTZ R50, R50, R49.reuse, -R53 ;  /* 0x0000003132327223 */ /* 0x080fe20000010835 */
[----:B------:R-:W-:Y:S01]  /*a2e0*/  FFMA.FTZ R52, R67, R49, R52 ;  /* 0x0000003143347223 */ /* 0x000fe20000010034 */
[----:B------:R-:W-:Y:S01]  /*a2f0*/  F2FP.SATFINITE.E4M3.F32.PACK_AB_MERGE_C R87, R134, R87, RZ ;  /* 0x000000578657723e */ /* 0x000fe200048070ff */
[----:B------:R-:W-:Y:S01]  /*a300*/  IMAD.MOV.U32 R48, RZ, RZ, R63 ;  /* 0x000000ffff307224 */ /* 0x000fe200078e003f */
[----:B------:R-:W-:-:S02]  /*a310*/  F2FP.SATFINITE.E4M3.F32.PACK_AB_MERGE_C R51, R51, R146, RZ ;  /* 0x000000923333723e */ /* 0x000fc400048070ff */
[----:B------:R-:W-:Y:S02]  /*a320*/  F2FP.SATFINITE.E4M3.F32.PACK_AB_MERGE_C R82, R82, R151, RZ ;  /* 0x000000975252723e */ /* 0x000fe400048070ff */
[----:B------:R-:W-:Y:S01]  /*a330*/  F2FP.SATFINITE.E4M3.F32.PACK_AB_MERGE_C R51, R50, R149, R51 ;  /* 0x000000953233723e */ /* 0x000fe20004807033 */
[----:B------:R-:W-:Y:S01]  /*a340*/  IMAD.MOV.U32 R50, RZ, RZ, R62 ;  /* 0x000000ffff327224 */ /* 0x000fe200078e003e */
[----:B------:R-:W-:Y:S01]  /*a350*/  F2FP.SATFINITE.E4M3.F32.PACK_AB_MERGE_C R55, R52, R83, R82 ;  /* 0x000000533437723e */ /* 0x000fe20004807052 */
[----:B------:R-:W-:Y:S01]  /*a360*/  IMAD.MOV.U32 R52, RZ, RZ, R64 ;  /* 0x000000ffff347224 */ /* 0x000fe200078e0040 */
[----:B------:R-:W-:Y:S02]  /*a370*/  F2FP.SATFINITE.E4M3.F32.PACK_AB_MERGE_C R49, R60, R65, R86 ;  /* 0x000000413c31723e */ /* 0x000fe40004807056 */
[----:B------:R-:W-:-:S07]  /*a380*/  F2FP.SATFINITE.E4M3.F32.PACK_AB_MERGE_C R53, R85, R66, R87 ;  /* 0x000000425535723e */ /* 0x000fce0004807057 */
.L_x_2089:
[----:B------:R-:W-:Y:S05]  /*a390*/  BSYNC B2 ;  /* 0x0000000000027941 */ /* 0x000fea0003800000 */
.L_x_2088:
        /* <DEDUP_REMOVED lines=11> */
.L_x_2087:
[----:B------:R-:W-:Y:S05]  /*a450*/  BSYNC B1 ;  /* 0x0000000000017941 */ /* 0x000fea0003800000 */
.L_x_2086:
        /* <DEDUP_REMOVED lines=8> */
[----:B------:R-:W-:Y:S01]  /*a4e0*/  IMAD.IADD R61, R127, 0x1, R61 ;  /* 0x000000017f3d7824 */ /* 0x000fe200078e023d */
[----:B------:R-:W-:Y:S01]  /*a4f0*/  IADD3 R59, P3, P4, R44, R126, R36 ;  /* 0x0000007e2c3b7210 */ /* 0x000fe20007c7e024 */
[----:B------:R-:W-:Y:S01]  /*a500*/  VIADD R50, R228, 0xc0 ;  /* 0x000000c0e4327836 */ /* 0x000fe20000000000 */
[----:B------:R-:W-:Y:S01]  /*a510*/  ISETP.NE.AND P6, PT, R0, RZ, PT ;  /* 0x000000ff0000720c */ /* 0x000fe20003fc5270 */
[----:B------:R-:W-:Y:S01]  /*a520*/  BSSY B1, `(.L_x_2090) ;  /* 0x00000e9000017945 */ /* 0x000fe20003800000 */
[----:B------:R-:W-:Y:S01]  /*a530*/  IADD3.X R48, R38, R61, R37, P3, P4 ;  /* 0x0000003d26307210 */ /* 0x000fe20001fe8425 */
[----:B------:R-:W-:Y:S01]  /*a540*/  IMAD.SHL.U32 R50, R50, 0x80, RZ ;  /* 0x0000008032327824 */ /* 0x000fe200078e00ff */
[----:B------:R-:W-:-:S04]  /*a550*/  SEL R147, R120, R147, !P6 ;  /* 0x0000009378937207 */ /* 0x000fc80007000000 */
[----:B------:R-:W-:Y:S02]  /*a560*/  LOP3.LUT R50, R50, 0x380, RZ, 0xc0, !PT ;  /* 0x0000038032327812 */ /* 0x000fe400078ec0ff */
        /* <DEDUP_REMOVED lines=8> */
[----:B--2---:R-:W-:Y:S02]  /*a5f0*/  IMAD.IADD R48, R49, 0x1, R48 ;  /* 0x0000000131307824 */ /* 0x004fe400078e0230 */
        /* <DEDUP_REMOVED lines=15> */
[----:B------:R-:W-:Y:S01]  /*a6f0*/  SHF.R.U32.HI R72, RZ, 0x10, R75 ;  /* 0x00000010ff487819 */ /* 0x000fe2000001164b */
[----:B------:R-:W-:Y:S01]  /*a700*/  IMAD.MOV.U32 R62, RZ, RZ, R54 ;  /* 0x000000ffff3e7224 */ /* 0x000fe200078e0036 */
[----:B------:R-:W-:Y:S01]  /*a710*/  LOP3.LUT R65, R65, 0xff00, R48, 0xf8, !PT ;  /* 0x0000ff0041417812 */ /* 0x000fe200078ef830 */
[----:B------:R-:W-:Y:S01]  /*a720*/  IMAD.SHL.U32 R48, R70, 0x100, RZ ;  /* 0x0000010046307824 */ /* 0x000fe200078e00ff */
[----:B------:R-:W-:Y:S01]  /*a730*/  LOP3.LUT R69, R75, 0xff0000ff, RZ, 0xc0, !PT ;  /* 0xff0000ff4b457812 */ /* 0x000fe200078ec0ff */
[----:B------:R-:W-:Y:S01]  /*a740*/  IMAD.U32 R52, R78, 0x10000, RZ ;  /* 0x000100004e347824 */ /* 0x000fe200078e00ff */
[----:B------:R-:W-:-:S02]  /*a750*/  SHF.R.U32.HI R68, RZ, 0x8, R77 ;  /* 0x00000008ff447819 */ /* 0x000fc4000001164d */
[----:B------:R-:W-:Y:S01]  /*a760*/  LOP3.LUT R69, R69, 0xff00, R48, 0xf8, !PT ;  /* 0x0000ff0045457812 */ /* 0x000fe200078ef830 */
[----:B------:R-:W-:Y:S01]  /*a770*/  IMAD.U32 R48, R72, 0x10000, RZ ;  /* 0x0001000048307824 */ /* 0x000fe200078e00ff */
[----:B------:R-:W-:Y:S01]  /*a780*/  LOP3.LUT R52, R65, 0xff0000, R52, 0xf8, !PT ;  /* 0x00ff000041347812 */ /* 0x000fe200078ef834 */
[----:B------:R-:W-:Y:S01]  /*a790*/  IMAD.SHL.U32 R50, R68, 0x100, RZ ;  /* 0x0000010044327824 */ /* 0x000fe200078e00ff */
[----:B------:R-:W-:Y:S02]  /*a7a0*/  LOP3.LUT R71, R77, 0xff0000ff, RZ, 0xc0, !PT ;  /* 0xff0000ff4d477812 */ /* 0x000fe400078ec0ff */
[----:B------:R-:W-:Y:S02]  /*a7b0*/  SHF.R.U32.HI R66, RZ, 0x8, R79 ;  /* 0x00000008ff427819 */ /* 0x000fe4000001164f */
[----:B------:R-:W-:Y:S02]  /*a7c0*/  F2FP.F16.E4M3.UNPACK_B R72, R143.H1 ;  /* 0x0000008fff48723e */ /* 0x000fe400030006ff */
[----:B------:R-:W-:-:S02]  /*a7d0*/  F2FP.F16.E4M3.UNPACK_B R65, R64.H1 ;  /* 0x00000040ff41723e */ /* 0x000fc400030006ff */
[----:B------:R-:W-:Y:S02]  /*a7e0*/  F2FP.F16.E4M3.UNPACK_B R68, R67.H1 ;  /* 0x00000043ff44723e */ /* 0x000fe400030006ff */
[----:B------:R-:W-:Y:S02]  /*a7f0*/  SHF.R.U32.HI R76, RZ, 0x10, R77 ;  /* 0x00000010ff4c7819 */ /* 0x000fe4000001164d */
[----:B------:R-:W-:Y:S02]  /*a800*/  LOP3.LUT R75, R79, 0xff0000ff, RZ, 0xc0, !PT ;  /* 0xff0000ff4f4b7812 */ /* 0x000fe400078ec0ff */
[----:B------:R-:W-:Y:S01]  /*a810*/  SHF.L.U32 R54, R66, 0x8, RZ ;  /* 0x0000000842367819 */ /* 0x000fe200000006ff */
[----:B------:R-:W-:Y:S01]  /*a820*/  HADD2.F32 R66, -RZ, R65.H0_H0 ;  /* 0x20000041ff427230 */ /* 0x000fe20000004100 */
[----:B------:R-:W-:Y:S01]  /*a830*/  LOP3.LUT R73, R71, 0xff00, R50, 0xf8, !PT ;  /* 0x0000ff0047497812 */ /* 0x000fe200078ef832 */
[--C-:B------:R-:W-:Y:S01]  /*a840*/  HADD2.F32 R50, -RZ, R72.reuse.H0_H0 ;  /* 0x20000048ff327230 */ /* 0x100fe20000004100 */
[----:B------:R-:W-:Y:S01]  /*a850*/  F2FP.F16.E4M3.UNPACK_B R70, R141.H1 ;  /* 0x0000008dff46723e */ /* 0x000fe200030006ff */
[----:B------:R-:W-:Y:S01]  /*a860*/  HADD2.F32 R72, -RZ, R72.H1_H1 ;  /* 0x30000048ff487230 */ /* 0x000fe20000004100 */
[----:B------:R-:W-:Y:S01]  /*a870*/  LOP3.LUT R48, R69, 0xff0000, R48, 0xf8, !PT ;  /* 0x00ff000045307812 */ /* 0x000fe200078ef830 */
[----:B------:R-:W-:Y:S01]  /*a880*/  HADD2.F32 R69, -RZ, R68.H0_H0 ;  /* 0x20000044ff457230 */ /* 0x000fe20000004100 */
[----:B------:R-:W-:Y:S01]  /*a890*/  LOP3.LUT R75, R75, 0xff00, R54, 0xf8, !PT ;  /* 0x0000ff004b4b7812 */ /* 0x000fe200078ef836 */
[----:B------:R-:W-:-:S02]  /*a8a0*/  IMAD.U32 R54, R76, 0x10000, RZ ;  /* 0x000100004c367824 */ /* 0x000fc400078e00ff */
[CC--:B------:R-:W-:Y:S01]  /*a8b0*/  FMUL.FTZ R76, R66.reuse, R50.reuse ;  /* 0x00000032424c7220 */ /* 0x0c0fe20000410000 */
[--C-:B------:R-:W-:Y:S02]  /*a8c0*/  HADD2.F32 R71, -RZ, R70.reuse.H0_H0 ;  /* 0x20000046ff477230 */ /* 0x100fe40000004100 */
[C---:B------:R-:W-:Y:S01]  /*a8d0*/  FMUL.FTZ R77, R69.reuse, R50 ;  /* 0x00000032454d7220 */ /* 0x040fe20000410000 */
[----:B------:R-:W-:Y:S01]  /*a8e0*/  F2FP.F16.E4M3.UNPACK_B R143, R143 ;  /* 0x0000008fff8f723e */ /* 0x000fe200020006ff */
[----:B------:R-:W-:Y:S01]  /*a8f0*/  HADD2.F32 R70, -RZ, R70.H1_H1 ;  /* 0x30000046ff467230 */ /* 0x000fe20000004100 */
[----:B------:R-:W-:Y:S01]  /*a900*/  F2FP.F16.E4M3.UNPACK_B R67, R67 ;  /* 0x00000043ff43723e */ /* 0x000fe200020006ff */
[-C--:B------:R-:W-:Y:S01]  /*a910*/  FFMA.FTZ R76, R69, R71.reuse, R76 ;  /* 0x00000047454c7223 */ /* 0x080fe2000001004c */
[----:B------:R-:W-:Y:S01]  /*a920*/  FFMA.FTZ R77, R66, R71, -R77 ;  /* 0x00000047424d7223 */ /* 0x000fe2000001084d */
[----:B------:R-:W-:Y:S01]  /*a930*/  HADD2.F32 R69, -RZ, R68.H1_H1 ;  /* 0x30000044ff457230 */ /* 0x000fe20000004100 */
[----:B------:R-:W-:Y:S01]  /*a940*/  F2FP.F16.E4M3.UNPACK_B R64, R64 ;  /* 0x00000040ff40723e */ /* 0x000fe200020006ff */
[----:B------:R-:W-:Y:S01]  /*a950*/  HADD2.F32 R66, -RZ, R65.H1_H1 ;  /* 0x30000041ff427230 */ /* 0x000fe20000004100 */
[----:B------:R-:W-:Y:S01]  /*a960*/  LOP3.LUT R54, R73, 0xff0000, R54, 0xf8, !PT ;  /* 0x00ff000049367812 */ /* 0x000fe200078ef836 */
[----:B------:R-:W-:-:S02]  /*a970*/  HADD2.F32 R71, -RZ, R143.H0_H0 ;  /* 0x2000008fff477230 */ /* 0x000fc40000004100 */
[CC--:B------:R-:W-:Y:S01]  /*a980*/  FMUL.FTZ R73, R69.reuse, R72.reuse ;  /* 0x0000004845497220 */ /* 0x0c0fe20000410000 */
[----:B------:R-:W-:Y:S01]  /*a990*/  F2FP.F16.E4M3.UNPACK_B R141, R141 ;  /* 0x0000008dff8d723e */ /* 0x000fe200020006ff */
[C---:B------:R-:W-:Y:S01]  /*a9a0*/  FMUL.FTZ R72, R66.reuse, R72 ;  /* 0x0000004842487220 */ /* 0x040fe20000410000 */
[----:B------:R-:W-:Y:S01]  /*a9b0*/  HADD2.F32 R68, -RZ, R67.H0_H0 ;  /* 0x20000043ff447230 */ /* 0x000fe20000004100 */
[----:B------:R-:W-:Y:S01]  /*a9c0*/  SHF.R.U32.HI R74, RZ, 0x10, R79 ;  /* 0x00000010ff4a7819 */ /* 0x000fe2000001164f */
[----:B------:R-:W-:Y:S02]  /*a9d0*/  HADD2.F32 R65, -RZ, R64.H0_H0 ;  /* 0x20000040ff417230 */ /* 0x000fe40000004100 */
[-C--:B------:R-:W-:Y:S01]  /*a9e0*/  FFMA.FTZ R78, R66, R70.reuse, -R73 ;  /* 0x00000046424e7223 */ /* 0x080fe20000010849 */
[----:B------:R-:W-:Y:S01]  /*a9f0*/  FFMA.FTZ R79, R69, R70, R72 ;  /* 0x00000046454f7223 */ /* 0x000fe20000010048 */
[----:B------:R-:W-:Y:S02]  /*aa00*/  HADD2.F32 R143, -RZ, R143.H1_H1 ;  /* 0x3000008fff8f7230 */ /* 0x000fe40000004100 */
[----:B------:R-:W-:Y:S01]  /*aa10*/  FMUL.FTZ R70, R68, R71 ;  /* 0x0000004744467220 */ /* 0x000fe20000410000 */
[----:B------:R-:W-:-:S02]  /*aa20*/  HADD2.F32 R67, -RZ, R67.H1_H1 ;  /* 0x30000043ff437230 */ /* 0x000fc40000004100 */
[----:B------:R-:W-:Y:S01]  /*aa30*/  FMUL.FTZ R71, R65, R71 ;  /* 0x0000004741477220 */ /* 0x000fe20000410000 */
[--C-:B------:R-:W-:Y:S02]  /*aa40*/  HADD2.F32 R66, -RZ, R141.reuse.H0_H0 ;  /* 0x2000008dff427230 */ /* 0x100fe40000004100 */
[----:B------:R-:W-:Y:S02]  /*aa50*/  IMAD.U32 R74, R74, 0x10000, RZ ;  /* 0x000100004a4a7824 */ /* 0x000fe400078e00ff */
[----:B------:R-:W-:Y:S01]  /*aa60*/  FMUL.FTZ R69, R67, R143 ;  /* 0x0000008f43457220 */ /* 0x000fe20000410000 */
[----:B------:R-:W-:Y:S02]  /*aa70*/  HADD2.F32 R64, -RZ, R64.H1_H1 ;  /* 0x30000040ff407230 */ /* 0x000fe40000004100 */
[-C--:B------:R-:W-:Y:S01]  /*aa80*/  FFMA.FTZ R72, R65, R66.reuse, -R70 ;  /* 0x0000004241487223 */ /* 0x080fe20000010846 */
[----:B------:R-:W-:Y:S02]  /*aa90*/  HADD2.F32 R141, -RZ, R141.H1_H1 ;  /* 0x3000008dff8d7230 */ /* 0x000fe40000004100 */
[----:B------:R-:W-:Y:S01]  /*aaa0*/  FFMA.FTZ R73, R68, R66, R71 ;  /* 0x0000004244497223 */ /* 0x000fe20000010047 */
[----:B------:R-:W-:-:S02]  /*aab0*/  F2FP.F16.E4M3.UNPACK_B R65, R144.H1 ;  /* 0x00000090ff41723e */ /* 0x000fc400030006ff */
[----:B------:R-:W-:Y:S02]  /*aac0*/  F2FP.F16.E4M3.UNPACK_B R66, R62.H1 ;  /* 0x0000003eff42723e */ /* 0x000fe400030006ff */
[----:B------:R-:W-:Y:S01]  /*aad0*/  LOP3.LUT R50, R75, 0xff0000, R74, 0xf8, !PT ;  /* 0x00ff00004b327812 */ /* 0x000fe200078ef84a */
[C---:B------:R-:W-:Y:S01]  /*aae0*/  FMUL.FTZ R74, R64.reuse, R143 ;  /* 0x0000008f404a7220 */ /* 0x040fe20000410000 */
[-C--:B------:R-:W-:Y:S01]  /*aaf0*/  FFMA.FTZ R75, R64, R141.reuse, -R69 ;  /* 0x0000008d404b7223 */ /* 0x080fe20000010845 */
        /* <DEDUP_REMOVED lines=8> */
[----:B------:R-:W-:Y:S01]  /*ab80*/  FMUL.FTZ R80, R68, R70 ;  /* 0x0000004644507220 */ /* 0x000fe20000410000 */
        /* <DEDUP_REMOVED lines=11> */
[-C--:B------:R-:W-:Y:S01]  /*ac40*/  FFMA.FTZ R85, R64, R69.reuse, -R65 ;  /* 0x0000004540557223 */ /* 0x080fe20000010841 */
[----:B------:R-:W-:Y:S01]  /*ac50*/  F2FP.F16.E4M3.UNPACK_B R64, R62 ;  /* 0x0000003eff40723e */ /* 0x000fe200020006ff */
[----:B------:R-:W-:Y:S01]  /*ac60*/  FFMA.FTZ R87, R66, R69, R71 ;  /* 0x0000004542577223 */ /* 0x000fe20000010047 */
[----:B------:R-:W-:Y:S01]  /*ac70*/  HADD2.F32 R69, -RZ, R144.H1_H1 ;  /* 0x30000090ff457230 */ /* 0x000fe20000004100 */
[----:B------:R-:W-:Y:S01]  /*ac80*/  F2FP.F16.E4M3.UNPACK_B R142, R142 ;  /* 0x0000008eff8e723e */ /* 0x000fe200020006ff */
[----:B------:R-:W-:Y:S01]  /*ac90*/  HADD2.F32 R62, -RZ, R60.H0_H0 ;  /* 0x2000003cff3e7230 */ /* 0x000fe20000004100 */
[----:B------:R-:W-:Y:S01]  /*aca0*/  F2FP.SATFINITE.E4M3.F32.PACK_AB_MERGE_C R85, R85, R70, RZ ;  /* 0x000000465555723e */ /* 0x000fe200048070ff */
[--C-:B------:R-:W-:Y:S01]  /*acb0*/  HADD2.F32 R65, -RZ, R64.reuse.H0_H0 ;  /* 0x20000040ff417230 */ /* 0x100fe20000004100 */
[-C--:B------:R-:W-:Y:S01]  /*acc0*/  F2FP.F16.E4M3.UNPACK_B R70, R52.reuse ;  /* 0x00000034ff46723e */ /* 0x080fe200020006ff */
[----:B------:R-:W-:Y:S01]  /*acd0*/  HADD2.F32 R64, -RZ, R64.H1_H1 ;  /* 0x30000040ff407230 */ /* 0x000fe20000004100 */
[----:B------:R-:W-:Y:S01]  /*ace0*/  F2FP.F16.E4M3.UNPACK_B R52, R52.H1 ;  /* 0x00000034ff34723e */ /* 0x000fe200030006ff */
[----:B------:R-:W-:-:S02]  /*acf0*/  HADD2.F32 R60, -RZ, R60.H1_H1 ;  /* 0x3000003cff3c7230 */ /* 0x000fc40000004100 */
[CC--:B------:R-:W-:Y:S01]  /*ad00*/  FMUL.FTZ R71, R65.reuse, R68.reuse ;  /* 0x0000004441477220 */ /* 0x0c0fe20000410000 */
[--C-:B------:R-:W-:Y:S02]  /*ad10*/  HADD2.F32 R66, -RZ, R142.reuse.H0_H0 ;  /* 0x2000008eff427230 */ /* 0x100fe40000004100 */
[-C--:B------:R-:W-:Y:S01]  /*ad20*/  FMUL.FTZ R81, R64, R69.reuse ;  /* 0x0000004540517220 */ /* 0x080fe20000410000 */
[----:B------:R-:W-:Y:S02]  /*ad30*/  HADD2.F32 R67, -RZ, R142.H1_H1 ;  /* 0x3000008eff437230 */ /* 0x000fe40000004100 */
[----:B------:R-:W-:Y:S01]  /*ad40*/  FMUL.FTZ R68, R62, R68 ;  /* 0x000000443e447220 */ /* 0x000fe20000410000 */
[----:B------:R-:W-:Y:S01]  /*ad50*/  FMUL.FTZ R69, R60, R69 ;  /* 0x000000453c457220 */ /* 0x000fe20000410000 */
[----:B------:R-:W-:Y:S01]  /*ad60*/  FFMA.FTZ R62, R62, R66, -R71 ;  /* 0x000000423e3e7223 */ /* 0x000fe20000010847 */
[----:B------:R-:W-:Y:S01]  /*ad70*/  F2FP.F16.E4M3.UNPACK_B R71, R54 ;  /* 0x00000036ff47723e */ /* 0x000fe200020006ff */
[----:B------:R-:W-:Y:S01]  /*ad80*/  FFMA.FTZ R80, R65, R66, R68 ;  /* 0x0000004241507223 */ /* 0x000fe20000010044 */
[-C--:B------:R-:W-:Y:S01]  /*ad90*/  FFMA.FTZ R83, R64, R67.reuse, R69 ;  /* 0x0000004340537223 */ /* 0x080fe20000010045 */
[----:B------:R-:W-:Y:S01]  /*ada0*/  F2FP.SATFINITE.E4M3.F32.PACK_AB_MERGE_C R64, R79, R76, RZ ;  /* 0x0000004c4f40723e */ /* 0x000fe200048070ff */
[----:B------:R-:W-:Y:S01]  /*adb0*/  FFMA.FTZ R81, R60, R67, -R81 ;  /* 0x000000433c517223 */ /* 0x000fe20000010851 */
[----:B------:R-:W-:-:S02]  /*adc0*/  F2FP.F16.E4M3.UNPACK_B R68, R53 ;  /* 0x00000035ff44723e */ /* 0x000fc400020006ff */
[----:B------:R-:W-:Y:S02]  /*add0*/  F2FP.F16.E4M3.UNPACK_B R66, R49 ;  /* 0x00000031ff42723e */ /* 0x000fe400020006ff */
[----:B------:R-:W-:Y:S01]  /*ade0*/  F2FP.SATFINITE.E4M3.F32.PACK_AB_MERGE_C R64, R74, R73, R64 ;  /* 0x000000494a40723e */ /* 0x000fe20004807040 */
[----:B------:R-:W-:Y:S01]  /*adf0*/  HADD2.F32 R69, -RZ, R68.H0_H0 ;  /* 0x20000044ff457230 */ /* 0x000fe20000004100 */
[----:B------:R-:W-:Y:S01]  /*ae00*/  F2FP.SATFINITE.E4M3.F32.PACK_AB_MERGE_C R65, R78, R77, RZ ;  /* 0x0000004d4e41723e */ /* 0x000fe200048070ff */
[----:B------:R-:W-:Y:S01]  /*ae10*/  HADD2.F32 R74, -RZ, R71.H0_H0 ;  /* 0x20000047ff4a7230 */ /* 0x000fe20000004100 */
[----:B------:R-:W-:Y:S01]  /*ae20*/  F2FP.F16.E4M3.UNPACK_B R49, R49.H1 ;  /* 0x00000031ff31723e */ /* 0x000fe200030006ff */
[----:B------:R-:W-:Y:S01]  /*ae30*/  HADD2.F32 R67, -RZ, R66.H0_H0 ;  /* 0x20000042ff437230 */ /* 0x000fe20000004100 */
[----:B------:R-:W-:Y:S01]  /*ae40*/  F2FP.SATFINITE.E4M3.F32.PACK_AB_MERGE_C R65, R75, R72, R65 ;  /* 0x000000484b41723e */ /* 0x000fe20004807041 */
        /* <DEDUP_REMOVED lines=11> */
[----:B------:R-:W-:Y:S01]  /*af00*/  FMUL.FTZ R71, R66, R71 ;  /* 0x0000004742477220 */ /* 0x000fe20000410000 */
[----:B------:R-:W-:-:S02]  /*af10*/  HADD2.F32 R53, -RZ, R49.H0_H0 ;  /* 0x20000031ff357230 */ /* 0x000fc40000004100 */
[-C--:B------:R-:W-:Y:S01]  /*af20*/  FFMA.FTZ R75, R66, R69.reuse, -R73 ;  /* 0x00000045424b7223 */ /* 0x080fe20000010849 */
[----:B------:R-:W-:Y:S01]  /*af30*/  F2FP.F16.E4M3.UNPACK_B R66, R54.H1 ;  /* 0x00000036ff42723e */ /* 0x000fe200030006ff */
[----:B------:R-:W-:Y:S01]  /*af40*/  FFMA.FTZ R77, R68, R69, R71 ;  /* 0x00000045444d7223 */ /* 0x000fe20000010047 */
[--C-:B------:R-:W-:Y:S01]  /*af50*/  HADD2.F32 R54, -RZ, R67.reuse.H0_H0 ;  /* 0x20000043ff367230 */ /* 0x100fe20000004100 */
[----:B------:R-:W-:Y:S01]  /*af60*/  F2FP.SATFINITE.E4M3.F32.PACK_AB_MERGE_C R60, R87, R82, RZ ;  /* 0x00000052573c723e */ /* 0x000fe200048070ff */
[----:B------:R-:W-:Y:S01]  /*af70*/  HADD2.F32 R67, -RZ, R67.H1_H1 ;  /* 0x30000043ff437230 */ /* 0x000fe20000004100 */
[----:B------:R-:W-:Y:S01]  /*af80*/  F2FP.SATFINITE.E4M3.F32.PACK_AB_MERGE_C R62, R81, R62, R85 ;  /* 0x0000003e513e723e */ /* 0x000fe20004807055 */
[--C-:B------:R-:W-:Y:S01]  /*af90*/  HADD2.F32 R68, -RZ, R66.reuse.H0_H0 ;  /* 0x20000042ff447230 */ /* 0x100fe20000004100 */
[----:B------:R-:W-:Y:S01]  /*afa0*/  F2FP.SATFINITE.E4M3.F32.PACK_AB_MERGE_C R60, R83, R80, R60 ;  /* 0x00000050533c723e */ /* 0x000fe2000480703c */
[----:B------:R-:W-:Y:S01]  /*afb0*/  HADD2.F32 R70, -RZ, R66.H1_H1 ;  /* 0x30000042ff467230 */ /* 0x000fe20000004100 */
[----:B------:R-:W-:Y:S01]  /*afc0*/  F2FP.F16.E4M3.UNPACK_B R71, R50.H1 ;  /* 0x00000032ff47723e */ /* 0x000fe200030006ff */
[----:B------:R-:W-:-:S02]  /*afd0*/  HADD2.F32 R49, -RZ, R49.H1_H1 ;  /* 0x30000031ff317230 */ /* 0x000fc40000004100 */
[CC--:B------:R-:W-:Y:S01]  /*afe0*/  FMUL.FTZ R72, R54.reuse, R68.reuse ;  /* 0x0000004436487220 */ /* 0x0c0fe20000410000 */
[--C-:B------:R-:W-:Y:S02]  /*aff0*/  HADD2.F32 R66, -RZ, R52.reuse.H0_H0 ;  /* 0x20000034ff427230 */ /* 0x100fe40000004100 */
[----:B------:R-:W-:Y:S01]  /*b000*/  FMUL.FTZ R69, R53, R68 ;  /* 0x0000004435457220 */ /* 0x000fe20000410000 */
[----:B------:R-:W-:Y:S02]  /*b010*/  HADD2.F32 R52, -RZ, R52.H1_H1 ;  /* 0x30000034ff347230 */ /* 0x000fe40000004100 */
[-C--:B------:R-:W-:Y:S01]  /*b020*/  FMUL.FTZ R68, R67, R70.reuse ;  /* 0x0000004643447220 */ /* 0x080fe20000410000 */
[C---:B------:R-:W-:Y:S01]  /*b030*/  FMUL.FTZ R70, R49.reuse, R70 ;  /* 0x0000004631467220 */ /* 0x040fe20000410000 */
[----:B------:R-:W-:Y:S01]  /*b040*/  FFMA.FTZ R79, R54, R66, R69 ;  /* 0x00000042364f7223 */ /* 0x000fe20000010045 */
[----:B------:R-:W-:Y:S01]  /*b050*/  F2FP.F16.E4M3.UNPACK_B R54, R55 ;  /* 0x00000037ff36723e */ /* 0x000fe200020006ff */
[-C--:B------:R-:W-:Y:S01]  /*b060*/  FFMA.FTZ R81, R49, R52.reuse, -R68 ;  /* 0x0000003431517223 */ /* 0x080fe20000010844 */
[----:B------:R-:W-:Y:S01]  /*b070*/  FFMA.FTZ R80, R67, R52, R70 ;  /* 0x0000003443507223 */ /* 0x000fe20000010046 */
[----:B------:R-:W-:Y:S01]  /*b080*/  F2FP.F16.E4M3.UNPACK_B R70, R50 ;  /* 0x00000032ff46723e */ /* 0x000fe200020006ff */
[----:B------:R-:W-:Y:S01]  /*b090*/  FFMA.FTZ R78, R53, R66, -R72 ;  /* 0x00000042354e7223 */ /* 0x000fe20000010848 */
[-C--:B------:R-:W-:Y:S01]  /*b0a0*/  F2FP.F16.E4M3.UNPACK_B R49, R51.reuse ;  /* 0x00000033ff31723e */ /* 0x080fe200020006ff */
        /* <DEDUP_REMOVED lines=11> */
[C---:B------:R-:W-:Y:S01]  /*b160*/  FMUL.FTZ R73, R52.reuse, R73 ;  /* 0x0000004934497220 */ /* 0x040fe20000410000 */
[----:B------:R-:W-:Y:S02]  /*b170*/  HADD2.F32 R48, -RZ, R55.H0_H0 ;  /* 0x20000037ff307230 */ /* 0x000fe40000004100 */
[----:B------:R-:W-:Y:S01]  /*b180*/  FMUL.FTZ R85, R53, R72 ;  /* 0x0000004835557220 */ /* 0x000fe20000410000 */
[----:B------:R-:W-:Y:S02]  /*b190*/  HADD2.F32 R68, -RZ, R67.H0_H0 ;  /* 0x20000043ff447230 */ /* 0x000fe40000004100 */
[----:B------:R-:W-:Y:S01]  /*b1a0*/  FFMA.FTZ R83, R52, R69, -R83 ;  /* 0x0000004534537223 */ /* 0x000fe20000010853 */
[----:B------:R-:W-:-:S02]  /*b1b0*/  HADD2.F32 R55, -RZ, R55.H1_H1 ;  /* 0x30000037ff377230 */ /* 0x000fc40000004100 */
[C---:B------:R-:W-:Y:S01]  /*b1c0*/  FMUL.FTZ R82, R48.reuse, R72 ;  /* 0x0000004830527220 */ /* 0x040fe20000410000 */
[----:B------:R-:W-:Y:S02]  /*b1d0*/  HADD2.F32 R52, -RZ, R71.H1_H1 ;  /* 0x30000047ff347230 */ /* 0x000fe40000004100 */
[-C--:B------:R-:W-:Y:S01]  /*b1e0*/  FFMA.FTZ R85, R48, R68.reuse, R85 ;  /* 0x0000004430557223 */ /* 0x080fe20000010055 */
[----:B------:R-:W-:Y:S02]  /*b1f0*/  HADD2.F32 R51, -RZ, R51.H1_H1 ;  /* 0x30000033ff337230 */ /* 0x000fe40000004100 */
[----:B------:R-:W-:Y:S01]  /*b200*/  FFMA.FTZ R73, R66, R69, R73 ;  /* 0x0000004542497223 */ /* 0x000fe20000010049 */
[----:B------:R-:W-:Y:S02]  /*b210*/  HADD2.F32 R54, -RZ, R54.H1_H1 ;  /* 0x30000036ff367230 */ /* 0x000fe40000004100 */
[----:B------:R-:W-:Y:S01]  /*b220*/  FFMA.FTZ R82, R53, R68, -R82 ;  /* 0x0000004435527223 */ /* 0x000fe20000010852 */
[----:B------:R-:W-:-:S02]  /*b230*/  HADD2.F32 R70, -RZ, R70.H1_H1 ;  /* 0x30000046ff467230 */ /* 0x000fc40000004100 */
[-C--:B------:R-:W-:Y:S01]  /*b240*/  FMUL.FTZ R66, R55, R52.reuse ;  /* 0x0000003437427220 */ /* 0x080fe20000410000 */
[----:B------:R-:W-:Y:S02]  /*b250*/  HADD2.F32 R49, -RZ, R49.H1_H1 ;  /* 0x30000031ff317230 */ /* 0x000fe40000004100 */
[----:B------:R-:W-:Y:S01]  /*b260*/  FMUL.FTZ R68, R51, R52 ;  /* 0x0000003433447220 */ /* 0x000fe20000410000 */
[----:B------:R-:W-:Y:S02]  /*b270*/  HADD2.F32 R48, -RZ, R67.H1_H1 ;  /* 0x30000043ff307230 */ /* 0x000fe40000004100 */
[CC--:B------:R-:W-:Y:S01]  /*b280*/  FMUL.FTZ R52, R54.reuse, R70.reuse ;  /* 0x0000004636347220 */ /* 0x0c0fe20000410000 */
[----:B------:R-:W-:Y:S02]  /*b290*/  HADD2.F32 R50, -RZ, R50.H1_H1 ;  /* 0x30000032ff327230 */ /* 0x000fe40000004100 */
[----:B------:R-:W-:Y:S01]  /*b2a0*/  FMUL.FTZ R53, R49, R70 ;  /* 0x0000004631357220 */ /* 0x000fe20000410000 */
[----:B------:R-:W-:Y:S01]  /*b2b0*/  F2FP.SATFINITE.E4M3.F32.PACK_AB_MERGE_C R78, R81, R78, RZ ;  /* 0x0000004e514e723e */ /* 0x000fe200048070ff */
        /* <DEDUP_REMOVED lines=13> */
[----:B------:R-:W-:Y:S02]  /*b390*/  F2FP.SATFINITE.E4M3.F32.PACK_AB_MERGE_C R53, R77, R74, R79 ;  /* 0x0000004a4d35723e */ /* 0x000fe4000480704f */
[----:B------:R-:W-:-:S07]  /*b3a0*/  MOV R54, R60 ;  /* 0x0000003c00367202 */ /* 0x000fce0000000f00 */
.L_x_2091:
[----:B------:R-:W-:Y:S05]  /*b3b0*/  BSYNC B1 ;  /* 0x0000000000017941 */ /* 0x000fea0003800000 */
.L_x_2090:
        /* <DEDUP_REMOVED lines=10> */
.L_x_2031:
[----:B------:R-:W2:Y:S02]  /*b460*/  LDL R48, [R1+0x50] ;  /* 0x0000500001307983 */ /* 0x000ea40000100800 */
[----:B--2---:R-:W-:-:S13]  /*b470*/  R2UR UR4, R48 ;  /* 0x00000000300472ca */ /* 0x004fda00000e0000 */
[----:B------:R-:W-:-:S06]  /*b480*/  UISETP.NE.AND UP0, UPT, UR4, 0x3, UPT ;  /* 0x000000030400788c */ /* 0x000fcc000bf05270 */
[----:B------:R-:W-:-:S13]  /*b490*/  PLOP3.LUT P5, PT, PT, PT, UP0, 0x80, 0x0 ;  /* 0x000000000000781c */ /* 0x000fda0003faf008 */
[----:B------:R-:W-:Y:S05]  /*b4a0*/  @!P5 BRA `(.L_x_2092) ;  /* 0x000000000004d947 */ /* 0x000fea0003800000 */
[----:B------:R-:W-:Y:S01]  /*b4b0*/  BPT.TRAP 0x1 ;  /* 0x000000040000795c */ /* 0x000fe20000300000 */
.L_x_2092:
        /* <DEDUP_REMOVED lines=9> */
.L_x_2338:
[----:B------:R-:W-:Y:S05]  /*b550*/  BSYNC B1 ;  /* 0x0000000000017941 */ /* 0x000fea0003800000 */
.L_x_2093:
        /* <DEDUP_REMOVED lines=22> */
.L_x_2096:
[----:B------:R-:W-:Y:S05]  /*b6c0*/  BSYNC B1 ;  /* 0x0000000000017941 */ /* 0x000fea0003800000 */
.L_x_2095:
        /* <DEDUP_REMOVED lines=22> */
.L_x_2098:
[----:B------:R-:W-:Y:S05]  /*b830*/  BSYNC B1 ;  /* 0x0000000000017941 */ /* 0x000fea0003800000 */
.L_x_2097:
[----:B-12---:R-:W-:Y:S01]  /*b840*/  VIADD R48, R228, 0x80 ;  /* 0x00000080e4307836 */ /* 0x006fe20000000000 */
[----:B------:R-:W-:Y:S04]  /*b850*/  BSSY B1, `(.L_x_2099) ;  /* 0x0000015000017945 */ /* 0x000fe80003800000 */
        /* <DEDUP_REMOVED lines=20> */
.L_x_2100:
[----:B------:R-:W-:Y:S05]  /*b9a0*/  BSYNC B1 ;  /* 0x0000000000017941 */ /* 0x000fea0003800000 */
.L_x_2099:
        /* <DEDUP_REMOVED lines=8> */
[----:B------:R-:W-:-:S04]  /*ba30*/  IMAD R51, R51, 0xc0, RZ ;  /* 0x000000c033337824 */ /* 0x000fc800078e02ff */
[----:B------:R-:W-:Y:S01]  /*ba40*/  IMAD.IADD R56, R55, 0x1, R51 ;  /* 0x0000000137387824 */ /* 0x000fe200078e0233 */
[----:B--2---:R-:W-:-:S04]  /*ba50*/  @!P0 IADD3 R52, P2, P3, R54, R48, R39 ;  /* 0x0000003036348210 */ /* 0x004fc80007b5e027 */
        /* <DEDUP_REMOVED lines=14> */
.L_x_2068:
[----:B------:R-:W-:Y:S05]  /*bb40*/  BSYNC B0 ;  /* 0x0000000000007941 */ /* 0x000fea0003800000 */
.L_x_2030:
        /* <DEDUP_REMOVED lines=17> */
.L_x_2102:
[----:B------:R-:W-:Y:S05]  /*bc60*/  BSYNC B0 ;  /* 0x0000000000007941 */ /* 0x000fea0003800000 */
.L_x_2101:
[----:B------:R-:W2:Y:S01]  /*bc70*/  SYNCS.PHASECHK.TRANS64.TRYWAIT P3, [R109+URZ+0x2e8b0], R130 ;  /* 0x02e8b0826d0075a7 */ /* 0x000ea2000806017f */
[----:B------:R-:W-:Y:S01]  /*bc80*/  ULDC.64 UR38, c[0x0][0x318] ;  /* 0x0000c60000267ab9 */ /* 0x000fe20000000a00 */
[----:B------:R-:W-:Y:S01]  /*bc90*/  ULDC.64 UR36, c[0x0][0x308] ;  /* 0x0000c20000247ab9 */ /* 0x000fe20000000a00 */
[----:B------:R-:W-:Y:S04]  /*bca0*/  BSSY B0, `(.L_x_2103) ;  /* 0x0000002000007945 */ /* 0x000fe80003800000 */
[----:B--2---:R-:W-:Y:S05]  /*bcb0*/  @!P3 BRA `(.L_x_2104) ;  /* 0x000001fc0090b947 */ /* 0x004fea0003800000 */
.L_x_2339:
[----:B------:R-:W-:Y:S05]  /*bcc0*/  BSYNC B0 ;  /* 0x0000000000007941 */ /* 0x000fea0003800000 */
.L_x_2103:
        /* <DEDUP_REMOVED lines=17> */
[----:B------:R-:W-:Y:S01]  /*bde0*/  @P4 VIADD R56, R116, 0xffffffc0 ;  /* 0xffffffc074384836 */ /* 0x000fe20000000000 */
[----:B------:R-:W-:-:S03]  /*bdf0*/  ISETP.GE.AND P4, PT, R18, UR4, PT ;  /* 0x0000000412007c0c */ /* 0x000fc6000bf86270 */
[----:B------:R-:W-:-:S10]  /*be00*/  @!P3 IMAD.IADD R56, R16, 0x1, R56 ;  /* 0x000000011038b824 */ /* 0x000fd400078e0238 */
[----:B------:R-:W1:Y:S04]  /*be10*/  @!P4 LDS.128 R48, [R117+0xe400] ;  /* 0x00e400007530c984 */ /* 0x000e680000000c00 */
[----:B-1----:R-:W-:Y:S04]  /*be20*/  @!P4 STG.E.128 desc[UR60][R54.64], R48 ;  /* 0x000000303600c986 */ /* 0x002fe8000c101d3c */
[----:B------:R-:W1:Y:S04]  /*be30*/  @!P3 LDS.128 R48, [R56+0xe400] ;  /* 0x00e400003830b984 */ /* 0x000e680000000c00 */
[----:B-1----:R3:W-:Y:S02]  /*be40*/  @!P3 STG.E.128 desc[UR60][R54.64+0x40], R48 ;  /* 0x000040303600b986 */ /* 0x0027e4000c101d3c */
.L_x_2106:
[----:B------:R-:W-:Y:S05]  /*be50*/  BSYNC B0 ;  /* 0x0000000000007941 */ /* 0x000fea0003800000 */
.L_x_2105:
        /* <DEDUP_REMOVED lines=26> */
.L_x_2108:
[----:B------:R-:W-:Y:S05]  /*c000*/  BSYNC B0 ;  /* 0x0000000000007941 */ /* 0x000fea0003800000 */
.L_x_2107:
        /* <DEDUP_REMOVED lines=26> */
.L_x_2110:
[----:B------:R-:W-:Y:S05]  /*c1b0*/  BSYNC B0 ;  /* 0x0000000000007941 */ /* 0x000fea0003800000 */
.L_x_2109:
[----:B-1----:R-:W-:Y:S01]  /*c1c0*/  VIADD R48, R228, 0xc0 ;  /* 0x000000c0e4307836 */ /* 0x002fe20000000000 */
[----:B------:R-:W-:Y:S04]  /*c1d0*/  BSSY B0, `(.L_x_2111) ;  /* 0x0000019000007945 */ /* 0x000fe80003800000 */
        /* <DEDUP_REMOVED lines=24> */
.L_x_2112:
[----:B------:R-:W-:Y:S05]  /*c360*/  BSYNC B0 ;  /* 0x0000000000007941 */ /* 0x000fea0003800000 */
.L_x_2111:
        /* <DEDUP_REMOVED lines=22> */
.L_x_2025:
[----:B------:R-:W2:Y:S01]  /*c4d0*/  LDL R3, [R1+0x54] ;  /* 0x0000540001037983 */ /* 0x000ea20000100800 */
[----:B------:R-:W0:Y:S03]  /*c4e0*/  LDC R0, c[0x0][0x428] ;  /* 0x00010a00ff007b82 */ /* 0x000e260000000800 */
[----:B------:R-:W2:Y:S01]  /*c4f0*/  LDL R2, [R1+0x60] ;  /* 0x0000600001027983 */ /* 0x000ea20000100800 */
[----:B------:R-:W-:Y:S01]  /*c500*/  IMAD.MOV.U32 R50, RZ, RZ, R234 ;  /* 0x000000ffff327224 */ /* 0x000fe200078e00ea */
[----:B------:R-:W-:Y:S02]  /*c510*/  PLOP3.LUT P1, PT, PT, PT, PT, 0x80, 0x0 ;  /* 0x000000000000781c */ /* 0x000fe40003f2f070 */
[----:B------:R-:W-:Y:S02]  /*c520*/  CS2R R90, SRZ ;  /* 0x00000000005a7805 */ /* 0x000fe4000001ff00 */
[----:B------:R-:W-:-:S02]  /*c530*/  MOV R87, RZ ;  /* 0x000000ff00577202 */ /* 0x000fc40000000f00 */
[----:B------:R-:W-:Y:S02]  /*c540*/  CS2R R6, SRZ ;  /* 0x0000000000067805 */ /* 0x000fe4000001ff00 */
[----:B------:R-:W-:Y:S02]  /*c550*/  CS2R R8, SRZ ;  /* 0x0000000000087805 */ /* 0x000fe4000001ff00 */
[----:B------:R-:W-:Y:S02]  /*c560*/  CS2R R10, SRZ ;  /* 0x00000000000a7805 */ /* 0x000fe4000001ff00 */
[----:B-1----:R-:W-:Y:S02]  /*c570*/  CS2R R12, SRZ ;  /* 0x00000000000c7805 */ /* 0x002fe4000001ff00 */
        /* <DEDUP_REMOVED lines=23> */
[----:B------:R-:W-:Y:S01]  /*c6f0*/  IMAD.MOV.U32 R72, RZ, RZ, RZ ;  /* 0x000000ffff487224 */ /* 0x000fe200078e00ff */
[----:B------:R-:W-:Y:S01]  /*c700*/  CS2R R98, SRZ ;  /* 0x0000000000627805 */ /* 0x000fe2000001ff00 */
[----:B------:R-:W0:Y:S01]  /*c710*/  @P2 LDC R5, c[0x0][0x42c] ;  /* 0x00010b00ff052b82 */ /* 0x000e220000000800 */
[----:B------:R-:W-:Y:S02]  /*c720*/  IMAD.MOV.U32 R76, RZ, RZ, RZ ;  /* 0x000000ffff4c7224 */ /* 0x000fe400078e00ff */
[----:B------:R-:W-:-:S02]  /*c730*/  IMAD.MOV.U32 R101, RZ, RZ, RZ ;  /* 0x000000ffff657224 */ /* 0x000fc400078e00ff */
[----:B------:R-:W-:Y:S02]  /*c740*/  IMAD.MOV.U32 R69, RZ, RZ, RZ ;  /* 0x000000ffff457224 */ /* 0x000fe400078e00ff */
[----:B------:R-:W-:Y:S01]  /*c750*/  IMAD.MOV.U32 R80, RZ, RZ, RZ ;  /* 0x000000ffff507224 */ /* 0x000fe200078e00ff */
[----:B------:R-:W1:Y:S01]  /*c760*/  @P2 LDC R0, c[0x0][0x430] ;  /* 0x00010c00ff002b82 */ /* 0x000e620000000800 */
[----:B0-----:R-:W-:-:S05]  /*c770*/  @P2 IMAD.HI.U32 R5, R234, R5, RZ ;  /* 0x00000005ea052227 */ /* 0x001fca00078e00ff */
[----:B-1----:R-:W-:Y:S02]  /*c780*/  @P2 SHF.R.U32.HI R50, RZ, R0, R5 ;  /* 0x00000000ff322219 */ /* 0x002fe40000011605 */
[----:B------:R-:W-:-:S03]  /*c790*/  CS2R R4, SRZ ;  /* 0x0000000000047805 */ /* 0x000fc6000001ff00 */
[----:B------:R0:W-:Y:S01]  /*c7a0*/  STL [R1+0x7c], R50 ;  /* 0x00007c3201007387 */ /* 0x0001e20000100800 */
[----:B--2---:R-:W-:-:S05]  /*c7b0*/  IADD3 R2, R2, 0x15f, -R3 ;  /* 0x0000015f02027810 */ /* 0x004fca0007ffe803 */
[----:B------:R-:W-:Y:S02]  /*c7c0*/  IMAD R3, R233, 0x80, R2 ;  /* 0x00000080e9037824 */ /* 0x000fe400078e0202 */
[----:B------:R-:W-:-:S04]  /*c7d0*/  IMAD.MOV.U32 R2, RZ, RZ, RZ ;  /* 0x000000ffff027224 */ /* 0x000fc800078e00ff */
[----:B------:R-:W-:-:S05]  /*c7e0*/  IMAD.HI R2, R3, -0x6db6db6d, R2 ;  /* 0x9249249303027827 */ /* 0x000fca00078e0202 */
[----:B------:R-:W-:-:S04]  /*c7f0*/  SHF.R.U32.HI R3, RZ, 0x1f, R2 ;  /* 0x0000001fff037819 */ /* 0x000fc80000011602 */
[----:B------:R-:W-:-:S04]  /*c800*/  LEA.HI.SX32 R3, R2, R3, 0x19 ;  /* 0x0000000302037211 */ /* 0x000fc800078fcaff */
[----:B------:R-:W-:-:S04]  /*c810*/  VIMNMX R138, R138, R3, PT ;  /* 0x000000038a8a7248 */ /* 0x000fc80003fe0100 */
[----:B------:R-:W-:Y:S01]  /*c820*/  ISETP.GE.AND P2, PT, R138, 0x1, PT ;  /* 0x000000018a00780c */ /* 0x000fe20003f46270 */
[----:B0-----:R-:W-:-:S12]  /*c830*/  @P0 BRA `(.L_x_2114) ;  /* 0x00000000000c0947 */ /* 0x001fd80003800000 */
[----:B------:R-:W0:Y:S01]  /*c840*/  FENCE.VIEW.ASYNC.G ;  /* 0x00000000000073c6 */ /* 0x000e220000000100 */
[----:B------:R-:W-:Y:S05]  /*c850*/  WARPSYNC.ALL ;  /* 0x0000000000007948 */ /* 0x000fea0003800000 */
[----:B0-----:R-:W-:Y:S06]  /*c860*/  BAR.ARV 0xc, 0x180 ;  /* 0x0306000000007b1d */ /* 0x001fec0000002000 */
.L_x_2114:
[----:B------:R-:W-:Y:S02]  /*c870*/  IMAD.MOV.U32 R100, RZ, RZ, RZ ;  /* 0x000000ffff647224 */ /* 0x000fe400078e00ff */
[----:B------:R-:W-:Y:S01]  /*c880*/  IMAD.MOV.U32 R103, RZ, RZ, RZ ;  /* 0x000000ffff677224 */ /* 0x000fe200078e00ff */
[----:B------:R-:W-:Y:S06]  /*c890*/  @!P2 BRA `(.L_x_2115) ;  /* 0x00000168001ca947 */ /* 0x000fec0003800000 */
[----:B------:R-:W0:Y:S01]  /*c8a0*/  S2R R2, SR_TID.X ;  /* 0x0000000000027919 */ /* 0x000e220000002100 */
[----:B------:R-:W-:Y:S01]  /*c8b0*/  UMOV UR4, 0xffffffff ;  /* 0xffffffff00047882 */ /* 0x000fe20000000000 */
[----:B0-----:R-:W-:-:S04]  /*c8c0*/  IADD3 R3, R2, -0x80, RZ ;  /* 0xffffff8002037810 */ /* 0x001fc80007ffe0ff */
[----:B------:R-:W-:-:S04]  /*c8d0*/  SHF.R.S32.HI R2, RZ, 0x1f, R3 ;  /* 0x0000001fff027819 */ /* 0x000fc80000011403 */
[----:B------:R-:W-:-:S04]  /*c8e0*/  LEA.HI R2, R2, R3, RZ, 0x7 ;  /* 0x0000000302027211 */ /* 0x000fc800078f38ff */
[----:B------:R-:W-:Y:S01]  /*c8f0*/  SHF.R.S32.HI R13, RZ, 0x7, R2 ;  /* 0x00000007ff0d7819 */ /* 0x000fe20000011402 */
[----:B------:R-:W-:Y:S06]  /*c900*/  BRA.DIV UR4, `(.L_x_2116) ;  /* 0x000001f204907947 */ /* 0x000fec000b800000 */
[----:B------:R-:W0:Y:S04]  /*c910*/  SHFL.IDX PT, R0, R13, RZ, 0x1f ;  /* 0x00001fff0d007589 */ /* 0x000e2800000e0000 */
[----:B0-----:R0:W-:Y:S02]  /*c920*/  STL [R1+0x48], R0 ;  /* 0x0000480001007387 */ /* 0x0011e40000100800 */
.L_x_2342:
[----:B------:R-:W0:Y:S01]  /*c930*/  LDL R2, [R1+0x48] ;  /* 0x0000480001027983 */ /* 0x000e220000100800 */
[----:B------:R-:W-:Y:S01]  /*c940*/  VIADD R25, R16, 0x1c400 ;  /* 0x0001c40010197836 */ /* 0x000fe20000000000 */
[----:B------:R-:W-:Y:S04]  /*c950*/  BSSY B6, `(.L_x_2117) ;  /* 0x0000019000067945 */ /* 0x000fe80003800000 */
[----:B------:R-:W-:Y:S02]  /*c960*/  LOP3.LUT P0, RZ, R25, 0x9f, RZ, 0xc0, !PT ;  /* 0x0000009f19ff7812 */ /* 0x000fe4000780c0ff */
[----:B0-----:R-:W-:-:S04]  /*c970*/  LEA.HI R0, R2, R2, RZ, 0x1 ;  /* 0x0000000202007211 */ /* 0x001fc800078f08ff */
        /* <DEDUP_REMOVED lines=14> */
[----:B------:R-:W-:Y:S01]  /*ca60*/  MOV R10, UR4 ;  /* 0x00000004000a7c02 */ /* 0x000fe20008000f00 */
[----:B------:R-:W-:Y:S02]  /*ca70*/  IMAD.U32 R7, RZ, RZ, UR7 ;  /* 0x00000007ff077e24 */ /* 0x000fe4000f8e00ff */
[----:B------:R-:W-:-:S02]  /*ca80*/  IMAD.U32 R11, RZ, RZ, UR5 ;  /* 0x00000005ff0b7e24 */ /* 0x000fc4000f8e00ff */
[----:B------:R-:W-:Y:S02]  /*ca90*/  IMAD.MOV.U32 R8, RZ, RZ, 0x70 ;  /* 0x00000070ff087424 */ /* 0x000fe400078e00ff */
[----:B------:R-:W-:Y:S02]  /*caa0*/  IMAD.MOV.U32 R12, RZ, RZ, 0x1 ;  /* 0x00000001ff0c7424 */ /* 0x000fe400078e00ff */
[----:B0-----:R-:W-:-:S07]  /*cab0*/  IMAD.MOV.U32 R13, RZ, RZ, RZ ;  /* 0x000000ffff0d7224 */ /* 0x001fce00078e00ff */
[----:B------:R-:W-:-:S07]  /*cac0*/  LEPC R20, `(.L_x_2118) ;  /* 0x000000001014794e */ /* 0x000fce0000000000 */
[----:B-12--5:R-:W-:Y:S05]  /*cad0*/  CALL.ABS.NOINC R2 ;  /* 0x0000000002007343 */ /* 0x026fea0003c00000 */
.L_x_2118:
[----:B------:R-:W-:Y:S05]  /*cae0*/  BSYNC B6 ;  /* 0x0000000000067941 */ /* 0x000fea0003800000 */
.L_x_2117:
[----:B------:R-:W2:Y:S01]  /*caf0*/  LDL R20, [R1+0x64] ;  /* 0x0000640001147983 */ /* 0x000ea20000100800 */
[----:B------:R-:W-:Y:S01]  /*cb00*/  ULDC.64 UR4, c[0x0][0x990] ;  /* 0x0002640000047ab9 */ /* 0x000fe20000000a00 */
[----:B------:R-:W-:Y:S01]  /*cb10*/  ULDC.64 UR6, c[0x0][0x998] ;  /* 0x0002660000067ab9 */ /* 0x000fe20000000a00 */
[----:B------:R-:W-:Y:S02]  /*cb20*/  ISETP.NE.U32.AND P0, PT, RZ, UR4, PT ;  /* 0x00000004ff007c0c */ /* 0x000fe4000bf05070 */
[----:B------:R-:W-:Y:S02]  /*cb30*/  ISETP.NE.U32.AND P1, PT, RZ, UR6, PT ;  /* 0x00000006ff007c0c */ /* 0x000fe4000bf25070 */
[----:B------:R-:W-:Y:S02]  /*cb40*/  ISETP.NE.AND.EX P0, PT, RZ, UR5, PT, P0 ;  /* 0x00000005ff007c0c */ /* 0x000fe4000bf05300 */
[----:B------:R-:W-:-:S11]  /*cb50*/  ISETP.NE.AND.EX P1, PT, RZ, UR7, PT, P1 ;  /* 0x00000007ff007c0c */ /* 0x000fd6000bf25310 */
[----:B------:R-:W0:Y:S01]  /*cb60*/  @P0 LDC.64 R8, c[0x0][0x9a8] ;  /* 0x00026a00ff080b82 */ /* 0x000e220000000a00 */
[----:B------:R-:W-:-:S07]  /*cb70*/  @P0 SHF.R.S32.HI R7, RZ, 0x1f, R50 ;  /* 0x0000001fff070819 */ /* 0x000fce0000011432 */
[----:B------:R-:W3:Y:S08]  /*cb80*/  @P1 LDC.64 R10, c[0x0][0x9b8] ;  /* 0x00026e00ff0a1b82 */ /* 0x000ef00000000a00 */
[----:B-1----:R-:W1:Y:S08]  /*cb90*/  @P1 LDC.64 R14, c[0x0][0x9c0] ;  /* 0x00027000ff0e1b82 */ /* 0x002e700000000a00 */
[----:B------:R-:W4:Y:S01]  /*cba0*/  @P0 LDC.64 R12, c[0x0][0x9b0] ;  /* 0x00026c00ff0c0b82 */ /* 0x000f220000000a00 */
[----:B0-----:R-:W-:-:S02]  /*cbb0*/  @P0 IMAD R0, R131, R8, RZ ;  /* 0x0000000883000224 */ /* 0x001fc400078e02ff */
[----:B---3--:R-:W-:Y:S02]  /*cbc0*/  @P1 IMAD R4, R131, R10, RZ ;  /* 0x0000000a83041224 */ /* 0x008fe400078e02ff */
[C---:B--2---:R-:W-:Y:S02]  /*cbd0*/  @P0 IMAD R9, R20.reuse, R9, R0 ;  /* 0x0000000914090224 */ /* 0x044fe400078e0200 */
[----:B------:R-:W-:-:S04]  /*cbe0*/  @P0 IMAD.WIDE.U32 R2, R20, R8, RZ ;  /* 0x0000000814020225 */ /* 0x000fc800078e00ff */
[----:B------:R-:W-:Y:S01]  /*cbf0*/  @P0 IMAD.IADD R3, R3, 0x1, R9 ;  /* 0x0000000103030824 */ /* 0x000fe200078e0209 */
[----:B------:R-:W-:Y:S01]  /*cc00*/  @P1 SHF.R.S32.HI R9, RZ, 0x1f, R50 ;  /* 0x0000001fff091819 */ /* 0x000fe20000011432 */
[C---:B------:R-:W-:Y:S02]  /*cc10*/  @P1 IMAD R11, R20.reuse, R11, R4 ;  /* 0x0000000b140b1224 */ /* 0x040fe400078e0204 */
[----:B------:R-:W-:-:S04]  /*cc20*/  @P1 IMAD.WIDE.U32 R4, R20, R10, RZ ;  /* 0x0000000a14041225 */ /* 0x000fc800078e00ff */
[----:B-1----:R-:W-:Y:S02]  /*cc30*/  @P1 IMAD R6, R9, R14, RZ ;  /* 0x0000000e09061224 */ /* 0x002fe400078e02ff */
[-C--:B----4-:R-:W-:Y:S02]  /*cc40*/  @P0 IMAD R0, R7, R12.reuse, RZ ;  /* 0x0000000c07000224 */ /* 0x090fe400078e02ff */
        /* <DEDUP_REMOVED lines=33> */
.L_x_2122:
[----:B-1----:R1:W2:Y:S02]  /*ce60*/  SYNCS.PHASECHK.TRANS64.TRYWAIT P0, [R16+URZ+0x2e800], R3 ;  /* 0x02e80003100075a7 */ /* 0x0022a4000800017f */
[----:B--2---:R-:W-:Y:S05]  /*ce70*/  @!P0 NANOSLEEP.SYNCS 0x989680 ;  /* 0x009896800000895d */ /* 0x004fea0003900000 */
[----:B------:R-:W2:Y:S02]  /*ce80*/  @!P0 SYNCS.PHASECHK.TRANS64 P0, [R16+URZ+0x2e800], R3 ;  /* 0x02e80003100085a7 */ /* 0x000ea4000800007f */
[----:B--2---:R-:W-:Y:S05]  /*ce90*/  @!P0 BRA `(.L_x_2122) ;  /* 0xfffffffc00f08947 */ /* 0x004fea000383ffff */
.L_x_2121:
[----:B------:R-:W-:Y:S05]  /*cea0*/  BSYNC B0 ;  /* 0x0000000000007941 */ /* 0x000fea0003800000 */
.L_x_2120:
[----:B------:R-:W-:Y:S05]  /*ceb0*/  BRA `(.L_x_2123) ;  /* 0x0000005000a47947 */ /* 0x000fea0003800000 */
.L_x_2119:
[----:B------:R-:W0:Y:S01]  /*cec0*/  LDC.64 R12, c[0x0][0x3d8] ;  /* 0x0000f600ff0c7b82 */ /* 0x000e220000000a00 */
[----:B-----5:R-:W-:Y:S01]  /*ced0*/  SHF.R.S32.HI R3, RZ, 0x1f, R121 ;  /* 0x0000001fff037819 */ /* 0x020fe20000011479 */
[----:B------:R-:W-:Y:S01]  /*cee0*/  IMAD.MOV.U32 R6, RZ, RZ, R18 ;  /* 0x000000ffff067224 */ /* 0x000fe200078e0012 */
[--C-:B------:R-:W-:Y:S01]  /*cef0*/  SHF.R.S32.HI R5, RZ, 0x1f, R22.reuse ;  /* 0x0000001fff057819 */ /* 0x100fe20000011416 */
[----:B------:R-:W-:Y:S01]  /*cf00*/  IMAD.MOV.U32 R7, RZ, RZ, R19 ;  /* 0x000000ffff077224 */ /* 0x000fe200078e0013 */
[----:B------:R-:W-:Y:S01]  /*cf10*/  LOP3.LUT P0, RZ, R25, 0x3ff, RZ, 0xc0, !PT ;  /* 0x000003ff19ff7812 */ /* 0x000fe2000780c0ff */
[----:B------:R-:W-:Y:S01]  /*cf20*/  IMAD.MOV.U32 R4, RZ, RZ, R22 ;  /* 0x000000ffff047224 */ /* 0x000fe200078e0016 */
[----:B------:R-:W-:Y:S01]  /*cf30*/  SHF.R.S32.HI R24, RZ, 0x1f, R228 ;  /* 0x0000001fff187819 */ /* 0x000fe200000114e4 */
[----:B------:R-:W1:Y:S01]  /*cf40*/  LDC.64 R14, c[0x0][0x3e8] ;  /* 0x0000fa00ff0e7b82 */ /* 0x000e620000000a00 */
[----:B------:R-:W-:Y:S01]  /*cf50*/  BSSY B6, `(.L_x_2124) ;  /* 0x000002e000067945 */ /* 0x000fe20003800000 */
[-C--:B0-----:R-:W-:Y:S01]  /*cf60*/  IMAD R0, R3, R12.reuse, RZ ;  /* 0x0000000c03007224 */ /* 0x081fe200078e02ff */
[----:B------:R-:W-:Y:S01]  /*cf70*/  SHF.L.U64.HI R54, R12, 0x6, R13 ;  /* 0x000000060c367819 */ /* 0x000fe2000001020d */
[----:B------:R-:W-:-:S04]  /*cf80*/  IMAD.WIDE.U32 R8, R228, R12, R6 ;  /* 0x0000000ce4087225 */ /* 0x000fc800078e0006 */
[----:B------:R-:W-:Y:S02]  /*cf90*/  IMAD R21, R24, R12, RZ ;  /* 0x0000000c18157224 */ /* 0x000fe400078e02ff */
[-C--:B-1----:R-:W-:Y:S01]  /*cfa0*/  IMAD R20, R3, R14.reuse, RZ ;  /* 0x0000000e03147224 */ /* 0x082fe200078e02ff */
[----:B------:R-:W-:Y:S01]  /*cfb0*/  SHF.L.U64.HI R57, R14, 0x6, R15 ;  /* 0x000000060e397819 */ /* 0x000fe2000001020f */
[----:B------:R-:W-:-:S04]  /*cfc0*/  IMAD.WIDE.U32 R10, R228, R14, R6 ;  /* 0x0000000ee40a7225 */ /* 0x000fc800078e0006 */
[----:B------:R-:W-:-:S04]  /*cfd0*/  IMAD.WIDE.U32 R6, R228, R12, R4 ;  /* 0x0000000ce4067225 */ /* 0x000fc800078e0004 */
[----:B------:R-:W-:-:S04]  /*cfe0*/  IMAD.WIDE.U32 R44, R121, R12, RZ ;  /* 0x0000000c792c7225 */ /* 0x000fc800078e00ff */
[----:B------:R-:W-:Y:S01]  /*cff0*/  IMAD R3, R24, R14, RZ ;  /* 0x0000000e18037224 */ /* 0x000fe200078e02ff */
[-C--:B------:R-:W-:Y:S01]  /*d000*/  IADD3 R24, P3, R8, R44.reuse, RZ ;  /* 0x0000002c08187210 */ /* 0x080fe20007f7e0ff */
[C---:B------:R-:W-:Y:S01]  /*d010*/  IMAD R47, R121.reuse, R13, R0 ;  /* 0x0000000d792f7224 */ /* 0x040fe200078e0200 */
[----:B------:R-:W-:Y:S01]  /*d020*/  IADD3 R38, P1, R6, R44, RZ ;  /* 0x0000002c06267210 */ /* 0x000fe20007f3e0ff */
[C---:B------:R-:W-:Y:S02]  /*d030*/  IMAD R49, R121.reuse, R15, R20 ;  /* 0x0000000f79317224 */ /* 0x040fe400078e0214 */
[----:B------:R-:W-:-:S04]  /*d040*/  IMAD.WIDE.U32 R42, R121, R14, RZ ;  /* 0x0000000e792a7225 */ /* 0x000fc800078e00ff */
[----:B------:R-:W-:Y:S01]  /*d050*/  IMAD.WIDE.U32 R4, R228, R14, R4 ;  /* 0x0000000ee4047225 */ /* 0x000fe200078e0004 */
[----:B------:R-:W-:Y:S02]  /*d060*/  IADD3 R49, R49, R43, RZ ;  /* 0x0000002b31317210 */ /* 0x000fe40007ffe0ff */
[-C--:B------:R-:W-:Y:S01]  /*d070*/  IADD3 R26, P4, R10, R42.reuse, RZ ;  /* 0x0000002a0a1a7210 */ /* 0x080fe20007f9e0ff */
[----:B------:R-:W-:Y:S01]  /*d080*/  IMAD R21, R228, R13, R21 ;  /* 0x0000000de4157224 */ /* 0x000fe200078e0215 */
[----:B------:R-:W-:Y:S01]  /*d090*/  IADD3 R46, P2, R4, R42, RZ ;  /* 0x0000002a042e7210 */ /* 0x000fe20007f5e0ff */
[----:B------:R-:W-:Y:S02]  /*d0a0*/  IMAD R3, R228, R15, R3 ;  /* 0x0000000fe4037224 */ /* 0x000fe400078e0203 */
[----:B------:R-:W-:Y:S02]  /*d0b0*/  IMAD.IADD R47, R47, 0x1, R45 ;  /* 0x000000012f2f7824 */ /* 0x000fe400078e022d */
[----:B------:R-:W-:Y:S01]  /*d0c0*/  IMAD.SHL.U32 R56, R12, 0x40, RZ ;  /* 0x000000400c387824 */ /* 0x000fe200078e00ff */
[----:B------:R-:W-:Y:S01]  /*d0d0*/  IADD3.X R48, R49, R5, R3, P2, !PT ;  /* 0x0000000531307210 */ /* 0x000fe200017fe403 */
[----:B------:R-:W-:Y:S01]  /*d0e0*/  IMAD.SHL.U32 R58, R14, 0x40, RZ ;  /* 0x000000400e3a7824 */ /* 0x000fe200078e00ff */
[----:B------:R-:W-:-:S02]  /*d0f0*/  IADD3.X R41, R47, R7, R21, P1, !PT ;  /* 0x000000072f297210 */ /* 0x000fc40000ffe415 */
[----:B------:R-:W-:Y:S02]  /*d100*/  IADD3.X R25, R47, R21, R9, P3, !PT ;  /* 0x000000152f197210 */ /* 0x000fe40001ffe409 */
[----:B------:R-:W-:Y:S01]  /*d110*/  IADD3.X R27, R49, R3, R11, P4, !PT ;  /* 0x00000003311b7210 */ /* 0x000fe200027fe40b */
        /* <DEDUP_REMOVED lines=16> */
[----:B-1----:R-:W-:Y:S05]  /*d220*/  CALL.ABS.NOINC R14 ;  /* 0x000000000e007343 */ /* 0x002fea0003c00000 */
.L_x_2125:
[----:B------:R-:W-:Y:S05]  /*d230*/  BSYNC B6 ;  /* 0x0000000000067941 */ /* 0x000fea0003800000 */
.L_x_2124:
[----:B------:R-:W2:Y:S01]  /*d240*/  LDL R20, [R1+0x54] ;  /* 0x0000540001147983 */ /* 0x000ea20000100800 */
[----:B------:R-:W0:Y:S01]  /*d250*/  LDC.64 R6, c[0x0][0x3d8] ;  /* 0x0000f600ff067b82 */ /* 0x000e220000000a00 */
[----:B------:R-:W-:Y:S01]  /*d260*/  SHF.R.S32.HI R3, RZ, 0x1f, R233 ;  /* 0x0000001fff037819 */ /* 0x000fe200000114e9 */
[----:B------:R-:W-:Y:S01]  /*d270*/  ULDC.U8 UR4, c[0x0][0x3f0] ;  /* 0x0000fc0000047ab9 */ /* 0x000fe20000000000 */
[----:B------:R-:W-:Y:S01]  /*d280*/  BSSY B0, `(.L_x_2126) ;  /* 0x00004e4000007945 */ /* 0x000fe20003800000 */
[----:B------:R-:W-:-:S04]  /*d290*/  ISETP.NE.AND P0, PT, RZ, UR4, PT ;  /* 0x00000004ff007c0c */ /* 0x000fc8000bf05270 */
[----:B------:R-:W1:Y:S01]  /*d2a0*/  LDC.64 R4, c[0x0][0x3e8] ;  /* 0x0000fa00ff047b82 */ /* 0x000e620000000a00 */
[-C--:B0-----:R-:W-:Y:S02]  /*d2b0*/  IMAD R0, R3, R6.reuse, RZ ;  /* 0x0000000603007224 */ /* 0x081fe400078e02ff */
[----:B------:R-:W-:-:S04]  /*d2c0*/  IMAD.WIDE.U32 R8, R233, R6, RZ ;  /* 0x00000006e9087225 */ /* 0x000fc800078e00ff */
[----:B------:R-:W-:Y:S02]  /*d2d0*/  IMAD.SHL.U32 R51, R8, 0x80, RZ ;  /* 0x0000008008337824 */ /* 0x000fe400078e00ff */
[-C--:B-1----:R-:W-:Y:S02]  /*d2e0*/  IMAD R12, R3, R4.reuse, RZ ;  /* 0x00000004030c7224 */ /* 0x082fe400078e02ff */
[C---:B------:R-:W-:Y:S02]  /*d2f0*/  IMAD R3, R233.reuse, R7, R0 ;  /* 0x00000007e9037224 */ /* 0x040fe400078e0200 */
[----:B------:R-:W-:-:S04]  /*d300*/  IMAD.WIDE.U32 R10, R233, R4, RZ ;  /* 0x00000004e90a7225 */ /* 0x000fc800078e00ff */
[----:B------:R-:W-:Y:S02]  /*d310*/  IMAD R13, R233, R5, R12 ;  /* 0x00000005e90d7224 */ /* 0x000fe400078e020c */
[----:B------:R-:W-:Y:S02]  /*d320*/  IMAD.IADD R9, R9, 0x1, R3 ;  /* 0x0000000109097824 */ /* 0x000fe400078e0203 */
[----:B------:R-:W-:Y:S02]  /*d330*/  IMAD.IADD R3, R11, 0x1, R13 ;  /* 0x000000010b037824 */ /* 0x000fe400078e020d */
[----:B------:R-:W-:Y:S01]  /*d340*/  IMAD.SHL.U32 R53, R10, 0x80, RZ ;  /* 0x000000800a357824 */ /* 0x000fe200078e00ff */
[----:B------:R-:W-:Y:S02]  /*d350*/  SHF.L.U64.HI R50, R8, 0x7, R9 ;  /* 0x0000000708327819 */ /* 0x000fe40000010209 */
[----:B------:R-:W-:Y:S01]  /*d360*/  SHF.L.U64.HI R52, R10, 0x7, R3 ;  /* 0x000000070a347819 */ /* 0x000fe20000010203 */
[----:B--2---:R-:W-:-:S05]  /*d370*/  IMAD R0, R233, -0x80, R20 ;  /* 0xffffff80e9007824 */ /* 0x004fca00078e0214 */
[----:B------:R-:W-:Y:S01]  /*d380*/  VIMNMX R55, R0, 0x80, PT ;  /* 0x0000008000377848 */ /* 0x000fe20003fe0100 */
[----:B------:R-:W-:Y:S06]  /*d390*/  @!P0 BRA `(.L_x_2127) ;  /* 0x0000002400d08947 */ /* 0x000fec0003800000 */
[----:B------:R-:W0:Y:S01]  /*d3a0*/  LDC R0, c[0x0][0x428] ;  /* 0x00010a00ff007b82 */ /* 0x000e220000000800 */
[----:B------:R-:W1:Y:S01]  /*d3b0*/  S2R R20, SR_TID.X ;  /* 0x0000000000147919 */ /* 0x000e620000002100 */
[----:B------:R-:W-:Y:S01]  /*d3c0*/  ISETP.GE.AND P0, PT, R228, R55, PT ;  /* 0x00000037e400720c */ /* 0x000fe20003f06270 */
[----:B------:R-:W-:Y:S01]  /*d3d0*/  BSSY B1, `(.L_x_2128) ;  /* 0x000002e000017945 */ /* 0x000fe20003800000 */
[----:B------:R-:W-:Y:S01]  /*d3e0*/  IMAD.MOV.U32 R10, RZ, RZ, R44 ;  /* 0x000000ffff0a7224 */ /* 0x000fe200078e002c */
[----:B------:R-:W-:Y:S01]  /*d3f0*/  MOV R13, R49 ;  /* 0x00000031000d7202 */ /* 0x000fe20000000f00 */
[----:B------:R-:W-:Y:S01]  /*d400*/  IMAD.MOV.U32 R11, RZ, RZ, R47 ;  /* 0x000000ffff0b7224 */ /* 0x000fe200078e002f */
[----:B------:R-:W-:Y:S01]  /*d410*/  CS2R R24, SRZ ;  /* 0x0000000000187805 */ /* 0x000fe2000001ff00 */
[----:B------:R-:W-:Y:S01]  /*d420*/  IMAD.MOV.U32 R12, RZ, RZ, R42 ;  /* 0x000000ffff0c7224 */ /* 0x000fe200078e002a */
[----:B------:R-:W-:Y:S02]  /*d430*/  CS2R R32, SRZ ;  /* 0x0000000000207805 */ /* 0x000fe4000001ff00 */
[----:B------:R-:W-:-:S02]  /*d440*/  CS2R R28, SRZ ;  /* 0x00000000001c7805 */ /* 0x000fc4000001ff00 */
[----:B------:R-:W-:Y:S02]  /*d450*/  CS2R R34, SRZ ;  /* 0x0000000000227805 */ /* 0x000fe4000001ff00 */
[----:B------:R-:W-:Y:S02]  /*d460*/  CS2R R26, SRZ ;  /* 0x00000000001a7805 */ /* 0x000fe4000001ff00 */
[----:B------:R-:W-:Y:S02]  /*d470*/  CS2R R30, SRZ ;  /* 0x00000000001e7805 */ /* 0x000fe4000001ff00 */
[----:B0-----:R-:W-:Y:S01]  /*d480*/  ISETP.NE.AND P2, PT, R0, 0x1, PT ;  /* 0x000000010000780c */ /* 0x001fe20003f45270 */
[----:B------:R-:W-:Y:S01]  /*d490*/  IMAD R0, R233, 0x80, R228 ;  /* 0x00000080e9007824 */ /* 0x000fe200078e02e4 */
[----:B-1----:R-:W-:-:S11]  /*d4a0*/  IADD3 R20, R20, -0x80, RZ ;  /* 0xffffff8014147810 */ /* 0x002fd60007ffe0ff */
[----:B------:R-:W0:Y:S01]  /*d4b0*/  @P2 LDC R8, c[0x0][0x42c] ;  /* 0x00010b00ff082b82 */ /* 0x000e220000000800 */
[----:B------:R-:W-:-:S04]  /*d4c0*/  SHF.R.S32.HI R21, RZ, 0x1f, R20 ;  /* 0x0000001fff157819 */ /* 0x000fc80000011414 */
[----:B------:R-:W-:-:S03]  /*d4d0*/  LEA.HI R21, R21, R20, RZ, 0x2 ;  /* 0x0000001415157211 */ /* 0x000fc600078f10ff */
[----:B------:R-:W1:Y:S01]  /*d4e0*/  @P2 LDC R9, c[0x0][0x430] ;  /* 0x00010c00ff092b82 */ /* 0x000e620000000800 */
[----:B------:R-:W-:-:S05]  /*d4f0*/  LOP3.LUT R21, R21, 0xfffffffc, RZ, 0xc0, !PT ;  /* 0xfffffffc15157812 */ /* 0x000fca00078ec0ff */
[----:B------:R-:W-:Y:S02]  /*d500*/  IMAD.IADD R21, R20, 0x1, -R21 ;  /* 0x0000000114157824 */ /* 0x000fe400078e0a15 */
[----:B------:R-:W-:Y:S02]  /*d510*/  VIADD R20, R228, 0x40 ;  /* 0x00000040e4147836 */ /* 0x000fe40000000000 */
[----:B------:R-:W-:-:S03]  /*d520*/  IMAD R3, R21, 0x40, R0 ;  /* 0x0000004015037824 */ /* 0x000fc600078e0200 */
[----:B------:R-:W-:Y:S02]  /*d530*/  ISETP.GE.AND P1, PT, R20, R55, PT ;  /* 0x000000371400720c */ /* 0x000fe40003f26270 */
[----:B------:R-:W-:Y:S01]  /*d540*/  CS2R R20, SRZ ;  /* 0x0000000000147805 */ /* 0x000fe2000001ff00 */
[----:B0-----:R-:W-:-:S05]  /*d550*/  @P2 IMAD.HI.U32 R0, R3, R8, RZ ;  /* 0x0000000803002227 */ /* 0x001fca00078e00ff */
[----:B-1----:R-:W-:Y:S02]  /*d560*/  @P2 SHF.R.U32.HI R3, RZ, R9, R0 ;  /* 0x00000009ff032219 */ /* 0x002fe40000011600 */
[----:B------:R-:W-:Y:S02]  /*d570*/  CS2R R8, SRZ ;  /* 0x0000000000087805 */ /* 0x000fe4000001ff00 */
[----:B------:R-:W-:Y:S01]  /*d580*/  SHF.R.S32.HI R39, RZ, 0x1f, R3 ;  /* 0x0000001fff277819 */ /* 0x000fe20000011403 */
[----:B------:R-:W-:Y:S06]  /*d590*/  @P0 BRA `(.L_x_2129) ;  /* 0x0000000000440947 */ /* 0x000fec0003800000 */
[----:B------:R-:W-:Y:S01]  /*d5a0*/  ULDC.64 UR6, c[0x0][0x3c8] ;  /* 0x0000f20000067ab9 */ /* 0x000fe20000000a00 */
[----:B------:R-:W-:Y:S01]  /*d5b0*/  ULDC UR4, c[0x0][0x3d4] ;  /* 0x0000f50000047ab9 */ /* 0x000fe20000000800 */
[----:B------:R-:W-:Y:S01]  /*d5c0*/  IADD3 R14, P4, P5, R38, UR6, R51 ;  /* 0x00000006260e7c10 */ /* 0x000fe2000fd9e033 */
[----:B------:R-:W-:Y:S01]  /*d5d0*/  ULDC.64 UR8, c[0x0][0x3e0] ;  /* 0x0000f80000087ab9 */ /* 0x000fe20000000a00 */
[----:B------:R-:W-:Y:S02]  /*d5e0*/  ISETP.GE.AND P3, PT, R22, UR4, PT ;  /* 0x0000000416007c0c */ /* 0x000fe4000bf66270 */
[----:B------:R-:W-:Y:S02]  /*d5f0*/  CS2R R34, SRZ ;  /* 0x0000000000227805 */ /* 0x000fe4000001ff00 */
[----:B------:R-:W-:Y:S02]  /*d600*/  ISETP.GE.AND P2, PT, R230, UR4, PT ;  /* 0x00000004e6007c0c */ /* 0x000fe4000bf46270 */
[----:B------:R-:W-:-:S02]  /*d610*/  CS2R R30, SRZ ;  /* 0x00000000001e7805 */ /* 0x000fc4000001ff00 */
[----:B------:R-:W-:Y:S02]  /*d620*/  IADD3.X R15, R41, UR7, R50, P4, P5 ;  /* 0x00000007290f7c10 */ /* 0x000fe4000a7ea432 */
        /* <DEDUP_REMOVED lines=8> */
.L_x_2129:
[----:B------:R-:W-:Y:S05]  /*d6b0*/  BSYNC B1 ;  /* 0x0000000000017941 */ /* 0x000fea0003800000 */
.L_x_2128:
[----:B------:R-:W-:Y:S04]  /*d6c0*/  BSSY B1, `(.L_x_2130) ;  /* 0x0000017000017945 */ /* 0x000fe80003800000 */
[----:B------:R-:W-:Y:S05]  /*d6d0*/  @P1 BRA `(.L_x_2131) ;  /* 0x0000000000541947 */ /* 0x000fea0003800000 */
[----:B0-----:R-:W-:Y:S01]  /*d6e0*/  IADD3 R36, P4, P5, R46, R58, R53 ;  /* 0x0000003a2e247210 */ /* 0x001fe20007d9e035 */
[----:B------:R-:W-:Y:S01]  /*d6f0*/  ULDC UR4, c[0x0][0x3d4] ;  /* 0x0000f50000047ab9 */ /* 0x000fe20000000800 */
[----:B------:R-:W-:Y:S01]  /*d700*/  IADD3 R14, P2, P3, R38, R56, R51 ;  /* 0x00000038260e7210 */ /* 0x000fe20007b5e033 */
[----:B------:R-:W-:Y:S01]  /*d710*/  ULDC.64 UR6, c[0x0][0x3c8] ;  /* 0x0000f20000067ab9 */ /* 0x000fe20000000a00 */
[----:B------:R-:W-:Y:S01]  /*d720*/  IADD3.X R0, R48, R57, R52, P4, P5 ;  /* 0x0000003930007210 */ /* 0x000fe200027ea434 */
[----:B------:R-:W-:Y:S01]  /*d730*/  ULDC.64 UR8, c[0x0][0x3e0] ;  /* 0x0000f80000087ab9 */ /* 0x000fe20000000a00 */
[----:B------:R-:W-:Y:S02]  /*d740*/  ISETP.GE.AND P4, PT, R22, UR4, PT ;  /* 0x0000000416007c0c */ /* 0x000fe4000bf86270 */
[----:B------:R-:W-:Y:S02]  /*d750*/  CS2R R26, SRZ ;  /* 0x00000000001a7805 */ /* 0x000fe4000001ff00 */
[----:B------:R-:W-:-:S02]  /*d760*/  ISETP.GE.AND P5, PT, R230, UR4, PT ;  /* 0x00000004e6007c0c */ /* 0x000fc4000bfa6270 */
[----:B------:R-:W-:Y:S02]  /*d770*/  CS2R R20, SRZ ;  /* 0x0000000000147805 */ /* 0x000fe4000001ff00 */
[----:B------:R-:W-:Y:S02]  /*d780*/  IADD3.X R8, R41, R54, R50, P2, P3 ;  /* 0x0000003629087210 */ /* 0x000fe400017e6432 */
[----:B------:R-:W-:Y:S02]  /*d790*/  CS2R R24, SRZ ;  /* 0x0000000000187805 */ /* 0x000fe4000001ff00 */
[----:B------:R-:W-:Y:S02]  /*d7a0*/  IADD3 R14, P2, R14, UR6, RZ ;  /* 0x000000060e0e7c10 */ /* 0x000fe4000ff5e0ff */
[----:B------:R-:W-:Y:S02]  /*d7b0*/  IADD3 R36, P3, R36, UR8, RZ ;  /* 0x0000000824247c10 */ /* 0x000fe4000ff7e0ff */
[----:B------:R-:W-:-:S02]  /*d7c0*/  IADD3.X R15, R8, UR7, RZ, P2, !PT ;  /* 0x00000007080f7c10 */ /* 0x000fc400097fe4ff */
[----:B------:R-:W-:Y:S02]  /*d7d0*/  CS2R R8, SRZ ;  /* 0x0000000000087805 */ /* 0x000fe4000001ff00 */
[----:B------:R-:W-:Y:S01]  /*d7e0*/  IADD3.X R37, R0, UR9, RZ, P3, !PT ;  /* 0x0000000900257c10 */ /* 0x000fe20009ffe4ff */
[----:B------:R1:W5:Y:S04]  /*d7f0*/  @!P4 LDG.E.64 R26, desc[UR60][R14.64] ;  /* 0x0000003c0e1ac981 */ /* 0x000368000c1e1b00 */
[----:B------:R1:W5:Y:S04]  /*d800*/  @!P5 LDG.E.64 R20, desc[UR60][R14.64+0x20] ;  /* 0x0000203c0e14d981 */ /* 0x000368000c1e1b00 */
[----:B------:R1:W5:Y:S04]  /*d810*/  @!P4 LDG.E.64 R24, desc[UR60][R36.64] ;  /* 0x0000003c2418c981 */ /* 0x000368000c1e1b00 */
[----:B------:R1:W5:Y:S02]  /*d820*/  @!P5 LDG.E.64 R8, desc[UR60][R36.64+0x20] ;  /* 0x0000203c2408d981 */ /* 0x000364000c1e1b00 */
.L_x_2131:
[----:B------:R-:W-:Y:S05]  /*d830*/  BSYNC B1 ;  /* 0x0000000000017941 */ /* 0x000fea0003800000 */
.L_x_2130:
        /* <DEDUP_REMOVED lines=14> */
.L_x_2345:
[----:B------:R-:W-:-:S03]  /*d920*/  UMOV UR4, 0xffffffff ;  /* 0xffffffff00047882 */ /* 0x000fc60000000000 */
[----:B------:R-:W-:Y:S05]  /*d930*/  BRA.DIV UR4, `(.L_x_2133) ;  /* 0x000001e204d47947 */ /* 0x000fea000b800000 */
.L_x_2348:
[----:B------:R-:W-:-:S03]  /*d940*/  UMOV UR4, 0xffffffff ;  /* 0xffffffff00047882 */ /* 0x000fc60000000000 */
[----:B------:R-:W-:Y:S05]  /*d950*/  BRA.DIV UR4, `(.L_x_2134) ;  /* 0x000001e204f47947 */ /* 0x000fea000b800000 */
.L_x_2351:
[----:B------:R-:W-:-:S03]  /*d960*/  UMOV UR4, 0xffffffff ;  /* 0xffffffff00047882 */ /* 0x000fc60000000000 */
[----:B------:R-:W-:Y:S05]  /*d970*/  BRA.DIV UR4, `(.L_x_2135) ;  /* 0x000001e604147947 */ /* 0x000fea000b800000 */
.L_x_2354:
[----:B------:R-:W-:-:S03]  /*d980*/  UMOV UR4, 0xffffffff ;  /* 0xffffffff00047882 */ /* 0x000fc60000000000 */
[----:B------:R-:W-:Y:S05]  /*d990*/  BRA.DIV UR4, `(.L_x_2136) ;  /* 0x000001e604347947 */ /* 0x000fea000b800000 */
.L_x_2357:
[----:B------:R-:W-:-:S03]  /*d9a0*/  UMOV UR4, 0xffffffff ;  /* 0xffffffff00047882 */ /* 0x000fc60000000000 */
[----:B------:R-:W-:Y:S05]  /*d9b0*/  BRA.DIV UR4, `(.L_x_2137) ;  /* 0x000001e604547947 */ /* 0x000fea000b800000 */
.L_x_2360:
[----:B------:R-:W-:-:S03]  /*d9c0*/  UMOV UR4, 0xffffffff ;  /* 0xffffffff00047882 */ /* 0x000fc60000000000 */
[----:B------:R-:W-:Y:S05]  /*d9d0*/  BRA.DIV UR4, `(.L_x_2138) ;  /* 0x000001e604747947 */ /* 0x000fea000b800000 */
.L_x_2363:
[----:B------:R-:W-:-:S03]  /*d9e0*/  UMOV UR4, 0xffffffff ;  /* 0xffffffff00047882 */ /* 0x000fc60000000000 */
[----:B------:R-:W-:Y:S05]  /*d9f0*/  BRA.DIV UR4, `(.L_x_2139) ;  /* 0x000001e604947947 */ /* 0x000fea000b800000 */
.L_x_2366:
[----:B------:R-:W2:Y:S01]  /*da00*/  LDL R0, [R1+0x88] ;  /* 0x0000880001007983 */ /* 0x000ea20000100800 */
[----:B------:R-:W-:Y:S01]  /*da10*/  BSSY B1, `(.L_x_2140) ;  /* 0x0000018000017945 */ /* 0x000fe20003800000 */
[----:B------:R-:W-:Y:S02]  /*da20*/  LOP3.LUT P3, RZ, R229, 0x4, RZ, 0xc0, !PT ;  /* 0x00000004e5ff7812 */ /* 0x000fe4000786c0ff */
[----:B--2---:R-:W-:Y:S02]  /*da30*/  R2UR UR5, R0 ;  /* 0x00000000000572ca */ /* 0x004fe400000e0000 */
[----:B------:R-:W2:Y:S11]  /*da40*/  S2R R0, SR_TID.X ;  /* 0x0000000000007919 */ /* 0x000eb60000002100 */
[----:B------:R-:W-:-:S04]  /*da50*/  ULEA.HI UR4, UR5, UR5, URZ, 0x1 ;  /* 0x0000000505047291 */ /* 0x000fc8000f8f083f */
[----:B------:R-:W-:-:S04]  /*da60*/  ULOP3.LUT UR4, UR4, 0xfffffffe, URZ, 0xc0, !UPT ;  /* 0xfffffffe04047892 */ /* 0x000fc8000f8ec03f */
[----:B------:R-:W-:-:S06]  /*da70*/  UIADD3 UR4, UR5, -UR4, URZ ;  /* 0x8000000405047290 */ /* 0x000fcc000fffe03f */
[----:B------:R-:W-:-:S05]  /*da80*/  IMAD.U32 R5, RZ, RZ, UR4 ;  /* 0x00000004ff057e24 */ /* 0x000fca000f8e00ff */
[----:B------:R-:W-:Y:S01]  /*da90*/  SHF.L.U32 R5, R5, 0x1f, RZ ;  /* 0x0000001f05057819 */ /* 0x000fe200000006ff */
[----:B--2---:R-:W-:-:S03]  /*daa0*/  VIADD R6, R0, 0xffffff80 ;  /* 0xffffff8000067836 */ /* 0x004fc60000000000 */
[----:B------:R-:W2:Y:S01]  /*dab0*/  SYNCS.PHASECHK.TRANS64.TRYWAIT P2, [R16+URZ+0x2e800], R5 ;  /* 0x02e80005100075a7 */ /* 0x000ea2000804017f */
[----:B------:R-:W-:Y:S01]  /*dac0*/  IMAD.SHL.U32 R0, R229, 0x80, RZ ;  /* 0x00000080e5007824 */ /* 0x000fe200078e00ff */
[----:B------:R-:W-:-:S04]  /*dad0*/  SHF.R.S32.HI R4, RZ, 0x1f, R6 ;  /* 0x0000001fff047819 */ /* 0x000fc80000011406 */
[----:B------:R-:W-:Y:S02]  /*dae0*/  LOP3.LUT R3, R0, 0x380, RZ, 0xc0, !PT ;  /* 0x0000038000037812 */ /* 0x000fe400078ec0ff */
[----:B------:R-:W-:Y:S02]  /*daf0*/  LEA.HI R4, R4, R6, RZ, 0x5 ;  /* 0x0000000604047211 */ /* 0x000fe400078f28ff */
[----:B------:R-:W-:Y:S02]  /*db00*/  LOP3.LUT R0, R3, 0x30, R18, 0xf8, !PT ;  /* 0x0000003003007812 */ /* 0x000fe400078ef812 */
[----:B------:R-:W-:Y:S01]  /*db10*/  SHF.R.U32.HI R3, RZ, 0x3, R3 ;  /* 0x00000003ff037819 */ /* 0x000fe20000011603 */
[----:B------:R-:W-:-:S03]  /*db20*/  IMAD.SHL.U32 R4, R4, 0x20, RZ ;  /* 0x0000002004047824 */ /* 0x000fc600078e00ff */
[----:B------:R-:W-:Y:S02]  /*db30*/  LOP3.LUT R3, R0, R3, RZ, 0x3c, !PT ;  /* 0x0000000300037212 */ /* 0x000fe400078e3cff */
[----:B------:R-:W-:-:S04]  /*db40*/  LOP3.LUT R4, R4, 0xfffffc00, RZ, 0xc0, !PT ;  /* 0xfffffc0004047812 */ /* 0x000fc800078ec0ff */
[----:B------:R-:W-:-:S05]  /*db50*/  IADD3 R3, R16, R3, R4 ;  /* 0x0000000310037210 */ /* 0x000fca0007ffe004 */
[C---:B------:R-:W-:Y:S02]  /*db60*/  VIADD R4, R3.reuse, 0x1c400 ;  /* 0x0001c40003047836 */ /* 0x040fe40000000000 */
[----:B------:R-:W-:Y:S01]  /*db70*/  VIADD R0, R3, 0x1c440 ;  /* 0x0001c44003007836 */ /* 0x000fe20000000000 */
[----:B--2---:R-:W-:Y:S06]  /*db80*/  @!P2 BRA `(.L_x_2141) ;  /* 0x000001e40058a947 */ /* 0x004fec0003800000 */
.L_x_2367:
[----:B------:R-:W-:Y:S05]  /*db90*/  BSYNC B1 ;  /* 0x0000000000017941 */ /* 0x000fea0003800000 */
.L_x_2140:
[----:B------:R-:W-:Y:S01]  /*dba0*/  BSSY B1, `(.L_x_2142) ;  /* 0x00000fa000017945 */ /* 0x000fe20003800000 */
[----:B------:R-:W-:-:S03]  /*dbb0*/  @P3 VIADD R0, R4, 0xffffffc0 ;  /* 0xffffffc004003836 */ /* 0x000fc60000000000 */
[----:B------:R-:W-:Y:S05]  /*dbc0*/  @P0 BRA `(.L_x_2143) ;  /* 0x0000000c00dc0947 */ /* 0x000fea0003800000 */
[----:B--2---:R-:W2:Y:S01]  /*dbd0*/  LDC R5, c[0x0][0x3d4] ;  /* 0x0000f500ff057b82 */ /* 0x004ea20000000800 */
[----:B------:R-:W-:Y:S01]  /*dbe0*/  BSSY B2, `(.L_x_2144) ;  /* 0x000007a000027945 */ /* 0x000fe20003800000 */
[-C--:B--2---:R-:W-:Y:S02]  /*dbf0*/  ISETP.GE.AND P0, PT, R22, R5.reuse, PT ;  /* 0x000000051600720c */ /* 0x084fe40003f06270 */
[----:B------:R-:W-:-:S11]  /*dc00*/  ISETP.GE.AND P2, PT, R230, R5, PT ;  /* 0x00000005e600720c */ /* 0x000fd60003f46270 */
[----:B------:R-:W-:Y:S05]  /*dc10*/  @P0 BRA `(.L_x_2145) ;  /* 0x0000000400d80947 */ /* 0x000fea0003800000 */
[----:B------:R-:W2:Y:S01]  /*dc20*/  LDS.128 R4, [R3+0x1c400] ;  /* 0x01c4000003047984 */ /* 0x000ea20000000c00 */
[----:B-----5:R-:W-:Y:S02]  /*dc30*/  SHF.R.U32.HI R10, RZ, 0x8, R34 ;  /* 0x00000008ff0a7819 */ /* 0x020fe40000011622 */
[----:B------:R-:W-:Y:S02]  /*dc40*/  SHF.R.U32.HI R12, RZ, 0x8, R35 ;  /* 0x00000008ff0c7819 */ /* 0x000fe40000011623 */
[----:B------:R-:W-:Y:S02]  /*dc50*/  LOP3.LUT R11, R34, 0xff, RZ, 0xc0, !PT ;  /* 0x000000ff220b7812 */ /* 0x000fe400078ec0ff */
[----:B------:R-:W-:Y:S02]  /*dc60*/  LOP3.LUT R10, R10, 0xff, RZ, 0xc0, !PT ;  /* 0x000000ff0a0a7812 */ /* 0x000fe400078ec0ff */
[----:B01----:R-:W-:Y:S02]  /*dc70*/  SHF.R.U32.HI R14, RZ, 0x8, R33 ;  /* 0x00000008ff0e7819 */ /* 0x003fe40000011621 */
[----:B------:R-:W-:-:S02]  /*dc80*/  LOP3.LUT R13, R35, 0xff, RZ, 0xc0, !PT ;  /* 0x000000ff230d7812 */ /* 0x000fc400078ec0ff */
[----:B------:R-:W-:Y:S02]  /*dc90*/  LOP3.LUT R12, R12, 0xff, RZ, 0xc0, !PT ;  /* 0x000000ff0c0c7812 */ /* 0x000fe400078ec0ff */
[----:B------:R-:W-:Y:S02]  /*dca0*/  PRMT R11, R10, 0x7604, R11 ;  /* 0x000076040a0b7816 */ /* 0x000fe4000000000b */
[----:B------:R-:W-:Y:S02]  /*dcb0*/  SHF.R.U32.HI R10, RZ, 0x8, R32 ;  /* 0x00000008ff0a7819 */ /* 0x000fe40000011620 */
[----:B------:R-:W-:Y:S02]  /*dcc0*/  LOP3.LUT R37, R33, 0xff, RZ, 0xc0, !PT ;  /* 0x000000ff21257812 */ /* 0x000fe400078ec0ff */
[----:B------:R-:W-:Y:S02]  /*dcd0*/  LOP3.LUT R14, R14, 0xff, RZ, 0xc0, !PT ;  /* 0x000000ff0e0e7812 */ /* 0x000fe400078ec0ff */
[----:B------:R-:W-:-:S02]  /*dce0*/  SHF.R.U32.HI R36, RZ, 0x10, R33 ;  /* 0x00000010ff247819 */ /* 0x000fc40000011621 */
[----:B------:R-:W-:Y:S02]  /*dcf0*/  PRMT R12, R12, 0x7604, R13 ;  /* 0x000076040c0c7816 */ /* 0x000fe4000000000d */
[----:B------:R-:W-:Y:S02]  /*dd00*/  SHF.R.U32.HI R13, RZ, 0x10, R35 ;  /* 0x00000010ff0d7819 */ /* 0x000fe40000011623 */
[----:B------:R-:W-:Y:S02]  /*dd10*/  LOP3.LUT R15, R32, 0xff, RZ, 0xc0, !PT ;  /* 0x000000ff200f7812 */ /* 0x000fe400078ec0ff */
[----:B------:R-:W-:Y:S02]  /*dd20*/  LOP3.LUT R10, R10, 0xff, RZ, 0xc0, !PT ;  /* 0x000000ff0a0a7812 */ /* 0x000fe400078ec0ff */
[----:B------:R-:W-:Y:S01]  /*dd30*/  PRMT R14, R14, 0x7604, R37 ;  /* 0x000076040e0e7816 */ /* 0x000fe20000000025 */
[----:B------:R-:W-:Y:S01]  /*dd40*/  IMAD.U32 R37, R36, 0x10000, RZ ;  /* 0x0001000024257824 */ /* 0x000fe200078e00ff */
[----:B------:R-:W-:-:S02]  /*dd50*/  SHF.L.U32 R13, R13, 0x10, RZ ;  /* 0x000000100d0d7819 */ /* 0x000fc400000006ff */
[----:B------:R-:W-:Y:S02]  /*dd60*/  PRMT R15, R10, 0x7604, R15 ;  /* 0x000076040a0f7816 */ /* 0x000fe4000000000f */
[----:B------:R-:W-:Y:S02]  /*dd70*/  LOP3.LUT R11, R11, 0xff0000, R34, 0xf8, !PT ;  /* 0x00ff00000b0b7812 */ /* 0x000fe400078ef822 */
[----:B------:R-:W-:Y:S02]  /*dd80*/  LOP3.LUT R13, R12, 0xff0000, R13, 0xf8, !PT ;  /* 0x00ff00000c0d7812 */ /* 0x000fe400078ef80d */
[----:B------:R-:W-:Y:S02]  /*dd90*/  LOP3.LUT R39, R14, 0xff0000, R37, 0xf8, !PT ;  /* 0x00ff00000e277812 */ /* 0x000fe400078ef825 */
[----:B------:R-:W-:Y:S02]  /*dda0*/  LOP3.LUT R37, R15, 0xff0000, R32, 0xf8, !PT ;  /* 0x00ff00000f257812 */ /* 0x000fe400078ef820 */
[----:B------:R-:W-:-:S02]  /*ddb0*/  LOP3.LUT R15, R11, 0xff000000, R34, 0xf8, !PT ;  /* 0xff0000000b0f7812 */ /* 0x000fc400078ef822 */
[----:B------:R-:W-:Y:S02]  /*ddc0*/  LOP3.LUT R39, R39, 0xff000000, R33, 0xf8, !PT ;  /* 0xff00000027277812 */ /* 0x000fe400078ef821 */
[----:B------:R-:W-:Y:S02]  /*ddd0*/  LOP3.LUT R34, R13, 0xff000000, R35, 0xf8, !PT ;  /* 0xff0000000d227812 */ /* 0x000fe400078ef823 */
[----:B--2---:R-:W-:Y:S02]  /*dde0*/  F2FP.F16.E4M3.UNPACK_B R10, R6.H1 ;  /* 0x00000006ff0a723e */ /* 0x004fe400030006ff */
        /* <DEDUP_REMOVED lines=61> */
[-C--:B------:R-:W-:Y:S01]  /*e1c0*/  FMUL.FTZ R4, R4, R13.reuse ;  /* 0x0000000d04047220 */ /* 0x080fe20000410000 */
[----:B------:R-:W-:Y:S02]  /*e1d0*/  FFMA.FTZ R35, R5, R32, R12 ;  /* 0x0000002005237223 */ /* 0x000fe4000001000c */
[----:B------:R-:W-:Y:S01]  /*e1e0*/  FFMA.FTZ R13, R6, R13, -R7 ;  /* 0x0000000d060d7223 */ /* 0x000fe20000010807 */
[----:B------:R-:W-:-:S02]  /*e1f0*/  HADD2.F32 R5, -RZ, R11.H1_H1 ;  /* 0x3000000bff057230 */ /* 0x000fc40000004100 */
[----:B------:R-:W-:Y:S01]  /*e200*/  FFMA.FTZ R14, R6, R33, R4 ;  /* 0x00000021060e7223 */ /* 0x000fe20000010004 */
[----:B------:R-:W-:Y:S02]  /*e210*/  HADD2.F32 R6, -RZ, R15.H1_H1 ;  /* 0x3000000fff067230 */ /* 0x000fe40000004100 */
[--C-:B------:R-:W-:Y:S02]  /*e220*/  HADD2.F32 R12, -RZ, R37.reuse.H1_H1 ;  /* 0x30000025ff0c7230 */ /* 0x100fe40000004100 */
[----:B------:R-:W-:Y:S02]  /*e230*/  HADD2.F32 R37, -RZ, R37.H0_H0 ;  /* 0x20000025ff257230 */ /* 0x000fe40000004100 */
[C---:B------:R-:W-:Y:S01]  /*e240*/  FMUL.FTZ R7, R5.reuse, R6 ;  /* 0x0000000605077220 */ /* 0x040fe20000410000 */
[----:B------:R-:W-:Y:S02]  /*e250*/  HADD2.F32 R4, -RZ, R10.H1_H1 ;  /* 0x3000000aff047230 */ /* 0x000fe40000004100 */
[----:B------:R-:W-:Y:S01]  /*e260*/  FMUL.FTZ R32, R5, R12 ;  /* 0x0000000c05207220 */ /* 0x000fe20000410000 */
[----:B------:R-:W-:-:S02]  /*e270*/  HADD2.F32 R15, -RZ, R15.H0_H0 ;  /* 0x2000000fff0f7230 */ /* 0x000fc40000004100 */
[----:B------:R-:W-:Y:S02]  /*e280*/  HADD2.F32 R11, -RZ, R11.H0_H0 ;  /* 0x2000000bff0b7230 */ /* 0x000fe40000004100 */
[C---:B------:R-:W-:Y:S01]  /*e290*/  FMUL.FTZ R5, R4.reuse, R37 ;  /* 0x0000002504057220 */ /* 0x040fe20000410000 */
[----:B------:R-:W-:Y:S02]  /*e2a0*/  HADD2.F32 R10, -RZ, R10.H0_H0 ;  /* 0x2000000aff0a7230 */ /* 0x000fe40000004100 */
[-C--:B------:R-:W-:Y:S01]  /*e2b0*/  FMUL.FTZ R4, R4, R15.reuse ;  /* 0x0000000f04047220 */ /* 0x080fe20000410000 */
[C---:B------:R-:W-:Y:S01]  /*e2c0*/  FFMA.FTZ R32, R11.reuse, R6, -R32 ;  /* 0x000000060b207223 */ /* 0x040fe20000010820 */
[----:B------:R-:W-:Y:S01]  /*e2d0*/  FFMA.FTZ R7, R11, R12, R7 ;  /* 0x0000000c0b077223 */ /* 0x000fe20000010007 */
[C---:B------:R-:W-:Y:S01]  /*e2e0*/  FFMA.FTZ R5, R10.reuse, R15, -R5 ;  /* 0x0000000f0a057223 */ /* 0x040fe20000010805 */
[----:B------:R-:W-:Y:S01]  /*e2f0*/  FFMA.FTZ R10, R10, R37, R4 ;  /* 0x000000250a0a7223 */ /* 0x000fe20000010004 */
[----:B------:R-:W-:-:S02]  /*e300*/  F2FP.SATFINITE.E4M3.F32.PACK_AB_MERGE_C R6, R43, R42, RZ ;  /* 0x0000002a2b06723e */ /* 0x000fc400048070ff */
[----:B------:R-:W-:Y:S02]  /*e310*/  F2FP.SATFINITE.E4M3.F32.PACK_AB_MERGE_C R4, R35, R34, RZ ;  /* 0x000000222304723e */ /* 0x000fe400048070ff */
[----:B------:R-:W-:Y:S02]  /*e320*/  F2FP.SATFINITE.E4M3.F32.PACK_AB_MERGE_C R32, R7, R32, RZ ;  /* 0x000000200720723e */ /* 0x000fe400048070ff */
[----:B------:R-:W-:Y:S02]  /*e330*/  F2FP.SATFINITE.E4M3.F32.PACK_AB_MERGE_C R6, R41, R36, R6 ;  /* 0x000000242906723e */ /* 0x000fe40004807006 */
[----:B------:R-:W-:Y:S02]  /*e340*/  F2FP.SATFINITE.E4M3.F32.PACK_AB_MERGE_C R7, R45, R38, R39 ;  /* 0x000000262d07723e */ /* 0x000fe40004807027 */
[----:B------:R-:W-:Y:S02]  /*e350*/  F2FP.SATFINITE.E4M3.F32.PACK_AB_MERGE_C R4, R14, R13, R4 ;  /* 0x0000000d0e04723e */ /* 0x000fe40004807004 */
[----:B------:R-:W-:-:S05]  /*e360*/  F2FP.SATFINITE.E4M3.F32.PACK_AB_MERGE_C R5, R10, R5, R32 ;  /* 0x000000050a05723e */ /* 0x000fca0004807020 */
[----:B------:R2:W-:Y:S02]  /*e370*/  STS.128 [R3+0x1c400], R4 ;  /* 0x01c4000403007388 */ /* 0x0005e40000000c00 */
.L_x_2145:
[----:B------:R-:W-:Y:S05]  /*e380*/  BSYNC B2 ;  /* 0x0000000000027941 */ /* 0x000fea0003800000 */
.L_x_2144:
[----:B------:R-:W-:Y:S05]  /*e390*/  @P2 BRA `(.L_x_2143) ;  /* 0x0000000400e82947 */ /* 0x000fea0003800000 */
[----:B--2---:R-:W2:Y:S01]  /*e3a0*/  LDS.128 R4, [R0] ;  /* 0x0000000000047984 */ /* 0x004ea20000000c00 */
[----:B-----5:R-:W-:Y:S02]  /*e3b0*/  SHF.R.U32.HI R11, RZ, 0x8, R30 ;  /* 0x00000008ff0b7819 */ /* 0x020fe4000001161e */
[----:B------:R-:W-:Y:S02]  /*e3c0*/  SHF.R.U32.HI R13, RZ, 0x8, R31 ;  /* 0x00000008ff0d7819 */ /* 0x000fe4000001161f */
[----:B------:R-:W-:Y:S02]  /*e3d0*/  SHF.R.U32.HI R33, RZ, 0x8, R29 ;  /* 0x00000008ff217819 */ /* 0x000fe4000001161d */
[----:B01----:R-:W-:Y:S02]  /*e3e0*/  SHF.R.U32.HI R15, RZ, 0x8, R28 ;  /* 0x00000008ff0f7819 */ /* 0x003fe4000001161c */
        /* <DEDUP_REMOVED lines=116> */
[----:B------:R3:W-:Y:S02]  /*eb30*/  STS.128 [R0], R4 ;  /* 0x0000000400007388 */ /* 0x0007e40000000c00 */
.L_x_2143:
[----:B------:R-:W-:Y:S05]  /*eb40*/  BSYNC B1 ;  /* 0x0000000000017941 */ /* 0x000fea0003800000 */
.L_x_2142:
[----:B------:R-:W-:Y:S05]  /*eb50*/  @P1 BRA `(.L_x_2146) ;  /* 0x0000003400581947 */ /* 0x000fea0003800000 */
[----:B--23--:R-:W2:Y:S01]  /*eb60*/  LDC R5, c[0x0][0x3d4] ;  /* 0x0000f500ff057b82 */ /* 0x00cea20000000800 */
[----:B------:R-:W-:Y:S01]  /*eb70*/  BSSY B1, `(.L_x_2147) ;  /* 0x000007e000017945 */ /* 0x000fe20003800000 */
[-C--:B--2---:R-:W-:Y:S02]  /*eb80*/  ISETP.GE.AND P0, PT, R22, R5.reuse, PT ;  /* 0x000000051600720c */ /* 0x084fe40003f06270 */
[----:B------:R-:W-:-:S11]  /*eb90*/  ISETP.GE.AND P1, PT, R230, R5, PT ;  /* 0x00000005e600720c */ /* 0x000fd60003f26270 */
[----:B------:R-:W-:Y:S05]  /*eba0*/  @P0 BRA `(.L_x_2148) ;  /* 0x0000000400e80947 */ /* 0x000fea0003800000 */
[----:B------:R-:W2:Y:S01]  /*ebb0*/  LDS.128 R4, [R3+0x1e400] ;  /* 0x01e4000003047984 */ /* 0x000ea20000000c00 */
        /* <DEDUP_REMOVED lines=121> */
.L_x_2148:
[----:B------:R-:W-:Y:S05]  /*f350*/  BSYNC B1 ;  /* 0x0000000000017941 */ /* 0x000fea0003800000 */
.L_x_2147:
[----:B------:R-:W-:Y:S05]  /*f360*/  @P1 BRA `(.L_x_2146) ;  /* 0x0000002c00541947 */ /* 0x000fea0003800000 */
[----:B--2---:R-:W2:Y:S01]  /*f370*/  LDS.128 R4, [R0+0x2000] ;  /* 0x0020000000047984 */ /* 0x004ea20000000c00 */
        /* <DEDUP_REMOVED lines=25> */
[----:B--2---:R-:W-:-:S02]  /*f510*/  F2FP.F16.E4M3.UNPACK_B R3, R6.H1 ;  /* 0x00000006ff03723e */ /* 0x004fc400030006ff */
        /* <DEDUP_REMOVED lines=47> */
[----:B------:R-:W-:Y:S01]  /*f810*/  FFMA.FTZ R32, R11, R25, R10 ;  /* 0x000000190b207223 */ /* 0x000fe2000001000a */
[--C-:B------:R-:W-:Y:S01]  /*f820*/  HADD2.F32 R13, -RZ, R5.reuse.H1_H1 ;  /* 0x30000005ff0d7230 */ /* 0x100fe20000004100 */
[----:B------:R-:W-:Y:S01]  /*f830*/  F2FP.F16.E4M3.UNPACK_B R12, R12.H1 ;  /* 0x0000000cff0c723e */ /* 0x000fe200030006ff */
[----:B------:R-:W-:Y:S01]  /*f840*/  HADD2.F32 R11, -RZ, R5.H0_H0 ;  /* 0x20000005ff0b7230 */ /* 0x000fe20000004100 */
[----:B------:R-:W-:Y:S01]  /*f850*/  F2FP.F16.E4M3.UNPACK_B R20, R20.H1 ;  /* 0x00000014ff14723e */ /* 0x000fe200030006ff */
[----:B------:R-:W-:Y:S01]  /*f860*/  HADD2.F32 R6, -RZ, R4.H1_H1 ;  /* 0x30000004ff067230 */ /* 0x000fe20000004100 */
[----:B------:R-:W-:Y:S01]  /*f870*/  F2FP.SATFINITE.E4M3.F32.PACK_AB_MERGE_C R27, R28, R27, RZ ;  /* 0x0000001b1c1b723e */ /* 0x000fe200048070ff */
[----:B------:R-:W-:-:S02]  /*f880*/  HADD2.F32 R10, -RZ, R9.H1_H1 ;  /* 0x30000009ff0a7230 */ /* 0x000fc40000004100 */
[----:B------:R-:W-:Y:S02]  /*f890*/  HADD2.F32 R5, -RZ, R4.H0_H0 ;  /* 0x20000004ff057230 */ /* 0x000fe40000004100 */
        /* <DEDUP_REMOVED lines=13> */
[----:B------:R-:W-:Y:S02]  /*f970*/  HADD2.F32 R4, -RZ, R8.H1_H1 ;  /* 0x30000008ff047230 */ /* 0x000fe40000004100 */
[----:B------:R-:W-:Y:S02]  /*f980*/  HADD2.F32 R20, -RZ, R20.H0_H0 ;  /* 0x20000014ff147230 */ /* 0x000fe40000004100 */
[----:B------:R-:W-:Y:S02]  /*f990*/  HADD2.F32 R3, -RZ, R7.H1_H1 ;  /* 0x30000007ff037230 */ /* 0x000fe40000004100 */
[----:B------:R-:W-:Y:S01]  /*f9a0*/  FMUL.FTZ R15, R4, R9 ;  /* 0x00000009040f7220 */ /* 0x000fe20000410000 */
[----:B------:R-:W-:-:S02]  /*f9b0*/  HADD2.F32 R12, -RZ, R12.H0_H0 ;  /* 0x2000000cff0c7230 */ /* 0x000fc40000004100 */
[-C--:B------:R-:W-:Y:S01]  /*f9c0*/  FMUL.FTZ R6, R4, R5.reuse ;  /* 0x0000000504067220 */ /* 0x080fe20000410000 */
        /* <DEDUP_REMOVED lines=15> */
[----:B------:R4:W-:Y:S01]  /*fac0*/  STS.128 [R0+0x2000], R4 ;  /* 0x0020000400007388 */ /* 0x0009e20000000c00 */
[----:B------:R-:W-:Y:S05]  /*fad0*/  BRA `(.L_x_2146) ;  /* 0x0000002400787947 */ /* 0x000fea0003800000 */
.L_x_2127:
[----:B------:R-:W0:Y:S01]  /*fae0*/  LDC R21, c[0x0][0x3d4] ;  /* 0x0000f500ff157b82 */ /* 0x000e220000000800 */
[C---:B------:R-:W-:Y:S01]  /*faf0*/  VIADD R46, R228.reuse, 0x40 ;  /* 0x00000040e42e7836 */ /* 0x040fe20000000000 */
[-C--:B------:R-:W-:Y:S01]  /*fb00*/  ISETP.GE.AND P1, PT, R228, R55.reuse, PT ;  /* 0x00000037e400720c */ /* 0x080fe20003f26270 */
[----:B------:R-:W-:Y:S01]  /*fb10*/  ULDC.64 UR4, c[0x0][0x3c8] ;  /* 0x0000f20000047ab9 */ /* 0x000fe20000000a00 */
[----:B------:R-:W-:Y:S02]  /*fb20*/  ULDC.64 UR6, c[0x0][0x3e0] ;  /* 0x0000f80000067ab9 */ /* 0x000fe40000000a00 */
[----:B------:R-:W-:-:S04]  /*fb30*/  ISETP.GE.AND P0, PT, R46, R55, PT ;  /* 0x000000372e00720c */ /* 0x000fc80003f06270 */
[CC--:B0-----:R-:W-:Y:S02]  /*fb40*/  ISETP.GE.OR P0, PT, R18.reuse, R21.reuse, P0 ;  /* 0x000000151200720c */ /* 0x0c1fe40000706670 */
[----:B------:R-:W-:-:S11]  /*fb50*/  ISETP.GE.OR P1, PT, R18, R21, P1 ;  /* 0x000000151200720c */ /* 0x000fd60000f26670 */
[----:B------:R-:W0:Y:S01]  /*fb60*/  @!P0 LDC.64 R30, c[0x0][0x3e0] ;  /* 0x0000f800ff1e8b82 */ /* 0x000e220000000a00 */
[C-C-:B------:R-:W-:Y:S02]  /*fb70*/  @!P0 IADD3 R13, P4, P5, R24.reuse, R56, R51.reuse ;  /* 0x00000038180d8210 */ /* 0x140fe40007d9e033 */
[----:B------:R-:W-:Y:S02]  /*fb80*/  @!P1 IADD3 R8, P2, P3, R24, UR4, R51 ;  /* 0x0000000418089c10 */ /* 0x000fe4000fb5e033 */
[C-C-:B------:R-:W-:Y:S02]  /*fb90*/  @!P0 IADD3.X R20, R25.reuse, R54, R50.reuse, P4, P5 ;  /* 0x0000003619148210 */ /* 0x140fe400027ea432 */
[----:B------:R-:W-:Y:S01]  /*fba0*/  @!P1 IADD3.X R9, R25, UR5, R50, P2, P3 ;  /* 0x0000000519099c10 */ /* 0x000fe200097e6432 */
[----:B------:R-:W1:Y:S01]  /*fbb0*/  @!P0 LDC.64 R28, c[0x0][0x3c8] ;  /* 0x0000f200ff1c8b82 */ /* 0x000e620000000a00 */
[C-C-:B------:R-:W-:Y:S01]  /*fbc0*/  @!P1 IADD3 R10, P2, P3, R26.reuse, UR6, R53.reuse ;  /* 0x000000061a0a9c10 */ /* 0x140fe2000fb5e035 */
[----:B------:R-:W2:Y:S01]  /*fbd0*/  S2R R3, SR_TID.X ;  /* 0x0000000000037919 */ /* 0x000ea20000002100 */
[----:B------:R-:W-:-:S02]  /*fbe0*/  @!P0 IADD3 R15, P4, P5, R26, R58, R53 ;  /* 0x0000003a1a0f8210 */ /* 0x000fc40007d9e035 */
[----:B------:R-:W-:Y:S02]  /*fbf0*/  CS2R R32, SRZ ;  /* 0x0000000000207805 */ /* 0x000fe4000001ff00 */
[C-C-:B------:R-:W-:Y:S02]  /*fc00*/  @!P1 IADD3.X R11, R27.reuse, UR7, R52.reuse, P2, P3 ;  /* 0x000000071b0b9c10 */ /* 0x140fe400097e6434 */
[----:B------:R-:W-:Y:S02]  /*fc10*/  CS2R R34, SRZ ;  /* 0x0000000000227805 */ /* 0x000fe4000001ff00 */
[----:B------:R-:W-:Y:S02]  /*fc20*/  @!P0 IADD3.X R0, R27, R57, R52, P4, P5 ;  /* 0x000000391b008210 */ /* 0x000fe400027ea434 */
[----:B------:R-:W-:Y:S02]  /*fc30*/  CS2R R36, SRZ ;  /* 0x0000000000247805 */ /* 0x000fe4000001ff00 */
[----:B------:R-:W-:-:S02]  /*fc40*/  CS2R R38, SRZ ;  /* 0x0000000000267805 */ /* 0x000fc4000001ff00 */
[----:B------:R-:W-:Y:S02]  /*fc50*/  CS2R R24, SRZ ;  /* 0x0000000000187805 */ /* 0x000fe4000001ff00 */
[----:B------:R-:W-:Y:S02]  /*fc60*/  CS2R R26, SRZ ;  /* 0x00000000001a7805 */ /* 0x000fe4000001ff00 */
[----:B0-----:R-:W-:-:S04]  /*fc70*/  @!P0 IADD3 R14, P3, R15, R30, RZ ;  /* 0x0000001e0f0e8210 */ /* 0x001fc80007f7e0ff */
[----:B------:R0:W5:Y:S01]  /*fc80*/  @!P1 LDG.E.128 R24, desc[UR60][R8.64] ;  /* 0x0000003c08189981 */ /* 0x000162000c1e1d00 */
[----:B------:R-:W-:Y:S02]  /*fc90*/  @!P0 IMAD.X R15, R0, 0x1, R31, P3 ;  /* 0x00000001000f8824 */ /* 0x000fe400018e061f */
[----:B------:R-:W3:Y:S01]  /*fca0*/  LDC R0, c[0x0][0x428] ;  /* 0x00010a00ff007b82 */ /* 0x000ee20000000800 */
[----:B-1----:R-:W-:Y:S02]  /*fcb0*/  @!P0 IADD3 R12, P2, R13, R28, RZ ;  /* 0x0000001c0d0c8210 */ /* 0x002fe40007f5e0ff */
[----:B------:R-:W5:Y:S03]  /*fcc0*/  @!P0 LDG.E.128 R36, desc[UR60][R14.64] ;  /* 0x0000003c0e248981 */ /* 0x000f66000c1e1d00 */
[----:B------:R-:W-:-:S05]  /*fcd0*/  @!P0 IMAD.X R13, R20, 0x1, R29, P2 ;  /* 0x00000001140d8824 */ /* 0x000fca00010e061d */
[----:B------:R-:W5:Y:S01]  /*fce0*/  @!P0 LDG.E.128 R32, desc[UR60][R12.64] ;  /* 0x0000003c0c208981 */ /* 0x000f62000c1e1d00 */
[----:B--2---:R-:W-:Y:S01]  /*fcf0*/  VIADD R3, R3, 0xffffff80 ;  /* 0xffffff8003037836 */ /* 0x004fe20000000000 */
[----:B---3--:R-:W-:-:S04]  /*fd00*/  ISETP.NE.AND P0, PT, R0, 0x1, PT ;  /* 0x000000010000780c */ /* 0x008fc80003f05270 */
[----:B------:R-:W-:-:S04]  /*fd10*/  SHF.R.S32.HI R41, RZ, 0x1f, R3 ;  /* 0x0000001fff297819 */ /* 0x000fc80000011403 */
[----:B------:R-:W-:-:S05]  /*fd20*/  LEA.HI R41, R41, R3, RZ, 0x2 ;  /* 0x0000000329297211 */ /* 0x000fca00078f10ff */
[----:B------:R-:W1:Y:S01]  /*fd30*/  @P0 LDC R0, c[0x0][0x42c] ;  /* 0x00010b00ff000b82 */ /* 0x000e620000000800 */
[----:B------:R-:W-:-:S07]  /*fd40*/  LOP3.LUT R41, R41, 0xfffffffc, RZ, 0xc0, !PT ;  /* 0xfffffffc29297812 */ /* 0x000fce00078ec0ff */
[----:B0-----:R-:W0:Y:S01]  /*fd50*/  @P0 LDC R9, c[0x0][0x430] ;  /* 0x00010c00ff090b82 */ /* 0x001e220000000800 */
[----:B------:R-:W-:Y:S01]  /*fd60*/  IADD3 R41, R3, -R41, RZ ;  /* 0x8000002903297210 */ /* 0x000fe20007ffe0ff */
[----:B------:R-:W-:-:S04]  /*fd70*/  IMAD R3, R233, 0x80, R228 ;  /* 0x00000080e9037824 */ /* 0x000fc800078e02e4 */
[----:B------:R-:W-:Y:S01]  /*fd80*/  IMAD R3, R41, 0x40, R3 ;  /* 0x0000004029037824 */ /* 0x000fe200078e0203 */
[----:B------:R-:W-:Y:S02]  /*fd90*/  CS2R R28, SRZ ;  /* 0x00000000001c7805 */ /* 0x000fe4000001ff00 */
[----:B------:R-:W-:Y:S01]  /*fda0*/  CS2R R30, SRZ ;  /* 0x00000000001e7805 */ /* 0x000fe2000001ff00 */
[----:B------:R-:W-:-:S05]  /*fdb0*/  IMAD.MOV.U32 R8, RZ, RZ, R44 ;  /* 0x000000ffff087224 */ /* 0x000fca00078e002c */
[----:B------:R2:W5:Y:S01]  /*fdc0*/  @!P1 LDG.E.128 R28, desc[UR60][R10.64] ;  /* 0x0000003c0a1c9981 */ /* 0x000562000c1e1d00 */
[----:B-1----:R-:W-:-:S05]  /*fdd0*/  @P0 IMAD.HI.U32 R0, R3, R0, RZ ;  /* 0x0000000003000227 */ /* 0x002fca00078e00ff */
[----:B0-----:R-:W-:Y:S01]  /*fde0*/  @P0 SHF.R.U32.HI R3, RZ, R9, R0 ;  /* 0x00000009ff030219 */ /* 0x001fe20000011600 */
[----:B------:R-:W-:-:S03]  /*fdf0*/  IMAD.MOV.U32 R9, RZ, RZ, R47 ;  /* 0x000000ffff097224 */ /* 0x000fc600078e002f */
[----:B------:R-:W-:Y:S01]  /*fe00*/  SHF.R.S32.HI R41, RZ, 0x1f, R3 ;  /* 0x0000001fff297819 */ /* 0x000fe20000011403 */
[----:B--2---:R-:W-:Y:S02]  /*fe10*/  IMAD.MOV.U32 R10, RZ, RZ, R42 ;  /* 0x000000ffff0a7224 */ /* 0x004fe400078e002a */
        /* <DEDUP_REMOVED lines=13> */
.L_x_2370:
[----:B------:R-:W-:-:S03]  /*fef0*/  UMOV UR4, 0xffffffff ;  /* 0xffffffff00047882 */ /* 0x000fc60000000000 */
[----:B------:R-:W-:Y:S05]  /*ff00*/  BRA.DIV UR4, `(.L_x_2150) ;  /* 0x000001c204b47947 */ /* 0x000fea000b800000 */
.L_x_2373:
[----:B------:R-:W-:-:S03]  /*ff10*/  UMOV UR4, 0xffffffff ;  /* 0xffffffff00047882 */ /* 0x000fc60000000000 */
[----:B------:R-:W-:Y:S05]  /*ff20*/  BRA.DIV UR4, `(.L_x_2151) ;  /* 0x000001c204d47947 */ /* 0x000fea000b800000 */
.L_x_2376:
[----:B------:R-:W-:-:S03]  /*ff30*/  UMOV UR4, 0xffffffff ;  /* 0xffffffff00047882 */ /* 0x000fc60000000000 */
[----:B------:R-:W-:Y:S05]  /*ff40*/  BRA.DIV UR4, `(.L_x_2152) ;  /* 0x000001c204f47947 */ /* 0x000fea000b800000 */
.L_x_2379:
[----:B------:R-:W-:-:S03]  /*ff50*/  UMOV UR4, 0xffffffff ;  /* 0xffffffff00047882 */ /* 0x000fc60000000000 */
[----:B------:R-:W-:Y:S05]  /*ff60*/  BRA.DIV UR4, `(.L_x_2153) ;  /* 0x000001c604147947 */ /* 0x000fea000b800000 */
.L_x_2382:
[----:B------:R-:W-:-:S03]  /*ff70*/  UMOV UR4, 0xffffffff ;  /* 0xffffffff00047882 */ /* 0x000fc60000000000 */
[----:B------:R-:W-:Y:S05]  /*ff80*/  BRA.DIV UR4, `(.L_x_2154) ;  /* 0x000001c604347947 */ /* 0x000fea000b800000 */
.L_x_2385:
[----:B------:R-:W-:-:S03]  /*ff90*/  UMOV UR4, 0xffffffff ;  /* 0xffffffff00047882 */ /* 0x000fc60000000000 */
[----:B------:R-:W-:Y:S05]  /*ffa0*/  BRA.DIV UR4, `(.L_x_2155) ;  /* 0x000001c604547947 */ /* 0x000fea000b800000 */
.L_x_2388:
[----:B------:R-:W-:-:S03]  /*ffb0*/  UMOV UR4, 0xffffffff ;  /* 0xffffffff00047882 */ /* 0x000fc60000000000 */
[----:B------:R-:W-:Y:S05]  /*ffc0*/  BRA.DIV UR4, `(.L_x_2156) ;  /* 0x000001c604747947 */ /* 0x000fea000b800000 */
.L_x_2391:
[----:B------:R-:W2:Y:S01]  /*ffd0*/  LDL R0, [R1+0x88] ;  /* 0x0000880001007983 */ /* 0x000ea20000100800 */
[----:B------:R-:W-:Y:S01]  /*ffe0*/  ISETP.GE.AND P0, PT, R18, R21, PT ;  /* 0x000000151200720c */ /* 0x000fe20003f06270 */
[----:B------:R-:W-:Y:S03]  /*fff0*/  BSSY B1, `(.L_x_2157) ;  /* 0x000000b000017945 */ /* 0x000fe60003800000 */
[-C--:B------:R-:W-:Y:S02]  /*10000*/  ISETP.GE.OR P2, PT, R228, R55.reuse, P0 ;  /* 0x00000037e400720c */ /* 0x080fe40000746670 */
[----:B------:R-:W-:Y:S02]  /*10010*/  ISETP.GE.OR P0, PT, R46, R55, P0 ;  /* 0x000000372e00720c */ /* 0x000fe40000706670 */
[----:B--2---:R-:W-:-:S13]  /*10020*/  R2UR UR5, R0 ;  /* 0x00000000000572ca */ /* 0x004fda00000e0000 */
[----:B------:R-:W-:-:S04]  /*10030*/  ULEA.HI UR4, UR5, UR5, URZ, 0x1 ;  /* 0x0000000505047291 */ /* 0x000fc8000f8f083f */
[----:B------:R-:W-:-:S04]  /*10040*/  ULOP3.LUT UR4, UR4, 0xfffffffe, URZ, 0xc0, !UPT ;  /* 0xfffffffe04047892 */ /* 0x000fc8000f8ec03f */
[----:B------:R-:W-:-:S06]  /*10050*/  UIADD3 UR4, UR5, -UR4, URZ ;  /* 0x8000000405047290 */ /* 0x000fcc000fffe03f */
[----:B------:R-:W-:-:S05]  /*10060*/  IMAD.U32 R3, RZ, RZ, UR4 ;  /* 0x00000004ff037e24 */ /* 0x000fca000f8e00ff */
[----:B------:R-:W-:-:S04]  /*10070*/  SHF.L.U32 R3, R3, 0x1f, RZ ;  /* 0x0000001f03037819 */ /* 0x000fc800000006ff */
[----:B------:R-:W0:Y:S02]  /*10080*/  SYNCS.PHASECHK.TRANS64.TRYWAIT P1, [R16+URZ+0x2e800], R3 ;  /* 0x02e80003100075a7 */ /* 0x000e24000802017f */
[----:B0-----:R-:W-:Y:S05]  /*10090*/  @!P1 BRA `(.L_x_2158) ;  /* 0x000001c400689947 */ /* 0x001fea0003800000 */
.L_x_2392:
[----:B------:R-:W-:Y:S05]  /*100a0*/  BSYNC B1 ;  /* 0x0000000000017941 */ /* 0x000fea0003800000 */
.L_x_2157:
[----:B------:R-:W-:Y:S04]  /*100b0*/  BSSY B1, `(.L_x_2159) ;  /* 0x0000106000017945 */ /* 0x000fe80003800000 */
[----:B------:R-:W-:Y:S05]  /*100c0*/  @P2 BRA `(.L_x_2160) ;  /* 0x0000001000102947 */ /* 0x000fea0003800000 */
[----:B------:R-:W1:Y:S01]  /*100d0*/  S2R R10, SR_TID.X ;  /* 0x00000000000a7919 */ /* 0x000e620000002100 */
[----:B0----5:R-:W-:Y:S02]  /*100e0*/  SHF.R.U32.HI R3, RZ, 0x8, R24 ;  /* 0x00000008ff037819 */ /* 0x021fe40000011618 */
[----:B------:R-:W-:Y:S02]  /*100f0*/  LOP3.LUT R0, R24, 0xff, RZ, 0xc0, !PT ;  /* 0x000000ff18007812 */ /* 0x000fe400078ec0ff */
[----:B------:R-:W-:Y:S02]  /*10100*/  SHF.R.U32.HI R5, RZ, 0x8, R25 ;  /* 0x00000008ff057819 */ /* 0x000fe40000011619 */
[----:B------:R-:W-:Y:S02]  /*10110*/  SHF.R.U32.HI R7, RZ, 0x8, R26 ;  /* 0x00000008ff077819 */ /* 0x000fe4000001161a */
[----:B------:R-:W-:Y:S02]  /*10120*/  LOP3.LUT R3, R3, 0xff, RZ, 0xc0, !PT ;  /* 0x000000ff03037812 */ /* 0x000fe400078ec0ff */
[----:B------:R-:W-:-:S02]  /*10130*/  LOP3.LUT R4, R25, 0xff, RZ, 0xc0, !PT ;  /* 0x000000ff19047812 */ /* 0x000fc400078ec0ff */
[----:B------:R-:W-:Y:S02]  /*10140*/  LOP3.LUT R6, R26, 0xff, RZ, 0xc0, !PT ;  /* 0x000000ff1a067812 */ /* 0x000fe400078ec0ff */
[----:B------:R-:W-:Y:S02]  /*10150*/  LOP3.LUT R5, R5, 0xff, RZ, 0xc0, !PT ;  /* 0x000000ff05057812 */ /* 0x000fe400078ec0ff */
[----:B------:R-:W-:Y:S02]  /*10160*/  LOP3.LUT R7, R7, 0xff, RZ, 0xc0, !PT ;  /* 0x000000ff07077812 */ /* 0x000fe400078ec0ff */
[----:B------:R-:W-:Y:S02]  /*10170*/  PRMT R13, R3, 0x7604, R0 ;  /* 0x00007604030d7816 */ /* 0x000fe40000000000 */
[----:B------:R-:W-:Y:S02]  /*10180*/  SHF.L.U32 R3, R229, 0x7, RZ ;  /* 0x00000007e5037819 */ /* 0x000fe400000006ff */
[----:B------:R-:W-:-:S02]  /*10190*/  PRMT R15, R5, 0x7604, R4 ;  /* 0x00007604050f7816 */ /* 0x000fc40000000004 */
[----:B------:R-:W-:Y:S02]  /*101a0*/  PRMT R41, R7, 0x7604, R6 ;  /* 0x0000760407297816 */ /* 0x000fe40000000006 */
[----:B------:R-:W-:Y:S02]  /*101b0*/  SHF.R.U32.HI R0, RZ, 0x8, R28 ;  /* 0x00000008ff007819 */ /* 0x000fe4000001161c */
[----:B------:R-:W-:Y:S02]  /*101c0*/  SHF.R.U32.HI R6, RZ, 0x8, R27 ;  /* 0x00000008ff067819 */ /* 0x000fe4000001161b */
[----:B------:R-:W-:Y:S01]  /*101d0*/  LOP3.LUT R4, R3, 0x380, RZ, 0xc0, !PT ;  /* 0x0000038003047812 */ /* 0x000fe200078ec0ff */
[----:B-1----:R-:W-:Y:S01]  /*101e0*/  VIADD R10, R10, 0xffffff80 ;  /* 0xffffff800a0a7836 */ /* 0x002fe20000000000 */
[----:B------:R-:W-:Y:S01]  /*101f0*/  LOP3.LUT R8, R0, 0xff, RZ, 0xc0, !PT ;  /* 0x000000ff00087812 */ /* 0x000fe200078ec0ff */
[----:B------:R-:W-:Y:S01]  /*10200*/  IMAD.IADD R3, R18, 0x1, R21 ;  /* 0x0000000112037824 */ /* 0x000fe200078e0215 */
[----:B------:R-:W-:-:S02]  /*10210*/  LOP3.LUT R5, R27, 0xff, RZ, 0xc0, !PT ;  /* 0x000000ff1b057812 */ /* 0x000fc400078ec0ff */
[----:B------:R-:W-:Y:S02]  /*10220*/  SHF.R.S32.HI R14, RZ, 0x1f, R10 ;  /* 0x0000001fff0e7819 */ /* 0x000fe4000001140a */
[----:B------:R-:W-:Y:S02]  /*10230*/  LOP3.LUT R6, R6, 0xff, RZ, 0xc0, !PT ;  /* 0x000000ff06067812 */ /* 0x000fe400078ec0ff */
[----:B------:R-:W-:Y:S02]  /*10240*/  LEA.HI R14, R14, R10, RZ, 0x5 ;  /* 0x0000000a0e0e7211 */ /* 0x000fe400078f28ff */
[----:B------:R-:W-:Y:S02]  /*10250*/  LOP3.LUT R0, R4, 0x70, R18, 0xf8, !PT ;  /* 0x0000007004007812 */ /* 0x000fe400078ef812 */
[----:B------:R-:W-:Y:S01]  /*10260*/  SHF.R.U32.HI R9, RZ, 0x3, R4 ;  /* 0x00000003ff097819 */ /* 0x000fe20000011604 */
[----:B------:R-:W-:Y:S01]  /*10270*/  IMAD.SHL.U32 R14, R14, 0x20, RZ ;  /* 0x000000200e0e7824 */ /* 0x000fe200078e00ff */
[----:B------:R-:W-:-:S02]  /*10280*/  LOP3.LUT R4, R4, 0x70, R3, 0xf8, !PT ;  /* 0x0000007004047812 */ /* 0x000fc400078ef803 */
[----:B------:R-:W-:Y:S02]  /*10290*/  LOP3.LUT R7, R28, 0xff, RZ, 0xc0, !PT ;  /* 0x000000ff1c077812 */ /* 0x000fe400078ec0ff */
[----:B------:R-:W-:Y:S02]  /*102a0*/  PRMT R45, R6, 0x7604, R5 ;  /* 0x00007604062d7816 */ /* 0x000fe40000000005 */
[----:B------:R-:W-:Y:S02]  /*102b0*/  LOP3.LUT R3, R0, R9, RZ, 0x3c, !PT ;  /* 0x0000000900037212 */ /* 0x000fe400078e3cff */
[----:B------:R-:W-:Y:S02]  /*102c0*/  LOP3.LUT R14, R14, 0xfffffc00, RZ, 0xc0, !PT ;  /* 0xfffffc000e0e7812 */ /* 0x000fe400078ec0ff */
[----:B------:R-:W-:Y:S02]  /*102d0*/  SHF.R.U32.HI R5, RZ, 0x8, R29 ;  /* 0x00000008ff057819 */ /* 0x000fe4000001161d */
[----:B------:R-:W-:-:S02]  /*102e0*/  PRMT R47, R8, 0x7604, R7 ;  /* 0x00007604082f7816 */ /* 0x000fc40000000007 */
[----:B------:R-:W-:Y:S02]  /*102f0*/  LOP3.LUT R9, R4, R9, RZ, 0x3c, !PT ;  /* 0x0000000904097212 */ /* 0x000fe400078e3cff */
[----:B------:R-:W-:Y:S02]  /*10300*/  IADD3 R0, R16, R3, R14 ;  /* 0x0000000310007210 */ /* 0x000fe40007ffe00e */
[----:B------:R-:W-:Y:S02]  /*10310*/  LOP3.LUT R8, R29, 0xff, RZ, 0xc0, !PT ;  /* 0x000000ff1d087812 */ /* 0x000fe400078ec0ff */
[----:B------:R-:W-:Y:S02]  /*10320*/  SHF.R.U32.HI R4, RZ, 0x8, R30 ;  /* 0x00000008ff047819 */ /* 0x000fe4000001161e */
[----:B------:R-:W-:Y:S02]  /*10330*/  LOP3.LUT R3, R5, 0xff, RZ, 0xc0, !PT ;  /* 0x000000ff05037812 */ /* 0x000fe400078ec0ff */
[----:B------:R-:W-:-:S02]  /*10340*/  LOP3.LUT R10, R30, 0xff, RZ, 0xc0, !PT ;  /* 0x000000ff1e0a7812 */ /* 0x000fc400078ec0ff */
[----:B------:R-:W-:Y:S02]  /*10350*/  LOP3.LUT R11, R4, 0xff, RZ, 0xc0, !PT ;  /* 0x000000ff040b7812 */ /* 0x000fe400078ec0ff */
[----:B------:R-:W-:Y:S01]  /*10360*/  PRMT R49, R3, 0x7604, R8 ;  /* 0x0000760403317816 */ /* 0x000fe20000000008 */
[----:B------:R-:W-:Y:S01]  /*10370*/  LDS.128 R4, [R0+0x1c400] ;  /* 0x01c4000000047984 */ /* 0x000fe20000000c00 */
[----:B------:R-:W-:Y:S02]  /*10380*/  IADD3 R3, R16, R9, R14 ;  /* 0x0000000910037210 */ /* 0x000fe40007ffe00e */
[----:B------:R-:W-:Y:S02]  /*10390*/  PRMT R51, R11, 0x7604, R10 ;  /* 0x000076040b337816 */ /* 0x000fe4000000000a */
[----:B------:R-:W-:Y:S01]  /*103a0*/  SHF.R.U32.HI R14, RZ, 0x10, R25 ;  /* 0x00000010ff0e7819 */ /* 0x000fe20000011619 */
[----:B------:R-:W0:Y:S01]  /*103b0*/  LDS.128 R8, [R3+0x1c400] ;  /* 0x01c4000003087984 */ /* 0x000e220000000c00 */
[----:B------:R-:W-:-:S02]  /*103c0*/  SHF.R.U32.HI R43, RZ, 0x8, R31 ;  /* 0x00000008ff2b7819 */ /* 0x000fc4000001161f */
[----:B------:R-:W-:Y:S02]  /*103d0*/  LOP3.LUT R14, R14, 0xff, RZ, 0xc0, !PT ;  /* 0x000000ff0e0e7812 */ /* 0x000fe400078ec0ff */
[----:B------:R-:W-:Y:S02]  /*103e0*/  SHF.R.U32.HI R20, RZ, 0x10, R26 ;  /* 0x00000010ff147819 */ /* 0x000fe4000001161a */
[----:B------:R-:W-:Y:S02]  /*103f0*/  PRMT R15, R14, 0x7054, R15 ;  /* 0x000070540e0f7816 */ /* 0x000fe4000000000f */
[----:B------:R-:W-:Y:S02]  /*10400*/  SHF.R.U32.HI R14, RZ, 0x10, R29 ;  /* 0x00000010ff0e7819 */ /* 0x000fe4000001161d */
[----:B------:R-:W-:Y:S02]  /*10410*/  LOP3.LUT R12, R31, 0xff, RZ, 0xc0, !PT ;  /* 0x000000ff1f0c7812 */ /* 0x000fe400078ec0ff */
[----:B------:R-:W-:-:S02]  /*10420*/  LOP3.LUT R43, R43, 0xff, RZ, 0xc0, !PT ;  /* 0x000000ff2b2b7812 */ /* 0x000fc400078ec0ff */
[----:B------:R-:W-:Y:S02]  /*10430*/  SHF.R.U32.HI R42, RZ, 0x10, R27 ;  /* 0x00000010ff2a7819 */ /* 0x000fe4000001161b */
[----:B------:R-:W-:Y:S02]  /*10440*/  LOP3.LUT R20, R20, 0xff, RZ, 0xc0, !PT ;  /* 0x000000ff14147812 */ /* 0x000fe400078ec0ff */
[----:B------:R-:W-:Y:S02]  /*10450*/  LOP3.LUT R14, R14, 0xff, RZ, 0xc0, !PT ;  /* 0x000000ff0e0e7812 */ /* 0x000fe400078ec0ff */
[----:B------:R-:W-:Y:S02]  /*10460*/  PRMT R44, R43, 0x7604, R12 ;  /* 0x000076042b2c7816 */ /* 0x000fe4000000000c */
[----:B------:R-:W-:Y:S02]  /*10470*/  SHF.R.U32.HI R12, RZ, 0x10, R24 ;  /* 0x00000010ff0c7819 */ /* 0x000fe40000011618 */
[----:B------:R-:W-:-:S02]  /*10480*/  LOP3.LUT R42, R42, 0xff, RZ, 0xc0, !PT ;  /* 0x000000ff2a2a7812 */ /* 0x000fc400078ec0ff */
[----:B------:R-:W-:Y:S02]  /*10490*/  PRMT R43, R20, 0x7054, R41 ;  /* 0x00007054142b7816 */ /* 0x000fe40000000029 */
[----:B------:R-:W-:Y:S02]  /*104a0*/  SHF.R.U32.HI R41, RZ, 0x10, R31 ;  /* 0x00000010ff297819 */ /* 0x000fe4000001161f */
[----:B------:R-:W-:Y:S02]  /*104b0*/  SHF.R.U32.HI R20, RZ, 0x10, R30 ;  /* 0x00000010ff147819 */ /* 0x000fe4000001161e */
[----:B------:R-:W-:Y:S02]  /*104c0*/  PRMT R49, R14, 0x7054, R49 ;  /* 0x000070540e317816 */ /* 0x000fe40000000031 */
[----:B------:R-:W-:Y:S02]  /*104d0*/  LOP3.LUT R12, R12, 0xff, RZ, 0xc0, !PT ;  /* 0x000000ff0c0c7812 */ /* 0x000fe400078ec0ff */
[----:B------:R-:W-:-:S02]  /*104e0*/  PRMT R45, R42, 0x7054, R45 ;  /* 0x000070542a2d7816 */ /* 0x000fc4000000002d */
[----:B------:R-:W-:Y:S02]  /*104f0*/  LOP3.LUT R41, R41, 0xff, RZ, 0xc0, !PT ;  /* 0x000000ff29297812 */ /* 0x000fe400078ec0ff */
[----:B------:R-:W-:Y:S02]  /*10500*/  LOP3.LUT R42, R15, 0xff000000, R25, 0xf8, !PT ;  /* 0xff0000000f2a7812 */ /* 0x000fe400078ef819 */
[----:B------:R-:W-:Y:S02]  /*10510*/  LOP3.LUT R20, R20, 0xff, RZ, 0xc0, !PT ;  /* 0x000000ff14147812 */ /* 0x000fe400078ec0ff */
[----:B------:R-:W-:Y:S02]  /*10520*/  LOP3.LUT R49, R49, 0xff000000, R29, 0xf8, !PT ;  /* 0xff00000031317812 */ /* 0x000fe400078ef81d */
[----:B------:R-:W-:Y:S02]  /*10530*/  PRMT R13, R12, 0x7054, R13 ;  /* 0x000070540c0d7816 */ /* 0x000fe4000000000d */
[----:B------:R-:W-:-:S02]  /*10540*/  PRMT R53, R41, 0x7054, R44 ;  /* 0x0000705429357816 */ /* 0x000fc4000000002c */
[----:B------:R-:W-:Y:S02]  /*10550*/  F2FP.F16.E4M3.UNPACK_B R29, R42.H1 ;  /* 0x0000002aff1d723e */ /* 0x000fe400030006ff */
[----:B0-----:R-:W-:Y:S02]  /*10560*/  F2FP.F16.E4M3.UNPACK_B R25, R9.H1 ;  /* 0x00000009ff19723e */ /* 0x001fe400030006ff */
[----:B------:R-:W-:Y:S02]  /*10570*/  SHF.R.U32.HI R12, RZ, 0x10, R28 ;  /* 0x00000010ff0c7819 */ /* 0x000fe4000001161c */
[----:B------:R-:W-:Y:S02]  /*10580*/  PRMT R51, R20, 0x7054, R51 ;  /* 0x0000705414337816 */ /* 0x000fe40000000033 */
[----:B------:R-:W-:Y:S02]  /*10590*/  F2FP.F16.E4M3.UNPACK_B R44, R49.H1 ;  /* 0x00000031ff2c723e */ /* 0x000fe400030006ff */
[----:B------:R-:W-:-:S02]  /*105a0*/  LOP3.LUT R41, R13, 0xff000000, R24, 0xf8, !PT ;  /* 0xff0000000d297812 */ /* 0x000fc400078ef818 */
[----:B------:R-:W-:Y:S01]  /*105b0*/  LOP3.LUT R43, R43, 0xff000000, R26, 0xf8, !PT ;  /* 0xff0000002b2b7812 */ /* 0x000fe200078ef81a */
[----:B------:R-:W-:Y:S01]  /*105c0*/  HADD2.F32 R26, -RZ, R25.H0_H0 ;  /* 0x20000019ff1a7230 */ /* 0x000fe20000004100 */
[----:B------:R-:W-:Y:S01]  /*105d0*/  LOP3.LUT R53, R53, 0xff000000, R31, 0xf8, !PT ;  /* 0xff00000035357812 */ /* 0x000fe200078ef81f */
[----:B------:R-:W-:Y:S01]  /*105e0*/  HADD2.F32 R31, -RZ, R29.H0_H0 ;  /* 0x2000001dff1f7230 */ /* 0x000fe20000004100 */
[----:B------:R-:W-:Y:S01]  /*105f0*/  F2FP.F16.E4M3.UNPACK_B R13, R5.H1 ;  /* 0x00000005ff0d723e */ /* 0x000fe200030006ff */
[----:B------:R-:W-:Y:S01]  /*10600*/  HADD2.F32 R25, -RZ, R25.H1_H1 ;  /* 0x30000019ff197230 */ /* 0x000fe20000004100 */
[----:B------:R-:W-:Y:S02]  /*10610*/  LOP3.LUT R12, R12, 0xff, RZ, 0xc0, !PT ;  /* 0x000000ff0c0c7812 */ /* 0x000fe400078ec0ff */
[----:B------:R-:W-:Y:S01]  /*10620*/  LOP3.LUT R46, R51, 0xff000000, R30, 0xf8, !PT ;  /* 0xff000000332e7812 */ /* 0x000fe200078ef81e */
[--C-:B------:R-:W-:Y:S01]  /*10630*/  HADD2.F32 R51, -RZ, R44.reuse.H0_H0 ;  /* 0x2000002cff337230 */ /* 0x100fe20000004100 */
[----:B------:R-:W-:Y:S01]  /*10640*/  F2FP.F16.E4M3.UNPACK_B R15, R7 ;  /* 0x00000007ff0f723e */ /* 0x000fe200020006ff */
[C---:B------:R-:W-:Y:S01]  /*10650*/  FMUL.FTZ R30, R26.reuse, R31 ;  /* 0x0000001f1a1e7220 */ /* 0x040fe20000410000 */
[----:B------:R-:W-:Y:S01]  /*10660*/  F2FP.F16.E4M3.UNPACK_B R20, R7.H1 ;  /* 0x00000007ff14723e */ /* 0x000fe200030006ff */
[----:B------:R-:W-:Y:S01]  /*10670*/  HADD2.F32 R44, -RZ, R44.H1_H1 ;  /* 0x3000002cff2c7230 */ /* 0x000fe20000004100 */
[-C--:B------:R-:W-:Y:S01]  /*10680*/  F2FP.F16.E4M3.UNPACK_B R7, R6.reuse ;  /* 0x00000006ff07723e */ /* 0x080fe200020006ff */
[----:B------:R-:W-:Y:S01]  /*10690*/  FMUL.FTZ R55, R26, R51 ;  /* 0x000000331a377220 */ /* 0x000fe20000410000 */
[----:B------:R-:W-:Y:S01]  /*106a0*/  F2FP.F16.E4M3.UNPACK_B R14, R6.H1 ;  /* 0x00000006ff0e723e */ /* 0x000fe200030006ff */
[--C-:B------:R-:W-:Y:S01]  /*106b0*/  HADD2.F32 R6, -RZ, R13.reuse.H0_H0 ;  /* 0x2000000dff067230 */ /* 0x100fe20000004100 */
[----:B------:R-:W-:Y:S01]  /*106c0*/  PRMT R47, R12, 0x7054, R47 ;  /* 0x000070540c2f7816 */ /* 0x000fe2000000002f */
[----:B------:R-:W-:Y:S01]  /*106d0*/  HADD2.F32 R13, -RZ, R13.H1_H1 ;  /* 0x3000000dff0d7230 */ /* 0x000fe20000004100 */
[----:B------:R-:W-:Y:S01]  /*106e0*/  F2FP.F16.E4M3.UNPACK_B R24, R9 ;  /* 0x00000009ff18723e */ /* 0x000fe200020006ff */
[----:B------:R-:W-:Y:S01]  /*106f0*/  FMUL.FTZ R48, R25, R44 ;  /* 0x0000002c19307220 */ /* 0x000fe20000410000 */
[----:B------:R-:W-:Y:S01]  /*10700*/  F2FP.F16.E4M3.UNPACK_B R49, R49 ;  /* 0x00000031ff31723e */ /* 0x000fe200020006ff */
[C---:B------:R-:W-:Y:S01]  /*10710*/  FFMA.FTZ R50, R6.reuse, R51, R30 ;  /* 0x0000003306327223 */ /* 0x040fe2000001001e */
[----:B------:R-:W-:Y:S01]  /*10720*/  LOP3.LUT R45, R45, 0xff000000, R27, 0xf8, !PT ;  /* 0xff0000002d2d7812 */ /* 0x000fe200078ef81b */
[----:B------:R-:W-:Y:S01]  /*10730*/  FFMA.FTZ R55, R6, R31, -R55 ;  /* 0x0000001f06377223 */ /* 0x000fe20000010837 */
[----:B------:R-:W-:Y:S01]  /*10740*/  LOP3.LUT R47, R47, 0xff000000, R28, 0xf8, !PT ;  /* 0xff0000002f2f7812 */ /* 0x000fe200078ef81c */
[----:B------:R-:W-:Y:S01]  /*10750*/  HADD2.F32 R30, -RZ, R29.H1_H1 ;  /* 0x3000001dff1e7230 */ /* 0x000fe20000004100 */
[-C--:B------:R-:W-:Y:S01]  /*10760*/  F2FP.F16.E4M3.UNPACK_B R27, R11.reuse ;  /* 0x0000000bff1b723e */ /* 0x080fe200020006ff */
[--C-:B------:R-:W-:Y:S01]  /*10770*/  HADD2.F32 R31, -RZ, R49.reuse.H0_H0 ;  /* 0x20000031ff1f7230 */ /* 0x100fe20000004100 */
[----:B------:R-:W-:Y:S01]  /*10780*/  F2FP.F16.E4M3.UNPACK_B R28, R11.H1 ;  /* 0x0000000bff1c723e */ /* 0x000fe200030006ff */
[----:B------:R-:W-:Y:S01]  /*10790*/  HADD2.F32 R49, -RZ, R49.H1_H1 ;  /* 0x30000031ff317230 */ /* 0x000fe20000004100 */
[----:B------:R-:W-:Y:S01]  /*107a0*/  F2FP.F16.E4M3.UNPACK_B R12, R5 ;  /* 0x00000005ff0c723e */ /* 0x000fe200020006ff */
[----:B------:R-:W-:Y:S01]  /*107b0*/  FMUL.FTZ R51, R25, R30 ;  /* 0x0000001e19337220 */ /* 0x000fe20000410000 */
[----:B------:R-:W-:Y:S01]  /*107c0*/  F2FP.F16.E4M3.UNPACK_B R11, R10 ;  /* 0x0000000aff0b723e */ /* 0x000fe200020006ff */
[----:B------:R-:W-:Y:S01]  /*107d0*/  FFMA.FTZ R52, R13, R30, -R48 ;  /* 0x0000001e0d347223 */ /* 0x000fe20000010830 */
[----:B------:R-:W-:Y:S01]  /*107e0*/  F2FP.F16.E4M3.UNPACK_B R26, R10.H1 ;  /* 0x0000000aff1a723e */ /* 0x000fe200030006ff */
[----:B------:R-:W-:Y:S01]  /*107f0*/  HADD2.F32 R10, -RZ, R24.H0_H0 ;  /* 0x20000018ff0a7230 */ /* 0x000fe20000004100 */
[----:B------:R-:W-:Y:S01]  /*10800*/  F2FP.F16.E4M3.UNPACK_B R42, R42 ;  /* 0x0000002aff2a723e */ /* 0x000fe200020006ff */
[----:B------:R-:W-:-:S02]  /*10810*/  HADD2.F32 R6, -RZ, R12.H0_H0 ;  /* 0x2000000cff067230 */ /* 0x000fc40000004100 */
[----:B------:R-:W-:Y:S01]  /*10820*/  FFMA.FTZ R57, R13, R44, R51 ;  /* 0x0000002c0d397223 */ /* 0x000fe20000010033 */
[----:B------:R-:W-:Y:S01]  /*10830*/  F2FP.F16.E4M3.UNPACK_B R30, R53.H1 ;  /* 0x00000035ff1e723e */ /* 0x000fe200030006ff */
[C---:B------:R-:W-:Y:S01]  /*10840*/  FMUL.FTZ R25, R10.reuse, R31 ;  /* 0x0000001f0a197220 */ /* 0x040fe20000410000 */
[----:B------:R-:W-:Y:S01]  /*10850*/  HADD2.F32 R29, -RZ, R42.H0_H0 ;  /* 0x2000002aff1d7230 */ /* 0x000fe20000004100 */
[----:B------:R-:W-:Y:S01]  /*10860*/  F2FP.F16.E4M3.UNPACK_B R53, R53 ;  /* 0x00000035ff35723e */ /* 0x000fe200020006ff */
[----:B------:R-:W-:Y:S01]  /*10870*/  HADD2.F32 R24, -RZ, R24.H1_H1 ;  /* 0x30000018ff187230 */ /* 0x000fe20000004100 */
[----:B------:R-:W-:Y:S01]  /*10880*/  F2FP.F16.E4M3.UNPACK_B R9, R8 ;  /* 0x00000008ff09723e */ /* 0x000fe200020006ff */
[----:B------:R-:W-:Y:S02]  /*10890*/  HADD2.F32 R13, -RZ, R42.H1_H1 ;  /* 0x3000002aff0d7230 */ /* 0x000fe40000004100 */
[-C--:B------:R-:W-:Y:S01]  /*108a0*/  FMUL.FTZ R10, R10, R29.reuse ;  /* 0x0000001d0a0a7220 */ /* 0x080fe20000410000 */
[----:B------:R-:W-:Y:S01]  /*108b0*/  FFMA.FTZ R44, R6, R29, -R25 ;  /* 0x0000001d062c7223 */ /* 0x000fe20000010819 */
[----:B------:R-:W-:Y:S01]  /*108c0*/  F2FP.F16.E4M3.UNPACK_B R25, R45.H1 ;  /* 0x0000002dff19723e */ /* 0x000fe200030006ff */
[----:B------:R-:W-:-:S02]  /*108d0*/  HADD2.F32 R12, -RZ, R12.H1_H1 ;  /* 0x3000000cff0c7230 */ /* 0x000fc40000004100 */
[----:B------:R-:W-:Y:S01]  /*108e0*/  FFMA.FTZ R48, R6, R31, R10 ;  /* 0x0000001f06307223 */ /* 0x000fe2000001000a */
[----:B------:R-:W-:Y:S02]  /*108f0*/  HADD2.F32 R31, -RZ, R30.H0_H0 ;  /* 0x2000001eff1f7230 */ /* 0x000fe40000004100 */
[C---:B------:R-:W-:Y:S01]  /*10900*/  FMUL.FTZ R51, R24.reuse, R49 ;  /* 0x0000003118337220 */ /* 0x040fe20000410000 */
[----:B------:R-:W-:Y:S01]  /*10910*/  HADD2.F32 R10, -RZ, R28.H0_H0 ;  /* 0x2000001cff0a7230 */ /* 0x000fe20000004100 */
[----:B------:R-:W-:Y:S01]  /*10920*/  F2FP.F16.E4M3.UNPACK_B R45, R45 ;  /* 0x0000002dff2d723e */ /* 0x000fe200020006ff */
[----:B------:R-:W-:Y:S02]  /*10930*/  HADD2.F32 R29, -RZ, R25.H0_H0 ;  /* 0x20000019ff1d7230 */ /* 0x000fe40000004100 */
[----:B------:R-:W-:Y:S01]  /*10940*/  FMUL.FTZ R24, R24, R13 ;  /* 0x0000000d18187220 */ /* 0x000fe20000410000 */
[----:B------:R-:W-:Y:S02]  /*10950*/  HADD2.F32 R6, -RZ, R20.H0_H0 ;  /* 0x20000014ff067230 */ /* 0x000fe40000004100 */
[----:B------:R-:W-:Y:S01]  /*10960*/  FMUL.FTZ R59, R10, R31 ;  /* 0x0000001f0a3b7220 */ /* 0x000fe20000410000 */
[----:B------:R-:W-:-:S02]  /*10970*/  HADD2.F32 R28, -RZ, R28.H1_H1 ;  /* 0x3000001cff1c7230 */ /* 0x000fc40000004100 */
[----:B------:R-:W-:Y:S01]  /*10980*/  FMUL.FTZ R10, R10, R29 ;  /* 0x0000001d0a0a7220 */ /* 0x000fe20000410000 */
[----:B------:R-:W-:Y:S01]  /*10990*/  FFMA.FTZ R51, R12, R13, -R51 ;  /* 0x0000000d0c337223 */ /* 0x000fe20000010833 */
[C---:B------:R-:W-:Y:S01]  /*109a0*/  FFMA.FTZ R56, R6.reuse, R29, -R59 ;  /* 0x0000001d06387223 */ /* 0x040fe2000001083b */
[----:B------:R-:W-:Y:S02]  /*109b0*/  HADD2.F32 R25, -RZ, R25.H1_H1 ;  /* 0x30000019ff197230 */ /* 0x000fe40000004100 */
[----:B------:R-:W-:Y:S01]  /*109c0*/  FFMA.FTZ R58, R6, R31, R10 ;  /* 0x0000001f063a7223 */ /* 0x000fe2000001000a */
[----:B------:R-:W-:Y:S02]  /*109d0*/  HADD2.F32 R31, -RZ, R30.H1_H1 ;  /* 0x3000001eff1f7230 */ /* 0x000fe40000004100 */
[----:B------:R-:W-:Y:S01]  /*109e0*/  FFMA.FTZ R49, R12, R49, R24 ;  /* 0x000000310c317223 */ /* 0x000fe20000010018 */
[----:B------:R-:W-:Y:S01]  /*109f0*/  HADD2.F32 R29, -RZ, R53.H0_H0 ;  /* 0x20000035ff1d7230 */ /* 0x000fe20000004100 */
[----:B------:R-:W-:Y:S01]  /*10a00*/  F2FP.F16.E4M3.UNPACK_B R8, R8.H1 ;  /* 0x00000008ff08723e */ /* 0x000fe200030006ff */
[----:B------:R-:W-:-:S02]  /*10a10*/  HADD2.F32 R10, -RZ, R27.H0_H0 ;  /* 0x2000001bff0a7230 */ /* 0x000fc40000004100 */
[C---:B------:R-:W-:Y:S01]  /*10a20*/  FMUL.FTZ R61, R28.reuse, R31 ;  /* 0x0000001f1c3d7220 */ /* 0x040fe20000410000 */
[----:B------:R-:W-:Y:S02]  /*10a30*/  HADD2.F32 R13, -RZ, R45.H0_H0 ;  /* 0x2000002dff0d7230 */ /* 0x000fe40000004100 */
[----:B------:R-:W-:Y:S01]  /*10a40*/  FMUL.FTZ R28, R28, R25 ;  /* 0x000000191c1c7220 */ /* 0x000fe20000410000 */
[----:B------:R-:W-:Y:S02]  /*10a50*/  HADD2.F32 R20, -RZ, R20.H1_H1 ;  /* 0x30000014ff147230 */ /* 0x000fe40000004100 */
[C---:B------:R-:W-:Y:S01]  /*10a60*/  FMUL.FTZ R59, R10.reuse, R29 ;  /* 0x0000001d0a3b7220 */ /* 0x040fe20000410000 */
[----:B------:R-:W-:Y:S02]  /*10a70*/  HADD2.F32 R6, -RZ, R15.H0_H0 ;  /* 0x2000000fff067230 */ /* 0x000fe40000004100 */
[----:B------:R-:W-:Y:S01]  /*10a80*/  FMUL.FTZ R10, R10, R13 ;  /* 0x0000000d0a0a7220 */ /* 0x000fe20000410000 */
[----:B------:R-:W-:Y:S01]  /*10a90*/  F2FP.F16.E4M3.UNPACK_B R24, R47.H1 ;  /* 0x0000002fff18723e */ /* 0x000fe200030006ff */
[C---:B------:R-:W-:Y:S01]  /*10aa0*/  FFMA.FTZ R61, R20.reuse, R25, -R61 ;  /* 0x00000019143d7223 */ /* 0x040fe2000001083d */
[----:B------:R-:W-:Y:S01]  /*10ab0*/  F2FP.F16.E4M3.UNPACK_B R12, R41.H1 ;  /* 0x00000029ff0c723e */ /* 0x000fe200030006ff */
[----:B------:R-:W-:Y:S01]  /*10ac0*/  FFMA.FTZ R63, R20, R31, R28 ;  /* 0x0000001f143f7223 */ /* 0x000fe2000001001c */
[-C--:B------:R-:W-:Y:S01]  /*10ad0*/  F2FP.F16.E4M3.UNPACK_B R5, R4.reuse ;  /* 0x00000004ff05723e */ /* 0x080fe200020006ff */
[----:B------:R-:W-:Y:S01]  /*10ae0*/  FFMA.FTZ R42, R6, R29, R10 ;  /* 0x0000001d062a7223 */ /* 0x000fe2000001000a */
[----:B------:R-:W-:Y:S01]  /*10af0*/  HADD2.F32 R20, -RZ, R45.H1_H1 ;  /* 0x3000002dff147230 */ /* 0x000fe20000004100 */
[----:B------:R-:W-:Y:S01]  /*10b00*/  F2FP.F16.E4M3.UNPACK_B R4, R4.H1 ;  /* 0x00000004ff04723e */ /* 0x000fe200030006ff */
[----:B------:R-:W-:-:S02]  /*10b10*/  HADD2.F32 R28, -RZ, R53.H1_H1 ;  /* 0x30000035ff1c7230 */ /* 0x000fc40000004100 */
[----:B------:R-:W-:Y:S01]  /*10b20*/  FFMA.FTZ R59, R6, R13, -R59 ;  /* 0x0000000d063b7223 */ /* 0x000fe2000001083b */
[----:B------:R-:W-:Y:S01]  /*10b30*/  HADD2.F32 R27, -RZ, R27.H1_H1 ;  /* 0x3000001bff1b7230 */ /* 0x000fe20000004100 */
[----:B------:R-:W-:Y:S01]  /*10b40*/  F2FP.F16.E4M3.UNPACK_B R47, R47 ;  /* 0x0000002fff2f723e */ /* 0x000fe200020006ff */
[----:B------:R-:W-:Y:S01]  /*10b50*/  HADD2.F32 R25, -RZ, R24.H0_H0 ;  /* 0x20000018ff197230 */ /* 0x000fe20000004100 */
[----:B------:R-:W-:Y:S01]  /*10b60*/  F2FP.F16.E4M3.UNPACK_B R41, R41 ;  /* 0x00000029ff29723e */ /* 0x000fe200020006ff */
[----:B------:R-:W-:Y:S02]  /*10b70*/  HADD2.F32 R10, -RZ, R8.H0_H0 ;  /* 0x20000008ff0a7230 */ /* 0x000fe40000004100 */
[C---:B------:R-:W-:Y:S01]  /*10b80*/  FMUL.FTZ R30, R27.reuse, R28 ;  /* 0x0000001c1b1e7220 */ /* 0x040fe20000410000 */
[----:B------:R-:W-:Y:S02]  /*10b90*/  HADD2.F32 R13, -RZ, R12.H0_H0 ;  /* 0x2000000cff0d7230 */ /* 0x000fe40000004100 */
[----:B------:R-:W-:Y:S01]  /*10ba0*/  FMUL.FTZ R29, R27, R20 ;  /* 0x000000141b1d7220 */ /* 0x000fe20000410000 */
[----:B------:R-:W-:-:S02]  /*10bb0*/  HADD2.F32 R15, -RZ, R15.H1_H1 ;  /* 0x3000000fff0f7230 */ /* 0x000fc40000004100 */
[C---:B------:R-:W-:Y:S01]  /*10bc0*/  FMUL.FTZ R27, R10.reuse, R25 ;  /* 0x000000190a1b7220 */ /* 0x040fe20000410000 */
[----:B------:R-:W-:Y:S02]  /*10bd0*/  HADD2.F32 R6, -RZ, R4.H0_H0 ;  /* 0x20000004ff067230 */ /* 0x000fe40000004100 */
[----:B------:R-:W-:Y:S01]  /*10be0*/  FMUL.FTZ R10, R10, R13 ;  /* 0x0000000d0a0a7220 */ /* 0x000fe20000410000 */
[----:B------:R-:W-:Y:S02]  /*10bf0*/  HADD2.F32 R8, -RZ, R8.H1_H1 ;  /* 0x30000008ff087230 */ /* 0x000fe40000004100 */
[----:B------:R-:W-:Y:S01]  /*10c00*/  FFMA.FTZ R53, R15, R28, R29 ;  /* 0x0000001c0f357223 */ /* 0x000fe2000001001d */
[----:B------:R-:W-:Y:S02]  /*10c10*/  HADD2.F32 R4, -RZ, R4.H1_H1 ;  /* 0x30000004ff047230 */ /* 0x000fe40000004100 */
[----:B------:R-:W-:Y:S01]  /*10c20*/  FFMA.FTZ R29, R6, R25, R10 ;  /* 0x00000019061d7223 */ /* 0x000fe2000001000a */
[----:B------:R-:W-:-:S02]  /*10c30*/  HADD2.F32 R25, -RZ, R24.H1_H1 ;  /* 0x30000018ff197230 */ /* 0x000fc40000004100 */
[----:B------:R-:W-:Y:S01]  /*10c40*/  FFMA.FTZ R28, R6, R13, -R27 ;  /* 0x0000000d061c7223 */ /* 0x000fe2000001081b */
[----:B------:R-:W-:Y:S02]  /*10c50*/  HADD2.F32 R13, -RZ, R12.H1_H1 ;  /* 0x3000000cff0d7230 */ /* 0x000fe40000004100 */
[----:B------:R-:W-:Y:S01]  /*10c60*/  FFMA.FTZ R54, R15, R20, -R30 ;  /* 0x000000140f367223 */ /* 0x000fe2000001081e */
[----:B------:R-:W-:Y:S02]  /*10c70*/  HADD2.F32 R15, -RZ, R47.H0_H0 ;  /* 0x2000002fff0f7230 */ /* 0x000fe40000004100 */
[C---:B------:R-:W-:Y:S01]  /*10c80*/  FMUL.FTZ R27, R8.reuse, R25 ;  /* 0x00000019081b7220 */ /* 0x040fe20000410000 */
[--C-:B------:R-:W-:Y:S02]  /*10c90*/  HADD2.F32 R6, -RZ, R9.reuse.H0_H0 ;  /* 0x20000009ff067230 */ /* 0x100fe40000004100 */
[----:B------:R-:W-:Y:S01]  /*10ca0*/  FMUL.FTZ R8, R8, R13 ;  /* 0x0000000d08087220 */ /* 0x000fe20000410000 */
[----:B------:R-:W-:-:S02]  /*10cb0*/  HADD2.F32 R9, -RZ, R9.H1_H1 ;  /* 0x30000009ff097230 */ /* 0x000fc40000004100 */
[C---:B------:R-:W-:Y:S01]  /*10cc0*/  FFMA.FTZ R31, R4.reuse, R13, -R27 ;  /* 0x0000000d041f7223 */ /* 0x040fe2000001081b */
[----:B------:R-:W-:Y:S02]  /*10cd0*/  HADD2.F32 R13, -RZ, R41.H0_H0 ;  /* 0x20000029ff0d7230 */ /* 0x000fe40000004100 */
[----:B------:R-:W-:Y:S01]  /*10ce0*/  FFMA.FTZ R24, R4, R25, R8 ;  /* 0x0000001904187223 */ /* 0x000fe20000010008 */
[----:B------:R-:W-:Y:S02]  /*10cf0*/  HADD2.F32 R8, -RZ, R47.H1_H1 ;  /* 0x3000002fff087230 */ /* 0x000fe40000004100 */
[C---:B------:R-:W-:Y:S01]  /*10d00*/  FMUL.FTZ R25, R6.reuse, R15 ;  /* 0x0000000f06197220 */ /* 0x040fe20000410000 */
[----:B------:R-:W-:Y:S02]  /*10d10*/  HADD2.F32 R4, -RZ, R5.H0_H0 ;  /* 0x20000005ff047230 */ /* 0x000fe40000004100 */
[----:B------:R-:W-:Y:S01]  /*10d20*/  FMUL.FTZ R27, R6, R13 ;  /* 0x0000000d061b7220 */ /* 0x000fe20000410000 */
[----:B------:R-:W-:Y:S01]  /*10d30*/  HADD2.F32 R6, -RZ, R41.H1_H1 ;  /* 0x30000029ff067230 */ /* 0x000fe20000004100 */
[----:B------:R-:W-:Y:S01]  /*10d40*/  F2FP.F16.E4M3.UNPACK_B R10, R46.H1 ;  /* 0x0000002eff0a723e */ /* 0x000fe200030006ff */
[----:B------:R-:W-:-:S02]  /*10d50*/  HADD2.F32 R5, -RZ, R5.H1_H1 ;  /* 0x30000005ff057230 */ /* 0x000fc40000004100 */
[C---:B------:R-:W-:Y:S01]  /*10d60*/  FMUL.FTZ R12, R9.reuse, R8 ;  /* 0x00000008090c7220 */ /* 0x040fe20000410000 */
[C---:B------:R-:W-:Y:S01]  /*10d70*/  FFMA.FTZ R25, R4.reuse, R13, -R25 ;  /* 0x0000000d04197223 */ /* 0x040fe20000010819 */
[----:B------:R-:W-:Y:S01]  /*10d80*/  FFMA.FTZ R27, R4, R15, R27 ;  /* 0x0000000f041b7223 */ /* 0x000fe2000001001b */
[-C--:B------:R-:W-:Y:S01]  /*10d90*/  F2FP.F16.E4M3.UNPACK_B R4, R43.reuse.H1 ;  /* 0x0000002bff04723e */ /* 0x080fe200030006ff */
[-C--:B------:R-:W-:Y:S01]  /*10da0*/  FMUL.FTZ R9, R9, R6.reuse ;  /* 0x0000000609097220 */ /* 0x080fe20000410000 */
[C---:B------:R-:W-:Y:S01]  /*10db0*/  FFMA.FTZ R12, R5.reuse, R6, -R12 ;  /* 0x00000006050c7223 */ /* 0x040fe2000001080c */
[----:B------:R-:W-:Y:S01]  /*10dc0*/  HADD2.F32 R13, -RZ, R10.H0_H0 ;  /* 0x2000000aff0d7230 */ /* 0x000fe20000004100 */
[----:B------:R-:W-:Y:S01]  /*10dd0*/  F2FP.F16.E4M3.UNPACK_B R46, R46 ;  /* 0x0000002eff2e723e */ /* 0x000fe200020006ff */
[----:B------:R-:W-:Y:S02]  /*10de0*/  HADD2.F32 R6, -RZ, R26.H0_H0 ;  /* 0x2000001aff067230 */ /* 0x000fe40000004100 */
[----:B------:R-:W-:Y:S01]  /*10df0*/  FFMA.FTZ R20, R5, R8, R9 ;  /* 0x0000000805147223 */ /* 0x000fe20000010009 */
[--C-:B------:R-:W-:Y:S01]  /*10e00*/  HADD2.F32 R5, -RZ, R4.reuse.H0_H0 ;  /* 0x20000004ff057230 */ /* 0x100fe20000004100 */
[----:B------:R-:W-:Y:S01]  /*10e10*/  F2FP.F16.E4M3.UNPACK_B R43, R43 ;  /* 0x0000002bff2b723e */ /* 0x000fe200020006ff */
[----:B------:R-:W-:-:S02]  /*10e20*/  HADD2.F32 R9, -RZ, R4.H1_H1 ;  /* 0x30000004ff097230 */ /* 0x000fc40000004100 */
[C---:B------:R-:W-:Y:S01]  /*10e30*/  FMUL.FTZ R41, R6.reuse, R13 ;  /* 0x0000000d06297220 */ /* 0x040fe20000410000 */
[----:B------:R-:W-:Y:S02]  /*10e40*/  HADD2.F32 R4, -RZ, R14.H0_H0 ;  /* 0x2000000eff047230 */ /* 0x000fe40000004100 */
[-C--:B------:R-:W-:Y:S01]  /*10e50*/  FMUL.FTZ R45, R6, R5.reuse ;  /* 0x00000005062d7220 */ /* 0x080fe20000410000 */
[----:B------:R-:W-:Y:S02]  /*10e60*/  HADD2.F32 R15, -RZ, R10.H1_H1 ;  /* 0x3000000aff0f7230 */ /* 0x000fe40000004100 */
[----:B------:R-:W-:Y:S02]  /*10e70*/  HADD2.F32 R26, -RZ, R26.H1_H1 ;  /* 0x3000001aff1a7230 */ /* 0x000fe40000004100 */
[C---:B------:R-:W-:Y:S01]  /*10e80*/  FFMA.FTZ R41, R4.reuse, R5, -R41 ;  /* 0x0000000504297223 */ /* 0x040fe20000010829 */
[----:B------:R-:W-:Y:S02]  /*10e90*/  HADD2.F32 R14, -RZ, R14.H1_H1 ;  /* 0x3000000eff0e7230 */ /* 0x000fe40000004100 */
[----:B------:R-:W-:Y:S01]  /*10ea0*/  FFMA.FTZ R45, R4, R13, R45 ;  /* 0x0000000d042d7223 */ /* 0x000fe2000001002d */
[----:B------:R-:W-:-:S02]  /*10eb0*/  HADD2.F32 R8, -RZ, R43.H1_H1 ;  /* 0x3000002bff087230 */ /* 0x000fc40000004100 */
[C---:B------:R-:W-:Y:S01]  /*10ec0*/  FMUL.FTZ R5, R26.reuse, R15 ;  /* 0x0000000f1a057220 */ /* 0x040fe20000410000 */
[-C--:B------:R-:W-:Y:S01]  /*10ed0*/  FMUL.FTZ R6, R26, R9.reuse ;  /* 0x000000091a067220 */ /* 0x080fe20000410000 */
[----:B------:R-:W-:Y:S02]  /*10ee0*/  HADD2.F32 R4, -RZ, R7.H0_H0 ;  /* 0x20000007ff047230 */ /* 0x000fe40000004100 */
[C---:B------:R-:W-:Y:S01]  /*10ef0*/  FFMA.FTZ R26, R14.reuse, R9, -R5 ;  /* 0x000000090e1a7223 */ /* 0x040fe20000010805 */
[--C-:B------:R-:W-:Y:S02]  /*10f00*/  HADD2.F32 R9, -RZ, R46.reuse.H0_H0 ;  /* 0x2000002eff097230 */ /* 0x100fe40000004100 */
[----:B------:R-:W-:Y:S01]  /*10f10*/  FFMA.FTZ R30, R14, R15, R6 ;  /* 0x0000000f0e1e7223 */ /* 0x000fe20000010006 */
[--C-:B------:R-:W-:Y:S02]  /*10f20*/  HADD2.F32 R5, -RZ, R11.reuse.H0_H0 ;  /* 0x2000000bff057230 */ /* 0x100fe40000004100 */
[----:B------:R-:W-:Y:S01]  /*10f30*/  HADD2.F32 R46, -RZ, R46.H1_H1 ;  /* 0x3000002eff2e7230 */ /* 0x000fe20000004100 */
[----:B------:R-:W-:Y:S01]  /*10f40*/  F2FP.SATFINITE.E4M3.F32.PACK_AB_MERGE_C R26, R26, R41, RZ ;  /* 0x000000291a1a723e */ /* 0x000fe200048070ff */
[----:B------:R-:W-:-:S02]  /*10f50*/  HADD2.F32 R11, -RZ, R11.H1_H1 ;  /* 0x3000000bff0b7230 */ /* 0x000fc40000004100 */
[----:B------:R-:W-:Y:S01]  /*10f60*/  FMUL.FTZ R13, R5, R9 ;  /* 0x00000009050d7220 */ /* 0x000fe20000410000 */
[----:B------:R-:W-:Y:S01]  /*10f70*/  HADD2.F32 R6, -RZ, R43.H0_H0 ;  /* 0x2000002bff067230 */ /* 0x000fe20000004100 */
[----:B------:R-:W-:Y:S01]  /*10f80*/  F2FP.SATFINITE.E4M3.F32.PACK_AB_MERGE_C R30, R30, R45, RZ ;  /* 0x0000002d1e1e723e */ /* 0x000fe200048070ff */
[----:B------:R-:W-:Y:S02]  /*10f90*/  HADD2.F32 R7, -RZ, R7.H1_H1 ;  /* 0x30000007ff077230 */ /* 0x000fe40000004100 */
[C---:B------:R-:W-:Y:S01]  /*10fa0*/  FMUL.FTZ R14, R11.reuse, R46 ;  /* 0x0000002e0b0e7220 */ /* 0x040fe20000410000 */
[----:B------:R-:W-:Y:S01]  /*10fb0*/  FMUL.FTZ R11, R11, R8 ;  /* 0x000000080b0b7220 */ /* 0x000fe20000410000 */
[-C--:B------:R-:W-:Y:S01]  /*10fc0*/  FMUL.FTZ R10, R5, R6.reuse ;  /* 0x00000006050a7220 */ /* 0x080fe20000410000 */
[C---:B------:R-:W-:Y:S01]  /*10fd0*/  FFMA.FTZ R6, R4.reuse, R6, -R13 ;  /* 0x0000000604067223 */ /* 0x040fe2000001080d */
[C---:B------:R-:W-:Y:S01]  /*10fe0*/  FFMA.FTZ R13, R7.reuse, R8, -R14 ;  /* 0x00000008070d7223 */ /* 0x040fe2000001080e */
        /* <DEDUP_REMOVED lines=18> */
.L_x_2160:
[----:B------:R-:W-:Y:S05]  /*11110*/  BSYNC B1 ;  /* 0x0000000000017941 */ /* 0x000fea0003800000 */
.L_x_2159:
[----:B------:R-:W-:Y:S05]  /*11120*/  @P0 BRA `(.L_x_2146) ;  /* 0x0000000c00e40947 */ /* 0x000fea0003800000 */
[----:B-1----:R-:W2:Y:S04]  /*11130*/  LDL R9, [R1+0x68] ;  /* 0x0000680001097983 */ /* 0x002ea80000100800 */
[----:B------:R-:W3:Y:S01]  /*11140*/  LDL R51, [R1+0x8c] ;  /* 0x00008c0001337983 */ /* 0x000ee20000100800 */
[----:B-----5:R-:W-:Y:S01]  /*11150*/  SHF.R.U32.HI R0, RZ, 0x8, R32 ;  /* 0x00000008ff007819 */ /* 0x020fe20000011620 */
[----:B------:R-:W-:Y:S01]  /*11160*/  VIADD R8, R228, 0x40 ;  /* 0x00000040e4087836 */ /* 0x000fe20000000000 */
[----:B0-----:R-:W-:Y:S01]  /*11170*/  LOP3.LUT R3, R32, 0xff, RZ, 0xc0, !PT ;  /* 0x000000ff20037812 */ /* 0x001fe200078ec0ff */
[----:B------:R-:W-:Y:S01]  /*11180*/  IMAD.IADD R21, R18, 0x1, R21 ;  /* 0x0000000112157824 */ /* 0x000fe200078e0215 */
[----:B------:R-:W-:Y:S01]  /*11190*/  LOP3.LUT R0, R0, 0xff, RZ, 0xc0, !PT ;  /* 0x000000ff00007812 */ /* 0x000fe200078ec0ff */
[----:B------:R-:W-:Y:S01]  /*111a0*/  IMAD.SHL.U32 R8, R8, 0x80, RZ ;  /* 0x0000008008087824 */ /* 0x000fe200078e00ff */
[----:B------:R-:W-:-:S02]  /*111b0*/  SHF.R.U32.HI R4, RZ, 0x8, R33 ;  /* 0x00000008ff047819 */ /* 0x000fc40000011621 */
[----:B------:R-:W-:Y:S02]  /*111c0*/  PRMT R13, R0, 0x7604, R3 ;  /* 0x00007604000d7816 */ /* 0x000fe40000000003 */
[----:B------:R-:W-:Y:S02]  /*111d0*/  SHF.R.U32.HI R0, RZ, 0x8, R34 ;  /* 0x00000008ff007819 */ /* 0x000fe40000011622 */
[----:B------:R-:W-:Y:S02]  /*111e0*/  LOP3.LUT R3, R34, 0xff, RZ, 0xc0, !PT ;  /* 0x000000ff22037812 */ /* 0x000fe400078ec0ff */
[----:B------:R-:W-:Y:S02]  /*111f0*/  LOP3.LUT R0, R0, 0xff, RZ, 0xc0, !PT ;  /* 0x000000ff00007812 */ /* 0x000fe400078ec0ff */
[----:B------:R-:W-:Y:S02]  /*11200*/  LOP3.LUT R8, R8, 0x380, RZ, 0xc0, !PT ;  /* 0x0000038008087812 */ /* 0x000fe400078ec0ff */
[----:B------:R-:W-:-:S02]  /*11210*/  PRMT R15, R0, 0x7604, R3 ;  /* 0x00007604000f7816 */ /* 0x000fc40000000003 */
[----:B------:R-:W-:Y:S01]  /*11220*/  LOP3.LUT R0, R8, 0x70, R21, 0xf8, !PT ;  /* 0x0000007008007812 */ /* 0x000fe200078ef815 */
[----:B------:R-:W-:Y:S01]  /*11230*/  VIADD R8, R228, 0x40 ;  /* 0x00000040e4087836 */ /* 0x000fe20000000000 */
[----:B------:R-:W-:Y:S02]  /*11240*/  LOP3.LUT R5, R33, 0xff, RZ, 0xc0, !PT ;  /* 0x000000ff21057812 */ /* 0x000fe400078ec0ff */
[----:B------:R-:W-:Y:S02]  /*11250*/  LOP3.LUT R4, R4, 0xff, RZ, 0xc0, !PT ;  /* 0x000000ff04047812 */ /* 0x000fe400078ec0ff */
[----:B------:R-:W-:Y:S02]  /*11260*/  SHF.L.U32 R8, R8, 0x7, RZ ;  /* 0x0000000708087819 */ /* 0x000fe400000006ff */
[----:B------:R-:W-:Y:S02]  /*11270*/  PRMT R12, R4, 0x7604, R5 ;  /* 0x00007604040c7816 */ /* 0x000fe40000000005 */
[----:B------:R-:W-:-:S02]  /*11280*/  LOP3.LUT R8, R8, 0x380, RZ, 0xc0, !PT ;  /* 0x0000038008087812 */ /* 0x000fc400078ec0ff */
[----:B------:R-:W-:Y:S02]  /*11290*/  SHF.R.U32.HI R4, RZ, 0x8, R35 ;  /* 0x00000008ff047819 */ /* 0x000fe40000011623 */
[----:B------:R-:W-:Y:S02]  /*112a0*/  SHF.R.U32.HI R8, RZ, 0x3, R8 ;  /* 0x00000003ff087819 */ /* 0x000fe40000011608 */
[----:B------:R-:W-:Y:S02]  /*112b0*/  SHF.R.U32.HI R6, RZ, 0x8, R36 ;  /* 0x00000008ff067819 */ /* 0x000fe40000011624 */
[----:B------:R-:W-:Y:S02]  /*112c0*/  LOP3.LUT R3, R0, R8, RZ, 0x3c, !PT ;  /* 0x0000000800037212 */ /* 0x000fe400078e3cff */
[----:B------:R-:W-:Y:S02]  /*112d0*/  SHF.R.U32.HI R8, RZ, 0x8, R37 ;  /* 0x00000008ff087819 */ /* 0x000fe40000011625 */
[----:B------:R-:W-:-:S02]  /*112e0*/  LOP3.LUT R5, R35, 0xff, RZ, 0xc0, !PT ;  /* 0x000000ff23057812 */ /* 0x000fc400078ec0ff */
[----:B------:R-:W-:Y:S02]  /*112f0*/  LOP3.LUT R7, R36, 0xff, RZ, 0xc0, !PT ;  /* 0x000000ff24077812 */ /* 0x000fe400078ec0ff */
[----:B------:R-:W-:Y:S02]  /*11300*/  LOP3.LUT R4, R4, 0xff, RZ, 0xc0, !PT ;  /* 0x000000ff04047812 */ /* 0x000fe400078ec0ff */
[----:B------:R-:W-:Y:S02]  /*11310*/  LOP3.LUT R6, R6, 0xff, RZ, 0xc0, !PT ;  /* 0x000000ff06067812 */ /* 0x000fe400078ec0ff */
[----:B------:R-:W-:Y:S02]  /*11320*/  PRMT R14, R4, 0x7604, R5 ;  /* 0x00007604040e7816 */ /* 0x000fe40000000005 */
[----:B------:R-:W-:Y:S02]  /*11330*/  PRMT R25, R6, 0x7604, R7 ;  /* 0x0000760406197816 */ /* 0x000fe40000000007 */
[----:B------:R-:W-:-:S02]  /*11340*/  SHF.R.U32.HI R26, RZ, 0x8, R39 ;  /* 0x00000008ff1a7819 */ /* 0x000fc40000011627 */
[----:B------:R-:W-:Y:S02]  /*11350*/  LOP3.LUT R20, R37, 0xff, RZ, 0xc0, !PT ;  /* 0x000000ff25147812 */ /* 0x000fe400078ec0ff */
[----:B------:R-:W-:Y:S02]  /*11360*/  LOP3.LUT R27, R39, 0xff, RZ, 0xc0, !PT ;  /* 0x000000ff271b7812 */ /* 0x000fe400078ec0ff */
[----:B------:R-:W-:Y:S02]  /*11370*/  LOP3.LUT R26, R26, 0xff, RZ, 0xc0, !PT ;  /* 0x000000ff1a1a7812 */ /* 0x000fe400078ec0ff */
[----:B------:R-:W-:Y:S02]  /*11380*/  SHF.R.U32.HI R21, RZ, 0x8, R38 ;  /* 0x00000008ff157819 */ /* 0x000fe40000011626 */
[----:B------:R-:W-:Y:S02]  /*11390*/  PRMT R26, R26, 0x7604, R27 ;  /* 0x000076041a1a7816 */ /* 0x000fe4000000001b */
[----:B------:R-:W-:-:S02]  /*113a0*/  SHF.R.U32.HI R27, RZ, 0x10, R37 ;  /* 0x00000010ff1b7819 */ /* 0x000fc40000011625 */
[----:B------:R-:W-:Y:S02]  /*113b0*/  LOP3.LUT R24, R38, 0xff, RZ, 0xc0, !PT ;  /* 0x000000ff26187812 */ /* 0x000fe400078ec0ff */
[----:B------:R-:W-:Y:S01]  /*113c0*/  LOP3.LUT R21, R21, 0xff, RZ, 0xc0, !PT ;  /* 0x000000ff15157812 */ /* 0x000fe200078ec0ff */
[----:B------:R-:W-:Y:S01]  /*113d0*/  IMAD.U32 R27, R27, 0x10000, RZ ;  /* 0x000100001b1b7824 */ /* 0x000fe200078e00ff */
[----:B------:R-:W-:Y:S02]  /*113e0*/  LOP3.LUT R13, R13, 0xff0000, R32, 0xf8, !PT ;  /* 0x00ff00000d0d7812 */ /* 0x000fe400078ef820 */
[----:B------:R-:W-:Y:S02]  /*113f0*/  PRMT R31, R21, 0x7604, R24 ;  /* 0x00007604151f7816 */ /* 0x000fe40000000018 */
[----:B------:R-:W-:Y:S02]  /*11400*/  SHF.R.U32.HI R21, RZ, 0x10, R35 ;  /* 0x00000010ff157819 */ /* 0x000fe40000011623 */
[----:B------:R-:W-:-:S02]  /*11410*/  LOP3.LUT R25, R25, 0xff0000, R36, 0xf8, !PT ;  /* 0x00ff000019197812 */ /* 0x000fc400078ef824 */
[----:B------:R-:W-:Y:S01]  /*11420*/  LOP3.LUT R31, R31, 0xff0000, R38, 0xf8, !PT ;  /* 0x00ff00001f1f7812 */ /* 0x000fe200078ef826 */
[----:B------:R-:W-:Y:S01]  /*11430*/  IMAD.U32 R21, R21, 0x10000, RZ ;  /* 0x0001000015157824 */ /* 0x000fe200078e00ff */
[----:B------:R-:W-:Y:S02]  /*11440*/  SHF.R.U32.HI R41, RZ, 0x10, R39 ;  /* 0x00000010ff297819 */ /* 0x000fe40000011627 */
[----:B------:R-:W-:Y:S02]  /*11450*/  LOP3.LUT R15, R15, 0xff0000, R34, 0xf8, !PT ;  /* 0x00ff00000f0f7812 */ /* 0x000fe400078ef822 */
[----:B------:R-:W-:Y:S01]  /*11460*/  LOP3.LUT R38, R31, 0xff000000, R38, 0xf8, !PT ;  /* 0xff0000001f267812 */ /* 0x000fe200078ef826 */
[----:B------:R-:W-:Y:S01]  /*11470*/  IMAD.U32 R41, R41, 0x10000, RZ ;  /* 0x0001000029297824 */ /* 0x000fe200078e00ff */
[----:B------:R-:W-:Y:S02]  /*11480*/  LOP3.LUT R21, R14, 0xff0000, R21, 0xf8, !PT ;  /* 0x00ff00000e157812 */ /* 0x000fe400078ef815 */
[----:B------:R-:W-:-:S02]  /*11490*/  LOP3.LUT R30, R15, 0xff000000, R34, 0xf8, !PT ;  /* 0xff0000000f1e7812 */ /* 0x000fc400078ef822 */
[----:B------:R-:W-:Y:S02]  /*114a0*/  LOP3.LUT R34, R21, 0xff000000, R35, 0xf8, !PT ;  /* 0xff00000015227812 */ /* 0x000fe400078ef823 */
[----:B------:R-:W-:-:S04]  /*114b0*/  LOP3.LUT R41, R26, 0xff0000, R41, 0xf8, !PT ;  /* 0x00ff00001a297812 */ /* 0x000fc800078ef829 */
[----:B------:R-:W-:Y:S02]  /*114c0*/  LOP3.LUT R41, R41, 0xff000000, R39, 0xf8, !PT ;  /* 0xff00000029297812 */ /* 0x000fe400078ef827 */
[----:B--2---:R-:W-:Y:S02]  /*114d0*/  IADD3 R0, R16, R3, R9 ;  /* 0x0000000310007210 */ /* 0x004fe40007ffe009 */
[----:B------:R-:W-:Y:S01]  /*114e0*/  LOP3.LUT R3, R8, 0xff, RZ, 0xc0, !PT ;  /* 0x000000ff08037812 */ /* 0x000fe200078ec0ff */
[----:B---3--:R-:W0:Y:S03]  /*114f0*/  LDS.128 R4, [R51+0x1c400] ;  /* 0x01c4000033047984 */ /* 0x008e260000000c00 */
[----:B------:R-:W-:Y:S01]  /*11500*/  PRMT R20, R3, 0x7604, R20 ;  /* 0x0000760403147816 */ /* 0x000fe20000000014 */
[----:B------:R-:W1:Y:S01]  /*11510*/  LDS.128 R8, [R0+0x1c400] ;  /* 0x01c4000000087984 */ /* 0x000e620000000c00 */
[----:B------:R-:W-:-:S02]  /*11520*/  SHF.R.U32.HI R3, RZ, 0x10, R33 ;  /* 0x00000010ff037819 */ /* 0x000fc40000011621 */
[----:B------:R-:W-:Y:S02]  /*11530*/  LOP3.LUT R29, R20, 0xff0000, R27, 0xf8, !PT ;  /* 0x00ff0000141d7812 */ /* 0x000fe400078ef81b */
[----:B------:R-:W-:Y:S01]  /*11540*/  LOP3.LUT R27, R13, 0xff000000, R32, 0xf8, !PT ;  /* 0xff0000000d1b7812 */ /* 0x000fe200078ef820 */
[----:B------:R-:W-:-:S05]  /*11550*/  IMAD.U32 R3, R3, 0x10000, RZ ;  /* 0x0001000003037824 */ /* 0x000fca00078e00ff */
[----:B------:R-:W-:-:S04]  /*11560*/  LOP3.LUT R3, R12, 0xff0000, R3, 0xf8, !PT ;  /* 0x00ff00000c037812 */ /* 0x000fc800078ef803 */
[----:B------:R-:W-:Y:S02]  /*11570*/  LOP3.LUT R32, R3, 0xff000000, R33, 0xf8, !PT ;  /* 0xff00000003207812 */ /* 0x000fe400078ef821 */
[----:B------:R-:W-:Y:S02]  /*11580*/  LOP3.LUT R33, R25, 0xff000000, R36, 0xf8, !PT ;  /* 0xff00000019217812 */ /* 0x000fe400078ef824 */
[----:B------:R-:W-:Y:S02]  /*11590*/  LOP3.LUT R36, R29, 0xff000000, R37, 0xf8, !PT ;  /* 0xff0000001d247812 */ /* 0x000fe400078ef825 */
[----:B------:R-:W-:Y:S02]  /*115a0*/  F2FP.F16.E4M3.UNPACK_B R28, R32 ;  /* 0x00000020ff1c723e */ /* 0x000fe400020006ff */
[-C--:B------:R-:W-:Y:S02]  /*115b0*/  F2FP.F16.E4M3.UNPACK_B R31, R36.reuse ;  /* 0x00000024ff1f723e */ /* 0x080fe400020006ff */
[----:B------:R-:W-:Y:S01]  /*115c0*/  F2FP.F16.E4M3.UNPACK_B R36, R36.H1 ;  /* 0x00000024ff24723e */ /* 0x000fe200030006ff */
[----:B------:R-:W-:Y:S01]  /*115d0*/  HADD2.F32 R29, -RZ, R28.H0_H0 ;  /* 0x2000001cff1d7230 */ /* 0x000fe20000004100 */
[----:B------:R-:W-:Y:S01]  /*115e0*/  F2FP.F16.E4M3.UNPACK_B R32, R32.H1 ;  /* 0x00000020ff20723e */ /* 0x000fe200030006ff */
[----:B------:R-:W-:Y:S01]  /*115f0*/  HADD2.F32 R35, -RZ, R31.H0_H0 ;  /* 0x2000001fff237230 */ /* 0x000fe20000004100 */
[----:B0-----:R-:W-:-:S02]  /*11600*/  F2FP.F16.E4M3.UNPACK_B R12, R5 ;  /* 0x00000005ff0c723e */ /* 0x001fc400020006ff */
[----:B------:R-:W-:Y:S02]  /*11610*/  F2FP.F16.E4M3.UNPACK_B R14, R7 ;  /* 0x00000007ff0e723e */ /* 0x000fe400020006ff */
[----:B-1----:R-:W-:Y:S02]  /*11620*/  F2FP.F16.E4M3.UNPACK_B R20, R9 ;  /* 0x00000009ff14723e */ /* 0x002fe400020006ff */
[----:B------:R-:W-:Y:S02]  /*11630*/  F2FP.F16.E4M3.UNPACK_B R15, R7.H1 ;  /* 0x00000007ff0f723e */ /* 0x000fe400030006ff */
[-C--:B------:R-:W-:Y:S01]  /*11640*/  F2FP.F16.E4M3.UNPACK_B R7, R6.reuse ;  /* 0x00000006ff07723e */ /* 0x080fe200020006ff */
[----:B------:R-:W-:Y:S01]  /*11650*/  HADD2.F32 R24, -RZ, R20.H0_H0 ;  /* 0x20000014ff187230 */ /* 0x000fe20000004100 */
[----:B------:R-:W-:Y:S01]  /*11660*/  F2FP.F16.E4M3.UNPACK_B R13, R6.H1 ;  /* 0x00000006ff0d723e */ /* 0x000fe200030006ff */
[----:B------:R-:W-:Y:S01]  /*11670*/  HADD2.F32 R6, -RZ, R12.H0_H0 ;  /* 0x2000000cff067230 */ /* 0x000fe20000004100 */
[----:B------:R-:W-:Y:S01]  /*11680*/  F2FP.F16.E4M3.UNPACK_B R21, R9.H1 ;  /* 0x00000009ff15723e */ /* 0x000fe200030006ff */
[----:B------:R-:W-:-:S02]  /*11690*/  HADD2.F32 R20, -RZ, R20.H1_H1 ;  /* 0x30000014ff147230 */ /* 0x000fc40000004100 */
[C---:B------:R-:W-:Y:S01]  /*116a0*/  FMUL.FTZ R42, R24.reuse, R29 ;  /* 0x0000001d182a7220 */ /* 0x040fe20000410000 */
[----:B------:R-:W-:Y:S01]  /*116b0*/  FMUL.FTZ R37, R24, R35 ;  /* 0x0000002318257220 */ /* 0x000fe20000410000 */
[----:B------:R-:W-:Y:S01]  /*116c0*/  F2FP.F16.E4M3.UNPACK_B R25, R11 ;  /* 0x0000000bff19723e */ /* 0x000fe200020006ff */
[----:B------:R-:W-:Y:S02]  /*116d0*/  HADD2.F32 R12, -RZ, R12.H1_H1 ;  /* 0x3000000cff0c7230 */ /* 0x000fe40000004100 */
[C---:B------:R-:W-:Y:S01]  /*116e0*/  FFMA.FTZ R42, R6.reuse, R35, R42 ;  /* 0x00000023062a7223 */ /* 0x040fe2000001002a */
[----:B------:R-:W-:Y:S01]  /*116f0*/  FFMA.FTZ R39, R6, R29, -R37 ;  /* 0x0000001d06277223 */ /* 0x000fe20000010825 */
[----:B------:R-:W-:Y:S01]  /*11700*/  HADD2.F32 R35, -RZ, R31.H1_H1 ;  /* 0x3000001fff237230 */ /* 0x000fe20000004100 */
[----:B------:R-:W-:Y:S01]  /*11710*/  F2FP.F16.E4M3.UNPACK_B R26, R11.H1 ;  /* 0x0000000bff1a723e */ /* 0x000fe200030006ff */
[----:B------:R-:W-:Y:S01]  /*11720*/  HADD2.F32 R29, -RZ, R28.H1_H1 ;  /* 0x3000001cff1d7230 */ /* 0x000fe20000004100 */
[-C--:B------:R-:W-:Y:S01]  /*11730*/  F2FP.F16.E4M3.UNPACK_B R11, R10.reuse ;  /* 0x0000000aff0b723e */ /* 0x080fe200020006ff */
[----:B------:R-:W-:Y:S01]  /*11740*/  HADD2.F32 R37, -RZ, R36.H0_H0 ;  /* 0x20000024ff257230 */ /* 0x000fe20000004100 */
[----:B------:R-:W-:Y:S01]  /*11750*/  F2FP.F16.E4M3.UNPACK_B R24, R10.H1 ;  /* 0x0000000aff18723e */ /* 0x000fe200030006ff */
[----:B------:R-:W-:Y:S01]  /*11760*/  HADD2.F32 R10, -RZ, R21.H0_H0 ;  /* 0x20000015ff0a7230 */ /* 0x000fe20000004100 */
[----:B------:R-:W-:Y:S01]  /*11770*/  F2FP.F16.E4M3.UNPACK_B R5, R5.H1 ;  /* 0x00000005ff05723e */ /* 0x000fe200030006ff */
[----:B------:R-:W-:Y:S01]  /*11780*/  FMUL.FTZ R43, R20, R35 ;  /* 0x00000023142b7220 */ /* 0x000fe20000410000 */
[----:B------:R-:W-:-:S02]  /*11790*/  HADD2.F32 R31, -RZ, R32.H0_H0 ;  /* 0x20000020ff1f7230 */ /* 0x000fc40000004100 */
[----:B------:R-:W-:Y:S01]  /*117a0*/  FMUL.FTZ R20, R20, R29 ;  /* 0x0000001d14147220 */ /* 0x000fe20000410000 */
[----:B------:R-:W-:Y:S01]  /*117b0*/  FMUL.FTZ R45, R10, R37 ;  /* 0x000000250a2d7220 */ /* 0x000fe20000410000 */
[----:B------:R-:W-:Y:S02]  /*117c0*/  HADD2.F32 R6, -RZ, R5.H0_H0 ;  /* 0x20000005ff067230 */ /* 0x000fe40000004100 */
[C---:B------:R-:W-:Y:S01]  /*117d0*/  FFMA.FTZ R44, R12.reuse, R29, -R43 ;  /* 0x0000001d0c2c7223 */ /* 0x040fe2000001082b */
[----:B------:R-:W-:Y:S01]  /*117e0*/  FFMA.FTZ R35, R12, R35, R20 ;  /* 0x000000230c237223 */ /* 0x000fe20000010014 */
[----:B------:R-:W-:Y:S01]  /*117f0*/  FMUL.FTZ R10, R10, R31 ;  /* 0x0000001f0a0a7220 */ /* 0x000fe20000410000 */
[----:B------:R-:W-:Y:S01]  /*11800*/  F2FP.F16.E4M3.UNPACK_B R20, R41 ;  /* 0x00000029ff14723e */ /* 0x000fe200020006ff */
[C---:B------:R-:W-:Y:S01]  /*11810*/  FFMA.FTZ R45, R6.reuse, R31, -R45 ;  /* 0x0000001f062d7223 */ /* 0x040fe2000001082d */
[-C--:B------:R-:W-:Y:S01]  /*11820*/  F2FP.F16.E4M3.UNPACK_B R12, R34.reuse ;  /* 0x00000022ff0c723e */ /* 0x080fe200020006ff */
[----:B------:R-:W-:Y:S01]  /*11830*/  FFMA.FTZ R37, R6, R37, R10 ;  /* 0x0000002506257223 */ /* 0x000fe2000001000a */
[----:B------:R-:W-:Y:S01]  /*11840*/  HADD2.F32 R36, -RZ, R36.H1_H1 ;  /* 0x30000024ff247230 */ /* 0x000fe20000004100 */
[----:B------:R-:W-:Y:S01]  /*11850*/  F2FP.F16.E4M3.UNPACK_B R41, R41.H1 ;  /* 0x00000029ff29723e */ /* 0x000fe200030006ff */
[----:B------:R-:W-:Y:S01]  /*11860*/  HADD2.F32 R21, -RZ, R21.H1_H1 ;  /* 0x30000015ff157230 */ /* 0x000fe20000004100 */
[----:B------:R-:W-:Y:S01]  /*11870*/  F2FP.F16.E4M3.UNPACK_B R34, R34.H1 ;  /* 0x00000022ff22723e */ /* 0x000fe200030006ff */
[----:B------:R-:W-:Y:S01]  /*11880*/  HADD2.F32 R31, -RZ, R20.H0_H0 ;  /* 0x20000014ff1f7230 */ /* 0x000fe20000004100 */
[----:B------:R-:W-:Y:S01]  /*11890*/  F2FP.F16.E4M3.UNPACK_B R9, R8 ;  /* 0x00000008ff09723e */ /* 0x000fe200020006ff */
[----:B------:R-:W-:-:S02]  /*118a0*/  HADD2.F32 R10, -RZ, R25.H0_H0 ;  /* 0x20000019ff0a7230 */ /* 0x000fc40000004100 */
[C---:B------:R-:W-:Y:S01]  /*118b0*/  FMUL.FTZ R28, R21.reuse, R36 ;  /* 0x00000024151c7220 */ /* 0x040fe20000410000 */
[----:B------:R-:W-:Y:S01]  /*118c0*/  HADD2.F32 R32, -RZ, R32.H1_H1 ;  /* 0x30000020ff207230 */ /* 0x000fe20000004100 */
[----:B------:R-:W-:Y:S01]  /*118d0*/  F2FP.F16.E4M3.UNPACK_B R8, R8.H1 ;  /* 0x00000008ff08723e */ /* 0x000fe200030006ff */
[----:B------:R-:W-:Y:S02]  /*118e0*/  HADD2.F32 R29, -RZ, R12.H0_H0 ;  /* 0x2000000cff1d7230 */ /* 0x000fe40000004100 */
[C---:B------:R-:W-:Y:S01]  /*118f0*/  FMUL.FTZ R43, R10.reuse, R31 ;  /* 0x0000001f0a2b7220 */ /* 0x040fe20000410000 */
[----:B------:R-:W-:Y:S02]  /*11900*/  HADD2.F32 R5, -RZ, R5.H1_H1 ;  /* 0x30000005ff057230 */ /* 0x000fe40000004100 */
[----:B------:R-:W-:Y:S01]  /*11910*/  FMUL.FTZ R21, R21, R32 ;  /* 0x0000002015157220 */ /* 0x000fe20000410000 */
[----:B------:R-:W-:Y:S02]  /*11920*/  HADD2.F32 R6, -RZ, R14.H0_H0 ;  /* 0x2000000eff067230 */ /* 0x000fe40000004100 */
[----:B------:R-:W-:Y:S01]  /*11930*/  FMUL.FTZ R10, R10, R29 ;  /* 0x0000001d0a0a7220 */ /* 0x000fe20000410000 */
[----:B------:R-:W-:-:S02]  /*11940*/  HADD2.F32 R20, -RZ, R20.H1_H1 ;  /* 0x30000014ff147230 */ /* 0x000fc40000004100 */
[C---:B------:R-:W-:Y:S01]  /*11950*/  FFMA.FTZ R36, R5.reuse, R36, R21 ;  /* 0x0000002405247223 */ /* 0x040fe20000010015 */
[----:B------:R-:W-:Y:S02]  /*11960*/  HADD2.F32 R21, -RZ, R41.H0_H0 ;  /* 0x20000029ff157230 */ /* 0x000fe40000004100 */
[C---:B------:R-:W-:Y:S01]  /*11970*/  FFMA.FTZ R43, R6.reuse, R29, -R43 ;  /* 0x0000001d062b7223 */ /* 0x040fe2000001082b */
[----:B------:R-:W-:Y:S01]  /*11980*/  FFMA.FTZ R46, R6, R31, R10 ;  /* 0x0000001f062e7223 */ /* 0x000fe2000001000a */
[----:B------:R-:W-:Y:S02]  /*11990*/  HADD2.F32 R6, -RZ, R26.H0_H0 ;  /* 0x2000001aff067230 */ /* 0x000fe40000004100 */
[----:B------:R-:W-:Y:S01]  /*119a0*/  FFMA.FTZ R32, R5, R32, -R28 ;  /* 0x0000002005207223 */ /* 0x000fe2000001081c */
[----:B------:R-:W-:Y:S01]  /*119b0*/  HADD2.F32 R25, -RZ, R25.H1_H1 ;  /* 0x30000019ff197230 */ /* 0x000fe20000004100 */
[----:B------:R-:W-:Y:S01]  /*119c0*/  F2FP.F16.E4M3.UNPACK_B R3, R4 ;  /* 0x00000004ff03723e */ /* 0x000fe200020006ff */
        /* <DEDUP_REMOVED lines=8> */
[----:B------:R-:W-:Y:S01]  /*11a50*/  F2FP.F16.E4M3.UNPACK_B R4, R4.H1 ;  /* 0x00000004ff04723e */ /* 0x000fe200030006ff */
[C---:B------:R-:W-:Y:S01]  /*11a60*/  FFMA.FTZ R49, R5.reuse, R10, -R28 ;  /* 0x0000000a05317223 */ /* 0x040fe2000001081c */
[----:B------:R-:W-:Y:S01]  /*11a70*/  F2FP.F16.E4M3.UNPACK_B R10, R27.H1 ;  /* 0x0000001bff0a723e */ /* 0x000fe200030006ff */
[C---:B------:R-:W-:Y:S01]  /*11a80*/  FFMA.FTZ R48, R14.reuse, R12, -R29 ;  /* 0x0000000c0e307223 */ /* 0x040fe2000001081d */
[----:B------:R-:W-:Y:S01]  /*11a90*/  FFMA.FTZ R47, R14, R20, R25 ;  /* 0x000000140e2f7223 */ /* 0x000fe20000010019 */
[----:B------:R-:W-:Y:S01]  /*11aa0*/  FFMA.FTZ R50, R5, R21, R6 ;  /* 0x0000001505327223 */ /* 0x000fe20000010006 */
[-C--:B------:R-:W-:Y:S01]  /*11ab0*/  F2FP.F16.E4M3.UNPACK_B R14, R33.reuse.H1 ;  /* 0x00000021ff0e723e */ /* 0x080fe200030006ff */
[----:B------:R-:W-:Y:S01]  /*11ac0*/  HADD2.F32 R34, -RZ, R34.H1_H1 ;  /* 0x30000022ff227230 */ /* 0x000fe20000004100 */
[----:B------:R-:W-:Y:S01]  /*11ad0*/  F2FP.F16.E4M3.UNPACK_B R33, R33 ;  /* 0x00000021ff21723e */ /* 0x000fe200020006ff */
[----:B------:R-:W-:Y:S01]  /*11ae0*/  HADD2.F32 R41, -RZ, R41.H1_H1 ;  /* 0x30000029ff297230 */ /* 0x000fe20000004100 */
[----:B------:R-:W-:Y:S01]  /*11af0*/  F2FP.F16.E4M3.UNPACK_B R27, R27 ;  /* 0x0000001bff1b723e */ /* 0x000fe200020006ff */
[----:B------:R-:W-:-:S02]  /*11b00*/  HADD2.F32 R26, -RZ, R26.H1_H1 ;  /* 0x3000001aff1a7230 */ /* 0x000fc40000004100 */
[----:B------:R-:W-:Y:S02]  /*11b10*/  HADD2.F32 R6, -RZ, R8.H0_H0 ;  /* 0x20000008ff067230 */ /* 0x000fe40000004100 */
[----:B------:R-:W-:Y:S02]  /*11b20*/  HADD2.F32 R12, -RZ, R10.H0_H0 ;  /* 0x2000000aff0c7230 */ /* 0x000fe40000004100 */
[C---:B------:R-:W-:Y:S01]  /*11b30*/  FMUL.FTZ R28, R26.reuse, R41 ;  /* 0x000000291a1c7220 */ /* 0x040fe20000410000 */
[----:B------:R-:W-:Y:S02]  /*11b40*/  HADD2.F32 R15, -RZ, R15.H1_H1 ;  /* 0x3000000fff0f7230 */ /* 0x000fe40000004100 */
[----:B------:R-:W-:Y:S01]  /*11b50*/  FMUL.FTZ R54, R26, R34 ;  /* 0x000000221a367220 */ /* 0x000fe20000410000 */
[----:B------:R-:W-:Y:S02]  /*11b60*/  HADD2.F32 R20, -RZ, R14.H0_H0 ;  /* 0x2000000eff147230 */ /* 0x000fe40000004100 */
[----:B------:R-:W-:Y:S01]  /*11b70*/  FMUL.FTZ R21, R6, R12 ;  /* 0x0000000c06157220 */ /* 0x000fe20000410000 */
[----:B------:R-:W-:-:S02]  /*11b80*/  HADD2.F32 R5, -RZ, R4.H0_H0 ;  /* 0x20000004ff057230 */ /* 0x000fc40000004100 */
[C---:B------:R-:W-:Y:S01]  /*11b90*/  FFMA.FTZ R52, R15.reuse, R34, -R28 ;  /* 0x000000220f347223 */ /* 0x040fe2000001081c */
[----:B------:R-:W-:Y:S01]  /*11ba0*/  FFMA.FTZ R41, R15, R41, R54 ;  /* 0x000000290f297223 */ /* 0x000fe20000010036 */
[----:B------:R-:W-:Y:S02]  /*11bb0*/  HADD2.F32 R8, -RZ, R8.H1_H1 ;  /* 0x30000008ff087230 */ /* 0x000fe40000004100 */
[-C--:B------:R-:W-:Y:S01]  /*11bc0*/  FMUL.FTZ R26, R6, R20.reuse ;  /* 0x00000014061a7220 */ /* 0x080fe20000410000 */
[C---:B------:R-:W-:Y:S01]  /*11bd0*/  FFMA.FTZ R25, R5.reuse, R20, R21 ;  /* 0x0000001405197223 */ /* 0x040fe20000010015 */
[----:B------:R-:W-:Y:S02]  /*11be0*/  HADD2.F32 R21, -RZ, R14.H1_H1 ;  /* 0x3000000eff157230 */ /* 0x000fe40000004100 */
[----:B------:R-:W-:Y:S02]  /*11bf0*/  HADD2.F32 R15, -RZ, R10.H1_H1 ;  /* 0x3000000aff0f7230 */ /* 0x000fe40000004100 */
[----:B------:R-:W-:Y:S01]  /*11c00*/  FFMA.FTZ R26, R5, R12, -R26 ;  /* 0x0000000c051a7223 */ /* 0x000fe2000001081a */
[----:B------:R-:W-:-:S02]  /*11c10*/  HADD2.F32 R4, -RZ, R4.H1_H1 ;  /* 0x30000004ff047230 */ /* 0x000fc40000004100 */
[C---:B------:R-:W-:Y:S01]  /*11c20*/  FMUL.FTZ R29, R8.reuse, R21 ;  /* 0x00000015081d7220 */ /* 0x040fe20000410000 */
[----:B------:R-:W-:Y:S02]  /*11c30*/  HADD2.F32 R5, -RZ, R9.H0_H0 ;  /* 0x20000009ff057230 */ /* 0x000fe40000004100 */
[-C--:B------:R-:W-:Y:S01]  /*11c40*/  FMUL.FTZ R6, R8, R15.reuse ;  /* 0x0000000f08067220 */ /* 0x080fe20000410000 */
[--C-:B------:R-:W-:Y:S02]  /*11c50*/  HADD2.F32 R8, -RZ, R33.reuse.H0_H0 ;  /* 0x20000021ff087230 */ /* 0x100fe40000004100 */
[C---:B------:R-:W-:Y:S01]  /*11c60*/  FFMA.FTZ R29, R4.reuse, R15, -R29 ;  /* 0x0000000f041d7223 */ /* 0x040fe2000001081d */
[----:B------:R-:W-:Y:S02]  /*11c70*/  HADD2.F32 R10, -RZ, R33.H1_H1 ;  /* 0x30000021ff0a7230 */ /* 0x000fe40000004100 */
[----:B------:R-:W-:Y:S01]  /*11c80*/  FFMA.FTZ R28, R4, R21, R6 ;  /* 0x00000015041c7223 */ /* 0x000fe20000010006 */
[----:B------:R-:W-:-:S02]  /*11c90*/  HADD2.F32 R6, -RZ, R27.H0_H0 ;  /* 0x2000001bff067230 */ /* 0x000fc40000004100 */
[C---:B------:R-:W-:Y:S01]  /*11ca0*/  FMUL.FTZ R15, R5.reuse, R8 ;  /* 0x00000008050f7220 */ /* 0x040fe20000410000 */
[----:B------:R-:W-:Y:S01]  /*11cb0*/  HADD2.F32 R4, -RZ, R3.H0_H0 ;  /* 0x20000003ff047230 */ /* 0x000fe20000004100 */
[----:B------:R-:W-:Y:S01]  /*11cc0*/  F2FP.F16.E4M3.UNPACK_B R12, R38.H1 ;  /* 0x00000026ff0c723e */ /* 0x000fe200030006ff */
[----:B------:R-:W-:Y:S02]  /*11cd0*/  HADD2.F32 R9, -RZ, R9.H1_H1 ;  /* 0x30000009ff097230 */ /* 0x000fe40000004100 */
[-C--:B------:R-:W-:Y:S01]  /*11ce0*/  FMUL.FTZ R5, R5, R6.reuse ;  /* 0x0000000605057220 */ /* 0x080fe20000410000 */
[----:B------:R-:W-:Y:S02]  /*11cf0*/  HADD2.F32 R3, -RZ, R3.H1_H1 ;  /* 0x30000003ff037230 */ /* 0x000fe40000004100 */
[C---:B------:R-:W-:Y:S01]  /*11d00*/  FFMA.FTZ R15, R4.reuse, R6, -R15 ;  /* 0x00000006040f7223 */ /* 0x040fe2000001080f */
[----:B------:R-:W-:Y:S02]  /*11d10*/  HADD2.F32 R6, -RZ, R27.H1_H1 ;  /* 0x3000001bff067230 */ /* 0x000fe40000004100 */
[----:B------:R-:W-:Y:S01]  /*11d20*/  FMUL.FTZ R20, R9, R10 ;  /* 0x0000000a09147220 */ /* 0x000fe20000410000 */
[----:B------:R-:W-:Y:S01]  /*11d30*/  FFMA.FTZ R14, R4, R8, R5 ;  /* 0x00000008040e7223 */ /* 0x000fe20000010005 */
[----:B------:R-:W-:Y:S01]  /*11d40*/  F2FP.F16.E4M3.UNPACK_B R5, R30.H1 ;  /* 0x0000001eff05723e */ /* 0x000fe200030006ff */
[----:B------:R-:W-:-:S02]  /*11d50*/  HADD2.F32 R8, -RZ, R12.H0_H0 ;  /* 0x2000000cff087230 */ /* 0x000fc40000004100 */
[-C--:B------:R-:W-:Y:S01]  /*11d60*/  FMUL.FTZ R9, R9, R6.reuse ;  /* 0x0000000609097220 */ /* 0x080fe20000410000 */
[----:B------:R-:W-:Y:S02]  /*11d70*/  HADD2.F32 R4, -RZ, R24.H0_H0 ;  /* 0x20000018ff047230 */ /* 0x000fe40000004100 */
[C---:B------:R-:W-:Y:S01]  /*11d80*/  FFMA.FTZ R20, R3.reuse, R6, -R20 ;  /* 0x0000000603147223 */ /* 0x040fe20000010814 */
[----:B------:R-:W-:Y:S02]  /*11d90*/  HADD2.F32 R6, -RZ, R5.H0_H0 ;  /* 0x20000005ff067230 */ /* 0x000fe40000004100 */
[----:B------:R-:W-:Y:S01]  /*11da0*/  FFMA.FTZ R21, R3, R10, R9 ;  /* 0x0000000a03157223 */ /* 0x000fe20000010009 */
[----:B------:R-:W-:Y:S02]  /*11db0*/  HADD2.F32 R3, -RZ, R13.H0_H0 ;  /* 0x2000000dff037230 */ /* 0x000fe40000004100 */
[----:B------:R-:W-:Y:S01]  /*11dc0*/  FMUL.FTZ R10, R4, R8 ;  /* 0x00000008040a7220 */ /* 0x000fe20000410000 */
[----:B------:R-:W-:-:S02]  /*11dd0*/  HADD2.F32 R12, -RZ, R12.H1_H1 ;  /* 0x3000000cff0c7230 */ /* 0x000fc40000004100 */
[-C--:B------:R-:W-:Y:S01]  /*11de0*/  FMUL.FTZ R4, R4, R6.reuse ;  /* 0x0000000604047220 */ /* 0x080fe20000410000 */
[----:B------:R-:W-:Y:S02]  /*11df0*/  HADD2.F32 R24, -RZ, R24.H1_H1 ;  /* 0x30000018ff187230 */ /* 0x000fe40000004100 */
[C---:B------:R-:W-:Y:S01]  /*11e00*/  FFMA.FTZ R27, R3.reuse, R6, -R10 ;  /* 0x00000006031b7223 */ /* 0x040fe2000001080a */
[----:B------:R-:W-:Y:S01]  /*11e10*/  HADD2.F32 R5, -RZ, R5.H1_H1 ;  /* 0x30000005ff057230 */ /* 0x000fe20000004100 */
[----:B------:R-:W-:Y:S01]  /*11e20*/  F2FP.F16.E4M3.UNPACK_B R30, R30 ;  /* 0x0000001eff1e723e */ /* 0x000fe200020006ff */
[----:B------:R-:W-:Y:S02]  /*11e30*/  HADD2.F32 R13, -RZ, R13.H1_H1 ;  /* 0x3000000dff0d7230 */ /* 0x000fe40000004100 */
[C---:B------:R-:W-:Y:S01]  /*11e40*/  FMUL.FTZ R6, R24.reuse, R12 ;  /* 0x0000000c18067220 */ /* 0x040fe20000410000 */
[----:B------:R-:W-:Y:S01]  /*11e50*/  F2FP.F16.E4M3.UNPACK_B R38, R38 ;  /* 0x00000026ff26723e */ /* 0x000fe200020006ff */
[-C--:B------:R-:W-:Y:S01]  /*11e60*/  FMUL.FTZ R9, R24, R5.reuse ;  /* 0x0000000518097220 */ /* 0x080fe20000410000 */
[----:B------:R-:W-:Y:S01]  /*11e70*/  FFMA.FTZ R24, R3, R8, R4 ;  /* 0x0000000803187223 */ /* 0x000fe20000010004 */
[----:B------:R-:W-:Y:S01]  /*11e80*/  FFMA.FTZ R34, R13, R5, -R6 ;  /* 0x000000050d227223 */ /* 0x000fe20000010806 */
[----:B------:R-:W-:-:S02]  /*11e90*/  HADD2.F32 R5, -RZ, R30.H0_H0 ;  /* 0x2000001eff057230 */ /* 0x000fc40000004100 */
[----:B------:R-:W-:Y:S01]  /*11ea0*/  FFMA.FTZ R31, R13, R12, R9 ;  /* 0x0000000c0d1f7223 */ /* 0x000fe20000010009 */
[--C-:B------:R-:W-:Y:S02]  /*11eb0*/  HADD2.F32 R6, -RZ, R38.reuse.H0_H0 ;  /* 0x20000026ff067230 */ /* 0x100fe40000004100 */
[--C-:B------:R-:W-:Y:S02]  /*11ec0*/  HADD2.F32 R4, -RZ, R11.reuse.H0_H0 ;  /* 0x2000000bff047230 */ /* 0x100fe40000004100 */
[----:B------:R-:W-:Y:S01]  /*11ed0*/  HADD2.F32 R38, -RZ, R38.H1_H1 ;  /* 0x30000026ff267230 */ /* 0x000fe20000004100 */
[----:B------:R-:W-:Y:S01]  /*11ee0*/  F2FP.SATFINITE.E4M3.F32.PACK_AB_MERGE_C R24, R31, R24, RZ ;  /* 0x000000181f18723e */ /* 0x000fe200048070ff */
[----:B------:R-:W-:Y:S02]  /*11ef0*/  HADD2.F32 R11, -RZ, R11.H1_H1 ;  /* 0x3000000bff0b7230 */ /* 0x000fe40000004100 */
[----:B------:R-:W-:Y:S01]  /*11f00*/  FMUL.FTZ R8, R4, R6 ;  /* 0x0000000604087220 */ /* 0x000fe20000410000 */
[----:B------:R-:W-:-:S02]  /*11f10*/  HADD2.F32 R30, -RZ, R30.H1_H1 ;  /* 0x3000001eff1e7230 */ /* 0x000fc40000004100 */
[-C--:B------:R-:W-:Y:S01]  /*11f20*/  FMUL.FTZ R9, R4, R5.reuse ;  /* 0x0000000504097220 */ /* 0x080fe20000410000 */
[--C-:B------:R-:W-:Y:S02]  /*11f30*/  HADD2.F32 R3, -RZ, R7.reuse.H0_H0 ;  /* 0x20000007ff037230 */ /* 0x100fe40000004100 */
[C---:B------:R-:W-:Y:S01]  /*11f40*/  FMUL.FTZ R4, R11.reuse, R38 ;  /* 0x000000260b047220 */ /* 0x040fe20000410000 */
[----:B------:R-:W-:Y:S02]  /*11f50*/  HADD2.F32 R7, -RZ, R7.H1_H1 ;  /* 0x30000007ff077230 */ /* 0x000fe40000004100 */
        /* <DEDUP_REMOVED lines=22> */
.L_x_2146:
[----:B------:R-:W-:Y:S05]  /*120c0*/  BSYNC B0 ;  /* 0x0000000000007941 */ /* 0x000fea0003800000 */
.L_x_2126:
        /* <DEDUP_REMOVED lines=8> */
.L_x_2123:
[----:B0--34-:R-:W3:Y:S02]  /*12150*/  LDL R0, [R1+0x50] ;  /* 0x0000500001007983 */ /* 0x019ee40000100800 */
[----:B---3--:R-:W-:-:S13]  /*12160*/  R2UR UR4, R0 ;  /* 0x00000000000472ca */ /* 0x008fda00000e0000 */
[----:B------:R-:W-:-:S05]  /*12170*/  IMAD.U32 R0, RZ, RZ, UR4 ;  /* 0x00000004ff007e24 */ /* 0x000fca000f8e00ff */
[----:B------:R-:W-:-:S13]  /*12180*/  ISETP.NE.AND P1, PT, R0, 0x3, PT ;  /* 0x000000030000780c */ /* 0x000fda0003f25270 */
[----:B------:R-:W-:Y:S05]  /*12190*/  @!P1 BRA `(.L_x_2161) ;  /* 0x0000000000049947 */ /* 0x000fea0003800000 */
[----:B------:R-:W-:Y:S01]  /*121a0*/  BPT.TRAP 0x1 ;  /* 0x000000040000795c */ /* 0x000fe20000300000 */
.L_x_2161:
[----:B------:R-:W-:Y:S01]  /*121b0*/  IMAD R0, R136, 0x8, R16 ;  /* 0x0000000888007824 */ /* 0x000fe200078e0210 */
[----:B--2---:R-:W-:-:S04]  /*121c0*/  SHF.L.U32 R7, R231, 0x1f, RZ ;  /* 0x0000001fe7077819 */ /* 0x004fc800000006ff */
[----:B------:R0:W2:Y:S01]  /*121d0*/  SYNCS.PHASECHK.TRANS64.TRYWAIT P0, [R0+URZ+0x2e830], R7 ;  /* 0x02e83007000075a7 */ /* 0x0000a2000800017f */
[----:B------:R-:W-:Y:S05]  /*121e0*/  @!P1 BRA `(.L_x_2162) ;  /* 0x0000000000049947 */ /* 0x000fea0003800000 */
[----:B------:R-:W-:Y:S01]  /*121f0*/  BPT.TRAP 0x1 ;  /* 0x000000040000795c */ /* 0x000fe20000300000 */
.L_x_2162:
[----:B-1----:R-:W-:Y:S01]  /*12200*/  VIADD R3, R16, 0x20400 ;  /* 0x0002040010037836 */ /* 0x002fe20000000000 */
        /* <DEDUP_REMOVED lines=9> */
.L_x_2163:
[----:B-1----:R-:W3:Y:S01]  /*122a0*/  LDL R3, [R1+0x4c] ;  /* 0x00004c0001037983 */ /* 0x002ee20000100800 */
[----:B------:R-:W-:Y:S01]  /*122b0*/  IMAD.MOV.U32 R13, RZ, RZ, 0x40000040 ;  /* 0x40000040ff0d7424 */ /* 0x000fe200078e00ff */
[----:B------:R-:W-:Y:S05]  /*122c0*/  WARPSYNC.ALL ;  /* 0x0000000000007948 */ /* 0x000fea0003800000 */
[C---:B------:R-:W-:Y:S01]  /*122d0*/  R2UR UR4, R4.reuse ;  /* 0x00000000040472ca */ /* 0x040fe200000e0000 */
[----:B------:R-:W4:Y:S01]  /*122e0*/  LDL R137, [R1+0x60] ;  /* 0x0000600001897983 */ /* 0x000f220000100800 */
[----:B------:R-:W-:Y:S02]  /*122f0*/  R2UR UR5, R5 ;  /* 0x00000000050572ca */ /* 0x000fe400000e0000 */
[----:B------:R-:W-:Y:S01]  /*12300*/  R2UR UR7, R13 ;  /* 0x000000000d0772ca */ /* 0x000fe200000e0000 */
[----:B-----5:R-:W-:Y:S01]  /*12310*/  WARPGROUP.ARRIVE ;  /* 0x00000000000079c5 */ /* 0x020fe20000000000 */
[----:B0-2---:R-:W-:Y:S01]  /*12320*/  IMAD.MOV.U32 R7, RZ, RZ, 0x40000040 ;  /* 0x40000040ff077424 */ /* 0x005fe200078e00ff */
[----:B------:R-:W2:Y:S01]  /*12330*/  LDL R139, [R1+0x54] ;  /* 0x00005400018b7983 */ /* 0x000ea20000100800 */
[----:B------:R-:W-:Y:S01]  /*12340*/  IMAD.MOV.U32 R9, RZ, RZ, 0x40000040 ;  /* 0x40000040ff097424 */ /* 0x000fe200078e00ff */
[----:B------:R-:W-:-:S02]  /*12350*/  R2UR UR8, R4 ;  /* 0x00000000040872ca */ /* 0x000fc400000e0000 */
[----:B------:R-:W-:Y:S01]  /*12360*/  R2UR UR9, R5 ;  /* 0x00000000050972ca */ /* 0x000fe200000e0000 */
[----:B------:R-:W4:Y:S01]  /*12370*/  LDL R143, [R1+0x70] ;  /* 0x00007000018f7983 */ /* 0x000f220000100800 */
[----:B------:R-:W-:Y:S02]  /*12380*/  R2UR UR11, R9 ;  /* 0x00000000090b72ca */ /* 0x000fe400000e0000 */
[----:B------:R-:W-:Y:S01]  /*12390*/  MOV R11, 0x40000040 ;  /* 0x40000040000b7802 */ /* 0x000fe20000000f00 */
[----:B------:R-:W2:Y:S01]  /*123a0*/  LDL R142, [R1+0x6c] ;  /* 0x00006c00018e7983 */ /* 0x000ea20000100800 */
[----:B------:R-:W-:Y:S02]  /*123b0*/  R2UR UR12, R4 ;  /* 0x00000000040c72ca */ /* 0x000fe400000e0000 */
[----:B------:R-:W-:Y:S02]  /*123c0*/  R2UR UR15, R11 ;  /* 0x000000000b0f72ca */ /* 0x000fe400000e0000 */
        /* <DEDUP_REMOVED lines=10> */
[----:B------:R-:W-:-:S10]  /*12470*/  WARPGROUP.ARRIVE ;  /* 0x00000000000079c5 */ /* 0x000fd40000000000 */
[----:B------:R-:W-:Y:S01]  /*12480*/  QGMMA.64x32x32.F32.E4M3.E4M3 R104, gdesc[UR4], RZ, !UPT, gsb0 ;  /* 0x00600000046879f3 */ /* 0x000fe2000c0008ff */
[----:B------:R-:W-:-:S05]  /*12490*/  VIADD R8, R12, 0x200 ;  /* 0x000002000c087836 */ /* 0x000fca0000000000 */
        /* <DEDUP_REMOVED lines=37> */
[----:B------:R-:W-:Y:S01]  /*126f0*/  MOV R15, 0x40000040 ;  /* 0x40000040000f7802 */ /* 0x000fe20000000f00 */
[----:B------:R-:W-:Y:S02]  /*12700*/  VIADD R10, R4, 0x2 ;  /* 0x00000002040a7836 */ /* 0x000fe40000000000 */
[----:B------:R-:W-:Y:S01]  /*12710*/  IMAD.MOV.U32 R11, RZ, RZ, 0x40000040 ;  /* 0x40000040ff0b7424 */ /* 0x000fe200078e00ff */
        /* <DEDUP_REMOVED lines=147> */
[----:B------:R-:W-:Y:S01]  /*13050*/  FMUL.FTZ R160, R2, R123 ;  /* 0x0000007b02a07220 */ /* 0x000fe20000410000 */
        /* <DEDUP_REMOVED lines=22> */
[----:B------:R-:W-:Y:S01]  /*131c0*/  IMAD.MOV.U32 R91, RZ, RZ, 0x40000040 ;  /* 0x40000040ff5b7424 */ /* 0x000fe200078e00ff */
[----:B------:R-:W-:Y:S02]  /*131d0*/  IADD3 R90, R12, 0x406, RZ ;  /* 0x000004060c5a7810 */ /* 0x000fe40007ffe0ff */
        /* <DEDUP_REMOVED lines=15> */
[----:B------:R-:W0:Y:S01]  /*132d0*/  MUFU.TANH R156, R156 ;  /* 0x0000009c009c7308 */ /* 0x000e220000002400 */
[----:B----4-:R-:W-:-:S02]  /*132e0*/  IMAD R82, R233, 0x80, R143 ;  /* 0x00000080e9527824 */ /* 0x010fc400078e028f */
[C---:B------:R-:W-:Y:S01]  /*132f0*/  FMUL.FTZ R164, R2.reuse, R127 ;  /* 0x0000007f02a47220 */ /* 0x040fe20000410000 */
[----:B------:R-:W-:-:S04]  /*13300*/  FMUL.FTZ R150, R2, R102 ;  /* 0x0000006602967220 */ /* 0x000fc80000410000 */
[----:B------:R-:W1:Y:S01]  /*13310*/  MUFU.TANH R160, R160 ;  /* 0x000000a000a07308 */ /* 0x000e620000002400 */
[C---:B------:R-:W-:Y:S01]  /*13320*/  FMUL.FTZ R127, R2.reuse, R130 ;  /* 0x00000082027f7220 */ /* 0x040fe20000410000 */
[C---:B------:R-:W-:Y:S01]  /*13330*/  FMUL.FTZ R152, R2.reuse, R99 ;  /* 0x0000006302987220 */ /* 0x040fe20000410000 */
[----:B------:R-:W-:-:S05]  /*13340*/  FMUL.FTZ R99, R2, R83 ;  /* 0x0000005302637220 */ /* 0x000fca0000410000 */
[----:B------:R-:W3:Y:S01]  /*13350*/  MUFU.TANH R162, R162 ;  /* 0x000000a200a27308 */ /* 0x000ee20000002400 */
[C---:B------:R-:W-:Y:S01]  /*13360*/  FMUL.FTZ R91, R2.reuse, R75 ;  /* 0x0000004b025b7220 */ /* 0x040fe20000410000 */
[C---:B------:R-:W-:Y:S01]  /*13370*/  FMUL.FTZ R126, R2.reuse, R131 ;  /* 0x00000083027e7220 */ /* 0x040fe20000410000 */
[----:B------:R-:W-:-:S05]  /*13380*/  FMUL.FTZ R20, R2, R125 ;  /* 0x0000007d02147220 */ /* 0x000fca0000410000 */
[----:B------:R-:W4:Y:S01]  /*13390*/  MUFU.TANH R164, R164 ;  /* 0x000000a400a47308 */ /* 0x000f220000002400 */
[C---:B------:R-:W-:Y:S01]  /*133a0*/  FMUL.FTZ R125, R2.reuse, R134 ;  /* 0x00000086027d7220 */ /* 0x040fe20000410000 */
[----:B------:R-:W-:Y:S02]  /*133b0*/  WARPGROUP.DEPBAR.LE gsb0, 0x0 ;  /* 0x00008000000079c5 */ /* 0x000fe40000010000 */
[----:B------:R-:W-:Y:S01]  /*133c0*/  FMUL.FTZ R74, R2, R56 ;  /* 0x00000038024a7220 */ /* 0x000fe20000410000 */
[----:B------:R-:W-:Y:S02]  /*133d0*/  IMAD R56, R138, -0xe0, R137 ;  /* 0xffffff208a387824 */ /* 0x000fe400078e0289 */
[----:B------:R-:W-:-:S03]  /*133e0*/  FMUL.FTZ R78, R2, R65 ;  /* 0x00000041024e7220 */ /* 0x000fc60000410000 */
[----:B--2---:R-:W-:Y:S01]  /*133f0*/  IADD3 R79, -R139, 0xe1, R56 ;  /* 0x000000e18b4f7810 */ /* 0x004fe20007ffe138 */
[----:B------:R-:W-:-:S04]  /*13400*/  VIADD R65, R56, 0xe0 ;  /* 0x000000e038417836 */ /* 0x000fc80000000000 */
[C---:B------:R-:W-:Y:S02]  /*13410*/  IMAD R79, R142.reuse, -0x2, R79 ;  /* 0xfffffffe8e4f7824 */ /* 0x040fe400078e024f */
[----:B------:R-:W-:-:S03]  /*13420*/  IMAD R65, R142, -0x2, R65 ;  /* 0xfffffffe8e417824 */ /* 0x000fc600078e0241 */
[----:B------:R-:W-:Y:S01]  /*13430*/  IADD3 R102, R79, 0x8, R82 ;  /* 0x000000084f667810 */ /* 0x000fe20007ffe052 */
[----:B------:R-:W-:Y:S01]  /*13440*/  FMUL.FTZ R75, R2, R57 ;  /* 0x00000039024b7220 */ /* 0x000fe20000410000 */
[----:B------:R-:W-:Y:S02]  /*13450*/  VIADD R56, R12, 0x506 ;  /* 0x000005060c387836 */ /* 0x000fe40000000000 */
[----:B------:R-:W-:Y:S01]  /*13460*/  VIMNMX R83, R65, R102, PT ;  /* 0x0000006641537248 */ /* 0x000fe20003fe0100 */
[----:B------:R-:W-:Y:S01]  /*13470*/  IMAD.MOV.U32 R57, RZ, RZ, 0x40000040 ;  /* 0x40000040ff397424 */ /* 0x000fe200078e00ff */
[----:B------:R-:W2:Y:S02]  /*13480*/  MUFU.TANH R127, R127 ;  /* 0x0000007f007f7308 */ /* 0x000ea40000002400 */
[C---:B------:R-:W-:Y:S02]  /*13490*/  ISETP.GT.AND P2, PT, R83.reuse, RZ, PT ;  /* 0x000000ff5300720c */ /* 0x040fe40003f44270 */
[----:B------:R-:W-:-:S02]  /*134a0*/  ISETP.GT.AND P3, PT, R83, 0x1, PT ;  /* 0x000000015300780c */ /* 0x000fc40003f64270 */
[----:B------:R-:W-:Y:S02]  /*134b0*/  R2UR UR6, R56 ;  /* 0x00000000380672ca */ /* 0x000fe400000e0000 */
[----:B------:R-:W2:Y:S01]  /*134c0*/  MUFU.TANH R126, R126 ;  /* 0x0000007e007e7308 */ /* 0x000ea20000002400 */
[----:B------:R-:W-:Y:S02]  /*134d0*/  R2UR UR7, R57 ;  /* 0x00000000390772ca */ /* 0x000fe400000e0000 */
[----:B------:R-:W-:Y:S02]  /*134e0*/  R2UR UR4, R6 ;  /* 0x00000000060472ca */ /* 0x000fe400000e0000 */
[----:B------:R-:W-:Y:S01]  /*134f0*/  R2UR UR5, R7 ;  /* 0x00000000070572ca */ /* 0x000fe200000e0000 */
[C---:B------:R-:W-:Y:S01]  /*13500*/  FMUL.FTZ R13, R2.reuse, R135 ;  /* 0x00000087020d7220 */ /* 0x040fe20000410000 */
[----:B------:R-:W-:Y:S01]  /*13510*/  ISETP.GT.AND P4, PT, R83, 0x8, PT ;  /* 0x000000085300780c */ /* 0x000fe20003f84270 */
[----:B------:R-:W-:Y:S01]  /*13520*/  FMUL.FTZ R182, R2, R106 ;  /* 0x0000006a02b67220 */ /* 0x000fe20000410000 */
[----:B0-----:R-:W-:-:S02]  /*13530*/  FSEL R156, R156, -INF , P2 ;  /* 0xff8000009c9c7808 */ /* 0x001fc40001000000 */
[----:B-1----:R-:W-:Y:S01]  /*13540*/  FSEL R160, R160, -INF , P3 ;  /* 0xff800000a0a07808 */ /* 0x002fe20001800000 */
[C---:B------:R-:W-:Y:S01]  /*13550*/  FMUL.FTZ R106, R2.reuse, R88 ;  /* 0x00000058026a7220 */ /* 0x040fe20000410000 */
[----:B------:R-:W0:Y:S01]  /*13560*/  MUFU.TANH R125, R125 ;  /* 0x0000007d007d7308 */ /* 0x000e220000002400 */
[----:B------:R-:W-:Y:S01]  /*13570*/  FMUL.FTZ R88, R2, R103 ;  /* 0x0000006702587220 */ /* 0x000fe20000410000 */
[C---:B------:R-:W-:Y:S02]  /*13580*/  ISETP.GT.AND P5, PT, R83.reuse, 0x9, PT ;  /* 0x000000095300780c */ /* 0x040fe40003fa4270 */
[----:B---3--:R-:W-:Y:S02]  /*13590*/  FSEL R162, R162, -INF , P4 ;  /* 0xff800000a2a27808 */ /* 0x008fe40002000000 */
[----:B------:R-:W-:Y:S01]  /*135a0*/  FMNMX.FTZ R103, R156, R160, !PT ;  /* 0x000000a09c677209 */ /* 0x000fe20007810000 */
[----:B------:R-:W-:Y:S01]  /*135b0*/  WARPGROUP.ARRIVE ;  /* 0x00000000000079c5 */ /* 0x000fe20000000000 */
[----:B------:R-:W1:Y:S01]  /*135c0*/  MUFU.TANH R13, R13 ;  /* 0x0000000d000d7308 */ /* 0x000e620000002400 */
[----:B------:R-:W-:Y:S01]  /*135d0*/  ISETP.GT.AND P0, PT, R83, 0x10, PT ;  /* 0x000000105300780c */ /* 0x000fe20003f04270 */
[----:B------:R-:W-:Y:S01]  /*135e0*/  FMUL.FTZ R184, R2, R107 ;  /* 0x0000006b02b87220 */ /* 0x000fe20000410000 */
[----:B----4-:R-:W-:-:S02]  /*135f0*/  FSEL R164, R164, -INF , P5 ;  /* 0xff800000a4a47808 */ /* 0x010fc40002800000 */
[----:B------:R-:W-:Y:S01]  /*13600*/  FMNMX.FTZ R103, R162, R103, !PT ;  /* 0x00000067a2677209 */ /* 0x000fe20007810000 */
[----:B------:R-:W-:Y:S01]  /*13610*/  QGMMA.64x32x32.F32.E4M3.E4M3 R40, gdesc[UR4], R40, gsb0 ;  /* 0x00600000042879f3 */ /* 0x000fe20008000828 */
[----:B------:R-:W-:Y:S01]  /*13620*/  ISETP.GT.AND P2, PT, R83, 0x11, PT ;  /* 0x000000115300780c */ /* 0x000fe20003f44270 */
[----:B------:R-:W3:Y:S01]  /*13630*/  MUFU.TANH R182, R182 ;  /* 0x000000b600b67308 */ /* 0x000ee20000002400 */
[----:B--2---:R-:W-:Y:S02]  /*13640*/  FSEL R172, R127, -INF , P0 ;  /* 0xff8000007fac7808 */ /* 0x004fe40000000000 */
[----:B------:R-:W-:Y:S02]  /*13650*/  FMNMX.FTZ R103, R164, R103, !PT ;  /* 0x00000067a4677209 */ /* 0x000fe40007810000 */
[C---:B------:R-:W-:Y:S02]  /*13660*/  ISETP.GT.AND P0, PT, R83.reuse, 0x18, PT ;  /* 0x000000185300780c */ /* 0x040fe40003f04270 */
[----:B------:R-:W-:Y:S01]  /*13670*/  FSEL R174, R126, -INF , P2 ;  /* 0xff8000007eae7808 */ /* 0x000fe20001000000 */
[----:B------:R-:W2:Y:S01]  /*13680*/  MUFU.TANH R184, R184 ;  /* 0x000000b800b87308 */ /* 0x000ea20000002400 */
[----:B------:R-:W-:Y:S01]  /*13690*/  FMNMX.FTZ R103, R172, R103, !PT ;  /* 0x00000067ac677209 */ /* 0x000fe20007810000 */
[----:B------:R-:W-:Y:S01]  /*136a0*/  FMUL.FTZ R192, R2, R114 ;  /* 0x0000007202c07220 */ /* 0x000fe20000410000 */
[----:B------:R-:W-:-:S02]  /*136b0*/  ISETP.GT.AND P2, PT, R83, 0x19, PT ;  /* 0x000000195300780c */ /* 0x000fc40003f44270 */
[----:B0-----:R-:W-:Y:S02]  /*136c0*/  FSEL R178, R125, -INF , P0 ;  /* 0xff8000007db27808 */ /* 0x001fe40000000000 */
[----:B------:R-:W-:Y:S01]  /*136d0*/  FMNMX.FTZ R103, R174, R103, !PT ;  /* 0x00000067ae677209 */ /* 0x000fe20007810000 */
[----:B------:R-:W0:Y:S01]  /*136e0*/  MUFU.TANH R188, R188 ;  /* 0x000000bc00bc7308 */ /* 0x000e220000002400 */
[----:B------:R-:W-:Y:S01]  /*136f0*/  ISETP.GT.AND P0, PT, R83, 0x20, PT ;  /* 0x000000205300780c */ /* 0x000fe20003f04270 */
[----:B------:R-:W-:Y:S01]  /*13700*/  FMUL.FTZ R194, R2, R115 ;  /* 0x0000007302c27220 */ /* 0x000fe20000410000 */
[----:B-1----:R-:W-:Y:S02]  /*13710*/  FSEL R180, R13, -INF , P2 ;  /* 0xff8000000db47808 */ /* 0x002fe40001000000 */
[----:B------:R-:W-:-:S03]  /*13720*/  FMNMX.FTZ R103, R178, R103, !PT ;  /* 0x00000067b2677209 */ /* 0x000fc60007810000 */
[----:B------:R-:W1:Y:S01]  /*13730*/  MUFU.TANH R190, R190 ;  /* 0x000000be00be7308 */ /* 0x000e620000002400 */
[----:B------:R-:W-:Y:S01]  /*13740*/  ISETP.GT.AND P2, PT, R83, 0x21, PT ;  /* 0x000000215300780c */ /* 0x000fe20003f44270 */
[----:B------:R-:W-:Y:S01]  /*13750*/  FMUL.FTZ R186, R2, R118 ;  /* 0x0000007602ba7220 */ /* 0x000fe20000410000 */
[----:B---3--:R-:W-:Y:S02]  /*13760*/  FSEL R182, R182, -INF , P0 ;  /* 0xff800000b6b67808 */ /* 0x008fe40000000000 */
[----:B------:R-:W-:-:S03]  /*13770*/  FMNMX.FTZ R103, R180, R103, !PT ;  /* 0x00000067b4677209 */ /* 0x000fc60007810000 */
[----:B------:R-:W3:Y:S01]  /*13780*/  MUFU.TANH R192, R192 ;  /* 0x000000c000c07308 */ /* 0x000ee20000002400 */
[----:B------:R-:W-:Y:S01]  /*13790*/  ISETP.GT.AND P3, PT, R83, 0x28, PT ;  /* 0x000000285300780c */ /* 0x000fe20003f64270 */
[----:B------:R-:W-:Y:S01]  /*137a0*/  FMUL.FTZ R176, R2, R119 ;  /* 0x0000007702b07220 */ /* 0x000fe20000410000 */
[----:B--2---:R-:W-:Y:S02]  /*137b0*/  FSEL R184, R184, -INF , P2 ;  /* 0xff800000b8b87808 */ /* 0x004fe40001000000 */
[----:B------:R-:W-:-:S03]  /*137c0*/  FMNMX.FTZ R103, R182, R103, !PT ;  /* 0x00000067b6677209 */ /* 0x000fc60007810000 */
[----:B------:R-:W2:Y:S01]  /*137d0*/  MUFU.TANH R194, R194 ;  /* 0x000000c200c27308 */ /* 0x000ea20000002400 */
[----:B------:R-:W-:Y:S02]  /*137e0*/  ISETP.GT.AND P0, PT, R83, 0x29, PT ;  /* 0x000000295300780c */ /* 0x000fe40003f04270 */
[----:B0-----:R-:W-:Y:S02]  /*137f0*/  FSEL R188, R188, -INF , P3 ;  /* 0xff800000bcbc7808 */ /* 0x001fe40001800000 */
[----:B------:R-:W-:-:S03]  /*13800*/  FMNMX.FTZ R103, R184, R103, !PT ;  /* 0x00000067b8677209 */ /* 0x000fc60007810000 */
[----:B------:R-:W0:Y:S01]  /*13810*/  MUFU.TANH R186, R186 ;  /* 0x000000ba00ba7308 */ /* 0x000e220000002400 */
[----:B------:R-:W-:Y:S02]  /*13820*/  ISETP.GT.AND P2, PT, R83, 0x30, PT ;  /* 0x000000305300780c */ /* 0x000fe40003f44270 */
[----:B-1----:R-:W-:Y:S02]  /*13830*/  FSEL R190, R190, -INF , P0 ;  /* 0xff800000bebe7808 */ /* 0x002fe40000000000 */
[----:B------:R-:W-:-:S03]  /*13840*/  FMNMX.FTZ R103, R188, R103, !PT ;  /* 0x00000067bc677209 */ /* 0x000fc60007810000 */
[----:B------:R-:W1:Y:S01]  /*13850*/  MUFU.TANH R176, R176 ;  /* 0x000000b000b07308 */ /* 0x000e620000002400 */
[----:B------:R-:W-:Y:S02]  /*13860*/  ISETP.GT.AND P0, PT, R83, 0x31, PT ;  /* 0x000000315300780c */ /* 0x000fe40003f04270 */
[----:B---3--:R-:W-:Y:S02]  /*13870*/  FSEL R192, R192, -INF , P2 ;  /* 0xff800000c0c07808 */ /* 0x008fe40001000000 */
[----:B------:R-:W-:-:S03]  /*13880*/  FMNMX.FTZ R103, R190, R103, !PT ;  /* 0x00000067be677209 */ /* 0x000fc60007810000 */
[----:B------:R-:W3:Y:S01]  /*13890*/  MUFU.TANH R170, R170 ;  /* 0x000000aa00aa7308 */ /* 0x000ee20000002400 */
[----:B------:R-:W-:Y:S02]  /*138a0*/  ISETP.GT.AND P2, PT, R83, 0x38, PT ;  /* 0x000000385300780c */ /* 0x000fe40003f44270 */
        /* <DEDUP_REMOVED lines=11> */
[----:B------:R-:W-:Y:S01]  /*13960*/  ISETP.GT.AND P2, PT, R83, 0x41, PT ;  /* 0x000000415300780c */ /* 0x000fe20003f44270 */
[----:B------:R-:W-:Y:S01]  /*13970*/  VIADD R12, R12, 0x606 ;  /* 0x000006060c0c7836 */ /* 0x000fe20000000000 */
[----:B---3--:R-:W-:Y:S01]  /*13980*/  FSEL R170, R170, -INF , P3 ;  /* 0xff800000aaaa7808 */ /* 0x008fe20001800000 */
[----:B------:R-:W-:Y:S01]  /*13990*/  IMAD.MOV.U32 R13, RZ, RZ, 0x40000040 ;  /* 0x40000040ff0d7424 */ /* 0x000fe200078e00ff */
[----:B------:R-:W-:-:S03]  /*139a0*/  FMNMX.FTZ R103, R176, R103, !PT ;  /* 0x00000067b0677209 */ /* 0x000fc60007810000 */
[----:B------:R-:W3:Y:S01]  /*139b0*/  MUFU.TANH R154, R154 ;  /* 0x0000009a009a7308 */ /* 0x000ee20000002400 */
[----:B------:R-:W-:Y:S02]  /*139c0*/  ISETP.GT.AND P0, PT, R83, 0x48, PT ;  /* 0x000000485300780c */ /* 0x000fe40003f04270 */
[----:B--2---:R-:W-:Y:S02]  /*139d0*/  FSEL R168, R168, -INF , P2 ;  /* 0xff800000a8a87808 */ /* 0x004fe40001000000 */
[----:B------:R-:W-:-:S03]  /*139e0*/  FMNMX.FTZ R103, R170, R103, !PT ;  /* 0x00000067aa677209 */ /* 0x000fc60007810000 */
[----:B------:R-:W2:Y:S01]  /*139f0*/  MUFU.TANH R152, R152 ;  /* 0x0000009800987308 */ /* 0x000ea20000002400 */
[----:B------:R-:W-:Y:S02]  /*13a00*/  R2UR UR6, R12 ;  /* 0x000000000c0672ca */ /* 0x000fe400000e0000 */
[----:B------:R-:W-:Y:S02]  /*13a10*/  R2UR UR7, R13 ;  /* 0x000000000d0772ca */ /* 0x000fe400000e0000 */
[----:B------:R-:W-:Y:S02]  /*13a20*/  R2UR UR4, R6 ;  /* 0x00000000060472ca */ /* 0x000fe400000e0000 */
[----:B------:R-:W-:Y:S01]  /*13a30*/  R2UR UR5, R7 ;  /* 0x00000000070572ca */ /* 0x000fe200000e0000 */
[----:B------:R-:W4:Y:S01]  /*13a40*/  MUFU.TANH R150, R150 ;  /* 0x0000009600967308 */ /* 0x000f220000002400 */
[----:B------:R-:W-:Y:S02]  /*13a50*/  ISETP.GT.AND P3, PT, R83, 0x49, PT ;  /* 0x000000495300780c */ /* 0x000fe40003f64270 */
[----:B0-----:R-:W-:-:S02]  /*13a60*/  FSEL R166, R166, -INF , P0 ;  /* 0xff800000a6a67808 */ /* 0x001fc40000000000 */
[----:B------:R-:W-:Y:S01]  /*13a70*/  FMNMX.FTZ R103, R168, R103, !PT ;  /* 0x00000067a8677209 */ /* 0x000fe20007810000 */
[----:B------:R-:W-:Y:S02]  /*13a80*/  WARPGROUP.DEPBAR.LE gsb0, 0x0 ;  /* 0x00008000000079c5 */ /* 0x000fe40000010000 */
[----:B------:R-:W0:Y:S01]  /*13a90*/  MUFU.TANH R88, R88 ;  /* 0x0000005800587308 */ /* 0x000e220000002400 */
[C---:B------:R-:W-:Y:S01]  /*13aa0*/  ISETP.GT.AND P2, PT, R83.reuse, 0x50, PT ;  /* 0x000000505300780c */ /* 0x040fe20003f44270 */
[----:B------:R-:W-:Y:S01]  /*13ab0*/  WARPGROUP.ARRIVE ;  /* 0x00000000000079c5 */ /* 0x000fe20000000000 */
[----:B-1----:R-:W-:Y:S02]  /*13ac0*/  FSEL R158, R158, -INF , P3 ;  /* 0xff8000009e9e7808 */ /* 0x002fe40001800000 */
[----:B------:R-:W-:Y:S02]  /*13ad0*/  FMNMX.FTZ R103, R166, R103, !PT ;  /* 0x00000067a6677209 */ /* 0x000fe40007810000 */
[----:B------:R-:W-:Y:S01]  /*13ae0*/  ISETP.GT.AND P0, PT, R83, 0x51, PT ;  /* 0x000000515300780c */ /* 0x000fe20003f04270 */
[----:B------:R-:W-:Y:S01]  /*13af0*/  MUFU.TANH R90, R90 ;  /* 0x0000005a005a7308 */ /* 0x000fe20000002400 */
[----:B---3--:R-:W-:Y:S01]  /*13b00*/  FSEL R154, R154, -INF , P2 ;  /* 0xff8000009a9a7808 */ /* 0x008fe20001000000 */
[----:B------:R-:W-:Y:S01]  /*13b10*/  QGMMA.64x32x32.F32.E4M3.E4M3 R24, gdesc[UR4], R24, gsb0 ;  /* 0x00600000041879f3 */ /* 0x000fe20008000818 */
[----:B------:R-:W-:-:S05]  /*13b20*/  FMNMX.FTZ R103, R158, R103, !PT ;  /* 0x000000679e677209 */ /* 0x000fca0007810000 */
[----:B------:R-:W1:Y:S01]  /*13b30*/  MUFU.TANH R91, R91 ;  /* 0x0000005b005b7308 */ /* 0x000e620000002400 */
[----:B------:R-:W-:Y:S01]  /*13b40*/  ISETP.GT.AND P3, PT, R83, 0x58, PT ;  /* 0x000000585300780c */ /* 0x000fe20003f64270 */
[----:B------:R-:W-:Y:S01]  /*13b50*/  FMUL.FTZ R57, R2, R69 ;  /* 0x0000004502397220 */ /* 0x000fe20000410000 */
[----:B--2---:R-:W-:Y:S01]  /*13b60*/  FSEL R152, R152, -INF , P0 ;  /* 0xff80000098987808 */ /* 0x004fe20000000000 */
[----:B------:R-:W-:Y:S01]  /*13b70*/  FMUL.FTZ R13, R2, R42 ;  /* 0x0000002a020d7220 */ /* 0x000fe20000410000 */
[----:B------:R-:W-:-:S03]  /*13b80*/  FMNMX.FTZ R103, R154, R103, !PT ;  /* 0x000000679a677209 */ /* 0x000fc60007810000 */
[----:B------:R-:W2:Y:S01]  /*13b90*/  MUFU.TANH R94, R94 ;  /* 0x0000005e005e7308 */ /* 0x000ea20000002400 */
[----:B------:R-:W-:Y:S01]  /*13ba0*/  ISETP.GT.AND P0, PT, R83, 0x59, PT ;  /* 0x000000595300780c */ /* 0x000fe20003f04270 */
[----:B------:R-:W-:Y:S01]  /*13bb0*/  FMUL.FTZ R102, R2, R67 ;  /* 0x0000004302667220 */ /* 0x000fe20000410000 */
[----:B----4-:R-:W-:-:S05]  /*13bc0*/  FSEL R150, R150, -INF , P3 ;  /* 0xff80000096967808 */ /* 0x010fca0001800000 */
[----:B------:R-:W3:Y:S01]  /*13bd0*/  MUFU.TANH R95, R95 ;  /* 0x0000005f005f7308 */ /* 0x000ee20000002400 */
[----:B------:R-:W-:Y:S01]  /*13be0*/  FMNMX.FTZ R103, R152, R103, !PT ;  /* 0x0000006798677209 */ /* 0x000fe20007810000 */
[C---:B------:R-:W-:Y:S01]  /*13bf0*/  FMUL.FTZ R69, R2.reuse, R58 ;  /* 0x0000003a02457220 */ /* 0x040fe20000410000 */
[C---:B------:R-:W-:Y:S01]  /*13c00*/  FMUL.FTZ R58, R2.reuse, R63 ;  /* 0x0000003f023a7220 */ /* 0x040fe20000410000 */
[C---:B------:R-:W-:Y:S01]  /*13c10*/  ISETP.GT.AND P2, PT, R83.reuse, 0x60, PT ;  /* 0x000000605300780c */ /* 0x040fe20003f44270 */
[----:B------:R-:W-:Y:S01]  /*13c20*/  FMUL.FTZ R86, R2, R86 ;  /* 0x0000005602567220 */ /* 0x000fe20000410000 */
[----:B0-----:R-:W-:Y:S02]  /*13c30*/  FSEL R42, R88, -INF , P0 ;  /* 0xff800000582a7808 */ /* 0x001fe40000000000 */
[----:B------:R-:W0:Y:S01]  /*13c40*/  MUFU.TANH R98, R98 ;  /* 0x0000006200627308 */ /* 0x000e220000002400 */
[----:B------:R-:W-:Y:S01]  /*13c50*/  FMNMX.FTZ R103, R150, R103, !PT ;  /* 0x0000006796677209 */ /* 0x000fe20007810000 */
[C---:B------:R-:W-:Y:S01]  /*13c60*/  FMUL.FTZ R12, R2.reuse, R40 ;  /* 0x00000028020c7220 */ /* 0x040fe20000410000 */
[----:B------:R-:W-:Y:S01]  /*13c70*/  ISETP.GT.AND P0, PT, R83, 0x61, PT ;  /* 0x000000615300780c */ /* 0x000fe20003f04270 */
[----:B------:R-:W-:Y:S01]  /*13c80*/  FMUL.FTZ R66, R2, R66 ;  /* 0x0000004202427220 */ /* 0x000fe20000410000 */
[----:B------:R-:W-:Y:S01]  /*13c90*/  FMNMX.FTZ R103, R42, R103, !PT ;  /* 0x000000672a677209 */ /* 0x000fe20007810000 */
[----:B------:R-:W-:-:S02]  /*13ca0*/  FMUL.FTZ R87, R2, R87 ;  /* 0x0000005702577220 */ /* 0x000fc40000410000 */
[----:B------:R-:W4:Y:S01]  /*13cb0*/  MUFU.TANH R99, R99 ;  /* 0x0000006300637308 */ /* 0x000f220000002400 */
[C---:B------:R-:W-:Y:S01]  /*13cc0*/  FMUL.FTZ R40, R2.reuse, R41 ;  /* 0x0000002902287220 */ /* 0x040fe20000410000 */
[C---:B------:R-:W-:Y:S01]  /*13cd0*/  FMUL.FTZ R41, R2.reuse, R46 ;  /* 0x0000002e02297220 */ /* 0x040fe20000410000 */
[----:B-1----:R-:W-:Y:S01]  /*13ce0*/  FSEL R46, R91, -INF , P0 ;  /* 0xff8000005b2e7808 */ /* 0x002fe20000000000 */
[C---:B------:R-:W-:Y:S01]  /*13cf0*/  FMUL.FTZ R114, R2.reuse, R71 ;  /* 0x0000004702727220 */ /* 0x040fe20000410000 */
[C---:B------:R-:W-:Y:S01]  /*13d00*/  FMUL.FTZ R62, R2.reuse, R62 ;  /* 0x0000003e023e7220 */ /* 0x040fe20000410000 */
[C---:B------:R-:W-:Y:S01]  /*13d10*/  FMUL.FTZ R68, R2.reuse, R68 ;  /* 0x0000004402447220 */ /* 0x040fe20000410000 */
[C---:B------:R-:W-:Y:S01]  /*13d20*/  FMUL.FTZ R59, R2.reuse, R59 ;  /* 0x0000003b023b7220 */ /* 0x040fe20000410000 */
[----:B------:R1:W-:Y:S01]  /*13d30*/  MUFU.TANH R67, R58 ;  /* 0x0000003a00437308 */ /* 0x0003e20000002400 */
[C---:B------:R-:W-:Y:S01]  /*13d40*/  ISETP.GT.AND P0, PT, R83.reuse, 0x69, PT ;  /* 0x000000695300780c */ /* 0x040fe20003f04270 */
[C---:B------:R-:W-:Y:S01]  /*13d50*/  FMUL.FTZ R110, R2.reuse, R70 ;  /* 0x00000046026e7220 */ /* 0x040fe20000410000 */
[C---:B------:R-:W-:Y:S01]  /*13d60*/  FMUL.FTZ R43, R2.reuse, R43 ;  /* 0x0000002b022b7220 */ /* 0x040fe20000410000 */
[C---:B------:R-:W-:Y:S01]  /*13d70*/  FMUL.FTZ R47, R2.reuse, R47 ;  /* 0x0000002f022f7220 */ /* 0x040fe20000410000 */
[C---:B------:R-:W-:Y:S01]  /*13d80*/  FMUL.FTZ R51, R2.reuse, R51 ;  /* 0x0000003302337220 */ /* 0x040fe20000410000 */
[C---:B------:R-:W-:Y:S01]  /*13d90*/  FMUL.FTZ R55, R2.reuse, R55 ;  /* 0x0000003702377220 */ /* 0x040fe20000410000 */
[C---:B------:R-:W-:Y:S01]  /*13da0*/  FMUL.FTZ R21, R2.reuse, R128 ;  /* 0x0000008002157220 */ /* 0x040fe20000410000 */
[----:B------:R-:W-:Y:S01]  /*13db0*/  FMUL.FTZ R14, R2, R121 ;  /* 0x00000079020e7220 */ /* 0x000fe20000410000 */
[----:B-1----:R-:W-:Y:S01]  /*13dc0*/  FSEL R58, R90, -INF , P2 ;  /* 0xff8000005a3a7808 */ /* 0x002fe20001000000 */
[C---:B------:R-:W-:Y:S01]  /*13dd0*/  FMUL.FTZ R3, R2.reuse, R120 ;  /* 0x0000007802037220 */ /* 0x040fe20000410000 */
[----:B------:R-:W-:Y:S01]  /*13de0*/  ISETP.GT.AND P2, PT, R83, 0x68, PT ;  /* 0x000000685300780c */ /* 0x000fe20003f44270 */
[----:B------:R-:W-:Y:S01]  /*13df0*/  FMUL.FTZ R15, R2, R124 ;  /* 0x0000007c020f7220 */ /* 0x000fe20000410000 */
[----:B------:R-:W-:Y:S01]  /*13e00*/  FMNMX.FTZ R103, R58, R103, !PT ;  /* 0x000000673a677209 */ /* 0x000fe20007810000 */
[----:B------:R-:W1:Y:S01]  /*13e10*/  MUFU.TANH R86, R86 ;  /* 0x0000005600567308 */ /* 0x000e620000002400 */
[----:B------:R-:W-:-:S02]  /*13e20*/  ULDC UR4, c[0x0][0x988] ;  /* 0x0002620000047ab9 */ /* 0x000fc40000000800 */
[----:B------:R-:W-:-:S05]  /*13e30*/  FMNMX.FTZ R103, R46, R103, !PT ;  /* 0x000000672e677209 */ /* 0x000fca0007810000 */
[----:B------:R2:W-:Y:S02]  /*13e40*/  MUFU.TANH R71, R66 ;  /* 0x0000004200477308 */ /* 0x0005e40000002400 */
[----:B--2---:R-:W-:-:S06]  /*13e50*/  FSEL R66, R94, -INF , P2 ;  /* 0xff8000005e427808 */ /* 0x004fcc0001000000 */
[----:B------:R-:W2:Y:S01]  /*13e60*/  MUFU.TANH R87, R87 ;  /* 0x0000005700577308 */ /* 0x000ea20000002400 */
[----:B------:R-:W-:Y:S02]  /*13e70*/  ISETP.GT.AND P2, PT, R83, 0x70, PT ;  /* 0x000000705300780c */ /* 0x000fe40003f44270 */
[----:B------:R-:W-:-:S05]  /*13e80*/  FMNMX.FTZ R103, R66, R103, !PT ;  /* 0x0000006742677209 */ /* 0x000fca0007810000 */
[----:B------:R3:W-:Y:S01]  /*13e90*/  MUFU.TANH R63, R62 ;  /* 0x0000003e003f7308 */ /* 0x0007e20000002400 */
[----:B------:R-:W-:Y:S01]  /*13ea0*/  FMUL.FTZ R88, R2, R50 ;  /* 0x0000003202587220 */ /* 0x000fe20000410000 */
[----:B---3--:R-:W-:-:S06]  /*13eb0*/  FSEL R62, R95, -INF , P0 ;  /* 0xff8000005f3e7808 */ /* 0x008fcc0000000000 */
[----:B------:R0:W-:Y:S01]  /*13ec0*/  MUFU.TANH R56, R68 ;  /* 0x0000004400387308 */ /* 0x0001e20000002400 */
[----:B------:R-:W-:Y:S02]  /*13ed0*/  ISETP.GT.AND P0, PT, R83, 0x71, PT ;  /* 0x000000715300780c */ /* 0x000fe40003f04270 */
[----:B------:R-:W-:-:S05]  /*13ee0*/  FMNMX.FTZ R103, R62, R103, !PT ;  /* 0x000000673e677209 */ /* 0x000fca0007810000 */
[----:B------:R-:W3:Y:S01]  /*13ef0*/  MUFU.TANH R69, R69 ;  /* 0x0000004500457308 */ /* 0x000ee20000002400 */
[----:B0-----:R-:W-:Y:S02]  /*13f00*/  FSEL R68, R98, -INF , P2 ;  /* 0xff80000062447808 */ /* 0x001fe40001000000 */
[----:B------:R-:W-:Y:S02]  /*13f10*/  ISETP.GT.AND P2, PT, R83, 0x78, PT ;  /* 0x000000785300780c */ /* 0x000fe40003f44270 */
[----:B----4-:R-:W-:Y:S02]  /*13f20*/  FSEL R50, R99, -INF , P0 ;  /* 0xff80000063327808 */ /* 0x010fe40000000000 */
[----:B------:R-:W-:Y:S01]  /*13f30*/  FMNMX.FTZ R103, R68, R103, !PT ;  /* 0x0000006744677209 */ /* 0x000fe20007810000 */
[----:B------:R-:W0:Y:S01]  /*13f40*/  MUFU.TANH R59, R59 ;  /* 0x0000003b003b7308 */ /* 0x000e220000002400 */
[----:B------:R-:W-:Y:S02]  /*13f50*/  ISETP.GT.AND P0, PT, R83, 0x79, PT ;  /* 0x000000795300780c */ /* 0x000fe40003f04270 */
[----:B-1----:R-:W-:-:S02]  /*13f60*/  FSEL R86, R86, -INF , P2 ;  /* 0xff80000056567808 */ /* 0x002fc40001000000 */
[----:B------:R-:W-:Y:S02]  /*13f70*/  FMNMX.FTZ R103, R50, R103, !PT ;  /* 0x0000006732677209 */ /* 0x000fe40007810000 */
[----:B------:R-:W-:Y:S02]  /*13f80*/  ISETP.GT.AND P2, PT, R83, 0x80, PT ;  /* 0x000000805300780c */ /* 0x000fe40003f44270 */
[----:B--2---:R-:W-:Y:S02]  /*13f90*/  FSEL R70, R87, -INF , P0 ;  /* 0xff80000057467808 */ /* 0x004fe40000000000 */
[----:B------:R-:W-:Y:S01]  /*13fa0*/  FMNMX.FTZ R103, R86, R103, !PT ;  /* 0x0000006756677209 */ /* 0x000fe20007810000 */
[----:B------:R-:W-:Y:S01]  /*13fb0*/  FMUL.FTZ R87, R2, R54 ;  /* 0x0000003602577220 */ /* 0x000fe20000410000 */
[----:B------:R-:W-:Y:S02]  /*13fc0*/  ISETP.GT.AND P0, PT, R83, 0x81, PT ;  /* 0x000000815300780c */ /* 0x000fe40003f04270 */
[----:B---3--:R-:W-:-:S02]  /*13fd0*/  FSEL R54, R69, -INF , P2 ;  /* 0xff80000045367808 */ /* 0x008fc40001000000 */
[----:B------:R-:W-:Y:S01]  /*13fe0*/  FMNMX.FTZ R103, R70, R103, !PT ;  /* 0x0000006746677209 */ /* 0x000fe20007810000 */
[----:B------:R-:W1:Y:S01]  /*13ff0*/  MUFU.TANH R102, R102 ;  /* 0x0000006600667308 */ /* 0x000e620000002400 */
[----:B------:R-:W-:Y:S02]  /*14000*/  ISETP.GT.AND P2, PT, R83, 0x88, PT ;  /* 0x000000885300780c */ /* 0x000fe40003f44270 */
[----:B0-----:R-:W-:Y:S02]  /*14010*/  FSEL R90, R59, -INF , P0 ;  /* 0xff8000003b5a7808 */ /* 0x001fe40000000000 */
[----:B------:R-:W-:Y:S02]  /*14020*/  FMNMX.FTZ R103, R54, R103, !PT ;  /* 0x0000006736677209 */ /* 0x000fe40007810000 */
[----:B------:R-:W-:Y:S01]  /*14030*/  ISETP.GT.AND P0, PT, R83, 0x89, PT ;  /* 0x000000895300780c */ /* 0x000fe20003f04270 */
[----:B------:R-:W0:Y:S01]  /*14040*/  MUFU.TANH R110, R110 ;  /* 0x0000006e006e7308 */ /* 0x000e220000002400 */
[----:B------:R-:W-:-:S02]  /*14050*/  FSEL R94, R63, -INF , P2 ;  /* 0xff8000003f5e7808 */ /* 0x000fc40001000000 */
[----:B------:R-:W-:Y:S02]  /*14060*/  FMNMX.FTZ R103, R90, R103, !PT ;  /* 0x000000675a677209 */ /* 0x000fe40007810000 */
[----:B------:R-:W-:Y:S02]  /*14070*/  ISETP.GT.AND P2, PT, R83, 0x90, PT ;  /* 0x000000905300780c */ /* 0x000fe40003f44270 */
[----:B------:R-:W-:Y:S01]  /*14080*/  FSEL R98, R67, -INF , P0 ;  /* 0xff80000043627808 */ /* 0x000fe20000000000 */
[----:B------:R-:W2:Y:S01]  /*14090*/  MUFU.TANH R114, R114 ;  /* 0x0000007200727308 */ /* 0x000ea20000002400 */
[----:B------:R-:W-:Y:S01]  /*140a0*/  FMNMX.FTZ R103, R94, R103, !PT ;  /* 0x000000675e677209 */ /* 0x000fe20007810000 */
[----:B------:R-:W-:Y:S02]  /*140b0*/  WARPGROUP.DEPBAR.LE gsb0, 0x0 ;  /* 0x00008000000079c5 */ /* 0x000fe40000010000 */
[----:B------:R-:W-:Y:S01]  /*140c0*/  FMUL.FTZ R59, R2, R26 ;  /* 0x0000001a023b7220 */ /* 0x000fe20000410000 */
[----:B------:R-:W-:-:S02]  /*140d0*/  ISETP.GT.AND P0, PT, R83, 0x91, PT ;  /* 0x000000915300780c */ /* 0x000fc40003f04270 */
[----:B------:R-:W-:Y:S01]  /*140e0*/  FSEL R26, R71, -INF , P2 ;  /* 0xff800000471a7808 */ /* 0x000fe20001000000 */
[----:B------:R-:W3:Y:S01]  /*140f0*/  MUFU.TANH R13, R13 ;  /* 0x0000000d000d7308 */ /* 0x000ee20000002400 */
[----:B------:R-:W-:Y:S02]  /*14100*/  FMNMX.FTZ R103, R98, R103, !PT ;  /* 0x0000006762677209 */ /* 0x000fe40007810000 */
[C---:B------:R-:W-:Y:S02]  /*14110*/  ISETP.GT.AND P2, PT, R83.reuse, 0x98, PT ;  /* 0x000000985300780c */ /* 0x040fe40003f44270 */
[----:B-1----:R-:W-:Y:S02]  /*14120*/  FSEL R102, R102, -INF , P0 ;  /* 0xff80000066667808 */ /* 0x002fe40000000000 */
[----:B------:R-:W-:Y:S01]  /*14130*/  FMNMX.FTZ R103, R26, R103, !PT ;  /* 0x000000671a677209 */ /* 0x000fe20007810000 */
[----:B------:R-:W1:Y:S01]  /*14140*/  MUFU.TANH R43, R43 ;  /* 0x0000002b002b7308 */ /* 0x000e620000002400 */
[----:B------:R-:W-:-:S02]  /*14150*/  ISETP.GT.AND P0, PT, R83, 0x99, PT ;  /* 0x000000995300780c */ /* 0x000fc40003f04270 */
[----:B0-----:R-:W-:Y:S02]  /*14160*/  FSEL R110, R110, -INF , P2 ;  /* 0xff8000006e6e7808 */ /* 0x001fe40001000000 */
[----:B------:R-:W-:-:S03]  /*14170*/  FMNMX.FTZ R103, R102, R103, !PT ;  /* 0x0000006766677209 */ /* 0x000fc60007810000 */
[----:B------:R-:W0:Y:S01]  /*14180*/  MUFU.TANH R41, R41 ;  /* 0x0000002900297308 */ /* 0x000e220000002400 */
[----:B------:R-:W-:Y:S02]  /*14190*/  ISETP.GT.AND P2, PT, R83, 0xa0, PT ;  /* 0x000000a05300780c */ /* 0x000fe40003f44270 */
[----:B--2---:R-:W-:Y:S02]  /*141a0*/  FSEL R114, R114, -INF , P0 ;  /* 0xff80000072727808 */ /* 0x004fe40000000000 */
[----:B------:R-:W-:-:S03]  /*141b0*/  FMNMX.FTZ R103, R110, R103, !PT ;  /* 0x000000676e677209 */ /* 0x000fc60007810000 */
[----:B------:R-:W2:Y:S01]  /*141c0*/  MUFU.TANH R47, R47 ;  /* 0x0000002f002f7308 */ /* 0x000ea20000002400 */
[----:B------:R-:W-:Y:S01]  /*141d0*/  FMUL.FTZ R63, R2, R30 ;  /* 0x0000001e023f7220 */ /* 0x000fe20000410000 */
[----:B------:R-:W-:Y:S02]  /*141e0*/  ISETP.GT.AND P0, PT, R83, 0xa1, PT ;  /* 0x000000a15300780c */ /* 0x000fe40003f04270 */
[----:B---3--:R-:W-:Y:S02]  /*141f0*/  FSEL R30, R13, -INF , P2 ;  /* 0xff8000000d1e7808 */ /* 0x008fe40001000000 */
[----:B------:R-:W-:Y:S02]  /*14200*/  FMNMX.FTZ R103, R114, R103, !PT ;  /* 0x0000006772677209 */ /* 0x000fe40007810000 */
[----:B------:R-:W3:Y:S01]  /*14210*/  MUFU.TANH R88, R88 ;  /* 0x0000005800587308 */ /* 0x000ee20000002400 */
[----:B------:R-:W-:Y:S02]  /*14220*/  ISETP.GT.AND P2, PT, R83, 0xa8, PT ;  /* 0x000000a85300780c */ /* 0x000fe40003f44270 */
[----:B-1----:R-:W-:-:S02]  /*14230*/  FSEL R118, R43, -INF , P0 ;  /* 0xff8000002b767808 */ /* 0x002fc40000000000 */
[----:B------:R-:W-:-:S03]  /*14240*/  FMNMX.FTZ R103, R30, R103, !PT ;  /* 0x000000671e677209 */ /* 0x000fc60007810000 */
[----:B------:R-:W1:Y:S01]  /*14250*/  MUFU.TANH R51, R51 ;  /* 0x0000003300337308 */ /* 0x000e620000002400 */
[----:B------:R-:W-:Y:S02]  /*14260*/  ISETP.GT.AND P0, PT, R83, 0xa9, PT ;  /* 0x000000a95300780c */ /* 0x000fe40003f04270 */
[----:B0-----:R-:W-:Y:S02]  /*14270*/  FSEL R122, R41, -INF , P2 ;  /* 0xff800000297a7808 */ /* 0x001fe40001000000 */
[----:B------:R-:W-:-:S03]  /*14280*/  FMNMX.FTZ R103, R118, R103, !PT ;  /* 0x0000006776677209 */ /* 0x000fc60007810000 */
[----:B------:R-:W0:Y:S01]  /*14290*/  MUFU.TANH R87, R87 ;  /* 0x0000005700577308 */ /* 0x000e220000002400 */
[----:B------:R-:W-:Y:S01]  /*142a0*/  ISETP.GT.AND P2, PT, R83, 0xb0, PT ;  /* 0x000000b05300780c */ /* 0x000fe20003f44270 */
[----:B------:R-:W-:Y:S01]  /*142b0*/  FMUL.FTZ R27, R2, R27 ;  /* 0x0000001b021b7220 */ /* 0x000fe20000410000 */
[----:B--2---:R-:W-:Y:S02]  /*142c0*/  FSEL R126, R47, -INF , P0 ;  /* 0xff8000002f7e7808 */ /* 0x004fe40000000000 */
[----:B------:R-:W-:-:S03]  /*142d0*/  FMNMX.FTZ R103, R122, R103, !PT ;  /* 0x000000677a677209 */ /* 0x000fc60007810000 */
[----:B------:R-:W2:Y:S01]  /*142e0*/  MUFU.TANH R55, R55 ;  /* 0x0000003700377308 */ /* 0x000ea20000002400 */
[----:B------:R-:W-:Y:S02]  /*142f0*/  ISETP.GT.AND P0, PT, R83, 0xb1, PT ;  /* 0x000000b15300780c */ /* 0x000fe40003f04270 */
[----:B---3--:R-:W-:Y:S02]  /*14300*/  FSEL R128, R88, -INF , P2 ;  /* 0xff80000058807808 */ /* 0x008fe40001000000 */
[----:B------:R-:W-:-:S03]  /*14310*/  FMNMX.FTZ R103, R126, R103, !PT ;  /* 0x000000677e677209 */ /* 0x000fc60007810000 */
[----:B------:R-:W3:Y:S01]  /*14320*/  MUFU.TANH R59, R59 ;  /* 0x0000003b003b7308 */ /* 0x000ee20000002400 */
[C---:B------:R-:W-:Y:S01]  /*14330*/  FMUL.FTZ R13, R2.reuse, R34 ;  /* 0x00000022020d7220 */ /* 0x040fe20000410000 */
[----:B------:R-:W-:Y:S01]  /*14340*/  ISETP.GT.AND P2, PT, R83, 0xb8, PT ;  /* 0x000000b85300780c */ /* 0x000fe20003f44270 */
[----:B------:R-:W-:Y:S01]  /*14350*/  FMUL.FTZ R31, R2, R31 ;  /* 0x0000001f021f7220 */ /* 0x000fe20000410000 */
[----:B-1----:R-:W-:Y:S02]  /*14360*/  FSEL R34, R51, -INF , P0 ;  /* 0xff80000033227808 */ /* 0x002fe40000000000 */
[----:B------:R-:W-:Y:S02]  /*14370*/  FMNMX.FTZ R103, R128, R103, !PT ;  /* 0x0000006780677209 */ /* 0x000fe40007810000 */
[----:B------:R-:W1:Y:S01]  /*14380*/  MUFU.TANH R27, R27 ;  /* 0x0000001b001b7308 */ /* 0x000e620000002400 */
[----:B------:R-:W-:Y:S01]  /*14390*/  FMUL.FTZ R121, R2, R132 ;  /* 0x0000008402797220 */ /* 0x000fe20000410000 */
[----:B------:R-:W-:-:S02]  /*143a0*/  ISETP.GT.AND P0, PT, R83, 0xb9, PT ;  /* 0x000000b95300780c */ /* 0x000fc40003f04270 */
[----:B0-----:R-:W-:Y:S02]  /*143b0*/  FSEL R132, R87, -INF , P2 ;  /* 0xff80000057847808 */ /* 0x001fe40001000000 */
[----:B------:R-:W-:Y:S02]  /*143c0*/  FMNMX.FTZ R103, R34, R103, !PT ;  /* 0x0000006722677209 */ /* 0x000fe40007810000 */
[----:B------:R-:W0:Y:S01]  /*143d0*/  MUFU.TANH R63, R63 ;  /* 0x0000003f003f7308 */ /* 0x000e220000002400 */
[----:B------:R-:W-:Y:S01]  /*143e0*/  ISETP.GT.AND P2, PT, R83, 0xc0, PT ;  /* 0x000000c05300780c */ /* 0x000fe20003f44270 */
[----:B------:R-:W-:Y:S01]  /*143f0*/  FMUL.FTZ R35, R2, R35 ;  /* 0x0000002302237220 */ /* 0x000fe20000410000 */
[----:B--2---:R-:W-:Y:S02]  /*14400*/  FSEL R130, R55, -INF , P0 ;  /* 0xff80000037827808 */ /* 0x004fe40000000000 */
[----:B------:R-:W-:-:S03]  /*14410*/  FMNMX.FTZ R103, R132, R103, !PT ;  /* 0x0000006784677209 */ /* 0x000fc60007810000 */
[----:B------:R-:W2:Y:S01]  /*14420*/  MUFU.TANH R31, R31 ;  /* 0x0000001f001f7308 */ /* 0x000ea20000002400 */
[----:B------:R-:W-:Y:S01]  /*14430*/  ISETP.GT.AND P0, PT, R83, 0xc1, PT ;  /* 0x000000c15300780c */ /* 0x000fe20003f04270 */
[----:B------:R-:W-:Y:S01]  /*14440*/  FMUL.FTZ R41, R2, R38 ;  /* 0x0000002602297220 */ /* 0x000fe20000410000 */
[----:B---3--:R-:W-:Y:S02]  /*14450*/  FSEL R134, R59, -INF , P2 ;  /* 0xff8000003b867808 */ /* 0x008fe40001000000 */
[----:B------:R-:W-:-:S03]  /*14460*/  FMNMX.FTZ R103, R130, R103, !PT ;  /* 0x0000006782677209 */ /* 0x000fc60007810000 */
[----:B------:R-:W3:Y:S01]  /*14470*/  MUFU.TANH R13, R13 ;  /* 0x0000000d000d7308 */ /* 0x000ee20000002400 */
[----:B------:R-:W-:Y:S01]  /*14480*/  ISETP.GT.AND P2, PT, R83, 0xc8, PT ;  /* 0x000000c85300780c */ /* 0x000fe20003f44270 */
[----:B------:R-:W-:Y:S01]  /*14490*/  FMUL.FTZ R39, R2, R39 ;  /* 0x0000002702277220 */ /* 0x000fe20000410000 */
[----:B-1----:R-:W-:Y:S02]  /*144a0*/  FSEL R38, R27, -INF , P0 ;  /* 0xff8000001b267808 */ /* 0x002fe40000000000 */
[----:B------:R-:W-:-:S03]  /*144b0*/  FMNMX.FTZ R103, R134, R103, !PT ;  /* 0x0000006786677209 */ /* 0x000fc60007810000 */
[----:B------:R-:W1:Y:S01]  /*144c0*/  MUFU.TANH R35, R35 ;  /* 0x0000002300237308 */ /* 0x000e620000002400 */
[----:B------:R-:W-:Y:S02]  /*144d0*/  ISETP.GT.AND P0, PT, R83, 0xc9, PT ;  /* 0x000000c95300780c */ /* 0x000fe40003f04270 */
[----:B0-----:R-:W-:Y:S02]  /*144e0*/  FSEL R142, R63, -INF , P2 ;  /* 0xff8000003f8e7808 */ /* 0x001fe40001000000 */
[----:B------:R-:W-:-:S03]  /*144f0*/  FMNMX.FTZ R103, R38, R103, !PT ;  /* 0x0000006726677209 */ /* 0x000fc60007810000 */
[----:B------:R-:W0:Y:S01]  /*14500*/  MUFU.TANH R41, R41 ;  /* 0x0000002900297308 */ /* 0x000e220000002400 */
[----:B------:R-:W-:Y:S02]  /*14510*/  ISETP.GT.AND P2, PT, R83, 0xd0, PT ;  /* 0x000000d05300780c */ /* 0x000fe40003f44270 */
[----:B--2---:R-:W-:Y:S02]  /*14520*/  FSEL R140, R31, -INF , P0 ;  /* 0xff8000001f8c7808 */ /* 0x004fe40000000000 */
[----:B------:R-:W-:-:S03]  /*14530*/  FMNMX.FTZ R103, R142, R103, !PT ;  /* 0x000000678e677209 */ /* 0x000fc60007810000 */
[----:B------:R-:W2:Y:S01]  /*14540*/  MUFU.TANH R39, R39 ;  /* 0x0000002700277308 */ /* 0x000ea20000002400 */
[----:B------:R-:W-:Y:S02]  /*14550*/  ISETP.GT.AND P0, PT, R83, 0xd1, PT ;  /* 0x000000d15300780c */ /* 0x000fe40003f04270 */
[----:B---3--:R-:W-:Y:S02]  /*14560*/  FSEL R148, R13, -INF , P2 ;  /* 0xff8000000d947808 */ /* 0x008fe40001000000 */
[----:B------:R-:W-:Y:S02]  /*14570*/  FMNMX.FTZ R103, R140, R103, !PT ;  /* 0x000000678c677209 */ /* 0x000fe40007810000 */
[----:B------:R-:W-:Y:S02]  /*14580*/  ISETP.GT.AND P2, PT, R83, 0xd8, PT ;  /* 0x000000d85300780c */ /* 0x000fe40003f44270 */
[----:B-1----:R-:W-:Y:S02]  /*14590*/  FSEL R146, R35, -INF , P0 ;  /* 0xff80000023927808 */ /* 0x002fe40000000000 */
[----:B------:R-:W-:-:S02]  /*145a0*/  FMNMX.FTZ R103, R148, R103, !PT ;  /* 0x0000006794677209 */ /* 0x000fc40007810000 */
[----:B------:R-:W-:Y:S02]  /*145b0*/  ISETP.GT.AND P0, PT, R83, 0xd9, PT ;  /* 0x000000d95300780c */ /* 0x000fe40003f04270 */
[----:B0-----:R-:W-:Y:S02]  /*145c0*/  FSEL R144, R41, -INF , P2 ;  /* 0xff80000029907808 */ /* 0x001fe40001000000 */
[----:B------:R-:W-:Y:S01]  /*145d0*/  FMNMX.FTZ R103, R146, R103, !PT ;  /* 0x0000006792677209 */ /* 0x000fe20007810000 */
[----:B------:R-:W-:Y:S01]  /*145e0*/  FMUL.FTZ R27, R2, R44 ;  /* 0x0000002c021b7220 */ /* 0x000fe20000410000 */
[----:B--2---:R-:W-:Y:S02]  /*145f0*/  FSEL R44, R39, -INF , P0 ;  /* 0xff800000272c7808 */ /* 0x004fe40000000000 */
[----:B------:R-:W-:-:S04]  /*14600*/  FMNMX.FTZ R103, R144, R103, !PT ;  /* 0x0000006790677209 */ /* 0x000fc80007810000 */
[----:B------:R-:W-:Y:S01]  /*14610*/  FMNMX.FTZ R103, R44, R103, !PT ;  /* 0x000000672c677209 */ /* 0x000fe20007810000 */
[----:B------:R-:W-:-:S04]  /*14620*/  FMUL.FTZ R35, R2, R48 ;  /* 0x0000003002237220 */ /* 0x000fc80000410000 */
[----:B------:R-:W0:Y:S02]  /*14630*/  SHFL.BFLY PT, R48, R103, 0x2, 0x1f ;  /* 0x0c401f0067307f89 */ /* 0x000e2400000e0000 */
[----:B0-----:R-:W-:-:S05]  /*14640*/  FMNMX.FTZ R48, R103, R48, !PT ;  /* 0x0000003067307209 */ /* 0x001fca0007810000 */
[----:B------:R-:W0:Y:S01]  /*14650*/  SHFL.BFLY PT, R13, R48, 0x1, 0x1f ;  /* 0x0c201f00300d7f89 */ /* 0x000e2200000e0000 */
[----:B------:R-:W1:Y:S01]  /*14660*/  MUFU.TANH R3, R3 ;  /* 0x0000000300037308 */ /* 0x000e620000002400 */
[C---:B------:R-:W-:Y:S01]  /*14670*/  FMUL.FTZ R31, R2.reuse, R45 ;  /* 0x0000002d021f7220 */ /* 0x040fe20000410000 */
[----:B------:R-:W-:-:S06]  /*14680*/  FMUL.FTZ R45, R2, R36 ;  /* 0x00000024022d7220 */ /* 0x000fcc0000410000 */
[----:B------:R-:W2:Y:S01]  /*14690*/  MUFU.TANH R14, R14 ;  /* 0x0000000e000e7308 */ /* 0x000ea20000002400 */
[----:B------:R-:W-:-:S07]  /*146a0*/  VIADDMNMX R65, R82, R79, R65, PT ;  /* 0x0000004f52417246 */ /* 0x000fce0003800141 */
[----:B------:R-:W3:Y:S01]  /*146b0*/  MUFU.TANH R15, R15 ;  /* 0x0000000f000f7308 */ /* 0x000ee20000002400 */
[----:B0-----:R-:W-:Y:S02]  /*146c0*/  FMNMX.FTZ R88, R48, R13, !PT ;  /* 0x0000000d30587209 */ /* 0x001fe40007810000 */
[----:B------:R-:W-:-:S05]  /*146d0*/  MOV R13, UR4 ;  /* 0x00000004000d7c02 */ /* 0x000fca0008000f00 */
[----:B------:R-:W0:Y:S01]  /*146e0*/  MUFU.TANH R20, R20 ;  /* 0x0000001400147308 */ /* 0x000e220000002400 */
[C---:B------:R-:W-:Y:S01]  /*146f0*/  FSETP.NEU.FTZ.AND P0, PT, R88.reuse, -INF , PT ;  /* 0xff8000005800780b */ /* 0x040fe20003f1d000 */
[----:B------:R-:W-:-:S01]  /*14700*/  FFMA.FTZ R36, R88, R13, -8 ;  /* 0xc100000058247423 */ /* 0x000fc2000001000d */
[C---:B------:R-:W-:Y:S01]  /*14710*/  FMUL.FTZ R120, R2.reuse, R129 ;  /* 0x0000008102787220 */ /* 0x040fe20000410000 */
[----:B------:R-:W-:-:S04]  /*14720*/  FMUL.FTZ R48, R2, R37 ;  /* 0x0000002502307220 */ /* 0x000fc80000410000 */
[----:B------:R-:W4:Y:S01]  /*14730*/  MUFU.TANH R21, R21 ;  /* 0x0000001500157308 */ /* 0x000f220000002400 */
[----:B------:R-:W-:Y:S02]  /*14740*/  FSEL R37, R36, RZ, P0 ;  /* 0x000000ff24257208 */ /* 0x000fe40000000000 */
[C---:B------:R-:W-:Y:S02]  /*14750*/  ISETP.GT.AND P0, PT, R65.reuse, RZ, PT ;  /* 0x000000ff4100720c */ /* 0x040fe40003f04270 */
[C---:B------:R-:W-:Y:S01]  /*14760*/  ISETP.GT.AND P2, PT, R65.reuse, 0x1, PT ;  /* 0x000000014100780c */ /* 0x040fe20003f44270 */
[--C-:B------:R-:W-:Y:S01]  /*14770*/  FFMA.FTZ R51, R172, R13, -R37.reuse ;  /* 0x0000000dac337223 */ /* 0x100fe20000010825 */
[----:B------:R-:W-:Y:S01]  /*14780*/  ISETP.GT.AND P3, PT, R65, 0x8, PT ;  /* 0x000000084100780c */ /* 0x000fe20003f64270 */
[----:B------:R-:W4:Y:S01]  /*14790*/  MUFU.TANH R120, R120 ;  /* 0x0000007800787308 */ /* 0x000f220000002400 */
[----:B-1----:R-:W-:Y:S01]  /*147a0*/  FSEL R172, R3, -INF , P0 ;  /* 0xff80000003ac7808 */ /* 0x002fe20000000000 */
[----:B------:R-:W-:Y:S01]  /*147b0*/  FMUL.FTZ R124, R2, R133 ;  /* 0x00000085027c7220 */ /* 0x000fe20000410000 */
[----:B--2---:R-:W-:Y:S01]  /*147c0*/  FSEL R14, R14, -INF , P2 ;  /* 0xff8000000e0e7808 */ /* 0x004fe20001000000 */
[-CC-:B------:R-:W-:Y:S01]  /*147d0*/  FFMA.FTZ R36, R156, R13.reuse, -R37.reuse ;  /* 0x0000000d9c247223 */ /* 0x180fe20000010825 */
[----:B------:R-:W-:-:S01]  /*147e0*/  FFMA.FTZ R156, R174, R13, -R37 ;  /* 0x0000000dae9c7223 */ /* 0x000fc20000010825 */
[----:B---3--:R-:W-:-:S02]  /*147f0*/  FSEL R174, R15, -INF , P3 ;  /* 0xff8000000fae7808 */ /* 0x008fc40001800000 */
[----:B------:R-:W1:Y:S01]  /*14800*/  MUFU.TANH R121, R121 ;  /* 0x0000007900797308 */ /* 0x000e620000002400 */
[C---:B------:R-:W-:Y:S01]  /*14810*/  ISETP.GT.AND P0, PT, R65.reuse, 0x9, PT ;  /* 0x000000094100780c */ /* 0x040fe20003f04270 */
[----:B------:R-:W-:Y:S01]  /*14820*/  FMUL.FTZ R104, R2, R104 ;  /* 0x0000006802687220 */ /* 0x000fe20000410000 */
[----:B------:R-:W-:Y:S01]  /*14830*/  FMNMX.FTZ R15, R172, R14, !PT ;  /* 0x0000000eac0f7209 */ /* 0x000fe20007810000 */
[--C-:B------:R-:W-:Y:S01]  /*14840*/  FFMA.FTZ R67, R176, R13, -R37.reuse ;  /* 0x0000000db0437223 */ /* 0x100fe20000010825 */
[----:B------:R-:W-:Y:S01]  /*14850*/  ISETP.GT.AND P2, PT, R65, 0x10, PT ;  /* 0x000000104100780c */ /* 0x000fe20003f44270 */
[----:B------:R-:W-:Y:S01]  /*14860*/  FMUL.FTZ R105, R2, R105 ;  /* 0x0000006902697220 */ /* 0x000fe20000410000 */
[----:B0-----:R-:W-:Y:S01]  /*14870*/  FSEL R176, R20, -INF , P0 ;  /* 0xff80000014b07808 */ /* 0x001fe20000000000 */
[----:B------:R-:W0:Y:S01]  /*14880*/  MUFU.TANH R124, R124 ;  /* 0x0000007c007c7308 */ /* 0x000e220000002400 */
[----:B------:R-:W-:Y:S01]  /*14890*/  FMNMX.FTZ R15, R174, R15, !PT ;  /* 0x0000000fae0f7209 */ /* 0x000fe20007810000 */
[----:B------:R-:W-:Y:S01]  /*148a0*/  FMUL.FTZ R43, R2, R53 ;  /* 0x00000035022b7220 */ /* 0x000fe20000410000 */
[----:B------:R-:W-:-:S01]  /*148b0*/  FFMA.FTZ R53, R178, R13, -R37 ;  /* 0x0000000db2357223 */ /* 0x000fc20000010825 */
[----:B----4-:R-:W-:Y:S01]  /*148c0*/  FSEL R178, R21, -INF , P2 ;  /* 0xff80000015b27808 */ /* 0x010fe20001000000 */
[----:B------:R-:W-:Y:S01]  /*148d0*/  FMUL.FTZ R108, R2, R108 ;  /* 0x0000006c026c7220 */ /* 0x000fe20000410000 */
[----:B------:R-:W-:-:S02]  /*148e0*/  ISETP.GT.AND P0, PT, R65, 0x11, PT ;  /* 0x000000114100780c */ /* 0x000fc40003f04270 */
[----:B------:R-:W2:Y:S01]  /*148f0*/  MUFU.TANH R104, R104 ;  /* 0x0000006800687308 */ /* 0x000ea20000002400 */
[----:B------:R-:W-:Y:S01]  /*14900*/  FMNMX.FTZ R21, R176, R15, !PT ;  /* 0x0000000fb0157209 */ /* 0x000fe20007810000 */
[----:B------:R-:W-:Y:S01]  /*14910*/  FMUL.FTZ R109, R2, R109 ;  /* 0x0000006d026d7220 */ /* 0x000fe20000410000 */
[----:B------:R-:W-:Y:S02]  /*14920*/  ISETP.GT.AND P2, PT, R65, 0x18, PT ;  /* 0x000000184100780c */ /* 0x000fe40003f44270 */
[----:B------:R-:W-:Y:S02]  /*14930*/  FSEL R120, R120, -INF , P0 ;  /* 0xff80000078787808 */ /* 0x000fe40000000000 */
[----:B------:R-:W-:Y:S01]  /*14940*/  FMNMX.FTZ R21, R178, R21, !PT ;  /* 0x00000015b2157209 */ /* 0x000fe20007810000 */
[----:B------:R-:W3:Y:S01]  /*14950*/  MUFU.TANH R105, R105 ;  /* 0x0000006900697308 */ /* 0x000ee20000002400 */
[----:B------:R-:W-:-:S01]  /*14960*/  FFMA.FTZ R69, R170, R13, -R37 ;  /* 0x0000000daa457223 */ /* 0x000fc20000010825 */
[----:B------:R-:W-:Y:S01]  /*14970*/  ISETP.GT.AND P0, PT, R65, 0x19, PT ;  /* 0x000000194100780c */ /* 0x000fe20003f04270 */
[----:B------:R-:W-:Y:S01]  /*14980*/  FMUL.FTZ R112, R2, R112 ;  /* 0x0000007002707220 */ /* 0x000fe20000410000 */
[----:B-1----:R-:W-:-:S02]  /*14990*/  FSEL R170, R121, -INF , P2 ;  /* 0xff80000079aa7808 */ /* 0x002fc40001000000 */
[----:B------:R-:W-:Y:S02]  /*149a0*/  FMNMX.FTZ R21, R120, R21, !PT ;  /* 0x0000001578157209 */ /* 0x000fe40007810000 */
[----:B------:R-:W1:Y:S01]  /*149b0*/  MUFU.TANH R108, R108 ;  /* 0x0000006c006c7308 */ /* 0x000e620000002400 */
[----:B------:R-:W-:-:S01]  /*149c0*/  FFMA.FTZ R71, R168, R13, -R37 ;  /* 0x0000000da8477223 */ /* 0x000fc20000010825 */
[C---:B------:R-:W-:Y:S01]  /*149d0*/  ISETP.GT.AND P2, PT, R65.reuse, 0x20, PT ;  /* 0x000000204100780c */ /* 0x040fe20003f44270 */
[----:B------:R-:W-:Y:S01]  /*149e0*/  FMUL.FTZ R113, R2, R113 ;  /* 0x0000007102717220 */ /* 0x000fe20000410000 */
[----:B0-----:R-:W-:Y:S02]  /*149f0*/  FSEL R168, R124, -INF , P0 ;  /* 0xff8000007ca87808 */ /* 0x001fe40000000000 */
[----:B------:R-:W-:Y:S02]  /*14a00*/  FMNMX.FTZ R21, R170, R21, !PT ;  /* 0x00000015aa157209 */ /* 0x000fe40007810000 */
[----:B------:R-:W0:Y:S01]  /*14a10*/  MUFU.TANH R109, R109 ;  /* 0x0000006d006d7308 */ /* 0x000e220000002400 */
[----:B------:R-:W-:Y:S01]  /*14a20*/  ISETP.GT.AND P0, PT, R65, 0x21, PT ;  /* 0x000000214100780c */ /* 0x000fe20003f04270 */
[----:B------:R-:W-:Y:S01]  /*14a30*/  FMUL.FTZ R116, R2, R116 ;  /* 0x0000007402747220 */ /* 0x000fe20000410000 */
[----:B--2---:R-:W-:-:S05]  /*14a40*/  FSEL R104, R104, -INF , P2 ;  /* 0xff80000068687808 */ /* 0x004fca0001000000 */
[----:B------:R-:W2:Y:S01]  /*14a50*/  MUFU.TANH R112, R112 ;  /* 0x0000007000707308 */ /* 0x000ea20000002400 */
[----:B------:R-:W-:Y:S01]  /*14a60*/  ISETP.GT.AND P2, PT, R65, 0x28, PT ;  /* 0x000000284100780c */ /* 0x000fe20003f44270 */
[----:B------:R-:W-:-:S06]  /*14a70*/  FMUL.FTZ R117, R2, R117 ;  /* 0x0000007502757220 */ /* 0x000fcc0000410000 */
[----:B------:R4:W-:Y:S01]  /*14a80*/  MUFU.EX2 R20, R67 ;  /* 0x0000004300147308 */ /* 0x0009e20000000800 */
[----:B------:R-:W-:-:S01]  /*14a90*/  FFMA.FTZ R47, R160, R13, -R37 ;  /* 0x0000000da02f7223 */ /* 0x000fc20000010825 */
[----:B------:R-:W-:Y:S01]  /*14aa0*/  FFMA.FTZ R160, R180, R13, -R37 ;  /* 0x0000000db4a07223 */ /* 0x000fe20000010825 */
[----:B----4-:R-:W-:-:S05]  /*14ab0*/  FMNMX.FTZ R67, R168, R21, !PT ;  /* 0x00000015a8437209 */ /* 0x010fca0007810000 */
[----:B------:R4:W-:Y:S01]  /*14ac0*/  MUFU.EX2 R15, R69 ;  /* 0x00000045000f7308 */ /* 0x0009e20000000800 */
[----:B------:R-:W-:-:S07]  /*14ad0*/  FMNMX.FTZ R67, R104, R67, !PT ;  /* 0x0000004368437209 */ /* 0x000fce0007810000 */
[----:B------:R-:W2:Y:S01]  /*14ae0*/  MUFU.TANH R113, R113 ;  /* 0x0000007100717308 */ /* 0x000ea20000002400 */
[----:B----4-:R-:W-:-:S01]  /*14af0*/  FFMA.FTZ R69, R166, R13, -R37 ;  /* 0x0000000da6457223 */ /* 0x010fc20000010825 */
[----:B---3--:R-:W-:Y:S02]  /*14b00*/  FSEL R166, R105, -INF , P0 ;  /* 0xff80000069a67808 */ /* 0x008fe40000000000 */
[C---:B------:R-:W-:Y:S02]  /*14b10*/  ISETP.GT.AND P0, PT, R65.reuse, 0x29, PT ;  /* 0x000000294100780c */ /* 0x040fe40003f04270 */
[----:B-1----:R-:W-:Y:S02]  /*14b20*/  FSEL R180, R108, -INF , P2 ;  /* 0xff8000006cb47808 */ /* 0x002fe40001000000 */
[----:B------:R-:W1:Y:S01]  /*14b30*/  MUFU.TANH R116, R116 ;  /* 0x0000007400747308 */ /* 0x000e620000002400 */
[----:B------:R-:W-:Y:S01]  /*14b40*/  FMNMX.FTZ R67, R166, R67, !PT ;  /* 0x00000043a6437209 */ /* 0x000fe20007810000 */
[----:B------:R-:W-:Y:S01]  /*14b50*/  FFMA.FTZ R108, R158, R13, -R37 ;  /* 0x0000000d9e6c7223 */ /* 0x000fe20000010825 */
[----:B------:R-:W-:Y:S01]  /*14b60*/  ISETP.GT.AND P2, PT, R65, 0x30, PT ;  /* 0x000000304100780c */ /* 0x000fe20003f44270 */
[----:B------:R-:W-:Y:S01]  /*14b70*/  FMUL.FTZ R89, R2, R89 ;  /* 0x0000005902597220 */ /* 0x000fe20000410000 */
[----:B0-----:R-:W-:-:S02]  /*14b80*/  FSEL R158, R109, -INF , P0 ;  /* 0xff8000006d9e7808 */ /* 0x001fc40000000000 */
[----:B------:R-:W-:Y:S01]  /*14b90*/  FMNMX.FTZ R67, R180, R67, !PT ;  /* 0x00000043b4437209 */ /* 0x000fe20007810000 */
        /* <DEDUP_REMOVED lines=9> */
[----:B---3--:R-:W-:-:S06]  /*14c30*/  FMNMX.FTZ R69, R158, R67, !PT ;  /* 0x000000439e457209 */ /* 0x008fcc0007810000 */
[----:B------:R3:W-:Y:S01]  /*14c40*/  MUFU.EX2 R124, R71 ;  /* 0x00000047007c7308 */ /* 0x0007e20000000800 */
[----:B------:R-:W-:-:S07]  /*14c50*/  FMNMX.FTZ R69, R112, R69, !PT ;  /* 0x0000004570457209 */ /* 0x000fce0007810000 */
[----:B------:R-:W4:Y:S01]  /*14c60*/  MUFU.TANH R89, R89 ;  /* 0x0000005900597308 */ /* 0x000f220000002400 */
[----:B---3--:R-:W-:-:S01]  /*14c70*/  FFMA.FTZ R71, R154, R13, -R37 ;  /* 0x0000000d9a477223 */ /* 0x008fc20000010825 */
[----:B------:R-:W-:Y:S01]  /*14c80*/  FSEL R154, R113, -INF , P0 ;  /* 0xff800000719a7808 */ /* 0x000fe20000000000 */
[----:B------:R-:W-:Y:S01]  /*14c90*/  FMUL.FTZ R96, R2, R96 ;  /* 0x0000006002607220 */ /* 0x000fe20000410000 */
        /* <DEDUP_REMOVED lines=12> */
[----:B--2---:R-:W-:Y:S01]  /*14d60*/  FSEL R106, R106, -INF , P2 ;  /* 0xff8000006a6a7808 */ /* 0x004fe20001000000 */
[----:B------:R-:W-:-:S04]  /*14d70*/  FFMA.FTZ R79, R150, R13, -R37 ;  /* 0x0000000d964f7223 */ /* 0x000fc80000010825 */
[----:B------:R-:W2:Y:S01]  /*14d80*/  MUFU.TANH R96, R96 ;  /* 0x0000006000607308 */ /* 0x000ea20000002400 */
[----:B------:R-:W-:Y:S01]  /*14d90*/  ISETP.GT.AND P2, PT, R65, 0x48, PT ;  /* 0x000000484100780c */ /* 0x000fe20003f44270 */
[----:B------:R-:W-:Y:S01]  /*14da0*/  FMUL.FTZ R101, R2, R101 ;  /* 0x0000006502657220 */ /* 0x000fe20000410000 */
[----:B----4-:R-:W-:-:S05]  /*14db0*/  FSEL R150, R89, -INF , P0 ;  /* 0xff80000059967808 */ /* 0x010fca0000000000 */
[----:B------:R3:W-:Y:S01]  /*14dc0*/  MUFU.EX2 R67, R71 ;  /* 0x0000004700437308 */ /* 0x0007e20000000800 */
[----:B------:R-:W-:Y:S02]  /*14dd0*/  ISETP.GT.AND P0, PT, R65, 0x49, PT ;  /* 0x000000494100780c */ /* 0x000fe40003f04270 */
[----:B---3--:R-:W-:-:S05]  /*14de0*/  FMNMX.FTZ R71, R152, R69, !PT ;  /* 0x0000004598477209 */ /* 0x008fca0007810000 */
[----:B------:R-:W-:Y:S01]  /*14df0*/  MUFU.TANH R97, R97 ;  /* 0x0000006100617308 */ /* 0x000fe20000002400 */
[----:B------:R-:W-:Y:S01]  /*14e00*/  FMNMX.FTZ R71, R106, R71, !PT ;  /* 0x000000476a477209 */ /* 0x000fe20007810000 */
[----:B------:R-:W-:Y:S01]  /*14e10*/  FMUL.FTZ R72, R2, R72 ;  /* 0x0000004802487220 */ /* 0x000fe20000410000 */
[----:B-1----:R-:W-:Y:S01]  /*14e20*/  FSEL R92, R92, -INF , P2 ;  /* 0xff8000005c5c7808 */ /* 0x002fe20001000000 */
[----:B------:R-:W-:Y:S01]  /*14e30*/  FMUL.FTZ R39, R2, R49 ;  /* 0x0000003102277220 */ /* 0x000fe20000410000 */
[----:B------:R-:W-:-:S03]  /*14e40*/  FMNMX.FTZ R71, R150, R71, !PT ;  /* 0x0000004796477209 */ /* 0x000fc60007810000 */
[----:B------:R-:W1:Y:S01]  /*14e50*/  MUFU.TANH R100, R100 ;  /* 0x0000006400647308 */ /* 0x000e620000002400 */
[----:B------:R-:W-:-:S01]  /*14e60*/  FFMA.FTZ R49, R162, R13, -R37 ;  /* 0x0000000da2317223 */ /* 0x000fc20000010825 */
[--C-:B------:R-:W-:Y:S01]  /*14e70*/  FFMA.FTZ R162, R184, R13, -R37.reuse ;  /* 0x0000000db8a27223 */ /* 0x100fe20000010825 */
[----:B------:R-:W-:Y:S01]  /*14e80*/  ISETP.GT.AND P2, PT, R65, 0x50, PT ;  /* 0x000000504100780c */ /* 0x000fe20003f44270 */
[----:B------:R-:W-:Y:S01]  /*14e90*/  FMUL.FTZ R73, R2, R73 ;  /* 0x0000004902497220 */ /* 0x000fe20000410000 */
[----:B0-----:R-:W-:Y:S02]  /*14ea0*/  FSEL R184, R93, -INF , P0 ;  /* 0xff8000005db87808 */ /* 0x001fe40000000000 */
[----:B------:R-:W-:Y:S01]  /*14eb0*/  FMNMX.FTZ R71, R92, R71, !PT ;  /* 0x000000475c477209 */ /* 0x000fe20007810000 */
[----:B------:R-:W0:Y:S01]  /*14ec0*/  MUFU.TANH R101, R101 ;  /* 0x0000006500657308 */ /* 0x000e220000002400 */
[----:B------:R-:W-:-:S01]  /*14ed0*/  FFMA.FTZ R186, R186, R13, -R37 ;  /* 0x0000000dbaba7223 */ /* 0x000fc20000010825 */
[----:B------:R-:W-:Y:S01]  /*14ee0*/  ISETP.GT.AND P0, PT, R65, 0x51, PT ;  /* 0x000000514100780c */ /* 0x000fe20003f04270 */
[----:B------:R-:W-:Y:S01]  /*14ef0*/  FMUL.FTZ R76, R2, R76 ;  /* 0x0000004c024c7220 */ /* 0x000fe20000410000 */
[----:B--2---:R-:W-:-:S02]  /*14f00*/  FSEL R96, R96, -INF , P2 ;  /* 0xff80000060607808 */ /* 0x004fc40001000000 */
[----:B------:R-:W-:Y:S02]  /*14f10*/  FMNMX.FTZ R71, R184, R71, !PT ;  /* 0x00000047b8477209 */ /* 0x000fe40007810000 */
[----:B------:R-:W2:Y:S01]  /*14f20*/  MUFU.TANH R72, R72 ;  /* 0x0000004800487308 */ /* 0x000ea20000002400 */
[----:B------:R-:W-:Y:S01]  /*14f30*/  ISETP.GT.AND P2, PT, R65, 0x58, PT ;  /* 0x000000584100780c */ /* 0x000fe20003f44270 */
[----:B------:R-:W-:Y:S01]  /*14f40*/  FMUL.FTZ R77, R2, R77 ;  /* 0x0000004d024d7220 */ /* 0x000fe20000410000 */
[----:B------:R-:W-:-:S05]  /*14f50*/  FMNMX.FTZ R71, R96, R71, !PT ;  /* 0x0000004760477209 */ /* 0x000fca0007810000 */
[----:B------:R-:W3:Y:S01]  /*14f60*/  MUFU.TANH R73, R73 ;  /* 0x0000004900497308 */ /* 0x000ee20000002400 */
[----:B-1----:R-:W-:Y:S01]  /*14f70*/  FSEL R100, R100, -INF , P2 ;  /* 0xff80000064647808 */ /* 0x002fe20001000000 */
[----:B------:R-:W-:-:S06]  /*14f80*/  FMUL.FTZ R80, R2, R80 ;  /* 0x0000005002507220 */ /* 0x000fcc0000410000 */
[----:B------:R1:W-:Y:S01]  /*14f90*/  MUFU.EX2 R3, R186 ;  /* 0x000000ba00037308 */ /* 0x0003e20000000800 */
[----:B------:R-:W-:-:S01]  /*14fa0*/  FFMA.FTZ R83, R46, R13, -R37 ;  /* 0x0000000d2e537223 */ /* 0x000fc20000010825 */
[----:B-1----:R-:W-:-:S06]  /*14fb0*/  FSEL R186, R97, -INF , P0 ;  /* 0xff80000061ba7808 */ /* 0x002fcc0000000000 */
[----:B------:R-:W1:Y:S01]  /*14fc0*/  MUFU.TANH R76, R76 ;  /* 0x0000004c004c7308 */ /* 0x000e620000002400 */
[C---:B------:R-:W-:Y:S01]  /*14fd0*/  ISETP.GT.AND P0, PT, R65.reuse, 0x59, PT ;  /* 0x000000594100780c */ /* 0x040fe20003f04270 */
[----:B------:R-:W-:Y:S01]  /*14fe0*/  FMUL.FTZ R81, R2, R81 ;  /* 0x0000005102517220 */ /* 0x000fe20000410000 */
[----:B------:R-:W-:-:S05]  /*14ff0*/  ISETP.GT.AND P2, PT, R65, 0x60, PT ;  /* 0x000000604100780c */ /* 0x000fca0003f44270 */
[----:B------:R4:W-:Y:S01]  /*15000*/  MUFU.EX2 R69, R79 ;  /* 0x0000004f00457308 */ /* 0x0009e20000000800 */
[----:B0-----:R-:W-:Y:S02]  /*15010*/  FSEL R46, R101, -INF , P0 ;  /* 0xff800000652e7808 */ /* 0x001fe40000000000 */
[----:B----4-:R-:W-:-:S05]  /*15020*/  FMNMX.FTZ R79, R186, R71, !PT ;  /* 0x00000047ba4f7209 */ /* 0x010fca0007810000 */
[----:B------:R-:W0:Y:S01]  /*15030*/  MUFU.TANH R77, R77 ;  /* 0x0000004d004d7308 */ /* 0x000e220000002400 */
[----:B------:R-:W-:Y:S01]  /*15040*/  FMNMX.FTZ R79, R100, R79, !PT ;  /* 0x0000004f644f7209 */ /* 0x000fe20007810000 */
[----:B------:R-:W-:Y:S01]  /*15050*/  FMUL.FTZ R84, R2, R84 ;  /* 0x0000005402547220 */ /* 0x000fe20000410000 */
[----:B------:R-:W-:Y:S02]  /*15060*/  ISETP.GT.AND P0, PT, R65, 0x61, PT ;  /* 0x000000614100780c */ /* 0x000fe40003f04270 */
[----:B--2---:R-:W-:-:S03]  /*15070*/  FSEL R72, R72, -INF , P2 ;  /* 0xff80000048487808 */ /* 0x004fc60001000000 */
[----:B------:R-:W2:Y:S01]  /*15080*/  MUFU.TANH R80, R80 ;  /* 0x0000005000507308 */ /* 0x000ea20000002400 */
[----:B------:R-:W-:Y:S01]  /*15090*/  FMNMX.FTZ R79, R46, R79, !PT ;  /* 0x0000004f2e4f7209 */ /* 0x000fe20007810000 */
[----:B------:R-:W-:Y:S01]  /*150a0*/  FFMA.FTZ R59, R188, R13, -R37 ;  /* 0x0000000dbc3b7223 */ /* 0x000fe20000010825 */
[----:B------:R-:W-:Y:S01]  /*150b0*/  ISETP.GT.AND P2, PT, R65, 0x68, PT ;  /* 0x000000684100780c */ /* 0x000fe20003f44270 */
[----:B------:R-:W-:Y:S01]  /*150c0*/  FMUL.FTZ R85, R2, R85 ;  /* 0x0000005502557220 */ /* 0x000fe20000410000 */
[----:B---3--:R-:W-:Y:S02]  /*150d0*/  FSEL R188, R73, -INF , P0 ;  /* 0xff80000049bc7808 */ /* 0x008fe40000000000 */
[----:B------:R-:W-:Y:S01]  /*150e0*/  FMNMX.FTZ R79, R72, R79, !PT ;  /* 0x0000004f484f7209 */ /* 0x000fe20007810000 */
[----:B------:R-:W3:Y:S01]  /*150f0*/  MUFU.TANH R81, R81 ;  /* 0x0000005100517308 */ /* 0x000ee20000002400 */
[----:B------:R-:W-:Y:S02]  /*15100*/  ISETP.GT.AND P0, PT, R65, 0x69, PT ;  /* 0x000000694100780c */ /* 0x000fe40003f04270 */
[----:B-1----:R-:W-:-:S02]  /*15110*/  FSEL R76, R76, -INF , P2 ;  /* 0xff8000004c4c7808 */ /* 0x002fc40001000000 */
[----:B------:R-:W-:-:S03]  /*15120*/  FMNMX.FTZ R79, R188, R79, !PT ;  /* 0x0000004fbc4f7209 */ /* 0x000fc60007810000 */
[----:B------:R-:W1:Y:S01]  /*15130*/  MUFU.TANH R84, R84 ;  /* 0x0000005400547308 */ /* 0x000e620000002400 */
[----:B------:R-:W-:-:S01]  /*15140*/  FFMA.FTZ R73, R62, R13, -R37 ;  /* 0x0000000d3e497223 */ /* 0x000fc20000010825 */
[----:B------:R-:W-:Y:S02]  /*15150*/  ISETP.GT.AND P2, PT, R65, 0x70, PT ;  /* 0x000000704100780c */ /* 0x000fe40003f44270 */
[----:B0-----:R-:W-:Y:S02]  /*15160*/  FSEL R62, R77, -INF , P0 ;  /* 0xff8000004d3e7808 */ /* 0x001fe40000000000 */
[----:B------:R-:W-:Y:S02]  /*15170*/  FMNMX.FTZ R79, R76, R79, !PT ;  /* 0x0000004f4c4f7209 */ /* 0x000fe40007810000 */
[----:B------:R-:W0:Y:S01]  /*15180*/  MUFU.TANH R85, R85 ;  /* 0x0000005500557308 */ /* 0x000e220000002400 */
[----:B------:R-:W-:Y:S01]  /*15190*/  ISETP.GT.AND P0, PT, R65, 0x71, PT ;  /* 0x000000714100780c */ /* 0x000fe20003f04270 */
[----:B------:R-:W-:Y:S01]  /*151a0*/  FMUL.FTZ R60, R2, R60 ;  /* 0x0000003c023c7220 */ /* 0x000fe20000410000 */
[----:B--2---:R-:W-:Y:S01]  /*151b0*/  FSEL R80, R80, -INF , P2 ;  /* 0xff80000050507808 */ /* 0x004fe20001000000 */
[----:B------:R-:W-:Y:S01]  /*151c0*/  FMUL.FTZ R41, R2, R52 ;  /* 0x0000003402297220 */ /* 0x000fe20000410000 */
[----:B------:R-:W-:-:S03]  /*151d0*/  FMNMX.FTZ R79, R62, R79, !PT ;  /* 0x0000004f3e4f7209 */ /* 0x000fc60007810000 */
[----:B------:R-:W2:Y:S01]  /*151e0*/  MUFU.TANH R74, R74 ;  /* 0x0000004a004a7308 */ /* 0x000ea20000002400 */
[----:B------:R-:W-:-:S01]  /*151f0*/  FFMA.FTZ R52, R164, R13, -R37 ;  /* 0x0000000da4347223 */ /* 0x000fc20000010825 */
[----:B------:R-:W-:Y:S01]  /*15200*/  FFMA.FTZ R164, R190, R13, -R37 ;  /* 0x0000000dbea47223 */ /* 0x000fe20000010825 */
[----:B------:R-:W-:Y:S01]  /*15210*/  ISETP.GT.AND P2, PT, R65, 0x78, PT ;  /* 0x000000784100780c */ /* 0x000fe20003f44270 */
[----:B------:R-:W-:Y:S01]  /*15220*/  FMUL.FTZ R61, R2, R61 ;  /* 0x0000003d023d7220 */ /* 0x000fe20000410000 */
[----:B---3--:R-:W-:Y:S02]  /*15230*/  FSEL R190, R81, -INF , P0 ;  /* 0xff80000051be7808 */ /* 0x008fe40000000000 */
[----:B------:R-:W-:Y:S01]  /*15240*/  FMNMX.FTZ R79, R80, R79, !PT ;  /* 0x0000004f504f7209 */ /* 0x000fe20007810000 */
[----:B------:R-:W3:Y:S01]  /*15250*/  MUFU.TANH R75, R75 ;  /* 0x0000004b004b7308 */ /* 0x000ee20000002400 */
[----:B------:R-:W-:Y:S01]  /*15260*/  ISETP.GT.AND P0, PT, R65, 0x79, PT ;  /* 0x000000794100780c */ /* 0x000fe20003f04270 */
[----:B------:R-:W-:Y:S01]  /*15270*/  FMUL.FTZ R64, R2, R64 ;  /* 0x0000004002407220 */ /* 0x000fe20000410000 */
        /* <DEDUP_REMOVED lines=8> */
[----:B------:R-:W-:Y:S02]  /*15300*/  ISETP.GT.AND P0, PT, R65, 0x81, PT ;  /* 0x000000814100780c */ /* 0x000fe40003f04270 */
[----:B--2---:R-:W-:-:S02]  /*15310*/  FSEL R74, R74, -INF , P2 ;  /* 0xff8000004a4a7808 */ /* 0x004fc40001000000 */
[----:B------:R-:W-:-:S03]  /*15320*/  FMNMX.FTZ R79, R50, R79, !PT ;  /* 0x0000004f324f7209 */ /* 0x000fc60007810000 */
[----:B------:R-:W2:Y:S01]  /*15330*/  MUFU.TANH R64, R64 ;  /* 0x0000004000407308 */ /* 0x000ea20000002400 */
[----:B------:R-:W-:-:S01]  /*15340*/  FFMA.FTZ R81, R86, R13, -R37 ;  /* 0x0000000d56517223 */ /* 0x000fc20000010825 */
[----:B------:R-:W-:Y:S02]  /*15350*/  ISETP.GT.AND P2, PT, R65, 0x88, PT ;  /* 0x000000884100780c */ /* 0x000fe40003f44270 */
[----:B---3--:R-:W-:Y:S02]  /*15360*/  FSEL R86, R75, -INF , P0 ;  /* 0xff8000004b567808 */ /* 0x008fe40000000000 */
[----:B------:R-:W-:Y:S02]  /*15370*/  FMNMX.FTZ R79, R74, R79, !PT ;  /* 0x0000004f4a4f7209 */ /* 0x000fe40007810000 */
[----:B------:R-:W3:Y:S01]  /*15380*/  MUFU.TANH R78, R78 ;  /* 0x0000004e004e7308 */ /* 0x000ee20000002400 */
[----:B------:R-:W-:Y:S02]  /*15390*/  ISETP.GT.AND P0, PT, R65, 0x89, PT ;  /* 0x000000894100780c */ /* 0x000fe40003f04270 */
[----:B-1----:R-:W-:-:S02]  /*153a0*/  FSEL R60, R60, -INF , P2 ;  /* 0xff8000003c3c7808 */ /* 0x002fc40001000000 */
[----:B------:R-:W-:Y:S01]  /*153b0*/  FMNMX.FTZ R79, R86, R79, !PT ;  /* 0x0000004f564f7209 */ /* 0x000fe20007810000 */
[-CC-:B------:R-:W-:Y:S01]  /*153c0*/  FFMA.FTZ R63, R192, R13.reuse, -R37.reuse ;  /* 0x0000000dc03f7223 */ /* 0x180fe20000010825 */
[----:B------:R-:W-:-:S01]  /*153d0*/  FFMA.FTZ R192, R70, R13, -R37 ;  /* 0x0000000d46c07223 */ /* 0x000fc20000010825 */
[----:B------:R-:W1:Y:S01]  /*153e0*/  MUFU.TANH R57, R57 ;  /* 0x0000003900397308 */ /* 0x000e620000002400 */
[----:B------:R-:W-:Y:S02]  /*153f0*/  ISETP.GT.AND P2, PT, R65, 0x90, PT ;  /* 0x000000904100780c */ /* 0x000fe40003f44270 */
[----:B0-----:R-:W-:Y:S02]  /*15400*/  FSEL R70, R61, -INF , P0 ;  /* 0xff8000003d467808 */ /* 0x001fe40000000000 */
[----:B------:R-:W-:Y:S02]  /*15410*/  FMNMX.FTZ R79, R60, R79, !PT ;  /* 0x0000004f3c4f7209 */ /* 0x000fe40007810000 */
[----:B------:R-:W-:Y:S01]  /*15420*/  ISETP.GT.AND P0, PT, R65, 0x91, PT ;  /* 0x000000914100780c */ /* 0x000fe20003f04270 */
[----:B------:R-:W0:Y:S01]  /*15430*/  MUFU.TANH R12, R12 ;  /* 0x0000000c000c7308 */ /* 0x000e220000002400 */
[----:B--2---:R-:W-:-:S02]  /*15440*/  FSEL R64, R64, -INF , P2 ;  /* 0xff80000040407808 */ /* 0x004fc40001000000 */
[----:B------:R-:W-:Y:S02]  /*15450*/  FMNMX.FTZ R79, R70, R79, !PT ;  /* 0x0000004f464f7209 */ /* 0x000fe40007810000 */
[C---:B------:R-:W-:Y:S02]  /*15460*/  ISETP.GT.AND P2, PT, R65.reuse, 0x98, PT ;  /* 0x000000984100780c */ /* 0x040fe40003f44270 */
[----:B---3--:R-:W-:Y:S01]  /*15470*/  FSEL R78, R78, -INF , P0 ;  /* 0xff8000004e4e7808 */ /* 0x008fe20000000000 */
[----:B------:R-:W2:Y:S01]  /*15480*/  MUFU.TANH R40, R40 ;  /* 0x0000002800287308 */ /* 0x000ea20000002400 */
[----:B------:R-:W-:Y:S02]  /*15490*/  FMNMX.FTZ R79, R64, R79, !PT ;  /* 0x0000004f404f7209 */ /* 0x000fe40007810000 */
[----:B------:R-:W-:Y:S02]  /*154a0*/  ISETP.GT.AND P0, PT, R65, 0x99, PT ;  /* 0x000000994100780c */ /* 0x000fe40003f04270 */
[----:B------:R-:W-:-:S02]  /*154b0*/  FSEL R56, R56, -INF , P2 ;  /* 0xff80000038387808 */ /* 0x000fc40001000000 */
[----:B------:R-:W-:Y:S01]  /*154c0*/  FMNMX.FTZ R79, R78, R79, !PT ;  /* 0x0000004f4e4f7209 */ /* 0x000fe20007810000 */
[----:B------:R-:W3:Y:S01]  /*154d0*/  MUFU.TANH R27, R27 ;  /* 0x0000001b001b7308 */ /* 0x000ee20000002400 */
[----:B------:R-:W-:-:S01]  /*154e0*/  FFMA.FTZ R61, R90, R13, -R37 ;  /* 0x0000000d5a3d7223 */ /* 0x000fc20000010825 */
[----:B------:R-:W-:Y:S02]  /*154f0*/  ISETP.GT.AND P2, PT, R65, 0xa0, PT ;  /* 0x000000a04100780c */ /* 0x000fe40003f44270 */
[----:B-1----:R-:W-:Y:S02]  /*15500*/  FSEL R90, R57, -INF , P0 ;  /* 0xff800000395a7808 */ /* 0x002fe40000000000 */
[----:B------:R-:W-:Y:S02]  /*15510*/  FMNMX.FTZ R79, R56, R79, !PT ;  /* 0x0000004f384f7209 */ /* 0x000fe40007810000 */
[----:B------:R-:W1:Y:S01]  /*15520*/  MUFU.TANH R31, R31 ;  /* 0x0000001f001f7308 */ /* 0x000e620000002400 */
[----:B------:R-:W-:-:S02]  /*15530*/  ISETP.GT.AND P0, PT, R65, 0xa1, PT ;  /* 0x000000a14100780c */ /* 0x000fc40003f04270 */
[----:B0-----:R-:W-:Y:S02]  /*15540*/  FSEL R12, R12, -INF , P2 ;  /* 0xff8000000c0c7808 */ /* 0x001fe40001000000 */
[----:B------:R-:W-:-:S03]  /*15550*/  FMNMX.FTZ R79, R90, R79, !PT ;  /* 0x0000004f5a4f7209 */ /* 0x000fc60007810000 */
[----:B------:R-:W0:Y:S01]  /*15560*/  MUFU.TANH R35, R35 ;  /* 0x0000002300237308 */ /* 0x000e220000002400 */
[----:B------:R-:W-:-:S01]  /*15570*/  FFMA.FTZ R194, R194, R13, -R37 ;  /* 0x0000000dc2c27223 */ /* 0x000fc20000010825 */
[----:B------:R-:W-:Y:S02]  /*15580*/  ISETP.GT.AND P2, PT, R65, 0xa8, PT ;  /* 0x000000a84100780c */ /* 0x000fe40003f44270 */
[----:B------:R-:W-:-:S04]  /*15590*/  FMNMX.FTZ R79, R12, R79, !PT ;  /* 0x0000004f0c4f7209 */ /* 0x000fc80007810000 */
[----:B------:R4:W-:Y:S01]  /*155a0*/  MUFU.EX2 R75, R81 ;  /* 0x00000051004b7308 */ /* 0x0009e20000000800 */
[----:B------:R-:W-:-:S07]  /*155b0*/  FMUL.FTZ R24, R2, R24 ;  /* 0x0000001802187220 */ /* 0x000fce0000410000 */
[----:B------:R-:W0:Y:S01]  /*155c0*/  MUFU.TANH R39, R39 ;  /* 0x0000002700277308 */ /* 0x000e220000002400 */
[----:B----4-:R-:W-:-:S01]  /*155d0*/  FFMA.FTZ R81, R94, R13, -R37 ;  /* 0x0000000d5e517223 */ /* 0x010fc20000010825 */
[----:B--2---:R-:W-:Y:S02]  /*155e0*/  FSEL R94, R40, -INF , P0 ;  /* 0xff800000285e7808 */ /* 0x004fe40000000000 */
[----:B------:R-:W-:Y:S02]  /*155f0*/  ISETP.GT.AND P0, PT, R65, 0xa9, PT ;  /* 0x000000a94100780c */ /* 0x000fe40003f04270 */
[----:B------:R-:W-:Y:S02]  /*15600*/  FMNMX.FTZ R79, R94, R79, !PT ;  /* 0x0000004f5e4f7209 */ /* 0x000fe40007810000 */
[----:B------:R-:W2:Y:S01]  /*15610*/  MUFU.TANH R41, R41 ;  /* 0x0000002900297308 */ /* 0x000ea20000002400 */
[----:B------:R-:W-:-:S07]  /*15620*/  FMUL.FTZ R25, R2, R25 ;  /* 0x0000001902197220 */ /* 0x000fce0000410000 */
[----:B------:R3:W-:Y:S02]  /*15630*/  MUFU.EX2 R82, R194 ;  /* 0x000000c200527308 */ /* 0x0007e40000000800 */
[----:B---3--:R-:W-:-:S06]  /*15640*/  FSEL R194, R27, -INF , P2 ;  /* 0xff8000001bc27808 */ /* 0x008fcc0001000000 */
[----:B------:R-:W3:Y:S01]  /*15650*/  MUFU.TANH R43, R43 ;  /* 0x0000002b002b7308 */ /* 0x000ee20000002400 */
[----:B------:R-:W-:-:S01]  /*15660*/  FFMA.FTZ R27, R98, R13, -R37 ;  /* 0x0000000d621b7223 */ /* 0x000fc20000010825 */
[----:B------:R-:W-:Y:S02]  /*15670*/  ISETP.GT.AND P2, PT, R65, 0xb0, PT ;  /* 0x000000b04100780c */ /* 0x000fe40003f44270 */
[----:B-1----:R-:W-:Y:S02]  /*15680*/  FSEL R98, R31, -INF , P0 ;  /* 0xff8000001f627808 */ /* 0x002fe40000000000 */
[----:B------:R-:W-:Y:S02]  /*15690*/  FMNMX.FTZ R79, R194, R79, !PT ;  /* 0x0000004fc24f7209 */ /* 0x000fe40007810000 */
[----:B------:R-:W1:Y:S01]  /*156a0*/  MUFU.TANH R24, R24 ;  /* 0x0000001800187308 */ /* 0x000e620000002400 */
[----:B------:R-:W-:Y:S01]  /*156b0*/  ISETP.GT.AND P0, PT, R65, 0xb1, PT ;  /* 0x000000b14100780c */ /* 0x000fe20003f04270 */
[----:B------:R-:W-:Y:S01]  /*156c0*/  FMUL.FTZ R28, R2, R28 ;  /* 0x0000001c021c7220 */ /* 0x000fe20000410000 */
[----:B0-----:R-:W-:-:S02]  /*156d0*/  FSEL R196, R35, -INF , P2 ;  /* 0xff80000023c47808 */ /* 0x001fc40001000000 */
[----:B------:R-:W-:Y:S01]  /*156e0*/  FMNMX.FTZ R79, R98, R79, !PT ;  /* 0x0000004f624f7209 */ /* 0x000fe20007810000 */
[----:B------:R-:W-:-:S01]  /*156f0*/  FFMA.FTZ R31, R26, R13, -R37 ;  /* 0x0000000d1a1f7223 */ /* 0x000fc20000010825 */
[----:B------:R-:W-:Y:S01]  /*15700*/  ISETP.GT.AND P2, PT, R65, 0xb8, PT ;  /* 0x000000b84100780c */ /* 0x000fe20003f44270 */
[----:B------:R-:W0:Y:S01]  /*15710*/  MUFU.TANH R25, R25 ;  /* 0x0000001900197308 */ /* 0x000e220000002400 */
[----:B------:R-:W-:Y:S01]  /*15720*/  FSEL R26, R39, -INF , P0 ;  /* 0xff800000271a7808 */ /* 0x000fe20000000000 */
[----:B------:R-:W-:Y:S01]  /*15730*/  FMUL.FTZ R29, R2, R29 ;  /* 0x0000001d021d7220 */ /* 0x000fe20000410000 */
[----:B------:R-:W-:Y:S01]  /*15740*/  FMNMX.FTZ R79, R196, R79, !PT ;  /* 0x0000004fc44f7209 */ /* 0x000fe20007810000 */
[----:B------:R-:W-:Y:S01]  /*15750*/  FMUL.FTZ R32, R2, R32 ;  /* 0x0000002002207220 */ /* 0x000fe20000410000 */
[----:B------:R-:W-:Y:S02]  /*15760*/  ISETP.GT.AND P0, PT, R65, 0xb9, PT ;  /* 0x000000b94100780c */ /* 0x000fe40003f04270 */
[----:B--2---:R-:W-:Y:S01]  /*15770*/  FSEL R198, R41, -INF , P2 ;  /* 0xff80000029c67808 */ /* 0x004fe20001000000 */
[----:B------:R-:W2:Y:S01]  /*15780*/  MUFU.TANH R28, R28 ;  /* 0x0000001c001c7308 */ /* 0x000ea20000002400 */
[----:B------:R-:W-:Y:S01]  /*15790*/  FMNMX.FTZ R79, R26, R79, !PT ;  /* 0x0000004f1a4f7209 */ /* 0x000fe20007810000 */
[----:B------:R-:W-:Y:S01]  /*157a0*/  FMUL.FTZ R33, R2, R33 ;  /* 0x0000002102217220 */ /* 0x000fe20000410000 */
[----:B------:R-:W-:-:S02]  /*157b0*/  ISETP.GT.AND P2, PT, R65, 0xc0, PT ;  /* 0x000000c04100780c */ /* 0x000fc40003f44270 */
[----:B---3--:R-:W-:Y:S02]  /*157c0*/  FSEL R200, R43, -INF , P0 ;  /* 0xff8000002bc87808 */ /* 0x008fe40000000000 */
[----:B------:R-:W-:Y:S01]  /*157d0*/  FMNMX.FTZ R79, R198, R79, !PT ;  /* 0x0000004fc64f7209 */ /* 0x000fe20007810000 */
[----:B------:R-:W3:Y:S01]  /*157e0*/  MUFU.TANH R29, R29 ;  /* 0x0000001d001d7308 */ /* 0x000ee20000002400 */
[----:B------:R-:W-:Y:S02]  /*157f0*/  ISETP.GT.AND P0, PT, R65, 0xc1, PT ;  /* 0x000000c14100780c */ /* 0x000fe40003f04270 */
[----:B-1----:R-:W-:Y:S02]  /*15800*/  FSEL R202, R24, -INF , P2 ;  /* 0xff80000018ca7808 */ /* 0x002fe40001000000 */
        /* <DEDUP_REMOVED lines=18> */
[----:B------:R-:W-:Y:S02]  /*15930*/  FMNMX.FTZ R79, R114, R79, !PT ;  /* 0x0000004f724f7209 */ /* 0x000fe40007810000 */
[----:B------:R-:W-:Y:S02]  /*15940*/  ISETP.GT.AND P2, PT, R65, 0xd8, PT ;  /* 0x000000d84100780c */ /* 0x000fe40003f44270 */
[----:B0-----:R-:W-:Y:S02]  /*15950*/  FSEL R206, R33, -INF , P0 ;  /* 0xff80000021ce7808 */ /* 0x001fe40000000000 */
[----:B------:R-:W-:Y:S02]  /*15960*/  FMNMX.FTZ R79, R32, R79, !PT ;  /* 0x0000004f204f7209 */ /* 0x000fe40007810000 */
[----:B------:R-:W-:Y:S02]  /*15970*/  ISETP.GT.AND P0, PT, R65, 0xd9, PT ;  /* 0x000000d94100780c */ /* 0x000fe40003f04270 */
[----:B--2---:R-:W-:-:S02]  /*15980*/  FSEL R208, R45, -INF , P2 ;  /* 0xff8000002dd07808 */ /* 0x004fc40001000000 */
[----:B------:R-:W-:Y:S01]  /*15990*/  FMNMX.FTZ R79, R206, R79, !PT ;  /* 0x0000004fce4f7209 */ /* 0x000fe20007810000 */
[-CC-:B------:R-:W-:Y:S01]  /*159a0*/  FFMA.FTZ R29, R30, R13.reuse, -R37.reuse ;  /* 0x0000000d1e1d7223 */ /* 0x180fe20000010825 */
[----:B------:R-:W-:-:S01]  /*159b0*/  FFMA.FTZ R30, R118, R13, -R37 ;  /* 0x0000000d761e7223 */ /* 0x000fc20000010825 */
[----:B---3--:R-:W-:Y:S02]  /*159c0*/  FSEL R118, R48, -INF , P0 ;  /* 0xff80000030767808 */ /* 0x008fe40000000000 */
[----:B------:R-:W-:-:S04]  /*159d0*/  FMNMX.FTZ R79, R208, R79, !PT ;  /* 0x0000004fd04f7209 */ /* 0x000fc80007810000 */
[----:B------:R-:W-:-:S05]  /*159e0*/  FMNMX.FTZ R79, R118, R79, !PT ;  /* 0x0000004f764f7209 */ /* 0x000fca0007810000 */
[----:B------:R-:W0:Y:S02]  /*159f0*/  SHFL.BFLY PT, R24, R79, 0x2, 0x1f ;  /* 0x0c401f004f187f89 */ /* 0x000e2400000e0000 */
[----:B0-----:R-:W-:-:S05]  /*15a00*/  FMNMX.FTZ R24, R79, R24, !PT ;  /* 0x000000184f187209 */ /* 0x001fca0007810000 */
[----:B------:R-:W0:Y:S01]  /*15a10*/  SHFL.BFLY PT, R89, R24, 0x1, 0x1f ;  /* 0x0c201f0018597f89 */ /* 0x000e2200000e0000 */
[----:B------:R1:W-:Y:S01]  /*15a20*/  MUFU.EX2 R57, R61 ;  /* 0x0000003d00397308 */ /* 0x0003e20000000800 */
[----:B------:R-:W-:-:S01]  /*15a30*/  FFMA.FTZ R33, R122, R13, -R37 ;  /* 0x0000000d7a217223 */ /* 0x000fc20000010825 */
[-CC-:B------:R-:W-:Y:S01]  /*15a40*/  FFMA.FTZ R48, R126, R13.reuse, -R37.reuse ;  /* 0x0000000d7e307223 */ /* 0x180fe20000010825 */
[----:B------:R-:W-:-:S01]  /*15a50*/  FFMA.FTZ R39, R128, R13, -R37 ;  /* 0x0000000d80277223 */ /* 0x000fc20000010825 */
[----:B0-----:R-:W-:Y:S01]  /*15a60*/  FMNMX.FTZ R89, R24, R89, !PT ;  /* 0x0000005918597209 */ /* 0x001fe20007810000 */
[----:B------:R-:W-:Y:S02]  /*15a70*/  IMAD.IADD R24, R137, 0x1, -R139 ;  /* 0x0000000189187824 */ /* 0x000fe400078e0a8b */
[----:B------:R-:W0:Y:S01]  /*15a80*/  S2R R137, SR_TID.X ;  /* 0x0000000000897919 */ /* 0x000e220000002100 */
[C---:B------:R-:W-:Y:S01]  /*15a90*/  FSETP.NEU.FTZ.AND P0, PT, R89.reuse, -INF , PT ;  /* 0xff8000005900780b */ /* 0x040fe20003f1d000 */
[-C--:B------:R-:W-:Y:S01]  /*15aa0*/  FFMA.FTZ R91, R89, R13.reuse, -8 ;  /* 0xc1000000595b7423 */ /* 0x080fe2000001000d */
[----:B------:R-:W-:-:S04]  /*15ab0*/  FFMA.FTZ R42, R42, R13, -R37 ;  /* 0x0000000d2a2a7223 */ /* 0x000fc80000010825 */
[----:B------:R-:W-:Y:S01]  /*15ac0*/  FSEL R91, R91, RZ, P0 ;  /* 0x000000ff5b5b7208 */ /* 0x000fe20000000000 */
        /* <DEDUP_REMOVED lines=12> */
[----:B-1----:R-:W-:-:S01]  /*15b90*/  FFMA.FTZ R61, R148, R13, -R37 ;  /* 0x0000000d943d7223 */ /* 0x002fc20000010825 */
[-CC-:B------:R-:W-:Y:S01]  /*15ba0*/  FFMA.FTZ R128, R146, R13.reuse, -R37.reuse ;  /* 0x0000000d92807223 */ /* 0x180fe20000010825 */
[----:B------:R-:W-:-:S01]  /*15bb0*/  FFMA.FTZ R65, R144, R13, -R37 ;  /* 0x0000000d90417223 */ /* 0x000fc20000010825 */
[-C--:B------:R-:W-:Y:S01]  /*15bc0*/  FFMA.FTZ R234, R44, R13.reuse, -R37 ;  /* 0x0000000d2cea7223 */ /* 0x080fe20000010825 */
[----:B------:R-:W-:-:S01]  /*15bd0*/  FFMA.FTZ R37, R172, R13, -R91 ;  /* 0x0000000dac257223 */ /* 0x000fc2000001085b */
[-CC-:B------:R-:W-:Y:S01]  /*15be0*/  FFMA.FTZ R44, R14, R13.reuse, -R91.reuse ;  /* 0x0000000d0e2c7223 */ /* 0x180fe2000001085b */
[----:B------:R-:W-:Y:S01]  /*15bf0*/  MUFU.EX2 R36, R36 ;  /* 0x0000002400247308 */ /* 0x000fe20000000800 */
[----:B------:R-:W-:-:S07]  /*15c00*/  FFMA.FTZ R93, R174, R13, -R91 ;  /* 0x0000000dae5d7223 */ /* 0x000fce000001085b */
[----:B------:R-:W1:Y:S01]  /*15c10*/  MUFU.EX2 R47, R47 ;  /* 0x0000002f002f7308 */ /* 0x000e620000000800 */
[----:B------:R-:W-:-:S07]  /*15c20*/  FFMA.FTZ R130, R176, R13, -R91 ;  /* 0x0000000db0827223 */ /* 0x000fce000001085b */
[----:B------:R-:W2:Y:S01]  /*15c30*/  MUFU.EX2 R49, R49 ;  /* 0x0000003100317308 */ /* 0x000ea20000000800 */
[----:B------:R-:W-:-:S01]  /*15c40*/  FFMA.FTZ R79, R178, R13, -R91 ;  /* 0x0000000db24f7223 */ /* 0x000fc2000001085b */
[----:B0-----:R-:W-:-:S06]  /*15c50*/  LOP3.LUT R111, R137, 0x7f, RZ, 0xc0, !PT ;  /* 0x0000007f896f7812 */ /* 0x001fcc00078ec0ff */
[----:B------:R-:W-:Y:S08]  /*15c60*/  MUFU.EX2 R37, R37 ;  /* 0x0000002500257308 */ /* 0x000ff00000000800 */
[----:B------:R-:W0:Y:S01]  /*15c70*/  MUFU.EX2 R44, R44 ;  /* 0x0000002c002c7308 */ /* 0x000e220000000800 */
[----:B------:R-:W-:-:S07]  /*15c80*/  IMAD R25, R233, 0x80, R24 ;  /* 0x00000080e9197824 */ /* 0x000fce00078e0218 */
[----:B------:R-:W3:Y:S01]  /*15c90*/  MUFU.EX2 R52, R52 ;  /* 0x0000003400347308 */ /* 0x000ee20000000800 */
[----:B------:R-:W-:-:S01]  /*15ca0*/  FFMA.FTZ R120, R120, R13, -R91 ;  /* 0x0000000d78787223 */ /* 0x000fc2000001085b */
[----:B------:R-:W-:-:S06]  /*15cb0*/  IMAD.MOV.U32 R24, RZ, RZ, RZ ;  /* 0x000000ffff187224 */ /* 0x000fcc00078e00ff */
[----:B------:R-:W4:Y:S01]  /*15cc0*/  MUFU.EX2 R93, R93 ;  /* 0x0000005d005d7308 */ /* 0x000f220000000800 */
[----:B------:R-:W-:Y:S01]  /*15cd0*/  ISETP.NE.AND P0, PT, R111, RZ, PT ;  /* 0x000000ff6f00720c */ /* 0x000fe20003f05270 */
[----:B------:R-:W-:Y:S01]  /*15ce0*/  FFMA.FTZ R109, R62, R13, -R91 ;  /* 0x0000000d3e6d7223 */ /* 0x000fe2000001085b */
[----:B-1----:R-:W-:-:S05]  /*15cf0*/  FADD.FTZ R14, R36, R47 ;  /* 0x0000002f240e7221 */ /* 0x002fca0000010000 */
[----:B------:R-:W1:Y:S01]  /*15d00*/  MUFU.EX2 R51, R51 ;  /* 0x0000003300337308 */ /* 0x000e620000000800 */
[----:B------:R-:W-:-:S01]  /*15d10*/  FFMA.FTZ R62, R80, R13, -R91 ;  /* 0x0000000d503e7223 */ /* 0x000fc2000001085b */
[----:B------:R-:W-:-:S06]  /*15d20*/  FFMA.FTZ R95, R170, R13, -R91 ;  /* 0x0000000daa5f7223 */ /* 0x000fcc000001085b */
[----:B------:R-:W1:Y:S01]  /*15d30*/  MUFU.EX2 R130, R130 ;  /* 0x0000008200827308 */ /* 0x000e620000000800 */
[----:B------:R-:W-:-:S04]  /*15d40*/  IMAD.HI R80, R25, -0x6db6db6d, R24 ;  /* 0x9249249319507827 */ /* 0x000fc800078e0218 */
[----:B------:R-:W-:Y:S01]  /*15d50*/  FFMA.FTZ R111, R50, R13, -R91 ;  /* 0x0000000d326f7223 */ /* 0x000fe2000001085b */
[----:B--2---:R-:W-:-:S02]  /*15d60*/  FADD.FTZ R25, R49, R14 ;  /* 0x0000000e31197221 */ /* 0x004fc40000010000 */
[----:B------:R-:W2:Y:S01]  /*15d70*/  MUFU.EX2 R156, R156 ;  /* 0x0000009c009c7308 */ /* 0x000ea20000000800 */
[----:B0-----:R-:W-:-:S01]  /*15d80*/  FADD.FTZ R50, R37, R44 ;  /* 0x0000002c25327221 */ /* 0x001fc20000010000 */
[----:B------:R-:W-:-:S06]  /*15d90*/  FFMA.FTZ R132, R168, R13, -R91 ;  /* 0x0000000da8847223 */ /* 0x000fcc000001085b */
[----:B------:R-:W0:Y:S01]  /*15da0*/  MUFU.EX2 R79, R79 ;  /* 0x0000004f004f7308 */ /* 0x000e220000000800 */
[----:B------:R-:W-:Y:S01]  /*15db0*/  SHF.R.U32.HI R113, RZ, 0x1f, R80 ;  /* 0x0000001fff717819 */ /* 0x000fe20000011650 */
[----:B------:R-:W-:Y:S01]  /*15dc0*/  FFMA.FTZ R24, R74, R13, -R91 ;  /* 0x0000000d4a187223 */ /* 0x000fe2000001085b */
[----:B---3--:R-:W-:-:S05]  /*15dd0*/  FADD.FTZ R74, R52, R25 ;  /* 0x00000019344a7221 */ /* 0x008fca0000010000 */
[----:B------:R-:W3:Y:S01]  /*15de0*/  MUFU.EX2 R53, R53 ;  /* 0x0000003500357308 */ /* 0x000ee20000000800 */
[----:B----4-:R-:W-:-:S07]  /*15df0*/  FADD.FTZ R25, R93, R50 ;  /* 0x000000325d197221 */ /* 0x010fce0000010000 */
[----:B------:R-:W4:Y:S01]  /*15e00*/  MUFU.EX2 R120, R120 ;  /* 0x0000007800787308 */ /* 0x000f220000000800 */
[----:B------:R-:W-:Y:S01]  /*15e10*/  LEA.HI.SX32 R14, R80, R113, 0x19 ;  /* 0x00000071500e7211 */ /* 0x000fe200078fcaff */
[----:B------:R-:W-:Y:S02]  /*15e20*/  @!P0 VIADD R0, R0, 0x2e840 ;  /* 0x0002e84000008836 */ /* 0x000fe40000000000 */
[----:B-1----:R-:W-:-:S04]  /*15e30*/  FADD.FTZ R113, R51, R74 ;  /* 0x0000004a33717221 */ /* 0x002fc80000010000 */
[----:B------:R-:W1:Y:S01]  /*15e40*/  MUFU.EX2 R160, R160 ;  /* 0x000000a000a07308 */ /* 0x000e620000000800 */
[----:B------:R-:W-:-:S07]  /*15e50*/  FADD.FTZ R50, R130, R25 ;  /* 0x0000001982327221 */ /* 0x000fce0000010000 */
[----:B------:R-:W1:Y:S01]  /*15e60*/  MUFU.EX2 R95, R95 ;  /* 0x0000005f005f7308 */ /* 0x000e620000000800 */
[----:B------:R-:W-:-:S07]  /*15e70*/  @!P0 PRMT R0, RZ, 0x654, R0 ;  /* 0x00000654ff008816 */ /* 0x000fce0000000000 */
[----:B------:R3:W-:Y:S01]  /*15e80*/  MUFU.EX2 R40, R81 ;  /* 0x0000005100287308 */ /* 0x0007e20000000800 */
[----:B--2---:R-:W-:-:S01]  /*15e90*/  FADD.FTZ R74, R156, R113 ;  /* 0x000000719c4a7221 */ /* 0x004fc20000010000 */
[----:B0-----:R-:W-:-:S06]  /*15ea0*/  FADD.FTZ R113, R79, R50 ;  /* 0x000000324f717221 */ /* 0x001fcc0000010000 */
[----:B------:R-:W0:Y:S01]  /*15eb0*/  MUFU.EX2 R55, R55 ;  /* 0x0000003700377308 */ /* 0x000e220000000800 */
[----:B---3--:R-:W-:-:S01]  /*15ec0*/  FFMA.FTZ R81, R104, R13, -R91 ;  /* 0x0000000d68517223 */ /* 0x008fc2000001085b */
[-CC-:B------:R-:W-:Y:S01]  /*15ed0*/  FFMA.FTZ R104, R166, R13.reuse, -R91.reuse ;  /* 0x0000000da6687223 */ /* 0x180fe2000001085b */
[----:B------:R-:W-:-:S01]  /*15ee0*/  FFMA.FTZ R97, R180, R13, -R91 ;  /* 0x0000000db4617223 */ /* 0x000fc2000001085b */
[----:B------:R4:W-:Y:S04]  /*15ef0*/  @!P0 SYNCS.ARRIVE.TRANS64.RED.A1T0 RZ, [R0+URZ], RZ ;  /* 0x000000ff00ff89a7 */ /* 0x0009e8000810043f */
[----:B------:R-:W2:Y:S01]  /*15f00*/  MUFU.EX2 R132, R132 ;  /* 0x0000008400847308 */ /* 0x000ea20000000800 */
[----:B------:R-:W-:-:S07]  /*15f10*/  FADD.FTZ R117, R53, R74 ;  /* 0x0000004a35757221 */ /* 0x000fce0000010000 */
[----:B------:R-:W3:Y:S01]  /*15f20*/  MUFU.EX2 R162, R162 ;  /* 0x000000a200a27308 */ /* 0x000ee20000000800 */
[----:B----4-:R-:W-:-:S01]  /*15f30*/  FADD.FTZ R0, R120, R113 ;  /* 0x0000007178007221 */ /* 0x010fc20000010000 */
[----:B------:R-:W-:-:S06]  /*15f40*/  FFMA.FTZ R134, R158, R13, -R91 ;  /* 0x0000000d9e867223 */ /* 0x000fcc000001085b */
[----:B------:R-:W4:Y:S01]  /*15f50*/  MUFU.EX2 R81, R81 ;  /* 0x0000005100517308 */ /* 0x000f220000000800 */
[----:B------:R-:W-:-:S01]  /*15f60*/  FFMA.FTZ R50, R60, R13, -R91 ;  /* 0x0000000d3c327223 */ /* 0x000fc2000001085b */
[----:B-1----:R-:W-:-:S06]  /*15f70*/  FADD.FTZ R60, R160, R117 ;  /* 0x00000075a03c7221 */ /* 0x002fcc0000010000 */
[----:B------:R-:W1:Y:S01]  /*15f80*/  MUFU.EX2 R59, R59 ;  /* 0x0000003b003b7308 */ /* 0x000e620000000800 */
[----:B------:R-:W-:-:S07]  /*15f90*/  FADD.FTZ R113, R95, R0 ;  /* 0x000000005f717221 */ /* 0x000fce0000010000 */
[----:B------:R-:W1:Y:S01]  /*15fa0*/  MUFU.EX2 R104, R104 ;  /* 0x0000006800687308 */ /* 0x000e620000000800 */
[----:B------:R-:W-:-:S01]  /*15fb0*/  FFMA.FTZ R0, R64, R13, -R91 ;  /* 0x0000000d40007223 */ /* 0x000fc2000001085b */
[----:B0-----:R-:W-:-:S06]  /*15fc0*/  FADD.FTZ R117, R55, R60 ;  /* 0x0000003c37757221 */ /* 0x001fcc0000010000 */
[----:B------:R-:W0:Y:S01]  /*15fd0*/  MUFU.EX2 R164, R164 ;  /* 0x000000a400a47308 */ /* 0x000e220000000800 */
[----:B--2---:R-:W-:-:S07]  /*15fe0*/  FADD.FTZ R64, R132, R113 ;  /* 0x0000007184407221 */ /* 0x004fce0000010000 */
[----:B------:R-:W2:Y:S01]  /*15ff0*/  MUFU.EX2 R97, R97 ;  /* 0x0000006100617308 */ /* 0x000ea20000000800 */
[----:B------:R-:W-:-:S07]  /*16000*/  FFMA.FTZ R60, R56, R13, -R91 ;  /* 0x0000000d383c7223 */ /* 0x000fce000001085b */
[----:B------:R1:W-:Y:S01]  /*16010*/  MUFU.EX2 R71, R83 ;  /* 0x0000005300477308 */ /* 0x0003e20000000800 */
[----:B---3--:R-:W-:-:S01]  /*16020*/  FADD.FTZ R56, R162, R117 ;  /* 0x00000075a2387221 */ /* 0x008fc20000010000 */
[----:B----4-:R-:W-:-:S06]  /*16030*/  FADD.FTZ R119, R81, R64 ;  /* 0x0000004051777221 */ /* 0x010fcc0000010000 */
[----:B------:R-:W3:Y:S01]  /*16040*/  MUFU.EX2 R63, R63 ;  /* 0x0000003f003f7308 */ /* 0x000ee20000000800 */
[----:B-1----:R-:W-:-:S01]  /*16050*/  FFMA.FTZ R83, R112, R13, -R91 ;  /* 0x0000000d70537223 */ /* 0x002fc2000001085b */
[----:B------:R-:W-:-:S06]  /*16060*/  FFMA.FTZ R112, R154, R13, -R91 ;  /* 0x0000000d9a707223 */ /* 0x000fcc000001085b */
[----:B------:R-:W1:Y:S01]  /*16070*/  MUFU.EX2 R134, R134 ;  /* 0x0000008600867308 */ /* 0x000e620000000800 */
[----:B------:R-:W-:-:S01]  /*16080*/  FFMA.FTZ R99, R182, R13, -R91 ;  /* 0x0000000db6637223 */ /* 0x000fc2000001085b */
[----:B------:R-:W-:Y:S01]  /*16090*/  FADD.FTZ R121, R59, R56 ;  /* 0x000000383b797221 */ /* 0x000fe20000010000 */
[----:B------:R-:W-:-:S05]  /*160a0*/  FADD.FTZ R56, R104, R119 ;  /* 0x0000007768387221 */ /* 0x000fca0000010000 */
[----:B------:R-:W4:Y:S01]  /*160b0*/  MUFU.EX2 R83, R83 ;  /* 0x0000005300537308 */ /* 0x000f220000000800 */
[----:B------:R-:W-:-:S01]  /*160c0*/  FFMA.FTZ R140, R152, R13, -R91 ;  /* 0x0000000d988c7223 */ /* 0x000fc2000001085b */
[----:B------:R-:W-:Y:S01]  /*160d0*/  FFMA.FTZ R64, R12, R13, -R91 ;  /* 0x0000000d0c407223 */ /* 0x000fe2000001085b */
[----:B0-----:R-:W-:-:S05]  /*160e0*/  FADD.FTZ R12, R164, R121 ;  /* 0x00000079a40c7221 */ /* 0x001fca0000010000 */
[----:B------:R-:W0:Y:S01]  /*160f0*/  MUFU.EX2 R112, R112 ;  /* 0x0000007000707308 */ /* 0x000e220000000800 */
[----:B--2---:R-:W-:-:S01]  /*16100*/  FADD.FTZ R119, R97, R56 ;  /* 0x0000003861777221 */ /* 0x004fc20000010000 */
[----:B------:R-:W-:Y:S01]  /*16110*/  FFMA.FTZ R85, R106, R13, -R91 ;  /* 0x0000000d6a557223 */ /* 0x000fe2000001085b */
[----:B---3--:R-:W-:-:S05]  /*16120*/  FADD.FTZ R121, R63, R12 ;  /* 0x0000000c3f797221 */ /* 0x008fca0000010000 */
[----:B------:R-:W2:Y:S01]  /*16130*/  MUFU.EX2 R99, R99 ;  /* 0x0000006300637308 */ /* 0x000ea20000000800 */
[----:B-1----:R-:W-:-:S01]  /*16140*/  FADD.FTZ R12, R134, R119 ;  /* 0x00000077860c7221 */ /* 0x002fc20000010000 */
[-CC-:B------:R-:W-:Y:S01]  /*16150*/  FFMA.FTZ R106, R150, R13.reuse, -R91.reuse ;  /* 0x0000000d966a7223 */ /* 0x180fe2000001085b */
[----:B------:R-:W-:-:S01]  /*16160*/  FFMA.FTZ R115, R70, R13, -R91 ;  /* 0x0000000d46737223 */ /* 0x000fc2000001085b */
[----:B------:R-:W-:-:S04]  /*16170*/  FADD.FTZ R70, R82, R121 ;  /* 0x0000007952467221 */ /* 0x000fc80000010000 */
[----:B------:R-:W1:Y:S01]  /*16180*/  MUFU.EX2 R140, R140 ;  /* 0x0000008c008c7308 */ /* 0x000e620000000800 */
[----:B----4-:R-:W-:-:S01]  /*16190*/  FADD.FTZ R119, R83, R12 ;  /* 0x0000000c53777221 */ /* 0x010fc20000010000 */
[----:B------:R-:W-:Y:S01]  /*161a0*/  FFMA.FTZ R103, R92, R13, -R91 ;  /* 0x0000000d5c677223 */ /* 0x000fe2000001085b */
[----:B------:R-:W-:-:S05]  /*161b0*/  FADD.FTZ R121, R3, R70 ;  /* 0x0000004603797221 */ /* 0x000fca0000010000 */
[----:B------:R-:W3:Y:S01]  /*161c0*/  MUFU.EX2 R85, R85 ;  /* 0x0000005500557308 */ /* 0x000ee20000000800 */
[----:B0-----:R-:W-:-:S01]  /*161d0*/  FADD.FTZ R12, R112, R119 ;  /* 0x00000077700c7221 */ /* 0x001fc20000010000 */
[-CC-:B------:R-:W-:Y:S01]  /*161e0*/  FFMA.FTZ R142, R184, R13.reuse, -R91.reuse ;  /* 0x0000000db88e7223 */ /* 0x180fe2000001085b */
[----:B------:R-:W-:-:S01]  /*161f0*/  FFMA.FTZ R56, R26, R13, -R91 ;  /* 0x0000000d1a387223 */ /* 0x000fc2000001085b */
[----:B------:R-:W-:-:S04]  /*16200*/  FADD.FTZ R26, R20, R121 ;  /* 0x00000079141a7221 */ /* 0x000fc80000010000 */
[----:B------:R-:W0:Y:S01]  /*16210*/  MUFU.EX2 R106, R106 ;  /* 0x0000006a006a7308 */ /* 0x000e220000000800 */
[----:B--2---:R-:W-:-:S01]  /*16220*/  FADD.FTZ R119, R99, R12 ;  /* 0x0000000c63777221 */ /* 0x004fc20000010000 */
[----:B------:R-:W-:Y:S01]  /*16230*/  FFMA.FTZ R87, R96, R13, -R91 ;  /* 0x0000000d60577223 */ /* 0x000fe2000001085b */
[----:B------:R-:W-:-:S05]  /*16240*/  FADD.FTZ R121, R15, R26 ;  /* 0x0000001a0f797221 */ /* 0x000fca0000010000 */
[----:B------:R-:W-:Y:S01]  /*16250*/  MUFU.EX2 R108, R108 ;  /* 0x0000006c006c7308 */ /* 0x000fe20000000800 */
[----:B-1----:R-:W-:-:S01]  /*16260*/  FADD.FTZ R26, R140, R119 ;  /* 0x000000778c1a7221 */ /* 0x002fc20000010000 */
[----:B------:R-:W-:-:S06]  /*16270*/  FFMA.FTZ R92, R186, R13, -R91 ;  /* 0x0000000dba5c7223 */ /* 0x000fcc000001085b */
[----:B------:R-:W1:Y:S01]  /*16280*/  MUFU.EX2 R103, R103 ;  /* 0x0000006700677308 */ /* 0x000e620000000800 */
[----:B------:R-:W-:-:S01]  /*16290*/  FADD.FTZ R70, R124, R121 ;  /* 0x000000797c467221 */ /* 0x000fc20000010000 */
[----:B---3--:R-:W-:-:S06]  /*162a0*/  FADD.FTZ R119, R85, R26 ;  /* 0x0000001a55777221 */ /* 0x008fcc0000010000 */
[----:B------:R-:W2:Y:S01]  /*162b0*/  MUFU.EX2 R142, R142 ;  /* 0x0000008e008e7308 */ /* 0x000ea20000000800 */
[----:B------:R-:W-:-:S01]  /*162c0*/  FFMA.FTZ R96, R100, R13, -R91 ;  /* 0x0000000d64607223 */ /* 0x000fc2000001085b */
[----:B------:R-:W-:-:S06]  /*162d0*/  FADD.FTZ R121, R21, R70 ;  /* 0x0000004615797221 */ /* 0x000fcc0000010000 */
[----:B------:R-:W3:Y:S01]  /*162e0*/  MUFU.EX2 R116, R116 ;  /* 0x0000007400747308 */ /* 0x000ee20000000800 */
[----:B0-----:R-:W-:-:S01]  /*162f0*/  FADD.FTZ R26, R106, R119 ;  /* 0x000000776a1a7221 */ /* 0x001fc20000010000 */
[----:B------:R-:W-:-:S06]  /*16300*/  FFMA.FTZ R107, R46, R13, -R91 ;  /* 0x0000000d2e6b7223 */ /* 0x000fcc000001085b */
[----:B------:R-:W0:Y:S01]  /*16310*/  MUFU.EX2 R87, R87 ;  /* 0x0000005700577308 */ /* 0x000e220000000800 */
[----:B-1----:R-:W-:-:S01]  /*16320*/  FADD.FTZ R119, R103, R26 ;  /* 0x0000001a67777221 */ /* 0x002fc20000010000 */
[----:B------:R-:W-:-:S06]  /*16330*/  FFMA.FTZ R46, R72, R13, -R91 ;  /* 0x0000000d482e7223 */ /* 0x000fcc000001085b */
[----:B------:R-:W1:Y:S01]  /*16340*/  MUFU.EX2 R92, R92 ;  /* 0x0000005c005c7308 */ /* 0x000e620000000800 */
[----:B------:R-:W-:-:S07]  /*16350*/  FFMA.FTZ R101, R188, R13, -R91 ;  /* 0x0000000dbc657223 */ /* 0x000fce000001085b */
[----:B------:R-:W4:Y:S08]  /*16360*/  MUFU.EX2 R42, R42 ;  /* 0x0000002a002a7308 */ /* 0x000f300000000800 */
[----:B------:R2:W-:Y:S01]  /*16370*/  MUFU.EX2 R12, R60 ;  /* 0x0000003c000c7308 */ /* 0x0005e20000000800 */
[----:B------:R-:W-:-:S07]  /*16380*/  F2FP.SATFINITE.E4M3.F32.PACK_AB_MERGE_C R225, R52, R49, RZ ;  /* 0x0000003134e1723e */ /* 0x000fce00048070ff */
[----:B------:R-:W4:Y:S01]  /*16390*/  MUFU.EX2 R96, R96 ;  /* 0x0000006000607308 */ /* 0x000f220000000800 */
[----:B--2---:R-:W-:-:S04]  /*163a0*/  FADD.FTZ R60, R108, R121 ;  /* 0x000000796c3c7221 */ /* 0x004fc80000010000 */
[----:B------:R-:W-:Y:S01]  /*163b0*/  FADD.FTZ R121, R67, R60 ;  /* 0x0000003c43797221 */ /* 0x000fe20000010000 */
[----:B------:R-:W-:-:S02]  /*163c0*/  FADD.FTZ R60, R142, R119 ;  /* 0x000000778e3c7221 */ /* 0x000fc40000010000 */
[----:B------:R-:W2:Y:S01]  /*163d0*/  MUFU.EX2 R58, R58 ;  /* 0x0000003a003a7308 */ /* 0x000ea20000000800 */
[----:B---3--:R-:W-:-:S01]  /*163e0*/  FADD.FTZ R52, R116, R121 ;  /* 0x0000007974347221 */ /* 0x008fc20000010000 */
[----:B0-----:R-:W-:-:S06]  /*163f0*/  FADD.FTZ R119, R87, R60 ;  /* 0x0000003c57777221 */ /* 0x001fcc0000010000 */
[----:B------:R-:W0:Y:S01]  /*16400*/  MUFU.EX2 R107, R107 ;  /* 0x0000006b006b7308 */ /* 0x000e220000000800 */
[----:B------:R-:W-:-:S01]  /*16410*/  FFMA.FTZ R72, R76, R13, -R91 ;  /* 0x0000000d4c487223 */ /* 0x000fc2000001085b */
[----:B------:R-:W-:Y:S01]  /*16420*/  F2FP.SATFINITE.E4M3.F32.PACK_AB_MERGE_C R227, R160, R53, RZ ;  /* 0x00000035a0e3723e */ /* 0x000fe200048070ff */
[----:B------:R-:W-:-:S05]  /*16430*/  FADD.FTZ R53, R69, R52 ;  /* 0x0000003445357221 */ /* 0x000fca0000010000 */
[----:B------:R-:W3:Y:S01]  /*16440*/  MUFU.EX2 R46, R46 ;  /* 0x0000002e002e7308 */ /* 0x000ee20000000800 */
[----:B-1----:R-:W-:-:S01]  /*16450*/  FADD.FTZ R119, R92, R119 ;  /* 0x000000775c777221 */ /* 0x002fc20000010000 */
[----:B----4-:R-:W-:-:S06]  /*16460*/  FADD.FTZ R53, R42, R53 ;  /* 0x000000352a357221 */ /* 0x010fcc0000010000 */
[----:B------:R-:W1:Y:S01]  /*16470*/  MUFU.EX2 R66, R66 ;  /* 0x0000004200427308 */ /* 0x000e620000000800 */
[----:B------:R-:W-:-:S07]  /*16480*/  FADD.FTZ R52, R96, R119 ;  /* 0x0000007760347221 */ /* 0x000fce0000010000 */
[----:B------:R-:W4:Y:S01]  /*16490*/  MUFU.EX2 R101, R101 ;  /* 0x0000006500657308 */ /* 0x000f220000000800 */
[----:B------:R-:W-:Y:S01]  /*164a0*/  F2FP.SATFINITE.E4M3.F32.PACK_AB_MERGE_C R223, R20, R3, RZ ;  /* 0x0000000314df723e */ /* 0x000fe200048070ff */
[----:B--2---:R-:W-:-:S06]  /*164b0*/  FADD.FTZ R60, R58, R53 ;  /* 0x000000353a3c7221 */ /* 0x004fcc0000010000 */
[----:B------:R-:W2:Y:S01]  /*164c0*/  MUFU.EX2 R73, R73 ;  /* 0x0000004900497308 */ /* 0x000ea20000000800 */
[----:B0-----:R-:W-:-:S01]  /*164d0*/  FADD.FTZ R3, R107, R52 ;  /* 0x000000346b037221 */ /* 0x001fc20000010000 */
[----:B------:R-:W-:-:S06]  /*164e0*/  FFMA.FTZ R105, R190, R13, -R91 ;  /* 0x0000000dbe697223 */ /* 0x000fcc000001085b */
[----:B------:R-:W0:Y:S01]  /*164f0*/  MUFU.EX2 R72, R72 ;  /* 0x0000004800487308 */ /* 0x000e220000000800 */
[----:B------:R-:W-:Y:S01]  /*16500*/  F2FP.SATFINITE.E4M3.F32.PACK_AB_MERGE_C R219, R42, R69, RZ ;  /* 0x000000452adb723e */ /* 0x000fe200048070ff */
[----:B------:R-:W-:-:S06]  /*16510*/  FADD.FTZ R53, R71, R60 ;  /* 0x0000003c47357221 */ /* 0x000fcc0000010000 */
[----:B------:R-:W0:Y:S01]  /*16520*/  MUFU.EX2 R68, R68 ;  /* 0x0000004400447308 */ /* 0x000e220000000800 */
[----:B---3--:R-:W-:-:S01]  /*16530*/  FADD.FTZ R42, R46, R3 ;  /* 0x000000032e2a7221 */ /* 0x008fc20000010000 */
[----:B------:R-:W-:-:S06]  /*16540*/  FFMA.FTZ R76, R84, R13, -R91 ;  /* 0x0000000d544c7223 */ /* 0x000fcc000001085b */
[----:B------:R-:W3:Y:S01]  /*16550*/  MUFU.EX2 R109, R109 ;  /* 0x0000006d006d7308 */ /* 0x000ee20000000800 */
[----:B-1----:R-:W-:-:S01]  /*16560*/  FADD.FTZ R52, R66, R53 ;  /* 0x0000003542347221 */ /* 0x002fc20000010000 */
[----:B----4-:R-:W-:-:S06]  /*16570*/  FADD.FTZ R3, R101, R42 ;  /* 0x0000002a65037221 */ /* 0x010fcc0000010000 */
[----:B------:R-:W1:Y:S01]  /*16580*/  MUFU.EX2 R77, R77 ;  /* 0x0000004d004d7308 */ /* 0x000e620000000800 */
[----:B--2---:R-:W-:-:S07]  /*16590*/  F2FP.SATFINITE.E4M3.F32.PACK_AB_MERGE_C R213, R73, R66, RZ ;  /* 0x0000004249d5723e */ /* 0x004fce00048070ff */
[----:B------:R-:W2:Y:S01]  /*165a0*/  MUFU.EX2 R62, R62 ;  /* 0x0000003e003e7308 */ /* 0x000ea20000000800 */
[----:B------:R-:W-:-:S01]  /*165b0*/  FADD.FTZ R73, R73, R52 ;  /* 0x0000003449497221 */ /* 0x000fc20000010000 */
[----:B0-----:R-:W-:-:S06]  /*165c0*/  FADD.FTZ R42, R72, R3 ;  /* 0x00000003482a7221 */ /* 0x001fcc0000010000 */
[----:B------:R-:W0:Y:S01]  /*165d0*/  MUFU.EX2 R105, R105 ;  /* 0x0000006900697308 */ /* 0x000e220000000800 */
[----:B------:R-:W-:-:S01]  /*165e0*/  FADD.FTZ R52, R68, R73 ;  /* 0x0000004944347221 */ /* 0x000fc20000010000 */
[----:B---3--:R-:W-:-:S06]  /*165f0*/  FADD.FTZ R53, R109, R42 ;  /* 0x0000002a6d357221 */ /* 0x008fcc0000010000 */
[----:B------:R-:W3:Y:S01]  /*16600*/  MUFU.EX2 R192, R192 ;  /* 0x000000c000c07308 */ /* 0x000ee20000000800 */
[----:B------:R-:W-:-:S07]  /*16610*/  FFMA.FTZ R25, R86, R13, -R91 ;  /* 0x0000000d56197223 */ /* 0x000fce000001085b */
[----:B------:R-:W4:Y:S01]  /*16620*/  MUFU.EX2 R76, R76 ;  /* 0x0000004c004c7308 */ /* 0x000f220000000800 */
[----:B-1----:R-:W-:-:S01]  /*16630*/  FADD.FTZ R52, R77, R52 ;  /* 0x000000344d347221 */ /* 0x002fc20000010000 */
[----:B--2---:R-:W-:-:S06]  /*16640*/  FADD.FTZ R42, R62, R53 ;  /* 0x000000353e2a7221 */ /* 0x004fcc0000010000 */
[----:B------:R-:W-:Y:S08]  /*16650*/  MUFU.EX2 R54, R54 ;  /* 0x0000003600367308 */ /* 0x000ff00000000800 */
[----:B------:R-:W1:Y:S01]  /*16660*/  MUFU.EX2 R111, R111 ;  /* 0x0000006f006f7308 */ /* 0x000e620000000800 */
[----:B------:R-:W-:Y:S01]  /*16670*/  F2FP.SATFINITE.E4M3.F32.PACK_AB_MERGE_C R221, R164, R59, RZ ;  /* 0x0000003ba4dd723e */ /* 0x000fe200048070ff */
[----:B------:R-:W-:Y:S01]  /*16680*/  FADD.FTZ R59, R75, R52 ;  /* 0x000000344b3b7221 */ /* 0x000fe20000010000 */
[----:B0-----:R-:W-:-:S05]  /*16690*/  FADD.FTZ R53, R105, R42 ;  /* 0x0000002a69357221 */ /* 0x001fca0000010000 */
[----:B------:R-:W0:Y:S01]  /*166a0*/  MUFU.EX2 R24, R24 ;  /* 0x0000001800187308 */ /* 0x000e220000000800 */
[----:B------:R-:W-:Y:S01]  /*166b0*/  F2FP.SATFINITE.E4M3.F32.PACK_AB_MERGE_C R225, R47, R36, R225 ;  /* 0x000000242fe1723e */ /* 0x000fe200048070e1 */
[----:B---3--:R-:W-:Y:S01]  /*166c0*/  FADD.FTZ R59, R192, R59 ;  /* 0x0000003bc03b7221 */ /* 0x008fe20000010000 */
[----:B----4-:R-:W-:-:S05]  /*166d0*/  FADD.FTZ R36, R76, R53 ;  /* 0x000000354c247221 */ /* 0x010fca0000010000 */
[----:B------:R-:W2:Y:S01]  /*166e0*/  MUFU.EX2 R25, R25 ;  /* 0x0000001900197308 */ /* 0x000ea20000000800 */
[----:B-1----:R-:W-:Y:S01]  /*166f0*/  F2FP.SATFINITE.E4M3.F32.PACK_AB_MERGE_C R76, R111, R76, RZ ;  /* 0x0000004c6f4c723e */ /* 0x002fe200048070ff */
[----:B------:R-:W-:-:S06]  /*16700*/  FADD.FTZ R42, R54, R59 ;  /* 0x0000003b362a7221 */ /* 0x000fcc0000010000 */
[----:B------:R-:W1:Y:S01]  /*16710*/  MUFU.EX2 R27, R27 ;  /* 0x0000001b001b7308 */ /* 0x000e620000000800 */
[----:B------:R-:W-:-:S01]  /*16720*/  FADD.FTZ R111, R111, R36 ;  /* 0x000000246f6f7221 */ /* 0x000fc20000010000 */
[----:B------:R-:W-:-:S06]  /*16730*/  FFMA.FTZ R113, R78, R13, -R91 ;  /* 0x0000000d4e717223 */ /* 0x000fcc000001085b */
[----:B------:R-:W3:Y:S01]  /*16740*/  MUFU.EX2 R50, R50 ;  /* 0x0000003200327308 */ /* 0x000ee20000000800 */
[----:B------:R-:W-:Y:S01]  /*16750*/  F2FP.SATFINITE.E4M3.F32.PACK_AB_MERGE_C R227, R156, R51, R227 ;  /* 0x000000339ce3723e */ /* 0x000fe200048070e3 */
[----:B------:R-:W-:-:S06]  /*16760*/  FADD.FTZ R51, R57, R42 ;  /* 0x0000002a39337221 */ /* 0x000fcc0000010000 */
[----:B------:R-:W4:Y:S01]  /*16770*/  MUFU.EX2 R31, R31 ;  /* 0x0000001f001f7308 */ /* 0x000f220000000800 */
[----:B0-----:R-:W-:-:S07]  /*16780*/  FADD.FTZ R36, R24, R111 ;  /* 0x0000006f18247221 */ /* 0x001fce0000010000 */
[----:B------:R-:W0:Y:S01]  /*16790*/  MUFU.EX2 R115, R115 ;  /* 0x0000007300737308 */ /* 0x000e220000000800 */
[----:B------:R-:W-:-:S01]  /*167a0*/  FADD.FTZ R42, R40, R51 ;  /* 0x00000033282a7221 */ /* 0x000fc20000010000 */
[----:B------:R-:W-:-:S06]  /*167b0*/  FFMA.FTZ R117, R90, R13, -R91 ;  /* 0x0000000d5a757223 */ /* 0x000fcc000001085b */
[----:B------:R-:W0:Y:S01]  /*167c0*/  MUFU.EX2 R102, R102 ;  /* 0x0000006600667308 */ /* 0x000e220000000800 */
[----:B--2---:R-:W-:-:S07]  /*167d0*/  FADD.FTZ R51, R25, R36 ;  /* 0x0000002419337221 */ /* 0x004fce0000010000 */
[----:B------:R-:W2:Y:S01]  /*167e0*/  MUFU.EX2 R0, R0 ;  /* 0x0000000000007308 */ /* 0x000ea20000000800 */
[----:B------:R-:W-:Y:S01]  /*167f0*/  F2FP.SATFINITE.E4M3.F32.PACK_AB_MERGE_C R217, R108, R21, RZ ;  /* 0x000000156cd9723e */ /* 0x000fe200048070ff */
[----:B-1----:R-:W-:-:S06]  /*16800*/  FADD.FTZ R42, R27, R42 ;  /* 0x0000002a1b2a7221 */ /* 0x002fcc0000010000 */
[----:B------:R-:W1:Y:S01]  /*16810*/  MUFU.EX2 R35, R35 ;  /* 0x0000002300237308 */ /* 0x000e620000000800 */
[----:B---3--:R-:W-:-:S07]  /*16820*/  FADD.FTZ R36, R50, R51 ;  /* 0x0000003332247221 */ /* 0x008fce0000010000 */
[----:B------:R-:W3:Y:S01]  /*16830*/  MUFU.EX2 R113, R113 ;  /* 0x0000007100717308 */ /* 0x000ee20000000800 */
[----:B------:R-:W-:Y:S01]  /*16840*/  F2FP.SATFINITE.E4M3.F32.PACK_AB_MERGE_C R217, R124, R15, R217 ;  /* 0x0000000f7cd9723e */ /* 0x000fe200048070d9 */
[----:B----4-:R-:W-:Y:S01]  /*16850*/  FADD.FTZ R15, R31, R42 ;  /* 0x0000002a1f0f7221 */ /* 0x010fe20000010000 */
[----:B0-----:R-:W-:-:S05]  /*16860*/  F2FP.SATFINITE.E4M3.F32.PACK_AB_MERGE_C R50, R115, R50, RZ ;  /* 0x000000327332723e */ /* 0x001fca00048070ff */
[----:B------:R-:W0:Y:S01]  /*16870*/  MUFU.EX2 R28, R28 ;  /* 0x0000001c001c7308 */ /* 0x000e220000000800 */
[----:B------:R-:W-:-:S01]  /*16880*/  FADD.FTZ R115, R115, R36 ;  /* 0x0000002473737221 */ /* 0x000fc20000010000 */
[----:B------:R-:W-:Y:S01]  /*16890*/  F2FP.SATFINITE.E4M3.F32.PACK_AB_MERGE_C R209, R27, R40, RZ ;  /* 0x000000281bd1723e */ /* 0x000fe200048070ff */
[----:B------:R-:W-:-:S05]  /*168a0*/  FFMA.FTZ R94, R94, R13, -R91 ;  /* 0x0000000d5e5e7223 */ /* 0x000fca000001085b */
[----:B------:R-:W4:Y:S01]  /*168b0*/  MUFU.EX2 R117, R117 ;  /* 0x0000007500757308 */ /* 0x000f220000000800 */
[----:B------:R-:W-:-:S01]  /*168c0*/  FADD.FTZ R40, R102, R15 ;  /* 0x0000000f66287221 */ /* 0x000fc20000010000 */
[----:B--2---:R-:W-:Y:S01]  /*168d0*/  FADD.FTZ R36, R0, R115 ;  /* 0x0000007300247221 */ /* 0x004fe20000010000 */
[----:B------:R-:W-:-:S05]  /*168e0*/  FFMA.FTZ R194, R194, R13, -R91 ;  /* 0x0000000dc2c27223 */ /* 0x000fca000001085b */
[----:B------:R-:W2:Y:S01]  /*168f0*/  MUFU.EX2 R29, R29 ;  /* 0x0000001d001d7308 */ /* 0x000ea20000000800 */
[----:B-1----:R-:W-:-:S01]  /*16900*/  FADD.FTZ R51, R35, R40 ;  /* 0x0000002823337221 */ /* 0x002fc20000010000 */
[----:B---3--:R-:W-:-:S06]  /*16910*/  FADD.FTZ R27, R113, R36 ;  /* 0x00000024711b7221 */ /* 0x008fcc0000010000 */
[----:B------:R-:W-:Y:S08]  /*16920*/  MUFU.EX2 R33, R33 ;  /* 0x0000002100217308 */ /* 0x000ff00000000800 */
[----:B------:R-:W1:Y:S08]  /*16930*/  MUFU.EX2 R48, R48 ;  /* 0x0000003000307308 */ /* 0x000e700000000800 */
[----:B------:R-:W3:Y:S01]  /*16940*/  MUFU.EX2 R26, R64 ;  /* 0x00000040001a7308 */ /* 0x000ee20000000800 */
[----:B------:R-:W-:-:S01]  /*16950*/  FFMA.FTZ R98, R98, R13, -R91 ;  /* 0x0000000d62627223 */ /* 0x000fc2000001085b */
[C---:B0-----:R-:W-:Y:S01]  /*16960*/  F2FP.SATFINITE.E4M3.F32.PACK_AB_MERGE_C R211, R28.reuse, R35, RZ ;  /* 0x000000231cd3723e */ /* 0x041fe200048070ff */
[----:B------:R-:W-:-:S05]  /*16970*/  FADD.FTZ R36, R28, R51 ;  /* 0x000000331c247221 */ /* 0x000fca0000010000 */
[----:B------:R-:W0:Y:S01]  /*16980*/  MUFU.EX2 R30, R30 ;  /* 0x0000001e001e7308 */ /* 0x000e220000000800 */
[----:B------:R-:W-:-:S07]  /*16990*/  FADD.FTZ R28, R12, R27 ;  /* 0x0000001b0c1c7221 */ /* 0x000fce0000010000 */
[----:B------:R-:W0:Y:S01]  /*169a0*/  MUFU.EX2 R49, R94 ;  /* 0x0000005e00317308 */ /* 0x000e220000000800 */
[----:B------:R-:W-:-:S01]  /*169b0*/  FFMA.FTZ R196, R196, R13, -R91 ;  /* 0x0000000dc4c47223 */ /* 0x000fc2000001085b */
[C---:B----4-:R-:W-:Y:S01]  /*169c0*/  F2FP.SATFINITE.E4M3.F32.PACK_AB_MERGE_C R35, R117.reuse, R12, RZ ;  /* 0x0000000c7523723e */ /* 0x050fe200048070ff */
[----:B------:R-:W-:-:S05]  /*169d0*/  FADD.FTZ R117, R117, R28 ;  /* 0x0000001c75757221 */ /* 0x000fca0000010000 */
[----:B------:R-:W4:Y:S01]  /*169e0*/  MUFU.EX2 R20, R194 ;  /* 0x000000c200147308 */ /* 0x000f220000000800 */
[----:B--2---:R-:W-:-:S01]  /*169f0*/  FADD.FTZ R27, R29, R36 ;  /* 0x000000241d1b7221 */ /* 0x004fc20000010000 */
[----:B-1----:R-:W-:Y:S01]  /*16a00*/  F2FP.SATFINITE.E4M3.F32.PACK_AB_MERGE_C R205, R48, R33, RZ ;  /* 0x0000002130cd723e */ /* 0x002fe200048070ff */
[----:B---3--:R-:W-:-:S05]  /*16a10*/  FADD.FTZ R12, R26, R117 ;  /* 0x000000751a0c7221 */ /* 0x008fca0000010000 */
[----:B------:R-:W1:Y:S01]  /*16a20*/  MUFU.EX2 R21, R98 ;  /* 0x0000006200157308 */ /* 0x000e620000000800 */
[----:B------:R-:W-:-:S01]  /*16a30*/  FFMA.FTZ R198, R198, R13, -R91 ;  /* 0x0000000dc6c67223 */ /* 0x000fc2000001085b */
[----:B0-----:R-:W-:-:S06]  /*16a40*/  FADD.FTZ R28, R30, R27 ;  /* 0x0000001b1e1c7221 */ /* 0x001fcc0000010000 */
[----:B------:R-:W-:Y:S01]  /*16a50*/  MUFU.EX2 R41, R41 ;  /* 0x0000002900297308 */ /* 0x000fe20000000800 */
[----:B------:R-:W-:-:S07]  /*16a60*/  F2FP.SATFINITE.E4M3.F32.PACK_AB_MERGE_C R205, R30, R29, R205 ;  /* 0x0000001d1ecd723e */ /* 0x000fce00048070cd */
[----:B------:R-:W0:Y:S01]  /*16a70*/  MUFU.EX2 R122, R122 ;  /* 0x0000007a007a7308 */ /* 0x000e220000000800 */
[----:B------:R-:W-:-:S07]  /*16a80*/  FADD.FTZ R29, R49, R12 ;  /* 0x0000000c311d7221 */ /* 0x000fce0000010000 */
[----:B------:R-:W2:Y:S01]  /*16a90*/  MUFU.EX2 R39, R39 ;  /* 0x0000002700277308 */ /* 0x000ea20000000800 */
[----:B------:R-:W-:-:S07]  /*16aa0*/  FFMA.FTZ R200, R200, R13, -R91 ;  /* 0x0000000dc8c87223 */ /* 0x000fce000001085b */
[----:B------:R-:W3:Y:S01]  /*16ab0*/  MUFU.EX2 R3, R196 ;  /* 0x000000c400037308 */ /* 0x000ee20000000800 */
[----:B------:R-:W-:-:S07]  /*16ac0*/  FADD.FTZ R33, R33, R28 ;  /* 0x0000001c21217221 */ /* 0x000fce0000010000 */
[----:B------:R-:W3:Y:S01]  /*16ad0*/  MUFU.EX2 R34, R34 ;  /* 0x0000002200227308 */ /* 0x000ee20000000800 */
[----:B----4-:R-:W-:-:S01]  /*16ae0*/  FADD.FTZ R12, R20, R29 ;  /* 0x0000001d140c7221 */ /* 0x010fc20000010000 */
[----:B------:R-:W-:-:S06]  /*16af0*/  FFMA.FTZ R202, R202, R13, -R91 ;  /* 0x0000000dcaca7223 */ /* 0x000fcc000001085b */
[----:B------:R-:W4:Y:S01]  /*16b00*/  MUFU.EX2 R56, R56 ;  /* 0x0000003800387308 */ /* 0x000f220000000800 */
[----:B------:R-:W-:-:S01]  /*16b10*/  FADD.FTZ R48, R48, R33 ;  /* 0x0000002130307221 */ /* 0x000fc20000010000 */
[----:B-1----:R-:W-:-:S06]  /*16b20*/  FADD.FTZ R12, R21, R12 ;  /* 0x0000000c150c7221 */ /* 0x002fcc0000010000 */
[----:B------:R-:W1:Y:S01]  /*16b30*/  MUFU.EX2 R198, R198 ;  /* 0x000000c600c67308 */ /* 0x000e620000000800 */
[----:B------:R-:W-:Y:S01]  /*16b40*/  F2FP.SATFINITE.E4M3.F32.PACK_AB_MERGE_C R28, R21, R20, RZ ;  /* 0x00000014151c723e */ /* 0x000fe200048070ff */
[----:B------:R-:W-:Y:S01]  /*16b50*/  FFMA.FTZ R110, R110, R13, -R91 ;  /* 0x0000000d6e6e7223 */ /* 0x000fe2000001085b */
[----:B0-----:R-:W-:-:S05]  /*16b60*/  F2FP.SATFINITE.E4M3.F32.PACK_AB_MERGE_C R207, R122, R41, RZ ;  /* 0x000000297acf723e */ /* 0x001fca00048070ff */
[----:B------:R-:W0:Y:S01]  /*16b70*/  MUFU.EX2 R47, R200 ;  /* 0x000000c8002f7308 */ /* 0x000e220000000800 */
[----:B--2---:R-:W-:-:S01]  /*16b80*/  FADD.FTZ R21, R39, R48 ;  /* 0x0000003027157221 */ /* 0x004fc20000010000 */
[----:B---3--:R-:W-:Y:S01]  /*16b90*/  FADD.FTZ R29, R3, R12 ;  /* 0x0000000c031d7221 */ /* 0x008fe20000010000 */
[----:B------:R-:W-:-:S05]  /*16ba0*/  FFMA.FTZ R204, R204, R13, -R91 ;  /* 0x0000000dcccc7223 */ /* 0x000fca000001085b */
[----:B------:R-:W-:Y:S01]  /*16bb0*/  MUFU.EX2 R45, R45 ;  /* 0x0000002d002d7308 */ /* 0x000fe20000000800 */
[C---:B------:R-:W-:Y:S01]  /*16bc0*/  F2FP.SATFINITE.E4M3.F32.PACK_AB_MERGE_C R207, R34.reuse, R39, R207 ;  /* 0x0000002722cf723e */ /* 0x040fe200048070cf */
[----:B------:R-:W-:-:S06]  /*16bd0*/  FADD.FTZ R34, R34, R21 ;  /* 0x0000001522227221 */ /* 0x000fcc0000010000 */
[----:B------:R-:W2:Y:S01]  /*16be0*/  MUFU.EX2 R126, R126 ;  /* 0x0000007e007e7308 */ /* 0x000ea20000000800 */
[----:B----4-:R-:W-:-:S07]  /*16bf0*/  FADD.FTZ R29, R56, R29 ;  /* 0x0000001d381d7221 */ /* 0x010fce0000010000 */
[----:B------:R-:W3:Y:S01]  /*16c00*/  MUFU.EX2 R43, R43 ;  /* 0x0000002b002b7308 */ /* 0x000ee20000000800 */
[----:B------:R-:W-:-:S07]  /*16c10*/  FFMA.FTZ R114, R114, R13, -R91 ;  /* 0x0000000d72727223 */ /* 0x000fce000001085b */
[----:B------:R-:W4:Y:S01]  /*16c20*/  MUFU.EX2 R202, R202 ;  /* 0x000000ca00ca7308 */ /* 0x000f220000000800 */
[----:B------:R-:W-:-:S07]  /*16c30*/  FADD.FTZ R41, R41, R34 ;  /* 0x0000002229297221 */ /* 0x000fce0000010000 */
[----:B------:R-:W4:Y:S01]  /*16c40*/  MUFU.EX2 R38, R38 ;  /* 0x0000002600267308 */ /* 0x000f220000000800 */
[----:B-1----:R-:W-:-:S01]  /*16c50*/  FADD.FTZ R12, R198, R29 ;  /* 0x0000001dc60c7221 */ /* 0x002fc20000010000 */
[----:B------:R-:W-:-:S06]  /*16c60*/  FFMA.FTZ R32, R32, R13, -R91 ;  /* 0x0000000d20207223 */ /* 0x000fcc000001085b */
[----:B------:R-:W1:Y:S01]  /*16c70*/  MUFU.EX2 R15, R110 ;  /* 0x0000006e000f7308 */ /* 0x000e620000000800 */
[----:B------:R-:W-:-:S01]  /*16c80*/  FADD.FTZ R122, R122, R41 ;  /* 0x000000297a7a7221 */ /* 0x000fc20000010000 */
[C---:B0-----:R-:W-:Y:S01]  /*16c90*/  F2FP.SATFINITE.E4M3.F32.PACK_AB_MERGE_C R198, R47.reuse, R198, RZ ;  /* 0x000000c62fc6723e */ /* 0x041fe200048070ff */
[----:B------:R-:W-:-:S05]  /*16ca0*/  FADD.FTZ R47, R47, R12 ;  /* 0x0000000c2f2f7221 */ /* 0x000fca0000010000 */
[----:B------:R-:W0:Y:S01]  /*16cb0*/  MUFU.EX2 R204, R204 ;  /* 0x000000cc00cc7308 */ /* 0x000e220000000800 */
[----:B------:R-:W-:-:S01]  /*16cc0*/  FFMA.FTZ R206, R206, R13, -R91 ;  /* 0x0000000dcece7223 */ /* 0x000fc2000001085b */
[-CC-:B------:R-:W-:Y:S01]  /*16cd0*/  FFMA.FTZ R208, R208, R13.reuse, -R91.reuse ;  /* 0x0000000dd0d07223 */ /* 0x180fe2000001085b */
[----:B------:R-:W-:-:S01]  /*16ce0*/  FFMA.FTZ R91, R118, R13, -R91 ;  /* 0x0000000d765b7223 */ /* 0x000fc2000001085b */
[----:B--2---:R-:W-:-:S04]  /*16cf0*/  F2FP.SATFINITE.E4M3.F32.PACK_AB_MERGE_C R20, R126, R45, RZ ;  /* 0x0000002d7e14723e */ /* 0x004fc800048070ff */
[----:B------:R-:W2:Y:S01]  /*16d00*/  MUFU.EX2 R27, R114 ;  /* 0x00000072001b7308 */ /* 0x000ea20000000800 */
[----:B---3--:R-:W-:-:S01]  /*16d10*/  FADD.FTZ R29, R43, R122 ;  /* 0x0000007a2b1d7221 */ /* 0x008fc20000010000 */
[----:B----4-:R-:W-:Y:S01]  /*16d20*/  FADD.FTZ R12, R202, R47 ;  /* 0x0000002fca0c7221 */ /* 0x010fe20000010000 */
[----:B------:R-:W-:-:S05]  /*16d30*/  F2FP.SATFINITE.E4M3.F32.PACK_AB_MERGE_C R201, R38, R43, R20 ;  /* 0x0000002b26c9723e */ /* 0x000fca0004807014 */
[----:B------:R-:W3:Y:S01]  /*16d40*/  MUFU.EX2 R32, R32 ;  /* 0x0000002000207308 */ /* 0x000ee20000000800 */
[----:B------:R-:W-:-:S01]  /*16d50*/  FADD.FTZ R38, R38, R29 ;  /* 0x0000001d26267221 */ /* 0x000fc20000010000 */
[----:B-1----:R-:W-:-:S06]  /*16d60*/  FADD.FTZ R29, R15, R12 ;  /* 0x0000000c0f1d7221 */ /* 0x002fcc0000010000 */
[----:B------:R1:W4:Y:S01]  /*16d70*/  MUFU.EX2 R21, R206 ;  /* 0x000000ce00157308 */ /* 0x0003220000000800 */
[----:B0-----:R-:W-:-:S01]  /*16d80*/  FADD.FTZ R12, R204, R29 ;  /* 0x0000001dcc0c7221 */ /* 0x001fc20000010000 */
[----:B------:R-:W-:-:S06]  /*16d90*/  F2FP.SATFINITE.E4M3.F32.PACK_AB_MERGE_C R20, R25, R24, R50 ;  /* 0x000000181914723e */ /* 0x000fcc0004807032 */
[----:B------:R-:W-:Y:S01]  /*16da0*/  MUFU.EX2 R208, R208 ;  /* 0x000000d000d07308 */ /* 0x000fe20000000800 */
[----:B--2---:R-:W-:-:S07]  /*16db0*/  F2FP.SATFINITE.E4M3.F32.PACK_AB_MERGE_C R24, R27, R204, RZ ;  /* 0x000000cc1b18723e */ /* 0x004fce00048070ff */
[----:B------:R-:W0:Y:S01]  /*16dc0*/  MUFU.EX2 R91, R91 ;  /* 0x0000005b005b7308 */ /* 0x000e220000000800 */
[----:B------:R-:W-:-:S01]  /*16dd0*/  FADD.FTZ R27, R27, R12 ;  /* 0x0000000c1b1b7221 */ /* 0x000fc20000010000 */
[----:B------:R-:W-:-:S03]  /*16de0*/  F2FP.SATFINITE.E4M3.F32.PACK_AB_MERGE_C R210, R113, R0, R35 ;  /* 0x0000000071d2723e */ /* 0x000fc60004807023 */
[----:B---3--:R-:W-:-:S03]  /*16df0*/  FADD.FTZ R0, R32, R27 ;  /* 0x0000001b20007221 */ /* 0x008fc60000010000 */
[----:B------:R-:W-:Y:S01]  /*16e00*/  MUFU.EX2 R65, R65 ;  /* 0x0000004100417308 */ /* 0x000fe20000000800 */
[----:B-1----:R-:W-:Y:S01]  /*16e10*/  F2FP.SATFINITE.E4M3.F32.PACK_AB_MERGE_C R206, R56, R3, R198 ;  /* 0x0000000338ce723e */ /* 0x002fe200048070c6 */
[----:B----4-:R-:W-:-:S06]  /*16e20*/  FADD.FTZ R3, R21, R0 ;  /* 0x0000000015037221 */ /* 0x010fcc0000010000 */
[----:B------:R-:W1:Y:S01]  /*16e30*/  MUFU.EX2 R234, R234 ;  /* 0x000000ea00ea7308 */ /* 0x000e620000000800 */
[----:B0-----:R-:W-:Y:S02]  /*16e40*/  F2FP.SATFINITE.E4M3.F32.PACK_AB_MERGE_C R0, R91, R208, RZ ;  /* 0x000000d05b00723e */ /* 0x001fe400048070ff */
[----:B------:R-:W-:-:S05]  /*16e50*/  VIMNMX R100, RZ, R14, !PT ;  /* 0x0000000eff647248 */ /* 0x000fca0007fe0100 */
[----:B------:R-:W0:Y:S01]  /*16e60*/  MUFU.EX2 R61, R61 ;  /* 0x0000003d003d7308 */ /* 0x000e220000000800 */
[----:B------:R-:W-:Y:S01]  /*16e70*/  F2FP.SATFINITE.E4M3.F32.PACK_AB_MERGE_C R200, R15, R202, R24 ;  /* 0x000000ca0fc8723e */ /* 0x000fe20004807018 */
[----:B------:R-:W-:-:S06]  /*16e80*/  FADD.FTZ R45, R45, R38 ;  /* 0x000000262d2d7221 */ /* 0x000fcc0000010000 */
[----:B------:R-:W2:Y:S01]  /*16e90*/  MUFU.EX2 R128, R128 ;  /* 0x0000008000807308 */ /* 0x000ea20000000800 */
[----:B------:R-:W-:Y:S01]  /*16ea0*/  F2FP.SATFINITE.E4M3.F32.PACK_AB_MERGE_C R202, R21, R32, R0 ;  /* 0x0000002015ca723e */ /* 0x000fe20004807000 */
[----:B------:R-:W-:Y:S01]  /*16eb0*/  VIADD R21, R138, 0xfffffffe ;  /* 0xfffffffe8a157836 */ /* 0x000fe20000000000 */
[----:B------:R3:W-:Y:S01]  /*16ec0*/  STL [R1+0x44], R100 ;  /* 0x0000446401007387 */ /* 0x0007e20000100800 */
[----:B------:R-:W-:-:S01]  /*16ed0*/  FADD.FTZ R126, R126, R45 ;  /* 0x0000002d7e7e7221 */ /* 0x000fc20000010000 */
[----:B-1----:R-:W-:Y:S02]  /*16ee0*/  F2FP.SATFINITE.E4M3.F32.PACK_AB_MERGE_C R12, R234, R65, RZ ;  /* 0x00000041ea0c723e */ /* 0x002fe400048070ff */
[----:B------:R-:W-:Y:S01]  /*16ef0*/  ISETP.GE.AND P0, PT, R21, R100, PT ;  /* 0x000000641500720c */ /* 0x000fe20003f06270 */
[----:B0-----:R-:W-:Y:S01]  /*16f00*/  FADD.FTZ R25, R61, R126 ;  /* 0x0000007e3d197221 */ /* 0x001fe20000010000 */
[----:B------:R-:W-:Y:S01]  /*16f10*/  F2FP.SATFINITE.E4M3.F32.PACK_AB_MERGE_C R218, R107, R96, RZ ;  /* 0x000000606bda723e */ /* 0x000fe200048070ff */
[----:B------:R-:W-:Y:S01]  /*16f20*/  FADD.FTZ R208, R208, R3 ;  /* 0x00000003d0d07221 */ /* 0x000fe20000010000 */
[----:B------:R-:W-:-:S02]  /*16f30*/  F2FP.SATFINITE.E4M3.F32.PACK_AB_MERGE_C R224, R130, R93, RZ ;  /* 0x0000005d82e0723e */ /* 0x000fc400048070ff */
[C---:B--2---:R-:W-:Y:S01]  /*16f40*/  F2FP.SATFINITE.E4M3.F32.PACK_AB_MERGE_C R203, R128.reuse, R61, R12 ;  /* 0x0000003d80cb723e */ /* 0x044fe2000480700c */
[----:B------:R-:W-:-:S01]  /*16f50*/  FADD.FTZ R128, R128, R25 ;  /* 0x0000001980807221 */ /* 0x000fc20000010000 */
[----:B------:R-:W-:Y:S01]  /*16f60*/  F2FP.SATFINITE.E4M3.F32.PACK_AB_MERGE_C R218, R92, R87, R218 ;  /* 0x000000575cda723e */ /* 0x000fe200048070da */
[----:B------:R-:W-:Y:S01]  /*16f70*/  IMAD.MOV.U32 R87, RZ, RZ, RZ ;  /* 0x000000ffff577224 */ /* 0x000fe200078e00ff */
[----:B------:R-:W-:Y:S01]  /*16f80*/  F2FP.SATFINITE.E4M3.F32.PACK_AB_MERGE_C R226, R132, R95, RZ ;  /* 0x0000005f84e2723e */ /* 0x000fe200048070ff */
[----:B------:R-:W-:-:S01]  /*16f90*/  FADD.FTZ R65, R65, R128 ;  /* 0x0000008041417221 */ /* 0x000fc20000010000 */
[----:B------:R-:W-:Y:S02]  /*16fa0*/  F2FP.SATFINITE.E4M3.F32.PACK_AB_MERGE_C R220, R134, R97, RZ ;  /* 0x0000006186dc723e */ /* 0x000fe400048070ff */
[----:B------:R-:W-:Y:S02]  /*16fb0*/  F2FP.SATFINITE.E4M3.F32.PACK_AB_MERGE_C R222, R140, R99, RZ ;  /* 0x000000638cde723e */ /* 0x000fe400048070ff */
[----:B------:R-:W-:-:S02]  /*16fc0*/  F2FP.SATFINITE.E4M3.F32.PACK_AB_MERGE_C R216, R142, R103, RZ ;  /* 0x000000678ed8723e */ /* 0x000fc400048070ff */
[----:B------:R-:W-:Y:S02]  /*16fd0*/  F2FP.SATFINITE.E4M3.F32.PACK_AB_MERGE_C R72, R109, R72, RZ ;  /* 0x000000486d48723e */ /* 0x000fe400048070ff */
[----:B------:R-:W-:Y:S01]  /*16fe0*/  F2FP.SATFINITE.E4M3.F32.PACK_AB_MERGE_C R215, R192, R75, RZ ;  /* 0x0000004bc0d7723e */ /* 0x000fe200048070ff */
[----:B------:R-:W-:-:S01]  /*16ff0*/  FADD.FTZ R234, R234, R65 ;  /* 0x00000041eaea7221 */ /* 0x000fc20000010000 */
[----:B------:R-:W-:Y:S01]  /*17000*/  F2FP.SATFINITE.E4M3.F32.PACK_AB_MERGE_C R221, R162, R55, R221 ;  /* 0x00000037a2dd723e */ /* 0x000fe200048070dd */
[----:B------:R-:W-:-:S01]  /*17010*/  FADD.FTZ R235, R91, R208 ;  /* 0x000000d05beb7221 */ /* 0x000fc20000010000 */
        /* <DEDUP_REMOVED lines=76> */
[----:B------:R-:W-:Y:S02]  /*174e0*/  IMAD.MOV.U32 R24, RZ, RZ, R87 ;  /* 0x000000ffff187224 */ /* 0x000fe400078e0057 */
[----:B------:R-:W-:Y:S01]  /*174f0*/  IMAD.MOV.U32 R208, RZ, RZ, R20 ;  /* 0x000000ffffd07224 */ /* 0x000fe200078e0014 */
[----:B---3--:R-:W-:Y:S06]  /*17500*/  @!P0 BRA `(.L_x_2165) ;  /* 0x0000006000108947 */ /* 0x008fec0003800000 */
[----:B------:R-:W-:Y:S01]  /*17510*/  IMAD.MOV.U32 R0, RZ, RZ, R88 ;  /* 0x000000ffff007224 */ /* 0x000fe200078e0058 */
        /* <DEDUP_REMOVED lines=35> */
.L_x_2176:
        /* <DEDUP_REMOVED lines=9> */
.L_x_2167:
        /* <DEDUP_REMOVED lines=8> */
.L_x_2168:
[----:B------:R-:W-:Y:S04]  /*17860*/  BSSY B0, `(.L_x_2166) ;  /* 0x0000004000007945 */ /* 0x000fe80003800000 */
[----:B-1----:R-:W-:Y:S05]  /*17870*/  @P2 BRA `(.L_x_2169) ;  /* 0x0000000000082947 */ /* 0x002fea0003800000 */
[----:B------:R-:W1:Y:S02]  /*17880*/  SYNCS.PHASECHK.TRANS64.TRYWAIT P2, [R3+URZ+0x2e830], R12 ;  /* 0x02e8300c030075a7 */ /* 0x000e64000804017f */
[----:B-1----:R-:W-:Y:S05]  /*17890*/  @!P2 BRA `(.L_x_2170) ;  /* 0x0000014c0090a947 */ /* 0x002fea0003800000 */
.L_x_2169:
[----:B------:R-:W-:Y:S05]  /*178a0*/  BSYNC B0 ;  /* 0x0000000000007941 */ /* 0x000fea0003800000 */
.L_x_2166:
[----:B01----:R-:W2:Y:S01]  /*178b0*/  LDL R12, [R1+0x4c] ;  /* 0x00004c00010c7983 */ /* 0x003ea20000100800 */
[----:B------:R-:W-:Y:S05]  /*178c0*/  WARPSYNC.ALL ;  /* 0x0000000000007948 */ /* 0x000fea0003800000 */
[----:B------:R-:W0:Y:S01]  /*178d0*/  S2R R3, SR_TID.X ;  /* 0x0000000000037919 */ /* 0x000e220000002100 */
[----:B------:R-:W-:Y:S01]  /*178e0*/  IMAD.MOV.U32 R15, RZ, RZ, 0x40000040 ;  /* 0x40000040ff0f7424 */ /* 0x000fe200078e00ff */
[----:B------:R-:W-:Y:S01]  /*178f0*/  MOV R13, 0x40000040 ;  /* 0x40000040000d7802 */ /* 0x000fe20000000f00 */
[----:B------:R-:W-:Y:S01]  /*17900*/  IMAD.MOV.U32 R91, RZ, RZ, 0x40000040 ;  /* 0x40000040ff5b7424 */ /* 0x000fe200078e00ff */
[----:B------:R-:W-:Y:S01]  /*17910*/  STL [R1+0xd4], R30 ;  /* 0x0000d41e01007387 */ /* 0x000fe20000100800 */
[----:B------:R-:W-:Y:S01]  /*17920*/  IMAD.MOV.U32 R89, RZ, RZ, 0x40000040 ;  /* 0x40000040ff597424 */ /* 0x000fe200078e00ff */
        /* <DEDUP_REMOVED lines=8> */
[----:B------:R-:W-:-:S02]  /*179b0*/  R2UR UR25, R89 ;  /* 0x00000000591972ca */ /* 0x000fc400000e0000 */
[C---:B------:R-:W-:Y:S01]  /*179c0*/  R2UR UR5, R15.reuse ;  /* 0x000000000f0572ca */ /* 0x040fe200000e0000 */
[----:B------:R-:W-:Y:S01]  /*179d0*/  STL [R1+0xc8], R27 ;  /* 0x0000c81b01007387 */ /* 0x000fe20000100800 */
[----:B------:R-:W-:Y:S02]  /*179e0*/  R2UR UR7, R15 ;  /* 0x000000000f0772ca */ /* 0x000fe400000e0000 */
[----:B------:R-:W-:Y:S01]  /*179f0*/  R2UR UR9, R91 ;  /* 0x000000005b0972ca */ /* 0x000fe200000e0000 */
[----:B------:R1:W-:Y:S01]  /*17a00*/  STL [R1+0xc4], R26 ;  /* 0x0000c41a01007387 */ /* 0x0003e20000100800 */
[C---:B------:R-:W-:Y:S02]  /*17a10*/  R2UR UR11, R89.reuse ;  /* 0x00000000590b72ca */ /* 0x040fe400000e0000 */
[----:B------:R-:W-:Y:S01]  /*17a20*/  R2UR UR59, R89 ;  /* 0x00000000593b72ca */ /* 0x000fe200000e0000 */
[----:B------:R-:W-:Y:S01]  /*17a30*/  STL [R1+0xc0], R25 ;  /* 0x0000c01901007387 */ /* 0x000fe20000100800 */
[----:B------:R-:W-:-:S02]  /*17a40*/  R2UR UR29, R15 ;  /* 0x000000000f1d72ca */ /* 0x000fc400000e0000 */
[----:B------:R-:W-:Y:S01]  /*17a50*/  R2UR UR13, R89 ;  /* 0x00000000590d72ca */ /* 0x000fe200000e0000 */
[----:B------:R3:W-:Y:S01]  /*17a60*/  STL [R1+0xbc], R24 ;  /* 0x0000bc1801007387 */ /* 0x0007e20000100800 */
[----:B------:R-:W-:Y:S02]  /*17a70*/  R2UR UR15, R91 ;  /* 0x000000005b0f72ca */ /* 0x000fe400000e0000 */
[----:B0-----:R-:W-:Y:S01]  /*17a80*/  SHF.R.U32.HI R14, RZ, 0x7, R3 ;  /* 0x00000007ff0e7819 */ /* 0x001fe20000011603 */
[----:B------:R-:W-:Y:S01]  /*17a90*/  VIADD R3, R232, 0x1 ;  /* 0x00000001e8037836 */ /* 0x000fe20000000000 */
[----:B------:R-:W-:Y:S01]  /*17aa0*/  STL [R1+0xb8], R23 ;  /* 0x0000b81701007387 */ /* 0x000fe20000100800 */
[----:B-1----:R-:W-:Y:S01]  /*17ab0*/  MOV R26, UR43 ;  /* 0x0000002b001a7c02 */ /* 0x002fe20008000f00 */
[----:B------:R-:W-:Y:S01]  /*17ac0*/  UMOV UR43, UR25 ;  /* 0x00000019002b7c82 */ /* 0x000fe20008000000 */
[----:B------:R-:W-:Y:S01]  /*17ad0*/  VIADD R92, R14, 0x8 ;  /* 0x000000080e5c7836 */ /* 0x000fe20000000000 */
[C---:B------:R-:W-:Y:S01]  /*17ae0*/  ISETP.NE.AND P2, PT, R3.reuse, 0x2, PT ;  /* 0x000000020300780c */ /* 0x040fe20003f45270 */
[----:B------:R0:W-:Y:S01]  /*17af0*/  STL [R1+0xb4], R22 ;  /* 0x0000b41601007387 */ /* 0x0001e20000100800 */
[----:B---3--:R-:W-:Y:S01]  /*17b00*/  MOV R24, UR35 ;  /* 0x0000002300187c02 */ /* 0x008fe20008000f00 */
[----:B------:R-:W-:Y:S01]  /*17b10*/  UMOV UR35, UR17 ;  /* 0x0000001100237c82 */ /* 0x000fe20008000000 */
[----:B------:R-:W-:Y:S01]  /*17b20*/  SEL R3, R3, RZ, P2 ;  /* 0x000000ff03037207 */ /* 0x000fe20001000000 */
[----:B------:R1:W-:Y:S01]  /*17b30*/  BAR.SYNC.DEFER_BLOCKING R92, 0x100 ;  /* 0x0004005c0000751d */ /* 0x0003e20000010000 */
[----:B------:R-:W-:-:S02]  /*17b40*/  R2UR UR17, R5 ;  /* 0x00000000051172ca */ /* 0x000fc400000e0000 */
[----:B------:R-:W-:Y:S02]  /*17b50*/  MOV R95, UR43 ;  /* 0x0000002b005f7c02 */ /* 0x000fe40008000f00 */
[----:B------:R-:W-:Y:S01]  /*17b60*/  MOV R97, UR35 ;  /* 0x0000002300617c02 */ /* 0x000fe20008000f00 */
[----:B------:R-:W-:Y:S01]  /*17b70*/  UMOV UR43, UR5 ;  /* 0x00000005002b7c82 */ /* 0x000fe20008000000 */
[C---:B------:R-:W-:Y:S01]  /*17b80*/  R2UR UR5, R5.reuse ;  /* 0x00000000050572ca */ /* 0x040fe200000e0000 */
[----:B------:R-:W-:Y:S01]  /*17b90*/  UMOV UR35, UR9 ;  /* 0x0000000900237c82 */ /* 0x000fe20008000000 */
[----:B------:R-:W-:Y:S01]  /*17ba0*/  R2UR UR9, R5 ;  /* 0x00000000050972ca */ /* 0x000fe200000e0000 */
[----:B------:R-:W-:Y:S01]  /*17bb0*/  STL [R1+0xb0], R21 ;  /* 0x0000b01501007387 */ /* 0x000fe20000100800 */
[----:B0-----:R-:W-:Y:S01]  /*17bc0*/  MOV R22, UR59 ;  /* 0x0000003b00167c02 */ /* 0x001fe20008000f00 */
[----:B------:R-:W-:Y:S01]  /*17bd0*/  UMOV UR59, UR29 ;  /* 0x0000001d003b7c82 */ /* 0x000fe20008000000 */
[----:B------:R-:W-:Y:S01]  /*17be0*/  R2UR UR31, R91 ;  /* 0x000000005b1f72ca */ /* 0x000fe200000e0000 */
[----:B------:R-:W-:Y:S01]  /*17bf0*/  STL [R1+0xac], R20 ;  /* 0x0000ac1401007387 */ /* 0x000fe20000100800 */
[----:B------:R-:W-:Y:S01]  /*17c00*/  MOV R30, UR59 ;  /* 0x0000003b001e7c02 */ /* 0x000fe20008000f00 */
[----:B------:R-:W-:Y:S01]  /*17c10*/  UMOV UR59, UR13 ;  /* 0x0000000d003b7c82 */ /* 0x000fe20008000000 */
[----:B------:R-:W-:Y:S01]  /*17c20*/  R2UR UR13, R5 ;  /* 0x00000000050d72ca */ /* 0x000fe200000e0000 */
[----:B------:R-:W-:Y:S01]  /*17c30*/  STL [R1+0xa8], R19 ;  /* 0x0000a81301007387 */ /* 0x000fe20000100800 */
[----:B------:R-:W-:-:S02]  /*17c40*/  R2UR UR21, R15 ;  /* 0x000000000f1572ca */ /* 0x000fc400000e0000 */
[----:B------:R-:W-:Y:S01]  /*17c50*/  R2UR UR23, R15 ;  /* 0x000000000f1772ca */ /* 0x000fe200000e0000 */
[----:B------:R0:W-:Y:S01]  /*17c60*/  STL [R1+0xa4], R18 ;  /* 0x0000a41201007387 */ /* 0x0001e20000100800 */
[----:B------:R-:W-:Y:S01]  /*17c70*/  R2UR UR27, R89 ;  /* 0x00000000591b72ca */ /* 0x000fe200000e0000 */
[----:B------:R-:W-:Y:S01]  /*17c80*/  WARPGROUP.ARRIVE ;  /* 0x00000000000079c5 */ /* 0x000fe20000000000 */
[----:B------:R-:W-:Y:S01]  /*17c90*/  R2UR UR25, R5 ;  /* 0x00000000051972ca */ /* 0x000fe200000e0000 */
[----:B------:R3:W-:Y:S01]  /*17ca0*/  STL [R1+0xa0], R17 ;  /* 0x0000a01101007387 */ /* 0x0007e20000100800 */
[----:B------:R-:W-:Y:S02]  /*17cb0*/  R2UR UR47, R15 ;  /* 0x000000000f2f72ca */ /* 0x000fe400000e0000 */
[----:B------:R-:W-:Y:S01]  /*17cc0*/  R2UR UR51, R89 ;  /* 0x00000000593372ca */ /* 0x000fe200000e0000 */
[----:B------:R-:W-:Y:S01]  /*17cd0*/  IMAD.MOV.U32 R89, RZ, RZ, 0x40000040 ;  /* 0x40000040ff597424 */ /* 0x000fe200078e00ff */
[----:B------:R-:W-:Y:S01]  /*17ce0*/  R2UR UR55, R15 ;  /* 0x000000000f3772ca */ /* 0x000fe200000e0000 */
[----:B------:R-:W-:Y:S01]  /*17cf0*/  IMAD.MOV.U32 R15, RZ, RZ, 0x40000040 ;  /* 0x40000040ff0f7424 */ /* 0x000fe200078e00ff */
[----:B0-----:R-:W-:Y:S01]  /*17d00*/  MOV R18, UR39 ;  /* 0x0000002700127c02 */ /* 0x001fe20008000f00 */
[----:B------:R0:W-:Y:S01]  /*17d10*/  STL [R1+0x9c], R16 ;  /* 0x00009c1001007387 */ /* 0x0001e20000100800 */
[----:B------:R-:W-:-:S02]  /*17d20*/  R2UR UR39, R93 ;  /* 0x000000005d2772ca */ /* 0x000fc400000e0000 */
[----:B---3--:R-:W-:Y:S01]  /*17d30*/  MOV R17, UR38 ;  /* 0x0000002600117c02 */ /* 0x008fe20008000f00 */
[----:B------:R3:W-:Y:S01]  /*17d40*/  STL [R1+0x98], R2 ;  /* 0x0000980201007387 */ /* 0x0007e20000100800 */
[----:B------:R-:W-:Y:S02]  /*17d50*/  R2UR UR40, R4 ;  /* 0x00000000042872ca */ /* 0x000fe400000e0000 */
[----:B------:R-:W-:Y:S02]  /*17d60*/  R2UR UR41, R5 ;  /* 0x00000000052972ca */ /* 0x000fe400000e0000 */
[C---:B------:R-:W-:Y:S02]  /*17d70*/  R2UR UR32, R10.reuse ;  /* 0x000000000a2072ca */ /* 0x040fe400000e0000 */
[----:B------:R-:W-:Y:S02]  /*17d80*/  R2UR UR33, R11 ;  /* 0x000000000b2172ca */ /* 0x000fe400000e0000 */
[----:B------:R-:W-:-:S02]  /*17d90*/  R2UR UR56, R10 ;  /* 0x000000000a3872ca */ /* 0x000fc400000e0000 */
[----:B------:R-:W-:Y:S01]  /*17da0*/  MOV R20, UR39 ;  /* 0x0000002700147c02 */ /* 0x000fe20008000f00 */
[----:B------:R-:W-:Y:S01]  /*17db0*/  UMOV UR39, UR31 ;  /* 0x0000001f00277c82 */ /* 0x000fe20008000000 */
[----:B------:R-:W-:Y:S02]  /*17dc0*/  R2UR UR31, R13 ;  /* 0x000000000d1f72ca */ /* 0x000fe400000e0000 */
[----:B------:R-:W-:Y:S01]  /*17dd0*/  MOV R28, UR39 ;  /* 0x00000027001c7c02 */ /* 0x000fe20008000f00 */
[----:B------:R-:W-:Y:S01]  /*17de0*/  UMOV UR39, UR21 ;  /* 0x0000001500277c82 */ /* 0x000fe20008000000 */
[----:B------:R-:W-:Y:S02]  /*17df0*/  R2UR UR21, R5 ;  /* 0x00000000051572ca */ /* 0x000fe400000e0000 */
[----:B------:R-:W-:Y:S02]  /*17e00*/  R2UR UR57, R11 ;  /* 0x000000000b3972ca */ /* 0x000fe400000e0000 */
[----:B0-----:R-:W-:-:S02]  /*17e10*/  MOV R16, UR37 ;  /* 0x0000002500107c02 */ /* 0x001fc40008000f00 */
[----:B---3--:R-:W-:Y:S02]  /*17e20*/  MOV R2, UR36 ;  /* 0x0000002400027c02 */ /* 0x008fe40008000f00 */
[----:B------:R-:W-:Y:S02]  /*17e30*/  R2UR UR36, R10 ;  /* 0x000000000a2472ca */ /* 0x000fe400000e0000 */
[----:B------:R-:W-:Y:S01]  /*17e40*/  R2UR UR37, R11 ;  /* 0x000000000b2572ca */ /* 0x000fe200000e0000 */
[----:B--2---:R-:W-:-:S04]  /*17e50*/  IMAD R12, R3, 0x700, R12 ;  /* 0x00000700030c7824 */ /* 0x004fc800078e020c */
[C---:B------:R-:W-:Y:S01]  /*17e60*/  VIADD R14, R12.reuse, 0x100 ;  /* 0x000001000c0e7836 */ /* 0x040fe20000000000 */
[C---:B------:R-:W-:Y:S01]  /*17e70*/  R2UR UR18, R12.reuse ;  /* 0x000000000c1272ca */ /* 0x040fe200000e0000 */
[C---:B------:R-:W-:Y:S01]  /*17e80*/  VIADD R90, R12.reuse, 0x300 ;  /* 0x000003000c5a7836 */ /* 0x040fe20000000000 */
[C---:B-1----:R-:W-:Y:S01]  /*17e90*/  IADD3 R92, R12.reuse, 0x4, RZ ;  /* 0x000000040c5c7810 */ /* 0x042fe20007ffe0ff */
        /* <DEDUP_REMOVED lines=25> */
[----:B------:R-:W-:Y:S01]  /*18030*/  VIADD R88, R12, 0x104 ;  /* 0x000001040c587836 */ /* 0x000fe20000000000 */
[----:B------:R-:W-:Y:S02]  /*18040*/  R2UR UR30, R90 ;  /* 0x000000005a1e72ca */ /* 0x000fe400000e0000 */
[----:B------:R-:W-:Y:S01]  /*18050*/  R2UR UR34, R14 ;  /* 0x000000000e2272ca */ /* 0x000fe200000e0000 */
[----:B------:R-:W-:Y:S01]  /*18060*/  VIADD R14, R12, 0x404 ;  /* 0x000004040c0e7836 */ /* 0x000fe20000000000 */
[----:B------:R-:W-:Y:S01]  /*18070*/  R2UR UR58, R88 ;  /* 0x00000000583a72ca */ /* 0x000fe200000e0000 */
[----:B------:R-:W-:Y:S02]  /*18080*/  VIADD R88, R12, 0x304 ;  /* 0x000003040c587836 */ /* 0x000fe40000000000 */
[----:B------:R-:W-:-:S02]  /*18090*/  MOV R19, UR38 ;  /* 0x0000002600137c02 */ /* 0x000fc40008000f00 */
[----:B------:R-:W-:Y:S01]  /*180a0*/  R2UR UR46, R14 ;  /* 0x000000000e2e72ca */ /* 0x000fe200000e0000 */
[----:B------:R-:W-:Y:S01]  /*180b0*/  VIADD R14, R12, 0x604 ;  /* 0x000006040c0e7836 */ /* 0x000fe20000000000 */
[----:B------:R-:W-:Y:S01]  /*180c0*/  R2UR UR42, R88 ;  /* 0x00000000582a72ca */ /* 0x000fe200000e0000 */
[----:B------:R-:W-:Y:S01]  /*180d0*/  VIADD R88, R12, 0x504 ;  /* 0x000005040c587836 */ /* 0x000fe20000000000 */
[----:B------:R-:W-:Y:S02]  /*180e0*/  UMOV UR38, UR30 ;  /* 0x0000001e00267c82 */ /* 0x000fe40008000000 */
        /* <DEDUP_REMOVED lines=21> */
[----:B------:R-:W-:Y:S02]  /*18240*/  R2UR UR24, R4 ;  /* 0x00000000041872ca */ /* 0x000fe400000e0000 */
[----:B------:R-:W-:Y:S01]  /*18250*/  R2UR UR54, R14 ;  /* 0x000000000e3672ca */ /* 0x000fe200000e0000 */
[----:B------:R-:W-:Y:S01]  /*18260*/  VIADD R14, R12, 0x106 ;  /* 0x000001060c0e7836 */ /* 0x000fe20000000000 */
[----:B------:R-:W-:Y:S02]  /*18270*/  R2UR UR50, R88 ;  /* 0x00000000583272ca */ /* 0x000fe400000e0000 */
[----:B------:R-:W-:Y:S01]  /*18280*/  IADD3 R88, R12, 0x6, RZ ;  /* 0x000000060c587810 */ /* 0x000fe20007ffe0ff */
[----:B------:R-:W-:Y:S02]  /*18290*/  WARPGROUP.DEPBAR.LE gsb0, 0x0 ;  /* 0x00008000000079c5 */ /* 0x000fe40000010000 */
[----:B------:R-:W-:-:S06]  /*182a0*/  WARPGROUP.ARRIVE ;  /* 0x00000000000079c5 */ /* 0x000fcc0000000000 */
[----:B------:R-:W-:Y:S01]  /*182b0*/  QGMMA.64x32x32.F32.E4M3.E4M3 R168, gdesc[UR4], RZ, !UPT, gsb0 ;  /* 0x0060000004a879f3 */ /* 0x000fe2000c0008ff */
        /* <DEDUP_REMOVED lines=8> */
[----:B------:R-:W-:Y:S01]  /*18340*/  VIADD R14, R12, 0x306 ;  /* 0x000003060c0e7836 */ /* 0x000fe20000000000 */
[----:B------:R-:W-:Y:S02]  /*18350*/  R2UR UR11, R15 ;  /* 0x000000000f0b72ca */ /* 0x000fe400000e0000 */
[----:B------:R-:W-:Y:S02]  /*18360*/  MOV R15, 0x40000040 ;  /* 0x40000040000f7802 */ /* 0x000fe40000000f00 */
[----:B------:R-:W-:Y:S01]  /*18370*/  R2UR UR18, R14 ;  /* 0x000000000e1272ca */ /* 0x000fe200000e0000 */
[----:B------:R-:W-:Y:S01]  /*18380*/  VIADD R14, R12, 0x506 ;  /* 0x000005060c0e7836 */ /* 0x000fe20000000000 */
[----:B------:R-:W-:Y:S01]  /*18390*/  R2UR UR19, R15 ;  /* 0x000000000f1372ca */ /* 0x000fe200000e0000 */
[----:B------:R-:W-:Y:S01]  /*183a0*/  IMAD.MOV.U32 R15, RZ, RZ, 0x40000040 ;  /* 0x40000040ff0f7424 */ /* 0x000fe200078e00ff */
[----:B------:R-:W-:-:S02]  /*183b0*/  WARPGROUP.DEPBAR.LE gsb0, 0x0 ;  /* 0x00008000000079c5 */ /* 0x000fc40000010000 */
[----:B------:R-:W-:-:S06]  /*183c0*/  WARPGROUP.ARRIVE ;  /* 0x00000000000079c5 */ /* 0x000fcc0000000000 */
[----:B------:R-:W-:Y:S01]  /*183d0*/  QGMMA.64x32x32.F32.E4M3.E4M3 R136, gdesc[UR12], RZ, !UPT, gsb0 ;  /* 0x006000000c8879f3 */ /* 0x000fe2000c0008ff */
[----:B------:R-:W-:Y:S01]  /*183e0*/  R2UR UR14, R88 ;  /* 0x00000000580e72ca */ /* 0x000fe200000e0000 */
[C---:B------:R-:W-:Y:S01]  /*183f0*/  VIADD R88, R12.reuse, 0x406 ;  /* 0x000004060c587836 */ /* 0x040fe20000000000 */
[----:B------:R-:W-:Y:S01]  /*18400*/  R2UR UR15, R89 ;  /* 0x00000000590f72ca */ /* 0x000fe200000e0000 */
[----:B------:R-:W-:Y:S02]  /*18410*/  VIADD R12, R12, 0x606 ;  /* 0x000006060c0c7836 */ /* 0x000fe40000000000 */
[----:B------:R-:W-:-:S03]  /*18420*/  IMAD.MOV.U32 R89, RZ, RZ, 0x40000040 ;  /* 0x40000040ff597424 */ /* 0x000fc600078e00ff */
        /* <DEDUP_REMOVED lines=10> */
[----:B------:R-:W-:Y:S01]  /*184d0*/  R2UR UR26, R14 ;  /* 0x000000000e1a72ca */ /* 0x000fe200000e0000 */
[----:B------:R-:W-:Y:S01]  /*184e0*/  IMAD.MOV.U32 R14, RZ, RZ, R97 ;  /* 0x000000ffff0e7224 */ /* 0x000fe200078e0061 */
[----:B------:R-:W-:Y:S01]  /*184f0*/  R2UR UR27, R15 ;  /* 0x000000000f1b72ca */ /* 0x000fe200000e0000 */
[----:B------:R-:W-:Y:S01]  /*18500*/  IMAD.MOV.U32 R15, RZ, RZ, R96 ;  /* 0x000000ffff0f7224 */ /* 0x000fe200078e0060 */
[----:B------:R-:W-:Y:S02]  /*18510*/  WARPGROUP.DEPBAR.LE gsb0, 0x0 ;  /* 0x00008000000079c5 */ /* 0x000fe40000010000 */
[----:B------:R-:W-:-:S06]  /*18520*/  WARPGROUP.ARRIVE ;  /* 0x00000000000079c5 */ /* 0x000fcc0000000000 */
[----:B------:R-:W-:Y:S01]  /*18530*/  QGMMA.64x32x32.F32.E4M3.E4M3 R88, gdesc[UR40], RZ, !UPT, gsb0 ;  /* 0x00600000285879f3 */ /* 0x000fe2000c0008ff */
        /* <DEDUP_REMOVED lines=106> */
[----:B------:R-:W-:Y:S02]  /*18be0*/  R2UR UR38, R17 ;  /* 0x00000000112672ca */ /* 0x000fe400000e0000 */
[----:B------:R-:W-:Y:S01]  /*18bf0*/  R2UR UR37, R16 ;  /* 0x00000000102572ca */ /* 0x000fe200000e0000 */
[----:B------:R0:W5:Y:S01]  /*18c00*/  LDL.LU R17, [R1+0xa0] ;  /* 0x0000a00001117983 */ /* 0x0001620000300800 */
[----:B------:R-:W-:-:S03]  /*18c10*/  R2UR UR36, R2 ;  /* 0x00000000022472ca */ /* 0x000fc600000e0000 */
[----:B------:R0:W5:Y:S04]  /*18c20*/  LDL.LU R16, [R1+0x9c] ;  /* 0x00009c0001107983 */ /* 0x0001680000300800 */
        /* <DEDUP_REMOVED lines=23> */
[----:B------:R-:W-:Y:S03]  /*18da0*/  QGMMA.64x32x32.F32.E4M3.E4M3 R88, gdesc[UR28], R88, gsb0 ;  /* 0x006000001c5879f3 */ /* 0x000fe60008000858 */
[----:B------:R-:W-:Y:S02]  /*18db0*/  WARPGROUP.DEPBAR.LE gsb0, 0x0 ;  /* 0x00008000000079c5 */ /* 0x000fe40000010000 */
[----:B0-----:R-:W-:Y:S05]  /*18dc0*/  @P0 BRA `(.L_x_2171) ;  /* 0x0000000000280947 */ /* 0x001fea0003800000 */
[----:B------:R-:W-:Y:S05]  /*18dd0*/  @!P1 BRA `(.L_x_2172) ;  /* 0x0000000000049947 */ /* 0x000fea0003800000 */
[----:B------:R-:W-:Y:S01]  /*18de0*/  BPT.TRAP 0x1 ;  /* 0x000000040000795c */ /* 0x000fe20000300000 */
.L_x_2172:
[----:B------:R-:W-:Y:S01]  /*18df0*/  SHF.L.U32 R12, R236, 0x1f, RZ ;  /* 0x0000001fec0c7819 */ /* 0x000fe200000006ff */
[----:B-----5:R-:W-:-:S04]  /*18e00*/  IMAD R13, R232, 0x8, R16 ;  /* 0x00000008e80d7824 */ /* 0x020fc800078e0210 */
[----:B------:R0:W1:Y:S01]  /*18e10*/  SYNCS.PHASECHK.TRANS64.TRYWAIT P0, [R13+URZ+0x2e850], R12 ;  /* 0x02e8500c0d0075a7 */ /* 0x000062000800017f */
[----:B------:R-:W-:Y:S05]  /*18e20*/  @!P1 BRA `(.L_x_2173) ;  /* 0x0000000000049947 */ /* 0x000fea0003800000 */
[----:B------:R-:W-:Y:S01]  /*18e30*/  BPT.TRAP 0x1 ;  /* 0x000000040000795c */ /* 0x000fe20000300000 */
.L_x_2173:
[----:B-1----:R-:W-:Y:S05]  /*18e40*/  @P0 BRA `(.L_x_2171) ;  /* 0x0000000000080947 */ /* 0x002fea0003800000 */
[----:B------:R-:W1:Y:S02]  /*18e50*/  SYNCS.PHASECHK.TRANS64.TRYWAIT P0, [R13+URZ+0x2e850], R12 ;  /* 0x02e8500c0d0075a7 */ /* 0x000e64000800017f */
[----:B-1----:R-:W-:Y:S05]  /*18e60*/  @!P0 BRA `(.L_x_2174) ;  /* 0x0000013800308947 */ /* 0x002fea0003800000 */
.L_x_2171:
[----:B01---5:R-:W-:Y:S01]  /*18e70*/  VIADD R12, R16, 0x400 ;  /* 0x00000400100c7836 */ /* 0x023fe20000000000 */
[----:B------:R-:W-:Y:S05]  /*18e80*/  WARPSYNC.ALL ;  /* 0x0000000000007948 */ /* 0x000fea0003800000 */
[----:B------:R-:W-:Y:S01]  /*18e90*/  SHF.R.U32.HI R12, RZ, 0x4, R12 ;  /* 0x00000004ff0c7819 */ /* 0x000fe2000001160c */
[----:B------:R-:W-:Y:S01]  /*18ea0*/  IMAD.MOV.U32 R13, RZ, RZ, -0x3ffffff0 ;  /* 0xc0000010ff0d7424 */ /* 0x000fe200078e00ff */
[----:B------:R-:W-:Y:S01]  /*18eb0*/  WARPGROUP.ARRIVE ;  /* 0x00000000000079c5 */ /* 0x000fe20000000000 */
[----:B------:R-:W-:Y:S01]  /*18ec0*/  IMAD.MOV.U32 R15, RZ, RZ, -0x3ffffff0 ;  /* 0xc0000010ff0f7424 */ /* 0x000fe200078e00ff */
[----:B------:R-:W-:Y:S01]  /*18ed0*/  LOP3.LUT R12, R12, 0x3fff, RZ, 0xc0, !PT ;  /* 0x00003fff0c0c7812 */ /* 0x000fe200078ec0ff */
[C---:B------:R-:W-:Y:S01]  /*18ee0*/  FMUL.FTZ R128, R2.reuse, R128 ;  /* 0x0000008002807220 */ /* 0x040fe20000410000 */
[----:B------:R-:W-:Y:S01]  /*18ef0*/  R2UR UR7, R13 ;  /* 0x000000000d0772ca */ /* 0x000fe200000e0000 */
        /* <DEDUP_REMOVED lines=8> */
[C---:B------:R-:W-:Y:S01]  /*18f80*/  FMUL.FTZ R176, R2.reuse, R176 ;  /* 0x000000b002b07220 */ /* 0x040fe20000410000 */
[C---:B------:R-:W-:Y:S01]  /*18f90*/  FMUL.FTZ R131, R2.reuse, R131 ;  /* 0x0000008302837220 */ /* 0x040fe20000410000 */
[----:B------:R-:W-:Y:S01]  /*18fa0*/  FMUL.FTZ R177, R2, R177 ;  /* 0x000000b102b17220 */ /* 0x000fe20000410000 */
        /* <DEDUP_REMOVED lines=14> */
[----:B------:R-:W-:Y:S01]  /*19090*/  VIADD R14, R12, 0x100 ;  /* 0x000001000c0e7836 */ /* 0x000fe20000000000 */
[----:B------:R-:W-:Y:S01]  /*190a0*/  R2UR UR7, R15 ;  /* 0x000000000f0772ca */ /* 0x000fe200000e0000 */
[C---:B------:R-:W-:Y:S01]  /*190b0*/  FMUL.FTZ R165, R2.reuse, R165 ;  /* 0x000000a502a57220 */ /* 0x040fe20000410000 */
[C---:B------:R-:W-:Y:S01]  /*190c0*/  FMUL.FTZ R136, R2.reuse, R136 ;  /* 0x0000008802887220 */ /* 0x040fe20000410000 */
[----:B------:R-:W-:Y:S01]  /*190d0*/  FMUL.FTZ R137, R2, R137 ;  /* 0x0000008902897220 */ /* 0x000fe20000410000 */
[----:B------:R-:W-:Y:S01]  /*190e0*/  R2UR UR6, R14 ;  /* 0x000000000e0672ca */ /* 0x000fe200000e0000 */
[----:B------:R-:W-:Y:S01]  /*190f0*/  VIADD R14, R12, 0x200 ;  /* 0x000002000c0e7836 */ /* 0x000fe20000000000 */
[----:B------:R-:W-:Y:S01]  /*19100*/  MOV R15, 0xc0000010 ;  /* 0xc0000010000f7802 */ /* 0x000fe20000000f00 */
        /* <DEDUP_REMOVED lines=55> */
[----:B------:R-:W-:Y:S01]  /*19480*/  ULDC UR4, c[0x0][0x988] ;  /* 0x0002620000047ab9 */ /* 0x000fe20000000800 */
[----:B------:R-:W-:-:S02]  /*19490*/  WARPGROUP.DEPBAR.LE gsb0, 0x0 ;  /* 0x00008000000079c5 */ /* 0x000fc40000010000 */
[----:B------:R-:W-:Y:S01]  /*194a0*/  WARPGROUP.ARRIVE ;  /* 0x00000000000079c5 */ /* 0x000fe20000000000 */
[----:B------:R-:W2:Y:S04]  /*194b0*/  LDL R224, [R1+0x60] ;  /* 0x0000600001e07983 */ /* 0x000ea80000100800 */
[----:B------:R-:W3:Y:S01]  /*194c0*/  LDL R225, [R1+0x54] ;  /* 0x0000540001e17983 */ /* 0x000ee20000100800 */
[----:B------:R-:W-:Y:S03]  /*194d0*/  QGMMA.64x128x32.F32.E4M3.E4M3 R24, R220, gdesc[UR4], R24, gsb0 ;  /* 0x01e00004dc187df3 */ /* 0x000fe60008000818 */
[----:B------:R-:W4:Y:S04]  /*194e0*/  LDL R226, [R1+0x6c] ;  /* 0x00006c0001e27983 */ /* 0x000f280000100800 */
[----:B------:R-:W4:Y:S01]  /*194f0*/  LDL R227, [R1+0x70] ;  /* 0x0000700001e37983 */ /* 0x000f220000100800 */
        /* <DEDUP_REMOVED lines=68> */
[C---:B------:R-:W-:Y:S01]  /*19940*/  FMUL.FTZ R14, R2.reuse, R185 ;  /* 0x000000b9020e7220 */ /* 0x040fe20000410000 */
[C---:B------:R-:W-:Y:S01]  /*19950*/  FMUL.FTZ R185, R2.reuse, R188 ;  /* 0x000000bc02b97220 */ /* 0x040fe20000410000 */
[C---:B------:R-:W-:Y:S01]  /*19960*/  FMUL.FTZ R188, R2.reuse, R191 ;  /* 0x000000bf02bc7220 */ /* 0x040fe20000410000 */
[C---:B------:R-:W-:Y:S01]  /*19970*/  FMUL.FTZ R191, R2.reuse, R194 ;  /* 0x000000c202bf7220 */ /* 0x040fe20000410000 */
[C---:B------:R-:W-:Y:S01]  /*19980*/  FMUL.FTZ R194, R2.reuse, R197 ;  /* 0x000000c502c27220 */ /* 0x040fe20000410000 */
[C---:B------:R-:W-:Y:S01]  /*19990*/  FMUL.FTZ R197, R2.reuse, R120 ;  /* 0x0000007802c57220 */ /* 0x040fe20000410000 */
[----:B------:R-:W-:Y:S01]  /*199a0*/  IMAD.SHL.U32 R120, R233, 0x80, RZ ;  /* 0x00000080e9787824 */ /* 0x000fe200078e00ff */
[----:B------:R-:W-:Y:S01]  /*199b0*/  R2UR UR7, R15 ;  /* 0x000000000f0772ca */ /* 0x000fe200000e0000 */
[C---:B------:R-:W-:Y:S01]  /*199c0*/  FMUL.FTZ R15, R2.reuse, R186 ;  /* 0x000000ba020f7220 */ /* 0x040fe20000410000 */
[----:B------:R-:W-:Y:S01]  /*199d0*/  FMUL.FTZ R186, R2, R189 ;  /* 0x000000bd02ba7220 */ /* 0x000fe20000410000 */
[----:B------:R-:W-:-:S02]  /*199e0*/  IMAD R120, R21, -0xe0, R120 ;  /* 0xffffff2015787824 */ /* 0x000fc400078e0278 */
[C---:B------:R-:W-:Y:S01]  /*199f0*/  FMUL.FTZ R189, R2.reuse, R192 ;  /* 0x000000c002bd7220 */ /* 0x040fe20000410000 */
[C---:B------:R-:W-:Y:S01]  /*19a00*/  FMUL.FTZ R192, R2.reuse, R195 ;  /* 0x000000c302c07220 */ /* 0x040fe20000410000 */
[C---:B------:R-:W-:Y:S01]  /*19a10*/  FMUL.FTZ R195, R2.reuse, R198 ;  /* 0x000000c602c37220 */ /* 0x040fe20000410000 */
[----:B------:R-:W-:Y:S01]  /*19a20*/  FMUL.FTZ R198, R2, R121 ;  /* 0x0000007902c67220 */ /* 0x000fe20000410000 */
[----:B--2---:R-:W-:Y:S01]  /*19a30*/  IADD3 R120, R120, 0x1, R224 ;  /* 0x0000000178787810 */ /* 0x004fe20007ffe0e0 */
[----:B------:R-:W0:Y:S04]  /*19a40*/  MUFU.TANH R14, R14 ;  /* 0x0000000e000e7308 */ /* 0x000e280000002400 */
[----:B---3--:R-:W-:-:S04]  /*19a50*/  IMAD.IADD R120, R120, 0x1, -R225 ;  /* 0x0000000178787824 */ /* 0x008fc800078e0ae1 */
[----:B----4-:R-:W-:Y:S01]  /*19a60*/  IMAD R121, R226, -0x2, R120 ;  /* 0xfffffffee2797824 */ /* 0x010fe200078e0278 */
[----:B------:R-:W-:Y:S01]  /*19a70*/  MUFU.TANH R185, R185 ;  /* 0x000000b900b97308 */ /* 0x000fe20000002400 */
[----:B------:R-:W-:-:S03]  /*19a80*/  VIADD R120, R12, 0x500 ;  /* 0x000005000c787836 */ /* 0x000fc60000000000 */
[----:B------:R-:W-:Y:S01]  /*19a90*/  IADD3 R127, R227, R121, RZ ;  /* 0x00000079e37f7210 */ /* 0x000fe20007ffe0ff */
[----:B------:R-:W-:Y:S01]  /*19aa0*/  IMAD.MOV.U32 R121, RZ, RZ, -0x3ffffff0 ;  /* 0xc0000010ff797424 */ /* 0x000fe200078e00ff */
[----:B------:R-:W1:Y:S02]  /*19ab0*/  S2R R227, SR_TID.X ;  /* 0x0000000000e37919 */ /* 0x000e640000002100 */
[----:B------:R-:W2:Y:S01]  /*19ac0*/  MUFU.TANH R186, R186 ;  /* 0x000000ba00ba7308 */ /* 0x000ea20000002400 */
[C---:B------:R-:W-:Y:S02]  /*19ad0*/  ISETP.GT.AND P0, PT, R127.reuse, RZ, PT ;  /* 0x000000ff7f00720c */ /* 0x040fe40003f04270 */
[----:B------:R-:W-:-:S04]  /*19ae0*/  ISETP.GT.AND P2, PT, R127, 0x1, PT ;  /* 0x000000017f00780c */ /* 0x000fc80003f44270 */
[----:B0-----:R-:W-:Y:S01]  /*19af0*/  FSEL R14, R14, -INF , P2 ;  /* 0xff8000000e0e7808 */ /* 0x001fe20001000000 */
[----:B------:R-:W-:Y:S01]  /*19b00*/  MUFU.TANH R189, R189 ;  /* 0x000000bd00bd7308 */ /* 0x000fe20000002400 */
[----:B------:R-:W-:-:S07]  /*19b10*/  ISETP.GT.AND P2, PT, R127, 0x9, PT ;  /* 0x000000097f00780c */ /* 0x000fce0003f44270 */
[----:B------:R-:W0:Y:S01]  /*19b20*/  MUFU.TANH R194, R194 ;  /* 0x000000c200c27308 */ /* 0x000e220000002400 */
[----:B--2---:R-:W-:Y:S02]  /*19b30*/  FSEL R186, R186, -INF , P2 ;  /* 0xff800000baba7808 */ /* 0x004fe40001000000 */
[----:B------:R-:W-:-:S04]  /*19b40*/  ISETP.GT.AND P2, PT, R127, 0x11, PT ;  /* 0x000000117f00780c */ /* 0x000fc80003f44270 */
[----:B------:R-:W-:Y:S01]  /*19b50*/  FSEL R190, R190, -INF , P2 ;  /* 0xff800000bebe7808 */ /* 0x000fe20001000000 */
[----:B------:R-:W-:Y:S01]  /*19b60*/  MUFU.TANH R197, R197 ;  /* 0x000000c500c57308 */ /* 0x000fe20000002400 */
[----:B------:R-:W-:-:S07]  /*19b70*/  ISETP.GT.AND P2, PT, R127, 0x19, PT ;  /* 0x000000197f00780c */ /* 0x000fce0003f44270 */
[----:B------:R-:W2:Y:S01]  /*19b80*/  MUFU.TANH R198, R198 ;  /* 0x000000c600c67308 */ /* 0x000ea20000002400 */
[----:B0-----:R-:W-:Y:S02]  /*19b90*/  FSEL R194, R194, -INF , P2 ;  /* 0xff800000c2c27808 */ /* 0x001fe40001000000 */
[----:B------:R-:W-:-:S04]  /*19ba0*/  ISETP.GT.AND P2, PT, R127, 0x21, PT ;  /* 0x000000217f00780c */ /* 0x000fc80003f44270 */
[----:B------:R-:W-:Y:S01]  /*19bb0*/  FSEL R169, R169, -INF , P2 ;  /* 0xff800000a9a97808 */ /* 0x000fe20001000000 */
[----:B------:R-:W-:Y:S01]  /*19bc0*/  MUFU.TANH R117, R117 ;  /* 0x0000007500757308 */ /* 0x000fe20000002400 */
[----:B------:R-:W-:-:S04]  /*19bd0*/  ISETP.GT.AND P2, PT, R127, 0x29, PT ;  /* 0x000000297f00780c */ /* 0x000fc80003f44270 */
[----:B------:R-:W-:Y:S02]  /*19be0*/  FSEL R173, R173, -INF , P2 ;  /* 0xff800000adad7808 */ /* 0x000fe40001000000 */
[----:B------:R-:W-:Y:S01]  /*19bf0*/  ISETP.GT.AND P2, PT, R127, 0x31, PT ;  /* 0x000000317f00780c */ /* 0x000fe20003f44270 */
[----:B------:R-:W-:Y:S03]  /*19c00*/  MUFU.TANH R89, R89 ;  /* 0x0000005900597308 */ /* 0x000fe60000002400 */
[----:B------:R-:W-:Y:S02]  /*19c10*/  FSEL R177, R177, -INF , P2 ;  /* 0xff800000b1b17808 */ /* 0x000fe40001000000 */
[----:B------:R-:W-:-:S03]  /*19c20*/  ISETP.GT.AND P2, PT, R127, 0x39, PT ;  /* 0x000000397f00780c */ /* 0x000fc60003f44270 */
[----:B------:R-:W-:Y:S01]  /*19c30*/  MUFU.TANH R92, R92 ;  /* 0x0000005c005c7308 */ /* 0x000fe20000002400 */
[----:B------:R-:W-:Y:S02]  /*19c40*/  FSEL R181, R181, -INF , P2 ;  /* 0xff800000b5b57808 */ /* 0x000fe40001000000 */
        /* <DEDUP_REMOVED lines=21> */
[----:B------:R-:W-:Y:S01]  /*19da0*/  FSEL R149, R149, -INF , P2 ;  /* 0xff80000095957808 */ /* 0x000fe20001000000 */
[----:B------:R-:W-:Y:S02]  /*19db0*/  WARPGROUP.DEPBAR.LE gsb0, 0x0 ;  /* 0x00008000000079c5 */ /* 0x000fe40000010000 */
[----:B------:R-:W-:Y:S01]  /*19dc0*/  WARPGROUP.ARRIVE ;  /* 0x00000000000079c5 */ /* 0x000fe20000000000 */
[----:B------:R-:W-:-:S03]  /*19dd0*/  ISETP.GT.AND P2, PT, R127, 0x81, PT ;  /* 0x000000817f00780c */ /* 0x000fc60003f44270 */
[----:B------:R-:W-:Y:S01]  /*19de0*/  MUFU.TANH R188, R188 ;  /* 0x000000bc00bc7308 */ /* 0x000fe20000002400 */
[----:B--2---:R-:W-:Y:S01]  /*19df0*/  FSEL R198, R198, -INF , P2 ;  /* 0xff800000c6c67808 */ /* 0x004fe20001000000 */
[----:B------:R-:W-:Y:S01]  /*19e00*/  QGMMA.64x128x32.F32.E4M3.E4M3 R24, R208, gdesc[UR4], R24, gsb0 ;  /* 0x01e00004d0187df3 */ /* 0x000fe20008000818 */
[----:B------:R-:W-:Y:S02]  /*19e10*/  R2UR UR6, R120 ;  /* 0x00000000780672ca */ /* 0x000fe400000e0000 */
[----:B------:R-:W-:Y:S02]  /*19e20*/  FSEL R120, R13, -INF , P0 ;  /* 0xff8000000d787808 */ /* 0x000fe40000000000 */
[----:B------:R-:W-:Y:S01]  /*19e30*/  R2UR UR7, R121 ;  /* 0x00000000790772ca */ /* 0x000fe200000e0000 */
[----:B------:R0:W-:Y:S01]  /*19e40*/  MUFU.TANH R13, R128 ;  /* 0x00000080000d7308 */ /* 0x0001e20000002400 */
[----:B------:R-:W-:Y:S02]  /*19e50*/  ISETP.GT.AND P0, PT, R127, 0x8, PT ;  /* 0x000000087f00780c */ /* 0x000fe40003f04270 */
[----:B------:R-:W-:-:S02]  /*19e60*/  FMNMX.FTZ R121, R120, R20, !PT ;  /* 0x0000001478797209 */ /* 0x000fc40007810000 */
[----:B------:R-:W-:Y:S02]  /*19e70*/  FSEL R185, R185, -INF , P0 ;  /* 0xff800000b9b97808 */ /* 0x000fe40000000000 */
[----:B------:R-:W-:Y:S01]  /*19e80*/  ISETP.GT.AND P0, PT, R127, 0x10, PT ;  /* 0x000000107f00780c */ /* 0x000fe20003f04270 */
[----:B------:R-:W-:Y:S01]  /*19e90*/  MUFU.TANH R191, R191 ;  /* 0x000000bf00bf7308 */ /* 0x000fe20000002400 */
[----:B0-----:R-:W-:Y:S02]  /*19ea0*/  FMNMX.FTZ R128, R14, R121, !PT ;  /* 0x000000790e807209 */ /* 0x001fe40007810000 */
[----:B------:R-:W-:Y:S02]  /*19eb0*/  FSEL R189, R189, -INF , P0 ;  /* 0xff800000bdbd7808 */ /* 0x000fe40000000000 */
[----:B------:R-:W-:Y:S02]  /*19ec0*/  FMNMX.FTZ R128, R185, R128, !PT ;  /* 0x00000080b9807209 */ /* 0x000fe40007810000 */
[C---:B------:R-:W-:Y:S01]  /*19ed0*/  ISETP.GT.AND P0, PT, R127.reuse, 0x18, PT ;  /* 0x000000187f00780c */ /* 0x040fe20003f04270 */
[----:B------:R0:W2:Y:S01]  /*19ee0*/  MUFU.TANH R121, R129 ;  /* 0x0000008100797308 */ /* 0x0000a20000002400 */
[----:B------:R-:W-:-:S02]  /*19ef0*/  ISETP.GT.AND P2, PT, R127, 0x89, PT ;  /* 0x000000897f00780c */ /* 0x000fc40003f44270 */
[----:B------:R-:W-:Y:S02]  /*19f00*/  FSEL R193, R193, -INF , P0 ;  /* 0xff800000c1c17808 */ /* 0x000fe40000000000 */
[----:B------:R-:W-:Y:S02]  /*19f10*/  ISETP.GT.AND P0, PT, R127, 0x20, PT ;  /* 0x000000207f00780c */ /* 0x000fe40003f04270 */
[----:B------:R-:W-:Y:S01]  /*19f20*/  FSEL R125, R125, -INF , P2 ;  /* 0xff8000007d7d7808 */ /* 0x000fe20001000000 */
[----:B------:R-:W-:Y:S01]  /*19f30*/  MUFU.TANH R192, R192 ;  /* 0x000000c000c07308 */ /* 0x000fe20000002400 */
[----:B0-----:R-:W-:Y:S02]  /*19f40*/  FMNMX.FTZ R129, R186, R128, !PT ;  /* 0x00000080ba817209 */ /* 0x001fe40007810000 */
[----:B------:R-:W-:Y:S02]  /*19f50*/  FSEL R168, R168, -INF , P0 ;  /* 0xff800000a8a87808 */ /* 0x000fe40000000000 */
[----:B------:R-:W-:-:S02]  /*19f60*/  FMNMX.FTZ R129, R189, R129, !PT ;  /* 0x00000081bd817209 */ /* 0x000fc40007810000 */
[C---:B------:R-:W-:Y:S01]  /*19f70*/  ISETP.GT.AND P0, PT, R127.reuse, 0x28, PT ;  /* 0x000000287f00780c */ /* 0x040fe20003f04270 */
[----:B------:R0:W-:Y:S01]  /*19f80*/  MUFU.TANH R128, R130 ;  /* 0x0000008200807308 */ /* 0x0001e20000002400 */
[C---:B------:R-:W-:Y:S02]  /*19f90*/  ISETP.GT.AND P2, PT, R127.reuse, 0x91, PT ;  /* 0x000000917f00780c */ /* 0x040fe40003f44270 */
[----:B------:R-:W-:Y:S02]  /*19fa0*/  FSEL R172, R172, -INF , P0 ;  /* 0xff800000acac7808 */ /* 0x000fe40000000000 */
[----:B------:R-:W-:Y:S02]  /*19fb0*/  ISETP.GT.AND P0, PT, R127, 0x30, PT ;  /* 0x000000307f00780c */ /* 0x000fe40003f04270 */
[----:B--2---:R-:W-:Y:S01]  /*19fc0*/  FSEL R121, R121, -INF , P2 ;  /* 0xff80000079797808 */ /* 0x004fe20001000000 */
[----:B------:R-:W-:Y:S01]  /*19fd0*/  MUFU.TANH R195, R195 ;  /* 0x000000c300c37308 */ /* 0x000fe20000002400 */
[----:B0-----:R-:W-:-:S02]  /*19fe0*/  FMNMX.FTZ R130, R190, R129, !PT ;  /* 0x00000081be827209 */ /* 0x001fc40007810000 */
[----:B------:R-:W-:Y:S02]  /*19ff0*/  FSEL R176, R176, -INF , P0 ;  /* 0xff800000b0b07808 */ /* 0x000fe40000000000 */
[----:B------:R-:W-:Y:S02]  /*1a000*/  FMNMX.FTZ R130, R193, R130, !PT ;  /* 0x00000082c1827209 */ /* 0x000fe40007810000 */
[C---:B------:R-:W-:Y:S01]  /*1a010*/  ISETP.GT.AND P0, PT, R127.reuse, 0x38, PT ;  /* 0x000000387f00780c */ /* 0x040fe20003f04270 */
[----:B------:R0:W-:Y:S01]  /*1a020*/  MUFU.TANH R129, R131 ;  /* 0x0000008300817308 */ /* 0x0001e20000002400 */
[C---:B------:R-:W-:Y:S02]  /*1a030*/  ISETP.GT.AND P2, PT, R127.reuse, 0x99, PT ;  /* 0x000000997f00780c */ /* 0x040fe40003f44270 */
[----:B------:R-:W-:Y:S02]  /*1a040*/  FSEL R180, R180, -INF , P0 ;  /* 0xff800000b4b47808 */ /* 0x000fe40000000000 */
[----:B------:R-:W-:-:S03]  /*1a050*/  ISETP.GT.AND P0, PT, R127, 0x40, PT ;  /* 0x000000407f00780c */ /* 0x000fc60003f04270 */
[----:B------:R-:W-:Y:S01]  /*1a060*/  MUFU.TANH R196, R196 ;  /* 0x000000c400c47308 */ /* 0x000fe20000002400 */
[----:B0-----:R-:W-:Y:S02]  /*1a070*/  FMNMX.FTZ R131, R194, R130, !PT ;  /* 0x00000082c2837209 */ /* 0x001fe40007810000 */
[----:B------:R-:W-:Y:S02]  /*1a080*/  FSEL R152, R152, -INF , P0 ;  /* 0xff80000098987808 */ /* 0x000fe40000000000 */
[----:B------:R-:W-:Y:S02]  /*1a090*/  FMNMX.FTZ R131, R168, R131, !PT ;  /* 0x00000083a8837209 */ /* 0x000fe40007810000 */
[----:B------:R-:W-:Y:S01]  /*1a0a0*/  ISETP.GT.AND P0, PT, R127, 0x48, PT ;  /* 0x000000487f00780c */ /* 0x000fe20003f04270 */
[----:B------:R0:W-:Y:S03]  /*1a0b0*/  MUFU.TANH R130, R132 ;  /* 0x0000008400827308 */ /* 0x0001e60000002400 */
[----:B------:R-:W-:-:S02]  /*1a0c0*/  FSEL R156, R156, -INF , P0 ;  /* 0xff8000009c9c7808 */ /* 0x000fc40000000000 */
[----:B------:R-:W-:-:S03]  /*1a0d0*/  ISETP.GT.AND P0, PT, R127, 0x50, PT ;  /* 0x000000507f00780c */ /* 0x000fc60003f04270 */
[----:B------:R-:W-:Y:S01]  /*1a0e0*/  MUFU.TANH R170, R170 ;  /* 0x000000aa00aa7308 */ /* 0x000fe20000002400 */
[----:B0-----:R-:W-:Y:S02]  /*1a0f0*/  FMNMX.FTZ R132, R169, R131, !PT ;  /* 0x00000083a9847209 */ /* 0x001fe40007810000 */
[----:B------:R-:W-:Y:S02]  /*1a100*/  FSEL R160, R160, -INF , P0 ;  /* 0xff800000a0a07808 */ /* 0x000fe40000000000 */
[----:B------:R-:W-:Y:S02]  /*1a110*/  FMNMX.FTZ R132, R172, R132, !PT ;  /* 0x00000084ac847209 */ /* 0x000fe40007810000 */
[----:B------:R-:W-:Y:S01]  /*1a120*/  ISETP.GT.AND P0, PT, R127, 0x58, PT ;  /* 0x000000587f00780c */ /* 0x000fe20003f04270 */
[----:B------:R0:W2:Y:S03]  /*1a130*/  MUFU.TANH R131, R133 ;  /* 0x0000008500837308 */ /* 0x0000a60000002400 */
[----:B------:R-:W-:-:S02]  /*1a140*/  FSEL R164, R164, -INF , P0 ;  /* 0xff800000a4a47808 */ /* 0x000fc40000000000 */
[----:B------:R-:W-:-:S03]  /*1a150*/  ISETP.GT.AND P0, PT, R127, 0x60, PT ;  /* 0x000000607f00780c */ /* 0x000fc60003f04270 */
[----:B------:R-:W-:Y:S01]  /*1a160*/  MUFU.TANH R171, R171 ;  /* 0x000000ab00ab7308 */ /* 0x000fe20000002400 */
[----:B0-----:R-:W-:Y:S02]  /*1a170*/  FMNMX.FTZ R133, R173, R132, !PT ;  /* 0x00000084ad857209 */ /* 0x001fe40007810000 */
[----:B------:R-:W-:Y:S02]  /*1a180*/  FSEL R136, R136, -INF , P0 ;  /* 0xff80000088887808 */ /* 0x000fe40000000000 */
[----:B------:R-:W-:Y:S02]  /*1a190*/  FMNMX.FTZ R133, R176, R133, !PT ;  /* 0x00000085b0857209 */ /* 0x000fe40007810000 */
[----:B------:R-:W-:Y:S01]  /*1a1a0*/  ISETP.GT.AND P0, PT, R127, 0x68, PT ;  /* 0x000000687f00780c */ /* 0x000fe20003f04270 */
[----:B------:R0:W-:Y:S01]  /*1a1b0*/  MUFU.TANH R132, R134 ;  /* 0x0000008600847308 */ /* 0x0001e20000002400 */
[----:B--2---:R-:W-:Y:S02]  /*1a1c0*/  FSEL R131, R131, -INF , P2 ;  /* 0xff80000083837808 */ /* 0x004fe40001000000 */
[----:B------:R-:W-:-:S02]  /*1a1d0*/  FSEL R140, R140, -INF , P0 ;  /* 0xff8000008c8c7808 */ /* 0x000fc40000000000 */
[C---:B------:R-:W-:Y:S02]  /*1a1e0*/  ISETP.GT.AND P0, PT, R127.reuse, 0x70, PT ;  /* 0x000000707f00780c */ /* 0x040fe40003f04270 */
[----:B------:R-:W-:Y:S01]  /*1a1f0*/  ISETP.GT.AND P2, PT, R127, 0xa1, PT ;  /* 0x000000a17f00780c */ /* 0x000fe20003f44270 */
[----:B------:R-:W-:Y:S01]  /*1a200*/  MUFU.TANH R174, R174 ;  /* 0x000000ae00ae7308 */ /* 0x000fe20000002400 */
[----:B0-----:R-:W-:Y:S02]  /*1a210*/  FMNMX.FTZ R134, R177, R133, !PT ;  /* 0x00000085b1867209 */ /* 0x001fe40007810000 */
[----:B------:R-:W-:Y:S02]  /*1a220*/  FSEL R144, R144, -INF , P0 ;  /* 0xff80000090907808 */ /* 0x000fe40000000000 */
[----:B------:R-:W-:Y:S02]  /*1a230*/  FMNMX.FTZ R134, R180, R134, !PT ;  /* 0x00000086b4867209 */ /* 0x000fe40007810000 */
[----:B------:R-:W-:Y:S01]  /*1a240*/  ISETP.GT.AND P0, PT, R127, 0x78, PT ;  /* 0x000000787f00780c */ /* 0x000fe20003f04270 */
[----:B------:R0:W-:Y:S01]  /*1a250*/  MUFU.TANH R133, R135 ;  /* 0x0000008700857308 */ /* 0x0001e20000002400 */
[----:B------:R-:W-:-:S02]  /*1a260*/  FMNMX.FTZ R134, R181, R134, !PT ;  /* 0x00000086b5867209 */ /* 0x000fc40007810000 */
[----:B------:R-:W-:Y:S02]  /*1a270*/  FSEL R148, R148, -INF , P0 ;  /* 0xff80000094947808 */ /* 0x000fe40000000000 */
[----:B------:R-:W-:Y:S02]  /*1a280*/  FMNMX.FTZ R134, R152, R134, !PT ;  /* 0x0000008698867209 */ /* 0x000fe40007810000 */
[----:B------:R-:W-:Y:S01]  /*1a290*/  ISETP.GT.AND P0, PT, R127, 0x80, PT ;  /* 0x000000807f00780c */ /* 0x000fe20003f04270 */
[----:B------:R-:W-:Y:S01]  /*1a2a0*/  MUFU.TANH R175, R175 ;  /* 0x000000af00af7308 */ /* 0x000fe20000002400 */
[----:B------:R-:W-:Y:S01]  /*1a2b0*/  FMNMX.FTZ R134, R153, R134, !PT ;  /* 0x0000008699867209 */ /* 0x000fe20007810000 */
[----:B0-----:R-:W-:Y:S01]  /*1a2c0*/  FMUL.FTZ R135, R2, R88 ;  /* 0x0000005802877220 */ /* 0x001fe20000410000 */
[----:B------:R-:W-:Y:S02]  /*1a2d0*/  FSEL R197, R197, -INF , P0 ;  /* 0xff800000c5c57808 */ /* 0x000fe40000000000 */
[----:B------:R-:W-:-:S02]  /*1a2e0*/  FMNMX.FTZ R134, R156, R134, !PT ;  /* 0x000000869c867209 */ /* 0x000fc40007810000 */
[----:B------:R-:W-:Y:S01]  /*1a2f0*/  ISETP.GT.AND P0, PT, R127, 0x88, PT ;  /* 0x000000887f00780c */ /* 0x000fe20003f04270 */
[----:B------:R-:W-:Y:S01]  /*1a300*/  MUFU.TANH R178, R178 ;  /* 0x000000b200b27308 */ /* 0x000fe20000002400 */
[----:B------:R-:W-:Y:S02]  /*1a310*/  FMNMX.FTZ R134, R157, R134, !PT ;  /* 0x000000869d867209 */ /* 0x000fe40007810000 */
[----:B------:R-:W-:Y:S02]  /*1a320*/  FSEL R124, R124, -INF , P0 ;  /* 0xff8000007c7c7808 */ /* 0x000fe40000000000 */
[----:B------:R-:W-:Y:S02]  /*1a330*/  FMNMX.FTZ R134, R160, R134, !PT ;  /* 0x00000086a0867209 */ /* 0x000fe40007810000 */
[----:B------:R-:W-:Y:S01]  /*1a340*/  ISETP.GT.AND P0, PT, R127, 0x90, PT ;  /* 0x000000907f00780c */ /* 0x000fe20003f04270 */
[----:B------:R-:W-:Y:S02]  /*1a350*/  WARPGROUP.DEPBAR.LE gsb0, 0x0 ;  /* 0x00008000000079c5 */ /* 0x000fe40000010000 */
[----:B------:R-:W-:Y:S01]  /*1a360*/  FMNMX.FTZ R134, R161, R134, !PT ;  /* 0x00000086a1867209 */ /* 0x000fe20007810000 */
[----:B------:R-:W-:Y:S01]  /*1a370*/  WARPGROUP.ARRIVE ;  /* 0x00000000000079c5 */ /* 0x000fe20000000000 */
[----:B------:R-:W-:Y:S01]  /*1a380*/  FSEL R88, R13, -INF , P0 ;  /* 0xff8000000d587808 */ /* 0x000fe20000000000 */
[----:B------:R-:W-:Y:S01]  /*1a390*/  MUFU.TANH R179, R179 ;  /* 0x000000b300b37308 */ /* 0x000fe20000002400 */
[----:B------:R-:W-:-:S02]  /*1a3a0*/  FMNMX.FTZ R134, R164, R134, !PT ;  /* 0x00000086a4867209 */ /* 0x000fc40007810000 */
[----:B------:R-:W-:Y:S01]  /*1a3b0*/  ISETP.GT.AND P0, PT, R127, 0x98, PT ;  /* 0x000000987f00780c */ /* 0x000fe20003f04270 */
[----:B------:R-:W-:Y:S01]  /*1a3c0*/  QGMMA.64x128x32.F32.E4M3.E4M3 R24, R204, gdesc[UR4], R24, gsb0 ;  /* 0x01e00004cc187df3 */ /* 0x000fe20008000818 */
[----:B------:R-:W-:Y:S02]  /*1a3d0*/  FMNMX.FTZ R134, R165, R134, !PT ;  /* 0x00000086a5867209 */ /* 0x000fe40007810000 */
[----:B------:R-:W-:Y:S01]  /*1a3e0*/  FSEL R130, R130, -INF , P0 ;  /* 0xff80000082827808 */ /* 0x000fe20000000000 */
[----:B------:R0:W2:Y:S01]  /*1a3f0*/  MUFU.TANH R13, R135 ;  /* 0x00000087000d7308 */ /* 0x0000a20000002400 */
[----:B------:R-:W-:Y:S02]  /*1a400*/  FMNMX.FTZ R134, R136, R134, !PT ;  /* 0x0000008688867209 */ /* 0x000fe40007810000 */
[----:B------:R-:W-:Y:S02]  /*1a410*/  ISETP.GT.AND P0, PT, R127, 0xa0, PT ;  /* 0x000000a07f00780c */ /* 0x000fe40003f04270 */
[----:B------:R-:W-:-:S02]  /*1a420*/  FMNMX.FTZ R134, R137, R134, !PT ;  /* 0x0000008689867209 */ /* 0x000fc40007810000 */
[----:B------:R-:W-:Y:S01]  /*1a430*/  FSEL R104, R104, -INF , P0 ;  /* 0xff80000068687808 */ /* 0x000fe20000000000 */
[----:B------:R-:W-:Y:S01]  /*1a440*/  MUFU.TANH R182, R182 ;  /* 0x000000b600b67308 */ /* 0x000fe20000002400 */
[----:B------:R-:W-:Y:S01]  /*1a450*/  FMNMX.FTZ R134, R140, R134, !PT ;  /* 0x000000868c867209 */ /* 0x000fe20007810000 */
[----:B0-----:R-:W-:Y:S01]  /*1a460*/  FMUL.FTZ R135, R2, R100 ;  /* 0x0000006402877220 */ /* 0x001fe20000410000 */
[----:B------:R-:W-:Y:S02]  /*1a470*/  ISETP.GT.AND P0, PT, R127, 0xa8, PT ;  /* 0x000000a87f00780c */ /* 0x000fe40003f04270 */
[----:B------:R-:W-:Y:S02]  /*1a480*/  FMNMX.FTZ R134, R141, R134, !PT ;  /* 0x000000868d867209 */ /* 0x000fe40007810000 */
[----:B------:R-:W-:Y:S01]  /*1a490*/  FSEL R105, R105, -INF , P2 ;  /* 0xff80000069697808 */ /* 0x000fe20001000000 */
[----:B------:R-:W-:Y:S01]  /*1a4a0*/  MUFU.TANH R183, R183 ;  /* 0x000000b700b77308 */ /* 0x000fe20000002400 */
[----:B------:R-:W-:-:S02]  /*1a4b0*/  FMNMX.FTZ R134, R144, R134, !PT ;  /* 0x0000008690867209 */ /* 0x000fc40007810000 */
[----:B------:R-:W-:Y:S02]  /*1a4c0*/  ISETP.GT.AND P2, PT, R127, 0xa9, PT ;  /* 0x000000a97f00780c */ /* 0x000fe40003f44270 */
[----:B------:R-:W-:Y:S02]  /*1a4d0*/  FMNMX.FTZ R134, R145, R134, !PT ;  /* 0x0000008691867209 */ /* 0x000fe40007810000 */
[----:B------:R-:W-:Y:S01]  /*1a4e0*/  FSEL R108, R108, -INF , P0 ;  /* 0xff8000006c6c7808 */ /* 0x000fe20000000000 */
[----:B------:R-:W-:Y:S01]  /*1a4f0*/  MUFU.TANH R154, R154 ;  /* 0x0000009a009a7308 */ /* 0x000fe20000002400 */
[----:B------:R-:W-:Y:S02]  /*1a500*/  FMNMX.FTZ R134, R148, R134, !PT ;  /* 0x0000008694867209 */ /* 0x000fe40007810000 */
[----:B------:R-:W-:Y:S02]  /*1a510*/  ISETP.GT.AND P0, PT, R127, 0xb0, PT ;  /* 0x000000b07f00780c */ /* 0x000fe40003f04270 */
[----:B------:R-:W-:-:S02]  /*1a520*/  FMNMX.FTZ R134, R149, R134, !PT ;  /* 0x0000008695867209 */ /* 0x000fc40007810000 */
[----:B------:R-:W-:Y:S01]  /*1a530*/  FSEL R109, R109, -INF , P2 ;  /* 0xff8000006d6d7808 */ /* 0x000fe20001000000 */
[----:B------:R-:W-:Y:S01]  /*1a540*/  MUFU.TANH R155, R155 ;  /* 0x0000009b009b7308 */ /* 0x000fe20000002400 */
[----:B------:R-:W-:Y:S02]  /*1a550*/  FMNMX.FTZ R134, R197, R134, !PT ;  /* 0x00000086c5867209 */ /* 0x000fe40007810000 */
        /* <DEDUP_REMOVED lines=15> */
[----:B------:R-:W-:Y:S02]  /*1a650*/  FSEL R117, R117, -INF , P2 ;  /* 0xff80000075757808 */ /* 0x000fe40001000000 */
[----:B------:R-:W-:Y:S02]  /*1a660*/  FMNMX.FTZ R134, R131, R134, !PT ;  /* 0x0000008683867209 */ /* 0x000fe40007810000 */
[----:B------:R-:W-:Y:S01]  /*1a670*/  ISETP.GT.AND P2, PT, R127, 0xc1, PT ;  /* 0x000000c17f00780c */ /* 0x000fe20003f44270 */
[----:B------:R-:W-:Y:S01]  /*1a680*/  MUFU.TANH R163, R163 ;  /* 0x000000a300a37308 */ /* 0x000fe20000002400 */
[----:B------:R-:W-:-:S02]  /*1a690*/  FMNMX.FTZ R134, R104, R134, !PT ;  /* 0x0000008668867209 */ /* 0x000fc40007810000 */
[----:B------:R-:W-:Y:S02]  /*1a6a0*/  ISETP.GT.AND P0, PT, R127, 0xc0, PT ;  /* 0x000000c07f00780c */ /* 0x000fe40003f04270 */
[----:B------:R-:W-:Y:S02]  /*1a6b0*/  FMNMX.FTZ R134, R105, R134, !PT ;  /* 0x0000008669867209 */ /* 0x000fe40007810000 */
[----:B--2---:R-:W-:Y:S01]  /*1a6c0*/  FSEL R100, R13, -INF , P0 ;  /* 0xff8000000d647808 */ /* 0x004fe20000000000 */
        /* <DEDUP_REMOVED lines=9> */
[----:B-1----:R-:W-:Y:S01]  /*1a760*/  LOP3.LUT R209, R227, 0x7f, RZ, 0xc0, !PT ;  /* 0x0000007fe3d17812 */ /* 0x002fe200078ec0ff */
[----:B------:R-:W-:Y:S01]  /*1a770*/  MUFU.TANH R167, R167 ;  /* 0x000000a700a77308 */ /* 0x000fe20000002400 */
[----:B------:R-:W-:Y:S01]  /*1a780*/  FMNMX.FTZ R134, R116, R134, !PT ;  /* 0x0000008674867209 */ /* 0x000fe20007810000 */
[----:B------:R-:W0:Y:S03]  /*1a790*/  S2R R227, SR_TID.X ;  /* 0x0000000000e37919 */ /* 0x000e260000002100 */
[----:B------:R-:W-:-:S02]  /*1a7a0*/  FMNMX.FTZ R208, R117, R134, !PT ;  /* 0x0000008675d07209 */ /* 0x000fc40007810000 */
[----:B------:R-:W-:Y:S01]  /*1a7b0*/  FSEL R134, R89, -INF , P2 ;  /* 0xff80000059867808 */ /* 0x000fe20001000000 */
[----:B------:R-:W-:Y:S01]  /*1a7c0*/  FMUL.FTZ R89, R2, R101 ;  /* 0x0000006502597220 */ /* 0x000fe20000410000 */
[----:B------:R-:W-:Y:S01]  /*1a7d0*/  ISETP.GT.AND P2, PT, R127, 0xc9, PT ;  /* 0x000000c97f00780c */ /* 0x000fe20003f44270 */
[----:B------:R-:W-:Y:S01]  /*1a7e0*/  MUFU.TANH R138, R138 ;  /* 0x0000008a008a7308 */ /* 0x000fe20000002400 */
[----:B------:R-:W-:Y:S02]  /*1a7f0*/  FSEL R101, R96, -INF , P0 ;  /* 0xff80000060657808 */ /* 0x000fe40000000000 */
[----:B------:R-:W-:Y:S02]  /*1a800*/  FSEL R93, R93, -INF , P2 ;  /* 0xff8000005d5d7808 */ /* 0x000fe40001000000 */
[C---:B------:R-:W-:Y:S02]  /*1a810*/  ISETP.GT.AND P2, PT, R127.reuse, 0xd1, PT ;  /* 0x000000d17f00780c */ /* 0x040fe40003f44270 */
[----:B------:R-:W-:Y:S01]  /*1a820*/  ISETP.GT.AND P0, PT, R127, 0xd8, PT ;  /* 0x000000d87f00780c */ /* 0x000fe20003f04270 */
[----:B------:R-:W1:Y:S01]  /*1a830*/  MUFU.TANH R89, R89 ;  /* 0x0000005900597308 */ /* 0x000e620000002400 */
[----:B------:R-:W-:-:S02]  /*1a840*/  FSEL R97, R97, -INF , P2 ;  /* 0xff80000061617808 */ /* 0x000fc40001000000 */
[C---:B------:R-:W-:Y:S01]  /*1a850*/  ISETP.GT.AND P2, PT, R127.reuse, 0xd9, PT ;  /* 0x000000d97f00780c */ /* 0x040fe20003f44270 */
[----:B------:R-:W-:Y:S01]  /*1a860*/  VIADD R127, R127, 0x8 ;  /* 0x000000087f7f7836 */ /* 0x000fe20000000000 */
[----:B------:R-:W-:-:S03]  /*1a870*/  FMNMX.FTZ R208, R100, R208, !PT ;  /* 0x000000d064d07209 */ /* 0x000fc60007810000 */
[----:B------:R-:W2:Y:S01]  /*1a880*/  MUFU.TANH R139, R139 ;  /* 0x0000008b008b7308 */ /* 0x000ea20000002400 */
[C---:B------:R-:W-:Y:S02]  /*1a890*/  ISETP.GT.AND P3, PT, R127.reuse, 0x1, PT ;  /* 0x000000017f00780c */ /* 0x040fe40003f64270 */
[----:B------:R-:W-:Y:S02]  /*1a8a0*/  FMNMX.FTZ R208, R134, R208, !PT ;  /* 0x000000d086d07209 */ /* 0x000fe40007810000 */
[----:B------:R-:W-:Y:S02]  /*1a8b0*/  FSEL R184, R184, -INF , P3 ;  /* 0xff800000b8b87808 */ /* 0x000fe40001800000 */
[----:B------:R-:W-:Y:S01]  /*1a8c0*/  ISETP.GT.AND P3, PT, R127, 0x9, PT ;  /* 0x000000097f00780c */ /* 0x000fe20003f64270 */
[----:B------:R-:W3:Y:S01]  /*1a8d0*/  MUFU.TANH R142, R142 ;  /* 0x0000008e008e7308 */ /* 0x000ee20000002400 */
[----:B-1----:R-:W-:Y:S02]  /*1a8e0*/  FSEL R135, R89, -INF , P2 ;  /* 0xff80000059877808 */ /* 0x002fe40001000000 */
[----:B------:R-:W-:-:S02]  /*1a8f0*/  ISETP.GT.AND P2, PT, R127, RZ, PT ;  /* 0x000000ff7f00720c */ /* 0x000fc40003f44270 */
[----:B------:R-:W-:Y:S02]  /*1a900*/  FSEL R188, R188, -INF , P3 ;  /* 0xff800000bcbc7808 */ /* 0x000fe40001800000 */
[----:B------:R-:W-:Y:S01]  /*1a910*/  FSEL R15, R15, -INF , P2 ;  /* 0xff8000000f0f7808 */ /* 0x000fe20001000000 */
[----:B------:R-:W1:Y:S01]  /*1a920*/  MUFU.TANH R143, R143 ;  /* 0x0000008f008f7308 */ /* 0x000e620000002400 */
[C---:B------:R-:W-:Y:S02]  /*1a930*/  ISETP.GT.AND P2, PT, R127.reuse, 0x8, PT ;  /* 0x000000087f00780c */ /* 0x040fe40003f44270 */
[----:B------:R-:W-:Y:S02]  /*1a940*/  ISETP.GT.AND P3, PT, R127, 0x11, PT ;  /* 0x000000117f00780c */ /* 0x000fe40003f64270 */
[----:B------:R-:W-:Y:S02]  /*1a950*/  FSEL R187, R187, -INF , P2 ;  /* 0xff800000bbbb7808 */ /* 0x000fe40001000000 */
[----:B------:R-:W-:Y:S01]  /*1a960*/  ISETP.GT.AND P2, PT, R127, 0x10, PT ;  /* 0x000000107f00780c */ /* 0x000fe20003f44270 */
[----:B------:R-:W-:-:S02]  /*1a970*/  WARPGROUP.DEPBAR.LE gsb0, 0x0 ;  /* 0x00008000000079c5 */ /* 0x000fc40000010000 */
[----:B------:R-:W-:Y:S01]  /*1a980*/  FMNMX.FTZ R205, R15, R0, !PT ;  /* 0x000000000fcd7209 */ /* 0x000fe20007810000 */
[----:B------:R4:W-:Y:S01]  /*1a990*/  MUFU.TANH R96, R110 ;  /* 0x0000006e00607308 */ /* 0x0009e20000002400 */
[----:B------:R-:W-:Y:S01]  /*1a9a0*/  FSEL R191, R191, -INF , P2 ;  /* 0xff800000bfbf7808 */ /* 0x000fe20001000000 */
[----:B------:R-:W-:Y:S01]  /*1a9b0*/  WARPGROUP.ARRIVE ;  /* 0x00000000000079c5 */ /* 0x000fe20000000000 */
[----:B------:R-:W-:Y:S02]  /*1a9c0*/  FMNMX.FTZ R205, R184, R205, !PT ;  /* 0x000000cdb8cd7209 */ /* 0x000fe40007810000 */
[----:B------:R-:W-:Y:S02]  /*1a9d0*/  ISETP.GT.AND P2, PT, R127, 0x18, PT ;  /* 0x000000187f00780c */ /* 0x000fe40003f44270 */
[----:B------:R-:W-:Y:S01]  /*1a9e0*/  FMNMX.FTZ R205, R187, R205, !PT ;  /* 0x000000cdbbcd7209 */ /* 0x000fe20007810000 */
[----:B------:R-:W0:Y:S01]  /*1a9f0*/  MUFU.TANH R146, R146 ;  /* 0x0000009200927308 */ /* 0x000e220000002400 */
[----:B------:R-:W-:-:S02]  /*1aa00*/  FSEL R192, R192, -INF , P3 ;  /* 0xff800000c0c07808 */ /* 0x000fc40001800000 */
[----:B------:R-:W-:Y:S02]  /*1aa10*/  FMNMX.FTZ R205, R188, R205, !PT ;  /* 0x000000cdbccd7209 */ /* 0x000fe40007810000 */
[----:B------:R-:W-:Y:S02]  /*1aa20*/  ISETP.GT.AND P3, PT, R127, 0x19, PT ;  /* 0x000000197f00780c */ /* 0x000fe40003f64270 */
[----:B------:R-:W-:Y:S01]  /*1aa30*/  FMNMX.FTZ R205, R191, R205, !PT ;  /* 0x000000cdbfcd7209 */ /* 0x000fe20007810000 */
[----:B------:R-:W0:Y:S01]  /*1aa40*/  MUFU.TANH R147, R147 ;  /* 0x0000009300937308 */ /* 0x000e220000002400 */
[----:B------:R-:W-:Y:S02]  /*1aa50*/  FSEL R195, R195, -INF , P2 ;  /* 0xff800000c3c37808 */ /* 0x000fe40001000000 */
[----:B------:R-:W-:Y:S02]  /*1aa60*/  FMNMX.FTZ R205, R192, R205, !PT ;  /* 0x000000cdc0cd7209 */ /* 0x000fe40007810000 */
[----:B------:R-:W-:-:S02]  /*1aa70*/  ISETP.GT.AND P2, PT, R127, 0x20, PT ;  /* 0x000000207f00780c */ /* 0x000fc40003f44270 */
[----:B------:R-:W-:Y:S01]  /*1aa80*/  FSEL R196, R196, -INF , P3 ;  /* 0xff800000c4c47808 */ /* 0x000fe20001800000 */
[----:B------:R-:W0:Y:S01]  /*1aa90*/  MUFU.TANH R150, R150 ;  /* 0x0000009600967308 */ /* 0x000e220000002400 */
[----:B------:R-:W-:Y:S02]  /*1aaa0*/  FMNMX.FTZ R205, R195, R205, !PT ;  /* 0x000000cdc3cd7209 */ /* 0x000fe40007810000 */
[C---:B------:R-:W-:Y:S02]  /*1aab0*/  ISETP.GT.AND P3, PT, R127.reuse, 0x21, PT ;  /* 0x000000217f00780c */ /* 0x040fe40003f64270 */
[----:B------:R-:W-:Y:S02]  /*1aac0*/  FSEL R170, R170, -INF , P2 ;  /* 0xff800000aaaa7808 */ /* 0x000fe40001000000 */
[----:B------:R-:W-:Y:S01]  /*1aad0*/  FMNMX.FTZ R205, R196, R205, !PT ;  /* 0x000000cdc4cd7209 */ /* 0x000fe20007810000 */
[----:B------:R-:W0:Y:S01]  /*1aae0*/  MUFU.TANH R151, R151 ;  /* 0x0000009700977308 */ /* 0x000e220000002400 */
[----:B------:R-:W-:-:S02]  /*1aaf0*/  ISETP.GT.AND P2, PT, R127, 0x28, PT ;  /* 0x000000287f00780c */ /* 0x000fc40003f44270 */
[----:B------:R-:W-:Y:S02]  /*1ab00*/  FSEL R171, R171, -INF , P3 ;  /* 0xff800000abab7808 */ /* 0x000fe40001800000 */
[----:B------:R-:W-:Y:S02]  /*1ab10*/  FMNMX.FTZ R205, R170, R205, !PT ;  /* 0x000000cdaacd7209 */ /* 0x000fe40007810000 */
[----:B------:R-:W-:Y:S01]  /*1ab20*/  ISETP.GT.AND P3, PT, R127, 0x29, PT ;  /* 0x000000297f00780c */ /* 0x000fe20003f64270 */
[----:B------:R-:W0:Y:S01]  /*1ab30*/  MUFU.TANH R122, R122 ;  /* 0x0000007a007a7308 */ /* 0x000e220000002400 */
[----:B------:R-:W-:Y:S02]  /*1ab40*/  FSEL R174, R174, -INF , P2 ;  /* 0xff800000aeae7808 */ /* 0x000fe40001000000 */
[----:B------:R-:W-:Y:S02]  /*1ab50*/  FMNMX.FTZ R205, R171, R205, !PT ;  /* 0x000000cdabcd7209 */ /* 0x000fe40007810000 */
[----:B------:R-:W-:-:S02]  /*1ab60*/  ISETP.GT.AND P2, PT, R127, 0x30, PT ;  /* 0x000000307f00780c */ /* 0x000fc40003f44270 */
[----:B------:R-:W-:Y:S01]  /*1ab70*/  FSEL R175, R175, -INF , P3 ;  /* 0xff800000afaf7808 */ /* 0x000fe20001800000 */
[----:B------:R-:W0:Y:S01]  /*1ab80*/  MUFU.TANH R123, R123 ;  /* 0x0000007b007b7308 */ /* 0x000e220000002400 */
[----:B------:R-:W-:Y:S02]  /*1ab90*/  FMNMX.FTZ R205, R174, R205, !PT ;  /* 0x000000cdaecd7209 */ /* 0x000fe40007810000 */
[----:B------:R-:W-:Y:S02]  /*1aba0*/  ISETP.GT.AND P3, PT, R127, 0x31, PT ;  /* 0x000000317f00780c */ /* 0x000fe40003f64270 */
        /* <DEDUP_REMOVED lines=29> */
[----:B------:R-:W-:Y:S02]  /*1ad80*/  FMNMX.FTZ R208, R92, R208, !PT ;  /* 0x000000d05cd07209 */ /* 0x000fe40007810000 */
[----:B------:R-:W-:Y:S02]  /*1ad90*/  ISETP.GT.AND P3, PT, R127, 0x51, PT ;  /* 0x000000517f00780c */ /* 0x000fe40003f64270 */
[----:B------:R-:W-:Y:S01]  /*1ada0*/  FSEL R162, R162, -INF , P2 ;  /* 0xff800000a2a27808 */ /* 0x000fe20001000000 */
[----:B------:R-:W0:Y:S01]  /*1adb0*/  MUFU.TANH R115, R115 ;  /* 0x0000007300737308 */ /* 0x000e220000002400 */
[----:B------:R-:W-:-:S02]  /*1adc0*/  FMNMX.FTZ R205, R159, R205, !PT ;  /* 0x000000cd9fcd7209 */ /* 0x000fc40007810000 */
[----:B------:R-:W-:Y:S02]  /*1add0*/  FMNMX.FTZ R208, R93, R208, !PT ;  /* 0x000000d05dd07209 */ /* 0x000fe40007810000 */
[----:B------:R-:W-:Y:S02]  /*1ade0*/  ISETP.GT.AND P2, PT, R127, 0x58, PT ;  /* 0x000000587f00780c */ /* 0x000fe40003f44270 */
[----:B------:R-:W-:Y:S01]  /*1adf0*/  FSEL R163, R163, -INF , P3 ;  /* 0xff800000a3a37808 */ /* 0x000fe20001800000 */
[----:B------:R-:W0:Y:S01]  /*1ae00*/  MUFU.TANH R118, R118 ;  /* 0x0000007600767308 */ /* 0x000e220000002400 */
[----:B------:R-:W-:Y:S02]  /*1ae10*/  FMNMX.FTZ R205, R162, R205, !PT ;  /* 0x000000cda2cd7209 */ /* 0x000fe40007810000 */
[----:B------:R-:W-:Y:S02]  /*1ae20*/  FMNMX.FTZ R208, R101, R208, !PT ;  /* 0x000000d065d07209 */ /* 0x000fe40007810000 */
[----:B------:R-:W-:-:S02]  /*1ae30*/  ISETP.GT.AND P3, PT, R127, 0x59, PT ;  /* 0x000000597f00780c */ /* 0x000fc40003f64270 */
[----:B------:R-:W-:Y:S01]  /*1ae40*/  FSEL R166, R166, -INF , P2 ;  /* 0xff800000a6a67808 */ /* 0x000fe20001000000 */
[----:B------:R-:W0:Y:S01]  /*1ae50*/  MUFU.TANH R119, R119 ;  /* 0x0000007700777308 */ /* 0x000e220000002400 */
[----:B------:R-:W-:Y:S02]  /*1ae60*/  FMNMX.FTZ R205, R163, R205, !PT ;  /* 0x000000cda3cd7209 */ /* 0x000fe40007810000 */
[----:B----4-:R-:W-:Y:S02]  /*1ae70*/  FSEL R110, R13, -INF , P0 ;  /* 0xff8000000d6e7808 */ /* 0x010fe40000000000 */
[----:B------:R-:W-:Y:S02]  /*1ae80*/  FMNMX.FTZ R208, R97, R208, !PT ;  /* 0x000000d061d07209 */ /* 0x000fe40007810000 */
[----:B------:R-:W-:Y:S01]  /*1ae90*/  ISETP.GT.AND P2, PT, R127, 0x60, PT ;  /* 0x000000607f00780c */ /* 0x000fe20003f44270 */
[----:B------:R-:W-:Y:S01]  /*1aea0*/  MUFU.TANH R90, R90 ;  /* 0x0000005a005a7308 */ /* 0x000fe20000002400 */
[----:B------:R-:W-:-:S02]  /*1aeb0*/  FSEL R167, R167, -INF , P3 ;  /* 0xff800000a7a77808 */ /* 0x000fc40001800000 */
[----:B------:R-:W-:Y:S02]  /*1aec0*/  FMNMX.FTZ R205, R166, R205, !PT ;  /* 0x000000cda6cd7209 */ /* 0x000fe40007810000 */
[----:B------:R-:W-:Y:S02]  /*1aed0*/  FMNMX.FTZ R89, R110, R208, !PT ;  /* 0x000000d06e597209 */ /* 0x000fe40007810000 */
[----:B------:R-:W-:Y:S01]  /*1aee0*/  ISETP.GT.AND P3, PT, R127, 0x61, PT ;  /* 0x000000617f00780c */ /* 0x000fe20003f64270 */
[----:B------:R-:W4:Y:S01]  /*1aef0*/  MUFU.TANH R91, R91 ;  /* 0x0000005b005b7308 */ /* 0x000f220000002400 */
[----:B------:R-:W-:Y:S02]  /*1af00*/  FSEL R138, R138, -INF , P2 ;  /* 0xff8000008a8a7808 */ /* 0x000fe40001000000 */
[----:B------:R-:W-:Y:S02]  /*1af10*/  FMNMX.FTZ R205, R167, R205, !PT ;  /* 0x000000cda7cd7209 */ /* 0x000fe40007810000 */
[----:B------:R-:W-:-:S02]  /*1af20*/  FMNMX.FTZ R89, R135, R89, !PT ;  /* 0x0000005987597209 */ /* 0x000fc40007810000 */
[----:B------:R-:W-:Y:S01]  /*1af30*/  ISETP.GT.AND P2, PT, R127, 0x68, PT ;  /* 0x000000687f00780c */ /* 0x000fe20003f44270 */
[----:B------:R-:W4:Y:S01]  /*1af40*/  MUFU.TANH R94, R94 ;  /* 0x0000005e005e7308 */ /* 0x000f220000002400 */
[----:B--2---:R-:W-:Y:S01]  /*1af50*/  FSEL R139, R139, -INF , P3 ;  /* 0xff8000008b8b7808 */ /* 0x004fe20001800000 */
[----:B------:R-:W2:Y:S01]  /*1af60*/  SHFL.BFLY PT, R13, R89, 0x2, 0x1f ;  /* 0x0c401f00590d7f89 */ /* 0x000ea200000e0000 */
[----:B------:R-:W-:Y:S02]  /*1af70*/  FMNMX.FTZ R205, R138, R205, !PT ;  /* 0x000000cd8acd7209 */ /* 0x000fe40007810000 */
[----:B------:R-:W-:Y:S02]  /*1af80*/  ISETP.GT.AND P3, PT, R127, 0x69, PT ;  /* 0x000000697f00780c */ /* 0x000fe40003f64270 */
[----:B---3--:R-:W-:Y:S01]  /*1af90*/  FSEL R142, R142, -INF , P2 ;  /* 0xff8000008e8e7808 */ /* 0x008fe20001000000 */
[----:B------:R-:W3:Y:S01]  /*1afa0*/  MUFU.TANH R95, R95 ;  /* 0x0000005f005f7308 */ /* 0x000ee20000002400 */
[----:B------:R-:W-:-:S02]  /*1afb0*/  FMNMX.FTZ R205, R139, R205, !PT ;  /* 0x000000cd8bcd7209 */ /* 0x000fc40007810000 */
[----:B------:R-:W-:Y:S02]  /*1afc0*/  ISETP.GT.AND P2, PT, R127, 0x70, PT ;  /* 0x000000707f00780c */ /* 0x000fe40003f44270 */
[----:B-1----:R-:W-:Y:S02]  /*1afd0*/  FSEL R143, R143, -INF , P3 ;  /* 0xff8000008f8f7808 */ /* 0x002fe40001800000 */
[----:B------:R-:W-:Y:S01]  /*1afe0*/  FMNMX.FTZ R205, R142, R205, !PT ;  /* 0x000000cd8ecd7209 */ /* 0x000fe20007810000 */
[----:B------:R-:W1:Y:S01]  /*1aff0*/  MUFU.TANH R98, R98 ;  /* 0x0000006200627308 */ /* 0x000e620000002400 */
[----:B------:R-:W-:Y:S02]  /*1b000*/  ISETP.GT.AND P3, PT, R127, 0x71, PT ;  /* 0x000000717f00780c */ /* 0x000fe40003f64270 */
[----:B0-----:R-:W-:Y:S02]  /*1b010*/  FSEL R146, R146, -INF , P2 ;  /* 0xff80000092927808 */ /* 0x001fe40001000000 */
[----:B------:R-:W-:-:S02]  /*1b020*/  FMNMX.FTZ R205, R143, R205, !PT ;  /* 0x000000cd8fcd7209 */ /* 0x000fc40007810000 */
[----:B------:R-:W-:Y:S01]  /*1b030*/  ISETP.GT.AND P2, PT, R127, 0x78, PT ;  /* 0x000000787f00780c */ /* 0x000fe20003f44270 */
[----:B------:R-:W-:Y:S01]  /*1b040*/  MUFU.TANH R99, R99 ;  /* 0x0000006300637308 */ /* 0x000fe20000002400 */
[----:B------:R-:W-:Y:S02]  /*1b050*/  FSEL R147, R147, -INF , P3 ;  /* 0xff80000093937808 */ /* 0x000fe40001800000 */
[----:B------:R-:W-:Y:S02]  /*1b060*/  FMNMX.FTZ R205, R146, R205, !PT ;  /* 0x000000cd92cd7209 */ /* 0x000fe40007810000 */
[----:B------:R-:W-:Y:S02]  /*1b070*/  ISETP.GT.AND P3, PT, R127, 0x79, PT ;  /* 0x000000797f00780c */ /* 0x000fe40003f64270 */
[----:B------:R-:W-:Y:S01]  /*1b080*/  FSEL R150, R150, -INF , P2 ;  /* 0xff80000096967808 */ /* 0x000fe20001000000 */
[----:B------:R-:W0:Y:S01]  /*1b090*/  MUFU.TANH R102, R102 ;  /* 0x0000006600667308 */ /* 0x000e220000002400 */
[----:B------:R-:W-:-:S02]  /*1b0a0*/  FMNMX.FTZ R205, R147, R205, !PT ;  /* 0x000000cd93cd7209 */ /* 0x000fc40007810000 */
[----:B------:R-:W-:Y:S02]  /*1b0b0*/  ISETP.GT.AND P2, PT, R127, 0x80, PT ;  /* 0x000000807f00780c */ /* 0x000fe40003f44270 */
[----:B------:R-:W-:Y:S02]  /*1b0c0*/  FSEL R151, R151, -INF , P3 ;  /* 0xff80000097977808 */ /* 0x000fe40001800000 */
[----:B------:R-:W-:Y:S01]  /*1b0d0*/  FMNMX.FTZ R205, R150, R205, !PT ;  /* 0x000000cd96cd7209 */ /* 0x000fe20007810000 */
[----:B------:R-:W0:Y:S01]  /*1b0e0*/  MUFU.TANH R103, R103 ;  /* 0x0000006700677308 */ /* 0x000e220000002400 */
[----:B------:R-:W-:Y:S02]  /*1b0f0*/  ISETP.GT.AND P3, PT, R127, 0x81, PT ;  /* 0x000000817f00780c */ /* 0x000fe40003f64270 */
[----:B------:R-:W-:Y:S02]  /*1b100*/  FSEL R122, R122, -INF , P2 ;  /* 0xff8000007a7a7808 */ /* 0x000fe40001000000 */
[----:B------:R-:W-:-:S02]  /*1b110*/  FMNMX.FTZ R205, R151, R205, !PT ;  /* 0x000000cd97cd7209 */ /* 0x000fc40007810000 */
[----:B--2---:R-:W-:Y:S02]  /*1b120*/  FMNMX.FTZ R13, R89, R13, !PT ;  /* 0x0000000d590d7209 */ /* 0x004fe40007810000 */
[----:B------:R-:W-:Y:S02]  /*1b130*/  ISETP.GT.AND P2, PT, R127, 0x88, PT ;  /* 0x000000887f00780c */ /* 0x000fe40003f44270 */
[----:B------:R-:W-:Y:S01]  /*1b140*/  FSEL R123, R123, -INF , P3 ;  /* 0xff8000007b7b7808 */ /* 0x000fe20001800000 */
[----:B------:R-:W2:Y:S01]  /*1b150*/  SHFL.BFLY PT, R89, R13, 0x1, 0x1f ;  /* 0x0c201f000d597f89 */ /* 0x000ea200000e0000 */
[----:B------:R-:W-:Y:S02]  /*1b160*/  FMNMX.FTZ R205, R122, R205, !PT ;  /* 0x000000cd7acd7209 */ /* 0x000fe40007810000 */
[----:B------:R-:W-:Y:S02]  /*1b170*/  ISETP.GT.AND P3, PT, R127, 0x89, PT ;  /* 0x000000897f00780c */ /* 0x000fe40003f64270 */
[----:B------:R-:W-:-:S02]  /*1b180*/  FSEL R126, R126, -INF , P2 ;  /* 0xff8000007e7e7808 */ /* 0x000fc40001000000 */
[----:B------:R-:W-:Y:S02]  /*1b190*/  FMNMX.FTZ R205, R123, R205, !PT ;  /* 0x000000cd7bcd7209 */ /* 0x000fe40007810000 */
[----:B------:R-:W-:Y:S02]  /*1b1a0*/  ISETP.GT.AND P2, PT, R127, 0x90, PT ;  /* 0x000000907f00780c */ /* 0x000fe40003f44270 */
[----:B------:R-:W-:Y:S02]  /*1b1b0*/  FSEL R199, R199, -INF , P3 ;  /* 0xff800000c7c77808 */ /* 0x000fe40001800000 */
        /* <DEDUP_REMOVED lines=13> */
[----:B--2---:R-:W-:Y:S01]  /*1b290*/  FMNMX.FTZ R89, R13, R89, !PT ;  /* 0x000000590d597209 */ /* 0x004fe20007810000 */
[----:B------:R-:W-:Y:S01]  /*1b2a0*/  IMAD.U32 R13, RZ, RZ, UR4 ;  /* 0x00000004ff0d7e24 */ /* 0x000fe2000f8e00ff */
[----:B------:R-:W-:-:S02]  /*1b2b0*/  ISETP.GT.AND P3, PT, R127, 0xa1, PT ;  /* 0x000000a17f00780c */ /* 0x000fc40003f64270 */
[----:B------:R-:W-:Y:S01]  /*1b2c0*/  FSEL R106, R106, -INF , P2 ;  /* 0xff8000006a6a7808 */ /* 0x000fe20001000000 */
[----:B------:R-:W-:-:S01]  /*1b2d0*/  FFMA.FTZ R204, R89, R13, -8 ;  /* 0xc100000059cc7423 */ /* 0x000fc2000001000d */
[----:B------:R-:W-:Y:S02]  /*1b2e0*/  FMNMX.FTZ R205, R133, R205, !PT ;  /* 0x000000cd85cd7209 */ /* 0x000fe40007810000 */
[----:B------:R-:W-:Y:S02]  /*1b2f0*/  FSETP.NEU.FTZ.AND P0, PT, R89, -INF , PT ;  /* 0xff8000005900780b */ /* 0x000fe40003f1d000 */
[----:B------:R-:W-:Y:S02]  /*1b300*/  ISETP.GT.AND P2, PT, R127, 0xa8, PT ;  /* 0x000000a87f00780c */ /* 0x000fe40003f44270 */
[----:B------:R-:W-:Y:S02]  /*1b310*/  FSEL R107, R107, -INF , P3 ;  /* 0xff8000006b6b7808 */ /* 0x000fe40001800000 */
[----:B------:R-:W-:-:S02]  /*1b320*/  FMNMX.FTZ R205, R106, R205, !PT ;  /* 0x000000cd6acd7209 */ /* 0x000fc40007810000 */
[----:B------:R-:W-:Y:S02]  /*1b330*/  FSEL R204, R204, RZ, P0 ;  /* 0x000000ffcccc7208 */ /* 0x000fe40000000000 */
[----:B------:R-:W-:Y:S02]  /*1b340*/  ISETP.GT.AND P3, PT, R127, 0xa9, PT ;  /* 0x000000a97f00780c */ /* 0x000fe40003f64270 */
[----:B------:R-:W-:Y:S01]  /*1b350*/  FSEL R96, R96, -INF , P2 ;  /* 0xff80000060607808 */ /* 0x000fe20001000000 */
[--C-:B------:R-:W-:Y:S01]  /*1b360*/  FFMA.FTZ R88, R88, R13, -R204.reuse ;  /* 0x0000000d58587223 */ /* 0x100fe200000108cc */
[----:B------:R-:W-:Y:S01]  /*1b370*/  FMNMX.FTZ R206, R107, R205, !PT ;  /* 0x000000cd6bce7209 */ /* 0x000fe20007810000 */
[-CC-:B------:R-:W-:Y:S01]  /*1b380*/  FFMA.FTZ R120, R120, R13.reuse, -R204.reuse ;  /* 0x0000000d78787223 */ /* 0x180fe200000108cc */
[----:B------:R-:W-:Y:S01]  /*1b390*/  ISETP.GT.AND P2, PT, R127, 0xb0, PT ;  /* 0x000000b07f00780c */ /* 0x000fe20003f44270 */
[----:B------:R2:W-:Y:S01]  /*1b3a0*/  MUFU.EX2 R205, R88 ;  /* 0x0000005800cd7308 */ /* 0x0005e20000000800 */
[----:B------:R-:W-:Y:S01]  /*1b3b0*/  FSEL R111, R111, -INF , P3 ;  /* 0xff8000006f6f7808 */ /* 0x000fe20001800000 */
[-CC-:B------:R-:W-:Y:S01]  /*1b3c0*/  FFMA.FTZ R14, R14, R13.reuse, -R204.reuse ;  /* 0x0000000d0e0e7223 */ /* 0x180fe200000108cc */
[----:B------:R-:W-:Y:S01]  /*1b3d0*/  FMNMX.FTZ R206, R96, R206, !PT ;  /* 0x000000ce60ce7209 */ /* 0x000fe20007810000 */
[-CC-:B------:R-:W-:Y:S01]  /*1b3e0*/  FFMA.FTZ R185, R185, R13.reuse, -R204.reuse ;  /* 0x0000000db9b97223 */ /* 0x180fe200000108cc */
[----:B------:R-:W-:Y:S01]  /*1b3f0*/  ISETP.GT.AND P3, PT, R127, 0xb1, PT ;  /* 0x000000b17f00780c */ /* 0x000fe20003f64270 */
[-CC-:B------:R-:W-:Y:S01]  /*1b400*/  FFMA.FTZ R186, R186, R13.reuse, -R204.reuse ;  /* 0x0000000dbaba7223 */ /* 0x180fe200000108cc */
[----:B------:R-:W-:Y:S01]  /*1b410*/  FSEL R114, R114, -INF , P2 ;  /* 0xff80000072727808 */ /* 0x000fe20001000000 */
[----:B------:R-:W-:Y:S01]  /*1b420*/  MUFU.EX2 R120, R120 ;  /* 0x0000007800787308 */ /* 0x000fe20000000800 */
[----:B------:R-:W-:Y:S01]  /*1b430*/  FMNMX.FTZ R206, R111, R206, !PT ;  /* 0x000000ce6fce7209 */ /* 0x000fe20007810000 */
[-CC-:B--2---:R-:W-:Y:S01]  /*1b440*/  FFMA.FTZ R88, R121, R13.reuse, -R204.reuse ;  /* 0x0000000d79587223 */ /* 0x184fe200000108cc */
[----:B------:R-:W-:Y:S01]  /*1b450*/  ISETP.GT.AND P2, PT, R127, 0xb8, PT ;  /* 0x000000b87f00780c */ /* 0x000fe20003f44270 */
[-CC-:B------:R-:W-:Y:S01]  /*1b460*/  FFMA.FTZ R189, R189, R13.reuse, -R204.reuse ;  /* 0x0000000dbdbd7223 */ /* 0x180fe200000108cc */
[----:B------:R-:W-:Y:S01]  /*1b470*/  FSEL R121, R115, -INF , P3 ;  /* 0xff80000073797808 */ /* 0x000fe20001800000 */
[-CC-:B------:R-:W-:Y:S01]  /*1b480*/  FFMA.FTZ R190, R190, R13.reuse, -R204.reuse ;  /* 0x0000000dbebe7223 */ /* 0x180fe200000108cc */
[----:B------:R-:W-:Y:S01]  /*1b490*/  FMNMX.FTZ R206, R114, R206, !PT ;  /* 0x000000ce72ce7209 */ /* 0x000fe20007810000 */
[----:B------:R2:W-:Y:S01]  /*1b4a0*/  MUFU.EX2 R115, R88 ;  /* 0x0000005800737308 */ /* 0x0005e20000000800 */
[----:B------:R-:W-:Y:S01]  /*1b4b0*/  ISETP.GT.AND P3, PT, R127, 0xb9, PT ;  /* 0x000000b97f00780c */ /* 0x000fe20003f64270 */
[-CC-:B------:R-:W-:Y:S01]  /*1b4c0*/  FFMA.FTZ R193, R193, R13.reuse, -R204.reuse ;  /* 0x0000000dc1c17223 */ /* 0x180fe200000108cc */
[----:B------:R-:W-:Y:S01]  /*1b4d0*/  FSEL R118, R118, -INF , P2 ;  /* 0xff80000076767808 */ /* 0x000fe20001000000 */
[-CC-:B------:R-:W-:Y:S01]  /*1b4e0*/  FFMA.FTZ R194, R194, R13.reuse, -R204.reuse ;  /* 0x0000000dc2c27223 */ /* 0x180fe200000108cc */
[----:B------:R-:W-:Y:S01]  /*1b4f0*/  FMNMX.FTZ R206, R121, R206, !PT ;  /* 0x000000ce79ce7209 */ /* 0x000fe20007810000 */
[-CC-:B------:R-:W-:Y:S01]  /*1b500*/  FFMA.FTZ R168, R168, R13.reuse, -R204.reuse ;  /* 0x0000000da8a87223 */ /* 0x180fe200000108cc */
[----:B------:R-:W-:Y:S01]  /*1b510*/  ISETP.GT.AND P2, PT, R127, 0xc0, PT ;  /* 0x000000c07f00780c */ /* 0x000fe20003f44270 */
[----:B------:R-:W-:Y:S01]  /*1b520*/  MUFU.EX2 R14, R14 ;  /* 0x0000000e000e7308 */ /* 0x000fe20000000800 */
[----:B--2---:R-:W-:-:S01]  /*1b530*/  FFMA.FTZ R88, R130, R13, -R204 ;  /* 0x0000000d82587223 */ /* 0x004fc200000108cc */
[----:B------:R-:W-:Y:S01]  /*1b540*/  FSEL R130, R119, -INF , P3 ;  /* 0xff80000077827808 */ /* 0x000fe20001800000 */
[----:B------:R-:W-:-:S01]  /*1b550*/  FFMA.FTZ R169, R169, R13, -R204 ;  /* 0x0000000da9a97223 */ /* 0x000fc200000108cc */
[----:B------:R-:W-:Y:S01]  /*1b560*/  ISETP.GT.AND P3, PT, R127, 0xc1, PT ;  /* 0x000000c17f00780c */ /* 0x000fe20003f64270 */
[----:B------:R-:W-:-:S01]  /*1b570*/  FFMA.FTZ R172, R172, R13, -R204 ;  /* 0x0000000dacac7223 */ /* 0x000fc200000108cc */
[-CC-:B------:R-:W-:Y:S01]  /*1b580*/  FFMA.FTZ R173, R173, R13.reuse, -R204.reuse ;  /* 0x0000000dadad7223 */ /* 0x180fe200000108cc */
[----:B------:R-:W-:-:S01]  /*1b590*/  FFMA.FTZ R176, R176, R13, -R204 ;  /* 0x0000000db0b07223 */ /* 0x000fc200000108cc */
[----:B------:R2:W-:Y:S01]  /*1b5a0*/  MUFU.EX2 R119, R88 ;  /* 0x0000005800777308 */ /* 0x0005e20000000800 */
[----:B----4-:R-:W-:Y:S01]  /*1b5b0*/  FSEL R207, R91, -INF , P3 ;  /* 0xff8000005bcf7808 */ /* 0x010fe20001800000 */
[-CC-:B------:R-:W-:Y:S01]  /*1b5c0*/  FFMA.FTZ R177, R177, R13.reuse, -R204.reuse ;  /* 0x0000000db1b17223 */ /* 0x180fe200000108cc */
[----:B------:R-:W-:Y:S01]  /*1b5d0*/  ISETP.GT.AND P3, PT, R127, 0xc9, PT ;  /* 0x000000c97f00780c */ /* 0x000fe20003f64270 */
[-CC-:B------:R-:W-:Y:S01]  /*1b5e0*/  FFMA.FTZ R180, R180, R13.reuse, -R204.reuse ;  /* 0x0000000db4b47223 */ /* 0x180fe200000108cc */
[----:B------:R-:W-:-:S01]  /*1b5f0*/  FFMA.FTZ R181, R181, R13, -R204 ;  /* 0x0000000db5b57223 */ /* 0x000fc200000108cc */
[-CC-:B------:R-:W-:Y:S01]  /*1b600*/  FFMA.FTZ R152, R152, R13.reuse, -R204.reuse ;  /* 0x0000000d98987223 */ /* 0x180fe200000108cc */
[----:B------:R-:W-:-:S01]  /*1b610*/  FFMA.FTZ R153, R153, R13, -R204 ;  /* 0x0000000d99997223 */ /* 0x000fc200000108cc */
[----:B------:R-:W-:Y:S01]  /*1b620*/  MUFU.EX2 R185, R185 ;  /* 0x000000b900b97308 */ /* 0x000fe20000000800 */
[----:B--2---:R-:W-:Y:S01]  /*1b630*/  FMNMX.FTZ R88, R118, R206, !PT ;  /* 0x000000ce76587209 */ /* 0x004fe20007810000 */
[-CC-:B------:R-:W-:Y:S01]  /*1b640*/  FFMA.FTZ R156, R156, R13.reuse, -R204.reuse ;  /* 0x0000000d9c9c7223 */ /* 0x180fe200000108cc */
[----:B------:R-:W-:Y:S01]  /*1b650*/  FSEL R206, R90, -INF , P2 ;  /* 0xff8000005ace7808 */ /* 0x000fe20001000000 */
[-CC-:B------:R-:W-:Y:S01]  /*1b660*/  FFMA.FTZ R90, R104, R13.reuse, -R204.reuse ;  /* 0x0000000d685a7223 */ /* 0x180fe200000108cc */
[----:B------:R-:W-:Y:S01]  /*1b670*/  FMNMX.FTZ R88, R130, R88, !PT ;  /* 0x0000005882587209 */ /* 0x000fe20007810000 */
[-CC-:B------:R-:W-:Y:S01]  /*1b680*/  FFMA.FTZ R157, R157, R13.reuse, -R204.reuse ;  /* 0x0000000d9d9d7223 */ /* 0x180fe200000108cc */
[----:B------:R-:W-:Y:S01]  /*1b690*/  ISETP.GT.AND P2, PT, R127, 0xc8, PT ;  /* 0x000000c87f00780c */ /* 0x000fe20003f44270 */
[----:B------:R-:W-:Y:S01]  /*1b6a0*/  MUFU.EX2 R186, R186 ;  /* 0x000000ba00ba7308 */ /* 0x000fe20000000800 */
[----:B------:R-:W-:Y:S01]  /*1b6b0*/  FMNMX.FTZ R88, R206, R88, !PT ;  /* 0x00000058ce587209 */ /* 0x000fe20007810000 */
[-CC-:B------:R-:W-:Y:S01]  /*1b6c0*/  FFMA.FTZ R160, R160, R13.reuse, -R204.reuse ;  /* 0x0000000da0a07223 */ /* 0x180fe200000108cc */
[----:B------:R-:W-:Y:S01]  /*1b6d0*/  FSEL R94, R94, -INF , P2 ;  /* 0xff8000005e5e7808 */ /* 0x000fe20001000000 */
[-CC-:B------:R-:W-:Y:S01]  /*1b6e0*/  FFMA.FTZ R161, R161, R13.reuse, -R204.reuse ;  /* 0x0000000da1a17223 */ /* 0x180fe200000108cc */
[----:B------:R-:W-:Y:S01]  /*1b6f0*/  FMNMX.FTZ R88, R207, R88, !PT ;  /* 0x00000058cf587209 */ /* 0x000fe20007810000 */
[-CC-:B------:R-:W-:Y:S01]  /*1b700*/  FFMA.FTZ R164, R164, R13.reuse, -R204.reuse ;  /* 0x0000000da4a47223 */ /* 0x180fe200000108cc */
[----:B------:R-:W-:Y:S01]  /*1b710*/  ISETP.GT.AND P2, PT, R127, 0xd0, PT ;  /* 0x000000d07f00780c */ /* 0x000fe20003f44270 */
[----:B------:R-:W-:Y:S01]  /*1b720*/  MUFU.EX2 R189, R189 ;  /* 0x000000bd00bd7308 */ /* 0x000fe20000000800 */
[----:B---3--:R-:W-:Y:S01]  /*1b730*/  FSEL R104, R95, -INF , P3 ;  /* 0xff8000005f687808 */ /* 0x008fe20001800000 */
[-CC-:B------:R-:W-:Y:S01]  /*1b740*/  FFMA.FTZ R165, R165, R13.reuse, -R204.reuse ;  /* 0x0000000da5a57223 */ /* 0x180fe200000108cc */
[----:B------:R-:W-:Y:S01]  /*1b750*/  FMNMX.FTZ R88, R94, R88, !PT ;  /* 0x000000585e587209 */ /* 0x000fe20007810000 */
[-CC-:B------:R-:W-:Y:S01]  /*1b760*/  FFMA.FTZ R136, R136, R13.reuse, -R204.reuse ;  /* 0x0000000d88887223 */ /* 0x180fe200000108cc */
[----:B------:R-:W-:Y:S01]  /*1b770*/  ISETP.GT.AND P3, PT, R127, 0xd1, PT ;  /* 0x000000d17f00780c */ /* 0x000fe20003f64270 */
[-CC-:B------:R-:W-:Y:S01]  /*1b780*/  FFMA.FTZ R137, R137, R13.reuse, -R204.reuse ;  /* 0x0000000d89897223 */ /* 0x180fe200000108cc */
[----:B-1----:R-:W-:Y:S01]  /*1b790*/  FSEL R98, R98, -INF , P2 ;  /* 0xff80000062627808 */ /* 0x002fe20001000000 */
[----:B------:R1:W-:Y:S01]  /*1b7a0*/  MUFU.EX2 R95, R90 ;  /* 0x0000005a005f7308 */ /* 0x0003e20000000800 */
[----:B------:R-:W-:Y:S01]  /*1b7b0*/  FMNMX.FTZ R88, R104, R88, !PT ;  /* 0x0000005868587209 */ /* 0x000fe20007810000 */
[-CC-:B------:R-:W-:Y:S01]  /*1b7c0*/  FFMA.FTZ R140, R140, R13.reuse, -R204.reuse ;  /* 0x0000000d8c8c7223 */ /* 0x180fe200000108cc */
[----:B------:R-:W-:Y:S01]  /*1b7d0*/  ISETP.GT.AND P2, PT, R127, 0xd8, PT ;  /* 0x000000d87f00780c */ /* 0x000fe20003f44270 */
[-CC-:B------:R-:W-:Y:S01]  /*1b7e0*/  FFMA.FTZ R141, R141, R13.reuse, -R204.reuse ;  /* 0x0000000d8d8d7223 */ /* 0x180fe200000108cc */
[----:B------:R-:W-:Y:S01]  /*1b7f0*/  FMNMX.FTZ R88, R98, R88, !PT ;  /* 0x0000005862587209 */ /* 0x000fe20007810000 */
[-CC-:B------:R-:W-:Y:S01]  /*1b800*/  FFMA.FTZ R144, R144, R13.reuse, -R204.reuse ;  /* 0x0000000d90907223 */ /* 0x180fe200000108cc */
[----:B0-----:R-:W-:Y:S01]  /*1b810*/  FSEL R102, R102, -INF , P2 ;  /* 0xff80000066667808 */ /* 0x001fe20001000000 */
[----:B------:R-:W-:Y:S01]  /*1b820*/  MUFU.EX2 R190, R190 ;  /* 0x000000be00be7308 */ /* 0x000fe20000000800 */
[----:B-1----:R-:W-:-:S01]  /*1b830*/  FFMA.FTZ R90, R105, R13, -R204 ;  /* 0x0000000d695a7223 */ /* 0x002fc200000108cc */
[----:B------:R-:W-:Y:S01]  /*1b840*/  FSEL R105, R99, -INF , P3 ;  /* 0xff80000063697808 */ /* 0x000fe20001800000 */
[----:B------:R-:W-:-:S01]  /*1b850*/  FFMA.FTZ R145, R145, R13, -R204 ;  /* 0x0000000d91917223 */ /* 0x000fc200000108cc */
[----:B------:R-:W-:Y:S01]  /*1b860*/  ISETP.GT.AND P3, PT, R127, 0xd9, PT ;  /* 0x000000d97f00780c */ /* 0x000fe20003f64270 */
[----:B------:R-:W-:-:S01]  /*1b870*/  FFMA.FTZ R127, R134, R13, -R204 ;  /* 0x0000000d867f7223 */ /* 0x000fc200000108cc */
[----:B------:R-:W-:Y:S01]  /*1b880*/  FMNMX.FTZ R88, R105, R88, !PT ;  /* 0x0000005869587209 */ /* 0x000fe20007810000 */
[----:B------:R-:W-:-:S01]  /*1b890*/  FFMA.FTZ R148, R148, R13, -R204 ;  /* 0x0000000d94947223 */ /* 0x000fc200000108cc */
[----:B------:R0:W-:Y:S01]  /*1b8a0*/  MUFU.EX2 R99, R90 ;  /* 0x0000005a00637308 */ /* 0x0001e20000000800 */
[----:B------:R-:W-:-:S01]  /*1b8b0*/  FFMA.FTZ R149, R149, R13, -R204 ;  /* 0x0000000d95957223 */ /* 0x000fc200000108cc */
[----:B------:R-:W-:Y:S01]  /*1b8c0*/  FMNMX.FTZ R88, R102, R88, !PT ;  /* 0x0000005866587209 */ /* 0x000fe20007810000 */
[----:B------:R-:W-:-:S01]  /*1b8d0*/  FFMA.FTZ R197, R197, R13, -R204 ;  /* 0x0000000dc5c57223 */ /* 0x000fc200000108cc */
[-CC-:B------:R-:W-:Y:S01]  /*1b8e0*/  FFMA.FTZ R198, R198, R13.reuse, -R204.reuse ;  /* 0x0000000dc6c67223 */ /* 0x180fe200000108cc */
[----:B------:R-:W-:-:S01]  /*1b8f0*/  FFMA.FTZ R124, R124, R13, -R204 ;  /* 0x0000000d7c7c7223 */ /* 0x000fc200000108cc */
[-CC-:B------:R-:W-:Y:S01]  /*1b900*/  FFMA.FTZ R125, R125, R13.reuse, -R204.reuse ;  /* 0x0000000d7d7d7223 */ /* 0x180fe200000108cc */
[----:B------:R-:W-:-:S01]  /*1b910*/  FFMA.FTZ R131, R131, R13, -R204 ;  /* 0x0000000d83837223 */ /* 0x000fc200000108cc */
[-CC-:B------:R-:W-:Y:S01]  /*1b920*/  FFMA.FTZ R109, R109, R13.reuse, -R204.reuse ;  /* 0x0000000d6d6d7223 */ /* 0x180fe200000108cc */
[----:B0-----:R-:W-:-:S01]  /*1b930*/  FFMA.FTZ R90, R108, R13, -R204 ;  /* 0x0000000d6c5a7223 */ /* 0x001fc200000108cc */
[----:B------:R-:W-:Y:S01]  /*1b940*/  FSEL R108, R103, -INF , P3 ;  /* 0xff800000676c7808 */ /* 0x000fe20001800000 */
[----:B------:R-:W-:-:S01]  /*1b950*/  FFMA.FTZ R112, R112, R13, -R204 ;  /* 0x0000000d70707223 */ /* 0x000fc200000108cc */
[-CC-:B------:R-:W-:Y:S01]  /*1b960*/  FFMA.FTZ R113, R113, R13.reuse, -R204.reuse ;  /* 0x0000000d71717223 */ /* 0x180fe200000108cc */
[----:B------:R0:W-:Y:S01]  /*1b970*/  MUFU.EX2 R103, R90 ;  /* 0x0000005a00677308 */ /* 0x0001e20000000800 */
[----:B------:R-:W-:Y:S01]  /*1b980*/  FMNMX.FTZ R88, R108, R88, !PT ;  /* 0x000000586c587209 */ /* 0x000fe20007810000 */
[-CC-:B------:R-:W-:Y:S01]  /*1b990*/  FFMA.FTZ R116, R116, R13.reuse, -R204.reuse ;  /* 0x0000000d74747223 */ /* 0x180fe200000108cc */
[----:B------:R-:W-:-:S01]  /*1b9a0*/  FFMA.FTZ R117, R117, R13, -R204 ;  /* 0x0000000d75757223 */ /* 0x000fc200000108cc */
[-CC-:B------:R-:W-:Y:S01]  /*1b9b0*/  FFMA.FTZ R100, R100, R13.reuse, -R204.reuse ;  /* 0x0000000d64647223 */ /* 0x180fe200000108cc */
[----:B------:R-:W-:-:S01]  /*1b9c0*/  FFMA.FTZ R92, R92, R13, -R204 ;  /* 0x0000000d5c5c7223 */ /* 0x000fc200000108cc */
[-CC-:B------:R-:W-:Y:S01]  /*1b9d0*/  FFMA.FTZ R93, R93, R13.reuse, -R204.reuse ;  /* 0x0000000d5d5d7223 */ /* 0x180fe200000108cc */
[----:B------:R-:W-:-:S01]  /*1b9e0*/  FFMA.FTZ R101, R101, R13, -R204 ;  /* 0x0000000d65657223 */ /* 0x000fc200000108cc */
[-CC-:B------:R-:W-:Y:S01]  /*1b9f0*/  FFMA.FTZ R97, R97, R13.reuse, -R204.reuse ;  /* 0x0000000d61617223 */ /* 0x180fe200000108cc */
[----:B0-----:R-:W0:Y:S01]  /*1ba00*/  SHFL.BFLY PT, R90, R88, 0x2, 0x1f ;  /* 0x0c401f00585a7f89 */ /* 0x001e2200000e0000 */
[----:B------:R-:W-:-:S01]  /*1ba10*/  FFMA.FTZ R110, R110, R13, -R204 ;  /* 0x0000000d6e6e7223 */ /* 0x000fc200000108cc */
[----:B------:R-:W-:Y:S01]  /*1ba20*/  FFMA.FTZ R134, R135, R13, -R204 ;  /* 0x0000000d87867223 */ /* 0x000fe200000108cc */
        /* <DEDUP_REMOVED lines=9> */
[----:B0-----:R-:W-:-:S02]  /*1bac0*/  FMNMX.FTZ R88, R88, R90, !PT ;  /* 0x0000005a58587209 */ /* 0x001fc40007810000 */
[----:B------:R-:W-:Y:S02]  /*1bad0*/  FSEL R90, R89, RZ, P0 ;  /* 0x000000ff595a7208 */ /* 0x000fe40000000000 */
[C---:B------:R-:W-:Y:S01]  /*1bae0*/  FSETP.NEU.FTZ.AND P0, PT, R88.reuse, -INF , PT ;  /* 0xff8000005800780b */ /* 0x040fe20003f1d000 */
[----:B------:R-:W-:Y:S02]  /*1baf0*/  FFMA.FTZ R204, R88, R13, -8 ;  /* 0xc100000058cc7423 */ /* 0x000fe4000001000d */
[----:B------:R-:W-:Y:S01]  /*1bb00*/  MUFU.EX2 R177, R177 ;  /* 0x000000b100b17308 */ /* 0x000fe20000000800 */
[----:B------:R-:W-:-:S02]  /*1bb10*/  FADD.FTZ R90, -R90, R20 ;  /* 0x000000145a5a7221 */ /* 0x000fc40000010100 */
[----:B------:R-:W-:Y:S02]  /*1bb20*/  FSEL R204, R204, RZ, P0 ;  /* 0x000000ffcccc7208 */ /* 0x000fe40000000000 */
[----:B------:R-:W-:Y:S01]  /*1bb30*/  FMUL.FTZ R20, R90, R13 ;  /* 0x0000000d5a147220 */ /* 0x000fe20000410000 */
[----:B------:R-:W-:-:S02]  /*1bb40*/  FSEL R90, R88, RZ, P0 ;  /* 0x000000ff585a7208 */ /* 0x000fc40000000000 */
[----:B------:R-:W-:Y:S01]  /*1bb50*/  MUFU.EX2 R180, R180 ;  /* 0x000000b400b47308 */ /* 0x000fe20000000800 */
[----:B------:R-:W-:-:S01]  /*1bb60*/  FFMA.FTZ R135, R184, R13, -R204 ;  /* 0x0000000db8877223 */ /* 0x000fc200000108cc */
[----:B------:R-:W-:Y:S01]  /*1bb70*/  FFMA.FTZ R184, R187, R13, -R204 ;  /* 0x0000000dbbb87223 */ /* 0x000fe200000108cc */
[----:B------:R-:W-:-:S01]  /*1bb80*/  FADD.FTZ R90, -R90, R0 ;  /* 0x000000005a5a7221 */ /* 0x000fc20000010100 */
[-CC-:B------:R-:W-:Y:S01]  /*1bb90*/  FFMA.FTZ R15, R15, R13.reuse, -R204.reuse ;  /* 0x0000000d0f0f7223 */ /* 0x180fe200000108cc */
[----:B------:R-:W-:-:S01]  /*1bba0*/  FFMA.FTZ R187, R188, R13, -R204 ;  /* 0x0000000dbcbb7223 */ /* 0x000fc200000108cc */
[-CC-:B------:R-:W-:Y:S01]  /*1bbb0*/  FFMA.FTZ R188, R191, R13.reuse, -R204.reuse ;  /* 0x0000000dbfbc7223 */ /* 0x180fe200000108cc */
[----:B------:R-:W-:-:S01]  /*1bbc0*/  FFMA.FTZ R191, R192, R13, -R204 ;  /* 0x0000000dc0bf7223 */ /* 0x000fc200000108cc */
[----:B------:R-:W0:Y:S01]  /*1bbd0*/  MUFU.EX2 R20, R20 ;  /* 0x0000001400147308 */ /* 0x000e220000000800 */
[-C--:B------:R-:W-:Y:S01]  /*1bbe0*/  FMUL.FTZ R90, R90, R13.reuse ;  /* 0x0000000d5a5a7220 */ /* 0x080fe20000410000 */
        /* <DEDUP_REMOVED lines=14> */
[----:B------:R1:W2:Y:S01]  /*1bcd0*/  MUFU.EX2 R142, R90 ;  /* 0x0000005a008e7308 */ /* 0x0002a20000000800 */
[----:B0-----:R-:W-:-:S01]  /*1bce0*/  FFMA.FTZ R235, R20, R235, R120 ;  /* 0x000000eb14eb7223 */ /* 0x001fc20000010078 */
[-CC-:B------:R-:W-:Y:S01]  /*1bcf0*/  FFMA.FTZ R158, R158, R13.reuse, -R204.reuse ;  /* 0x0000000d9e9e7223 */ /* 0x180fe200000108cc */
[----:B------:R-:W-:-:S01]  /*1bd00*/  FFMA.FTZ R159, R159, R13, -R204 ;  /* 0x0000000d9f9f7223 */ /* 0x000fc200000108cc */
[----:B------:R-:W-:Y:S01]  /*1bd10*/  FFMA.FTZ R162, R162, R13, -R204 ;  /* 0x0000000da2a27223 */ /* 0x000fe200000108cc */
[----:B------:R-:W-:-:S01]  /*1bd20*/  FADD.FTZ R235, R14, R235 ;  /* 0x000000eb0eeb7221 */ /* 0x000fc20000010000 */
[-CC-:B------:R-:W-:Y:S01]  /*1bd30*/  FFMA.FTZ R163, R163, R13.reuse, -R204.reuse ;  /* 0x0000000da3a37223 */ /* 0x180fe200000108cc */
[----:B------:R-:W-:-:S01]  /*1bd40*/  FFMA.FTZ R166, R166, R13, -R204 ;  /* 0x0000000da6a67223 */ /* 0x000fc200000108cc */
[----:B------:R-:W0:Y:S01]  /*1bd50*/  MUFU.EX2 R135, R135 ;  /* 0x0000008700877308 */ /* 0x000e220000000800 */
[----:B------:R-:W-:-:S01]  /*1bd60*/  FADD.FTZ R235, R185, R235 ;  /* 0x000000ebb9eb7221 */ /* 0x000fc20000010000 */
[-CC-:B------:R-:W-:Y:S01]  /*1bd70*/  FFMA.FTZ R167, R167, R13.reuse, -R204.reuse ;  /* 0x0000000da7a77223 */ /* 0x180fe200000108cc */
[----:B------:R-:W-:-:S01]  /*1bd80*/  FFMA.FTZ R138, R138, R13, -R204 ;  /* 0x0000000d8a8a7223 */ /* 0x000fc200000108cc */
[----:B-1----:R-:W-:-:S02]  /*1bd90*/  VIADD R90, R12, 0x600 ;  /* 0x000006000c5a7836 */ /* 0x002fc40000000000 */
[----:B------:R-:W-:-:S01]  /*1bda0*/  FADD.FTZ R235, R186, R235 ;  /* 0x000000ebbaeb7221 */ /* 0x000fc20000010000 */
[-CC-:B------:R-:W-:Y:S01]  /*1bdb0*/  FFMA.FTZ R139, R139, R13.reuse, -R204.reuse ;  /* 0x0000000d8b8b7223 */ /* 0x180fe200000108cc */
[----:B------:R-:W-:-:S01]  /*1bdc0*/  FFMA.FTZ R12, R114, R13, -R204 ;  /* 0x0000000d720c7223 */ /* 0x000fc200000108cc */
[----:B------:R-:W1:Y:S01]  /*1bdd0*/  MUFU.EX2 R184, R184 ;  /* 0x000000b800b87308 */ /* 0x000e620000000800 */
[----:B------:R-:W-:-:S01]  /*1bde0*/  FADD.FTZ R235, R189, R235 ;  /* 0x000000ebbdeb7221 */ /* 0x000fc20000010000 */
[----:B--2---:R-:W-:Y:S01]  /*1bdf0*/  FFMA.FTZ R234, R142, R234, R15 ;  /* 0x000000ea8eea7223 */ /* 0x004fe2000001000f */
[----:B------:R-:W-:Y:S01]  /*1be00*/  R2UR UR6, R90 ;  /* 0x000000005a0672ca */ /* 0x000fe200000e0000 */
[----:B------:R-:W-:Y:S01]  /*1be10*/  FFMA.FTZ R143, R143, R13, -R204 ;  /* 0x0000000d8f8f7223 */ /* 0x000fe200000108cc */
[----:B------:R-:W-:-:S01]  /*1be20*/  FADD.FTZ R235, R190, R235 ;  /* 0x000000ebbeeb7221 */ /* 0x000fc20000010000 */
[-CC-:B------:R-:W-:Y:S01]  /*1be30*/  FFMA.FTZ R146, R146, R13.reuse, -R204.reuse ;  /* 0x0000000d92927223 */ /* 0x180fe200000108cc */
[----:B------:R-:W-:-:S01]  /*1be40*/  FFMA.FTZ R147, R147, R13, -R204 ;  /* 0x0000000d93937223 */ /* 0x000fc200000108cc */
[----:B------:R-:W2:Y:S01]  /*1be50*/  MUFU.EX2 R187, R187 ;  /* 0x000000bb00bb7308 */ /* 0x000ea20000000800 */
[----:B------:R-:W-:-:S01]  /*1be60*/  FADD.FTZ R235, R193, R235 ;  /* 0x000000ebc1eb7221 */ /* 0x000fc20000010000 */
[----:B0-----:R-:W-:Y:S01]  /*1be70*/  FADD.FTZ R234, R135, R234 ;  /* 0x000000ea87ea7221 */ /* 0x001fe20000010000 */
[----:B------:R-:W-:-:S01]  /*1be80*/  FFMA.FTZ R150, R150, R13, -R204 ;  /* 0x0000000d96967223 */ /* 0x000fc200000108cc */
[----:B------:R-:W-:Y:S01]  /*1be90*/  FFMA.FTZ R151, R151, R13, -R204 ;  /* 0x0000000d97977223 */ /* 0x000fe200000108cc */
[----:B------:R-:W-:-:S01]  /*1bea0*/  FADD.FTZ R235, R194, R235 ;  /* 0x000000ebc2eb7221 */ /* 0x000fc20000010000 */
[-CC-:B------:R-:W-:Y:S01]  /*1beb0*/  FFMA.FTZ R122, R122, R13.reuse, -R204.reuse ;  /* 0x0000000d7a7a7223 */ /* 0x180fe200000108cc */
[----:B------:R-:W-:-:S01]  /*1bec0*/  FFMA.FTZ R123, R123, R13, -R204 ;  /* 0x0000000d7b7b7223 */ /* 0x000fc200000108cc */
[----:B------:R-:W0:Y:S01]  /*1bed0*/  MUFU.EX2 R188, R188 ;  /* 0x000000bc00bc7308 */ /* 0x000e220000000800 */
[----:B------:R-:W-:-:S01]  /*1bee0*/  FADD.FTZ R235, R168, R235 ;  /* 0x000000eba8eb7221 */ /* 0x000fc20000010000 */
[----:B-1----:R-:W-:Y:S01]  /*1bef0*/  FADD.FTZ R234, R184, R234 ;  /* 0x000000eab8ea7221 */ /* 0x002fe20000010000 */
[----:B------:R-:W-:-:S01]  /*1bf00*/  FFMA.FTZ R126, R126, R13, -R204 ;  /* 0x0000000d7e7e7223 */ /* 0x000fc200000108cc */
[----:B------:R-:W-:Y:S01]  /*1bf10*/  FFMA.FTZ R199, R199, R13, -R204 ;  /* 0x0000000dc7c77223 */ /* 0x000fe200000108cc */
[----:B------:R-:W-:-:S01]  /*1bf20*/  FADD.FTZ R235, R169, R235 ;  /* 0x000000eba9eb7221 */ /* 0x000fc20000010000 */
[-CC-:B------:R-:W-:Y:S01]  /*1bf30*/  FFMA.FTZ R128, R128, R13.reuse, -R204.reuse ;  /* 0x0000000d80807223 */ /* 0x180fe200000108cc */
[----:B------:R-:W-:-:S01]  /*1bf40*/  FFMA.FTZ R129, R129, R13, -R204 ;  /* 0x0000000d81817223 */ /* 0x000fc200000108cc */
[----:B------:R-:W1:Y:S01]  /*1bf50*/  MUFU.EX2 R181, R181 ;  /* 0x000000b500b57308 */ /* 0x000e620000000800 */
[----:B------:R-:W-:-:S01]  /*1bf60*/  FADD.FTZ R235, R172, R235 ;  /* 0x000000ebaceb7221 */ /* 0x000fc20000010000 */
[----:B--2---:R-:W-:Y:S01]  /*1bf70*/  FADD.FTZ R234, R187, R234 ;  /* 0x000000eabbea7221 */ /* 0x004fe20000010000 */
[----:B------:R-:W-:-:S01]  /*1bf80*/  FFMA.FTZ R132, R132, R13, -R204 ;  /* 0x0000000d84847223 */ /* 0x000fc200000108cc */
        /* <DEDUP_REMOVED lines=16> */
[----:B------:R-:W-:Y:S01]  /*1c090*/  FFMA.FTZ R94, R94, R13, -R204 ;  /* 0x0000000d5e5e7223 */ /* 0x000fe200000108cc */
[----:B-1----:R-:W-:-:S01]  /*1c0a0*/  FADD.FTZ R235, R181, R235 ;  /* 0x000000ebb5eb7221 */ /* 0x002fc20000010000 */
[-CC-:B------:R-:W-:Y:S01]  /*1c0b0*/  FFMA.FTZ R104, R104, R13.reuse, -R204.reuse ;  /* 0x0000000d68687223 */ /* 0x180fe200000108cc */
[----:B------:R-:W-:-:S01]  /*1c0c0*/  FFMA.FTZ R98, R98, R13, -R204 ;  /* 0x0000000d62627223 */ /* 0x000fc200000108cc */
[----:B------:R-:W1:Y:S01]  /*1c0d0*/  MUFU.EX2 R192, R192 ;  /* 0x000000c000c07308 */ /* 0x000e620000000800 */
[----:B--2---:R-:W-:-:S01]  /*1c0e0*/  FADD.FTZ R234, R191, R234 ;  /* 0x000000eabfea7221 */ /* 0x004fc20000010000 */
[-CC-:B------:R-:W-:Y:S01]  /*1c0f0*/  FFMA.FTZ R105, R105, R13.reuse, -R204.reuse ;  /* 0x0000000d69697223 */ /* 0x180fe200000108cc */
[----:B------:R-:W-:Y:S01]  /*1c100*/  ISETP.NE.AND P0, PT, R209, RZ, PT ;  /* 0x000000ffd100720c */ /* 0x000fe20003f05270 */
[-CC-:B------:R-:W-:Y:S01]  /*1c110*/  FFMA.FTZ R102, R102, R13.reuse, -R204.reuse ;  /* 0x0000000d66667223 */ /* 0x180fe200000108cc */
[----:B------:R-:W-:-:S01]  /*1c120*/  FFMA.FTZ R108, R108, R13, -R204 ;  /* 0x0000000d6c6c7223 */ /* 0x000fc200000108cc */
[----:B------:R-:W-:-:S02]  /*1c130*/  SHF.R.U32.HI R209, RZ, 0x7, R227 ;  /* 0x00000007ffd17819 */ /* 0x000fc400000116e3 */
        /* <DEDUP_REMOVED lines=58> */
[----:B------:R-:W-:-:S05]  /*1c4e0*/  IMAD.MOV.U32 R91, RZ, RZ, -0x3ffffff0 ;  /* 0xc0000010ff5b7424 */ /* 0x000fca00078e00ff */
[----:B------:R-:W-:Y:S01]  /*1c4f0*/  R2UR UR7, R91 ;  /* 0x000000005b0772ca */ /* 0x000fe200000e0000 */
[----:B------:R-:W1:Y:S01]  /*1c500*/  MUFU.EX2 R166, R166 ;  /* 0x000000a600a67308 */ /* 0x000e620000000800 */
[----:B--2---:R-:W-:-:S01]  /*1c510*/  FADD.FTZ R234, R162, R234 ;  /* 0x000000eaa2ea7221 */ /* 0x004fc20000010000 */
[----:B------:R-:W-:-:S06]  /*1c520*/  FFMA.FTZ R91, R206, R13, -R204 ;  /* 0x0000000dce5b7223 */ /* 0x000fcc00000108cc */
[----:B------:R-:W2:Y:S01]  /*1c530*/  MUFU.EX2 R167, R167 ;  /* 0x000000a700a77308 */ /* 0x000ea20000000800 */
[----:B0-----:R-:W-:-:S03]  /*1c540*/  FADD.FTZ R234, R163, R234 ;  /* 0x000000eaa3ea7221 */ /* 0x001fc60000010000 */
[----:B------:R-:W-:Y:S04]  /*1c550*/  QGMMA.64x128x32.F32.E4M3.E4M3 R24, R200, gdesc[UR4], R24, gsb0 ;  /* 0x01e00004c8187df3 */ /* 0x000fe80008000818 */
        /* <DEDUP_REMOVED lines=36> */
[----:B------:R-:W-:Y:S02]  /*1c7a0*/  WARPGROUP.DEPBAR.LE gsb0, 0x0 ;  /* 0x00008000000079c5 */ /* 0x000fe40000010000 */
[----:B------:R-:W-:Y:S02]  /*1c7b0*/  @!P0 IMAD R202, R3, 0x8, R16 ;  /* 0x0000000803ca8824 */ /* 0x000fe400078e0210 */
[----:B------:R-:W-:Y:S02]  /*1c7c0*/  FADD.FTZ R114, R205, R114 ;  /* 0x00000072cd727221 */ /* 0x000fe40000010000 */
[----:B------:R-:W0:Y:S01]  /*1c7d0*/  MUFU.EX2 R129, R129 ;  /* 0x0000008100817308 */ /* 0x000e220000000800 */
[----:B-1----:R-:W-:-:S01]  /*1c7e0*/  FADD.FTZ R234, R199, R234 ;  /* 0x000000eac7ea7221 */ /* 0x002fc20000010000 */
[----:B------:R-:W-:Y:S01]  /*1c7f0*/  FADD.FTZ R114, R115, R114 ;  /* 0x0000007273727221 */ /* 0x000fe20000010000 */
[----:B------:R-:W-:-:S03]  /*1c800*/  @!P0 VIADD R202, R202, 0x2e840 ;  /* 0x0002e840caca8836 */ /* 0x000fc60000000000 */
[----:B------:R-:W-:Y:S02]  /*1c810*/  FADD.FTZ R114, R119, R114 ;  /* 0x0000007277727221 */ /* 0x000fe40000010000 */
[----:B------:R-:W1:Y:S01]  /*1c820*/  MUFU.EX2 R132, R132 ;  /* 0x0000008400847308 */ /* 0x000e620000000800 */
[----:B--2---:R-:W-:-:S01]  /*1c830*/  FADD.FTZ R234, R128, R234 ;  /* 0x000000ea80ea7221 */ /* 0x004fc20000010000 */
[----:B------:R-:W-:-:S06]  /*1c840*/  @!P0 PRMT R202, RZ, 0x654, R202 ;  /* 0x00000654ffca8816 */ /* 0x000fcc00000000ca */
        /* <DEDUP_REMOVED lines=8> */
[----:B0-----:R-:W-:-:S01]  /*1c8d0*/  FADD.FTZ R234, R133, R234 ;  /* 0x000000ea85ea7221 */ /* 0x001fc20000010000 */
[----:B------:R-:W-:-:S04]  /*1c8e0*/  FADD.FTZ R118, R99, R118 ;  /* 0x0000007663767221 */ /* 0x000fc80000010000 */
        /* <DEDUP_REMOVED lines=41> */
[----:B------:R0:W-:Y:S01]  /*1cb80*/  @!P0 SYNCS.ARRIVE.TRANS64.RED.A1T0 RZ, [R202+URZ], RZ ;  /* 0x000000ffcaff89a7 */ /* 0x0001e2000810043f */
[----:B--2---:R-:W-:-:S05]  /*1cb90*/  FADD.FTZ R200, R93, R200 ;  /* 0x000000c85dc87221 */ /* 0x004fca0000010000 */
[----:B------:R-:W1:Y:S08]  /*1cba0*/  MUFU.EX2 R101, R101 ;  /* 0x0000006500657308 */ /* 0x000e700000000800 */
        /* <DEDUP_REMOVED lines=18> */
.L_x_2175:
[----:B------:R-:W2:Y:S02]  /*1ccd0*/  LDL R0, [R1+0x58] ;  /* 0x0000580001007983 */ /* 0x000ea40000100800 */
[----:B--2---:R-:W-:Y:S02]  /*1cce0*/  R2UR UR4, R0 ;  /* 0x00000000000472ca */ /* 0x004fe400000e0000 */
[----:B------:R-:W-:Y:S02]  /*1ccf0*/  LEA R0, R232, R16, 0x3 ;  /* 0x00000010e8007211 */ /* 0x000fe400078e18ff */
[----:B------:R-:W2:Y:S01]  /*1cd00*/  LDL R232, [R1+0x44] ;  /* 0x0000440001e87983 */ /* 0x000ea20000100800 */
[----:B------:R-:W-:Y:S01]  /*1cd10*/  F2FP.SATFINITE.E4M3.F32.PACK_AB_MERGE_C R185, R186, R185, RZ ;  /* 0x000000b9bab9723e */ /* 0x000fe200048070ff */
[----:B------:R-:W-:Y:S01]  /*1cd20*/  FMUL.FTZ R24, R24, R20 ;  /* 0x0000001418187220 */ /* 0x000fe20000410000 */
[----:B------:R-:W-:Y:S01]  /*1cd30*/  VIADD R0, R0, 0x2e860 ;  /* 0x0002e86000007836 */ /* 0x000fe20000000000 */
[----:B------:R-:W-:Y:S01]  /*1cd40*/  F2FP.SATFINITE.E4M3.F32.PACK_AB_MERGE_C R184, R187, R184, RZ ;  /* 0x000000b8bbb8723e */ /* 0x000fe200048070ff */
[-C--:B------:R-:W-:Y:S01]  /*1cd50*/  FMUL.FTZ R25, R25, R20.reuse ;  /* 0x0000001419197220 */ /* 0x080fe20000410000 */
[----:B------:R-:W-:Y:S01]  /*1cd60*/  F2FP.SATFINITE.E4M3.F32.PACK_AB_MERGE_C R193, R194, R193, RZ ;  /* 0x000000c1c2c1723e */ /* 0x000fe200048070ff */
[----:B------:R-:W-:Y:S01]  /*1cd70*/  FMUL.FTZ R28, R28, R20 ;  /* 0x000000141c1c7220 */ /* 0x000fe20000410000 */
[----:B------:R-:W-:Y:S01]  /*1cd80*/  F2FP.SATFINITE.E4M3.F32.PACK_AB_MERGE_C R192, R195, R192, RZ ;  /* 0x000000c0c3c0723e */ /* 0x000fe200048070ff */
[----:B------:R-:W-:Y:S01]  /*1cd90*/  IMAD.U32 R118, RZ, RZ, UR4 ;  /* 0x00000004ff767e24 */ /* 0x000fe2000f8e00ff */
        /* <DEDUP_REMOVED lines=17> */
[----:B0-----:R-:W-:Y:S01]  /*1ceb0*/  F2FP.SATFINITE.E4M3.F32.PACK_AB_MERGE_C R0, R131, R119, RZ ;  /* 0x000000778300723e */ /* 0x001fe200048070ff */
        /* <DEDUP_REMOVED lines=99> */
[----:B------:R-:W-:Y:S01]  /*1d4f0*/  IMAD.MOV.U32 R236, RZ, RZ, R231 ;  /* 0x000000ffffec7224 */ /* 0x000fe200078e00e7 */
[C---:B--2---:R-:W-:Y:S01]  /*1d500*/  ISETP.GT.AND P0, PT, R21.reuse, R232, PT ;  /* 0x000000e81500720c */ /* 0x044fe20003f04270 */
[----:B------:R-:W-:Y:S02]  /*1d510*/  VIADD R21, R21, 0xffffffff ;  /* 0xffffffff15157836 */ /* 0x000fe40000000000 */
[----:B------:R-:W-:-:S10]  /*1d520*/  IMAD.MOV.U32 R232, RZ, RZ, R3 ;  /* 0x000000ffffe87224 */ /* 0x000fd400078e0003 */
[----:B------:R-:W-:Y:S05]  /*1d530*/  @P0 BRA `(.L_x_2176) ;  /* 0xffffffa000840947 */ /* 0x000fea000383ffff */
[----:B------:R-:W-:-:S07]  /*1d540*/  MOV R136, R3 ;  /* 0x0000000300887202 */ /* 0x000fce0000000f00 */
.L_x_2165:
[----:B------:R-:W-:-:S13]  /*1d550*/  ISETP.GE.AND P0, PT, R21, RZ, PT ;  /* 0x000000ff1500720c */ /* 0x000fda0003f06270 */
[----:B------:R-:W-:Y:S05]  /*1d560*/  @!P0 BRA `(.L_x_2177) ;  /* 0x0000004c00c88947 */ /* 0x000fea0003800000 */
[----:B------:R-:W-:Y:S02]  /*1d570*/  IMAD.MOV.U32 R0, RZ, RZ, R88 ;  /* 0x000000ffff007224 */ /* 0x000fe400078e0058 */
[----:B------:R-:W-:Y:S02]  /*1d580*/  IMAD.MOV.U32 R20, RZ, RZ, R89 ;  /* 0x000000ffff147224 */ /* 0x000fe400078e0059 */
[----:B------:R-:W-:Y:S02]  /*1d590*/  IMAD.MOV.U32 R233, RZ, RZ, R231 ;  /* 0x000000ffffe97224 */ /* 0x000fe400078e00e7 */
[----:B------:R-:W-:-:S07]  /*1d5a0*/  IMAD.MOV.U32 R232, RZ, RZ, R136 ;  /* 0x000000ffffe87224 */ /* 0x000fce00078e0088 */
.L_x_2188:
        /* <DEDUP_REMOVED lines=9> */
.L_x_2179:
        /* <DEDUP_REMOVED lines=8> */
.L_x_2180:
[----:B------:R-:W-:Y:S04]  /*1d6c0*/  BSSY B0, `(.L_x_2178) ;  /* 0x0000004000007945 */ /* 0x000fe80003800000 */
[----:B-1----:R-:W-:Y:S05]  /*1d6d0*/  @P2 BRA `(.L_x_2181) ;  /* 0x0000000000082947 */ /* 0x002fea0003800000 */
[----:B------:R-:W1:Y:S02]  /*1d6e0*/  SYNCS.PHASECHK.TRANS64.TRYWAIT P2, [R3+URZ+0x2e830], R12 ;  /* 0x02e8300c030075a7 */ /* 0x000e64000804017f */
[----:B-1----:R-:W-:Y:S05]  /*1d6f0*/  @!P2 BRA `(.L_x_2182) ;  /* 0x000000f00020a947 */ /* 0x002fea0003800000 */
.L_x_2181:
[----:B------:R-:W-:Y:S05]  /*1d700*/  BSYNC B0 ;  /* 0x0000000000007941 */ /* 0x000fea0003800000 */
.L_x_2178:
        /* <DEDUP_REMOVED lines=34> */
[----:B------:R-:W-:Y:S01]  /*1d930*/  IADD3 R92, R14, 0x8, RZ ;  /* 0x000000080e5c7810 */ /* 0x000fe20007ffe0ff */
[----:B------:R0:W-:Y:S01]  /*1d940*/  STL [R1+0xb0], R21 ;  /* 0x0000b01501007387 */ /* 0x0001e20000100800 */
[----:B------:R-:W-:-:S02]  /*1d950*/  ISETP.NE.AND P2, PT, R3, 0x2, PT ;  /* 0x000000020300780c */ /* 0x000fc40003f45270 */
[----:B---3--:R-:W-:Y:S01]  /*1d960*/  MOV R23, UR35 ;  /* 0x0000002300177c02 */ /* 0x008fe20008000f00 */
[----:B------:R1:W-:Y:S01]  /*1d970*/  BAR.SYNC.DEFER_BLOCKING R92, 0x100 ;  /* 0x0004005c0000751d */ /* 0x0003e20000010000 */
[----:B------:R-:W-:Y:S02]  /*1d980*/  SEL R3, R3, RZ, P2 ;  /* 0x000000ff03037207 */ /* 0x000fe40001000000 */
[----:B------:R-:W-:Y:S02]  /*1d990*/  MOV R95, UR43 ;  /* 0x0000002b005f7c02 */ /* 0x000fe40008000f00 */
[----:B------:R-:W-:Y:S01]  /*1d9a0*/  R2UR UR31, R89 ;  /* 0x00000000591f72ca */ /* 0x000fe200000e0000 */
[----:B------:R-:W-:Y:S01]  /*1d9b0*/  UMOV UR35, UR17 ;  /* 0x0000001100237c82 */ /* 0x000fe20008000000 */
[C---:B------:R-:W-:Y:S01]  /*1d9c0*/  R2UR UR17, R5.reuse ;  /* 0x00000000051172ca */ /* 0x040fe200000e0000 */
[----:B------:R-:W-:Y:S01]  /*1d9d0*/  UMOV UR43, UR5 ;  /* 0x00000005002b7c82 */ /* 0x000fe20008000000 */
[C---:B------:R-:W-:Y:S01]  /*1d9e0*/  R2UR UR5, R5.reuse ;  /* 0x00000000050572ca */ /* 0x040fe200000e0000 */
[----:B------:R-:W-:Y:S01]  /*1d9f0*/  STL [R1+0xac], R20 ;  /* 0x0000ac1401007387 */ /* 0x000fe20000100800 */
[----:B------:R-:W-:Y:S01]  /*1da00*/  MOV R97, UR35 ;  /* 0x0000002300617c02 */ /* 0x000fe20008000f00 */
        /* <DEDUP_REMOVED lines=10> */
[----:B------:R0:W-:Y:S01]  /*1dab0*/  STL [R1+0xa0], R17 ;  /* 0x0000a01101007387 */ /* 0x0001e20000100800 */
[----:B------:R-:W-:Y:S01]  /*1dac0*/  R2UR UR23, R15 ;  /* 0x000000000f1772ca */ /* 0x000fe200000e0000 */
[----:B------:R-:W-:Y:S01]  /*1dad0*/  WARPGROUP.ARRIVE ;  /* 0x00000000000079c5 */ /* 0x000fe20000000000 */
[----:B------:R-:W-:Y:S01]  /*1dae0*/  R2UR UR27, R89 ;  /* 0x00000000591b72ca */ /* 0x000fe200000e0000 */
[----:B------:R3:W-:Y:S01]  /*1daf0*/  STL [R1+0x9c], R16 ;  /* 0x00009c1001007387 */ /* 0x0007e20000100800 */
[----:B------:R-:W-:-:S02]  /*1db00*/  R2UR UR25, R5 ;  /* 0x00000000051972ca */ /* 0x000fc400000e0000 */
[C---:B------:R-:W-:Y:S01]  /*1db10*/  R2UR UR47, R15.reuse ;  /* 0x000000000f2f72ca */ /* 0x040fe200000e0000 */
[----:B------:R4:W-:Y:S01]  /*1db20*/  STL [R1+0x98], R2 ;  /* 0x0000980201007387 */ /* 0x0009e20000100800 */
[----:B------:R-:W-:Y:S01]  /*1db30*/  R2UR UR55, R15 ;  /* 0x000000000f3772ca */ /* 0x000fe200000e0000 */
[----:B------:R-:W-:Y:S01]  /*1db40*/  IMAD.MOV.U32 R15, RZ, RZ, 0x40000040 ;  /* 0x40000040ff0f7424 */ /* 0x000fe200078e00ff */
[----:B0-----:R-:W-:Y:S02]  /*1db50*/  MOV R17, UR39 ;  /* 0x0000002700117c02 */ /* 0x001fe40008000f00 */
[----:B------:R-:W-:Y:S02]  /*1db60*/  R2UR UR39, R91 ;  /* 0x000000005b2772ca */ /* 0x000fe400000e0000 */
[----:B---3--:R-:W-:Y:S02]  /*1db70*/  MOV R16, UR38 ;  /* 0x0000002600107c02 */ /* 0x008fe40008000f00 */
[----:B------:R-:W-:Y:S01]  /*1db80*/  R2UR UR51, R89 ;  /* 0x00000000593372ca */ /* 0x000fe200000e0000 */
[----:B------:R-:W-:Y:S01]  /*1db90*/  IMAD.MOV.U32 R89, RZ, RZ, 0x40000040 ;  /* 0x40000040ff597424 */ /* 0x000fe200078e00ff */
[----:B------:R-:W-:-:S02]  /*1dba0*/  R2UR UR40, R4 ;  /* 0x00000000042872ca */ /* 0x000fc400000e0000 */
[----:B------:R-:W-:Y:S02]  /*1dbb0*/  R2UR UR41, R5 ;  /* 0x00000000052972ca */ /* 0x000fe400000e0000 */
[----:B------:R-:W-:Y:S02]  /*1dbc0*/  R2UR UR32, R10 ;  /* 0x000000000a2072ca */ /* 0x000fe400000e0000 */
[----:B------:R-:W-:Y:S02]  /*1dbd0*/  R2UR UR33, R11 ;  /* 0x000000000b2172ca */ /* 0x000fe400000e0000 */
[----:B------:R-:W-:Y:S01]  /*1dbe0*/  MOV R19, UR39 ;  /* 0x0000002700137c02 */ /* 0x000fe20008000f00 */
[----:B------:R-:W-:Y:S01]  /*1dbf0*/  UMOV UR39, UR31 ;  /* 0x0000001f00277c82 */ /* 0x000fe20008000000 */
[----:B------:R-:W-:Y:S02]  /*1dc00*/  R2UR UR31, R13 ;  /* 0x000000000d1f72ca */ /* 0x000fe400000e0000 */
[----:B------:R-:W-:Y:S01]  /*1dc10*/  MOV R27, UR39 ;  /* 0x00000027001b7c02 */ /* 0x000fe20008000f00 */
[----:B------:R-:W-:Y:S01]  /*1dc20*/  UMOV UR39, UR21 ;  /* 0x0000001500277c82 */ /* 0x000fe20008000000 */
[----:B------:R-:W-:-:S02]  /*1dc30*/  R2UR UR21, R5 ;  /* 0x00000000051572ca */ /* 0x000fc400000e0000 */
[C---:B------:R-:W-:Y:S02]  /*1dc40*/  R2UR UR56, R10.reuse ;  /* 0x000000000a3872ca */ /* 0x040fe400000e0000 */
[C---:B------:R-:W-:Y:S02]  /*1dc50*/  R2UR UR57, R11.reuse ;  /* 0x000000000b3972ca */ /* 0x040fe400000e0000 */
[----:B----4-:R-:W-:Y:S02]  /*1dc60*/  MOV R2, UR37 ;  /* 0x0000002500027c02 */ /* 0x010fe40008000f00 */
[----:B------:R-:W-:Y:S02]  /*1dc70*/  MOV R236, UR36 ;  /* 0x0000002400ec7c02 */ /* 0x000fe40008000f00 */
[----:B------:R-:W-:Y:S02]  /*1dc80*/  R2UR UR36, R10 ;  /* 0x000000000a2472ca */ /* 0x000fe400000e0000 */
[----:B------:R-:W-:Y:S01]  /*1dc90*/  R2UR UR37, R11 ;  /* 0x000000000b2572ca */ /* 0x000fe200000e0000 */
[----:B--2---:R-:W-:-:S04]  /*1dca0*/  IMAD R12, R3, 0x700, R12 ;  /* 0x00000700030c7824 */ /* 0x004fc800078e020c */
[C---:B------:R-:W-:Y:S01]  /*1dcb0*/  VIADD R14, R12.reuse, 0x100 ;  /* 0x000001000c0e7836 */ /* 0x040fe20000000000 */
[C---:B------:R-:W-:Y:S01]  /*1dcc0*/  R2UR UR18, R12.reuse ;  /* 0x000000000c1272ca */ /* 0x040fe200000e0000 */
[C---:B------:R-:W-:Y:S02]  /*1dcd0*/  VIADD R90, R12.reuse, 0x300 ;  /* 0x000003000c5a7836 */ /* 0x040fe40000000000 */
        /* <DEDUP_REMOVED lines=16> */
[----:B-1----:R-:W-:Y:S01]  /*1dde0*/  VIADD R92, R12, 0x104 ;  /* 0x000001040c5c7836 */ /* 0x002fe20000000000 */
[----:B------:R-:W-:Y:S01]  /*1ddf0*/  R2UR UR12, R88 ;  /* 0x00000000580c72ca */ /* 0x000fe200000e0000 */
[----:B------:R-:W-:Y:S01]  /*1de00*/  VIADD R88, R12, 0x302 ;  /* 0x000003020c587836 */ /* 0x000fe20000000000 */
[----:B------:R-:W-:Y:S01]  /*1de10*/  R2UR UR20, R14 ;  /* 0x000000000e1472ca */ /* 0x000fe200000e0000 */
[C---:B------:R-:W-:Y:S01]  /*1de20*/  VIADD R90, R12.reuse, 0x4 ;  /* 0x000000040c5a7836 */ /* 0x040fe20000000000 */
[----:B------:R-:W-:-:S02]  /*1de30*/  IADD3 R14, R12, 0x502, RZ ;  /* 0x000005020c0e7810 */ /* 0x000fc40007ffe0ff */
        /* <DEDUP_REMOVED lines=8> */
[----:B------:R-:W-:Y:S01]  /*1dec0*/  VIADD R14, R12, 0x404 ;  /* 0x000004040c0e7836 */ /* 0x000fe20000000000 */
[----:B------:R-:W-:-:S02]  /*1ded0*/  R2UR UR38, R90 ;  /* 0x000000005a2672ca */ /* 0x000fc400000e0000 */
[----:B------:R-:W-:Y:S02]  /*1dee0*/  R2UR UR42, R88 ;  /* 0x00000000582a72ca */ /* 0x000fe400000e0000 */
[----:B------:R-:W-:Y:S01]  /*1def0*/  R2UR UR46, R14 ;  /* 0x000000000e2e72ca */ /* 0x000fe200000e0000 */
[C---:B------:R-:W-:Y:S01]  /*1df00*/  VIADD R14, R12.reuse, 0x604 ;  /* 0x000006040c0e7836 */ /* 0x040fe20000000000 */
[----:B------:R-:W-:Y:S02]  /*1df10*/  IADD3 R88, R12, 0x504, RZ ;  /* 0x000005040c587810 */ /* 0x000fe40007ffe0ff */
[----:B------:R-:W-:Y:S01]  /*1df20*/  MOV R20, UR58 ;  /* 0x0000003a00147c02 */ /* 0x000fe20008000f00 */
[----:B------:R-:W-:Y:S01]  /*1df30*/  UMOV UR58, UR28 ;  /* 0x0000001c003a7c82 */ /* 0x000fe20008000000 */
[----:B------:R-:W-:Y:S01]  /*1df40*/  R2UR UR50, R88 ;  /* 0x00000000583272ca */ /* 0x000fe200000e0000 */
[----:B------:R-:W-:Y:S01]  /*1df50*/  VIADD R88, R12, 0x6 ;  /* 0x000000060c587836 */ /* 0x000fe20000000000 */
        /* <DEDUP_REMOVED lines=9> */
[C---:B------:R-:W-:Y:S02]  /*1dff0*/  R2UR UR4, R4.reuse ;  /* 0x00000000040472ca */ /* 0x040fe400000e0000 */
[C---:B------:R-:W-:Y:S01]  /*1e000*/  R2UR UR8, R4.reuse ;  /* 0x00000000040872ca */ /* 0x040fe200000e0000 */
[----:B------:R-:W-:Y:S01]  /*1e010*/  IMAD.MOV.U32 R13, RZ, RZ, R94 ;  /* 0x000000ffff0d7224 */ /* 0x000fe200078e005e */
[----:B------:R-:W-:Y:S01]  /*1e020*/  MOV R28, UR58 ;  /* 0x0000003a001c7c02 */ /* 0x000fe20008000f00 */
[----:B------:R-:W-:Y:S01]  /*1e030*/  QGMMA.64x32x32.F32.E4M3.E4M3 R184, gdesc[UR16], RZ, !UPT, gsb0 ;  /* 0x0060000010b879f3 */ /* 0x000fe2000c0008ff */
[----:B------:R-:W-:Y:S01]  /*1e040*/  UMOV UR58, UR12 ;  /* 0x0000000c003a7c82 */ /* 0x000fe20008000000 */
[----:B------:R-:W-:-:S02]  /*1e050*/  R2UR UR12, R4 ;  /* 0x00000000040c72ca */ /* 0x000fc400000e0000 */
[----:B------:R-:W-:Y:S01]  /*1e060*/  MOV R18, UR38 ;  /* 0x0000002600127c02 */ /* 0x000fe20008000f00 */
[----:B------:R-:W-:Y:S01]  /*1e070*/  UMOV UR38, UR30 ;  /* 0x0000001e00267c82 */ /* 0x000fe20008000000 */
[C---:B------:R-:W-:Y:S02]  /*1e080*/  R2UR UR24, R4.reuse ;  /* 0x00000000041872ca */ /* 0x040fe400000e0000 */
[----:B------:R-:W-:Y:S01]  /*1e090*/  MOV R26, UR38 ;  /* 0x00000026001a7c02 */ /* 0x000fe20008000f00 */
[----:B------:R-:W-:Y:S01]  /*1e0a0*/  UMOV UR38, UR20 ;  /* 0x0000001400267c82 */ /* 0x000fe20008000000 */
[----:B------:R-:W-:Y:S02]  /*1e0b0*/  R2UR UR20, R4 ;  /* 0x00000000041472ca */ /* 0x000fe400000e0000 */
[----:B------:R-:W-:Y:S01]  /*1e0c0*/  R2UR UR54, R14 ;  /* 0x000000000e3672ca */ /* 0x000fe200000e0000 */
[----:B------:R-:W-:Y:S01]  /*1e0d0*/  VIADD R14, R12, 0x106 ;  /* 0x000001060c0e7836 */ /* 0x000fe20000000000 */
[----:B------:R-:W-:-:S02]  /*1e0e0*/  WARPGROUP.DEPBAR.LE gsb0, 0x0 ;  /* 0x00008000000079c5 */ /* 0x000fc40000010000 */
        /* <DEDUP_REMOVED lines=23> */
[----:B------:R-:W-:Y:S01]  /*1e260*/  IMAD.MOV.U32 R89, RZ, RZ, 0x40000040 ;  /* 0x40000040ff597424 */ /* 0x000fe200078e00ff */
[----:B------:R-:W-:-:S04]  /*1e270*/  IADD3 R12, R12, 0x606, RZ ;  /* 0x000006060c0c7810 */ /* 0x000fc80007ffe0ff */
        /* <DEDUP_REMOVED lines=125> */
[----:B------:R0:W5:Y:S04]  /*1ea50*/  LDL.LU R16, [R1+0x9c] ;  /* 0x00009c0001107983 */ /* 0x0001680000300800 */
[----:B------:R0:W5:Y:S01]  /*1ea60*/  LDL.LU R2, [R1+0x98] ;  /* 0x0000980001027983 */ /* 0x0001620000300800 */
[----:B------:R-:W-:-:S02]  /*1ea70*/  WARPGROUP.DEPBAR.LE gsb0, 0x0 ;  /* 0x00008000000079c5 */ /* 0x000fc40000010000 */
        /* <DEDUP_REMOVED lines=23> */
[----:B------:R-:W-:Y:S02]  /*1ebf0*/  WARPGROUP.DEPBAR.LE gsb0, 0x0 ;  /* 0x00008000000079c5 */ /* 0x000fe40000010000 */
[----:B0-----:R-:W-:Y:S11]  /*1ec00*/  @P0 BRA `(.L_x_2183) ;  /* 0x0000000000280947 */ /* 0x001ff60003800000 */
[----:B------:R-:W-:Y:S05]  /*1ec10*/  @!P1 BRA `(.L_x_2184) ;  /* 0x0000000000049947 */ /* 0x000fea0003800000 */
[----:B------:R-:W-:Y:S01]  /*1ec20*/  BPT.TRAP 0x1 ;  /* 0x000000040000795c */ /* 0x000fe20000300000 */
.L_x_2184:
[----:B------:R-:W-:Y:S01]  /*1ec30*/  SHF.L.U32 R12, R233, 0x1f, RZ ;  /* 0x0000001fe90c7819 */ /* 0x000fe200000006ff */
[----:B-----5:R-:W-:-:S04]  /*1ec40*/  IMAD R13, R232, 0x8, R16 ;  /* 0x00000008e80d7824 */ /* 0x020fc800078e0210 */
[----:B------:R0:W1:Y:S01]  /*1ec50*/  SYNCS.PHASECHK.TRANS64.TRYWAIT P0, [R13+URZ+0x2e850], R12 ;  /* 0x02e8500c0d0075a7 */ /* 0x000062000800017f */
[----:B------:R-:W-:Y:S05]  /*1ec60*/  @!P1 BRA `(.L_x_2185) ;  /* 0x0000000000049947 */ /* 0x000fea0003800000 */
[----:B------:R-:W-:Y:S01]  /*1ec70*/  BPT.TRAP 0x1 ;  /* 0x000000040000795c */ /* 0x000fe20000300000 */
.L_x_2185:
[----:B-1----:R-:W-:Y:S05]  /*1ec80*/  @P0 BRA `(.L_x_2183) ;  /* 0x0000000000080947 */ /* 0x002fea0003800000 */
[----:B------:R-:W1:Y:S02]  /*1ec90*/  SYNCS.PHASECHK.TRANS64.TRYWAIT P0, [R13+URZ+0x2e850], R12 ;  /* 0x02e8500c0d0075a7 */ /* 0x000e64000800017f */
[----:B-1----:R-:W-:Y:S05]  /*1eca0*/  @!P0 BRA `(.L_x_2186) ;  /* 0x000000d800c88947 */ /* 0x002fea0003800000 */
.L_x_2183:
[----:B01---5:R-:W-:Y:S01]  /*1ecb0*/  VIADD R12, R16, 0x400 ;  /* 0x00000400100c7836 */ /* 0x023fe20000000000 */
[----:B------:R-:W-:Y:S05]  /*1ecc0*/  WARPSYNC.ALL ;  /* 0x0000000000007948 */ /* 0x000fea0003800000 */
[----:B------:R-:W-:Y:S01]  /*1ecd0*/  SHF.R.U32.HI R12, RZ, 0x4, R12 ;  /* 0x00000004ff0c7819 */ /* 0x000fe2000001160c */
[----:B------:R-:W-:Y:S01]  /*1ece0*/  IMAD.MOV.U32 R13, RZ, RZ, -0x3ffffff0 ;  /* 0xc0000010ff0d7424 */ /* 0x000fe200078e00ff */
[----:B------:R-:W-:Y:S01]  /*1ecf0*/  WARPGROUP.ARRIVE ;  /* 0x00000000000079c5 */ /* 0x000fe20000000000 */
[----:B------:R-:W-:Y:S01]  /*1ed00*/  MOV R15, 0xc0000010 ;  /* 0xc0000010000f7802 */ /* 0x000fe20000000f00 */
[----:B------:R-:W-:Y:S01]  /*1ed10*/  FMUL.FTZ R168, R2, R168 ;  /* 0x000000a802a87220 */ /* 0x000fe20000410000 */
[----:B------:R-:W-:Y:S01]  /*1ed20*/  LOP3.LUT R12, R12, 0x3fff, RZ, 0xc0, !PT ;  /* 0x00003fff0c0c7812 */ /* 0x000fe200078ec0ff */
[C---:B------:R-:W-:Y:S01]  /*1ed30*/  FMUL.FTZ R170, R2.reuse, R170 ;  /* 0x000000aa02aa7220 */ /* 0x040fe20000410000 */
[----:B------:R-:W-:Y:S01]  /*1ed40*/  R2UR UR7, R13 ;  /* 0x000000000d0772ca */ /* 0x000fe200000e0000 */
[----:B------:R-:W-:Y:S01]  /*1ed50*/  FMUL.FTZ R169, R2, R169 ;  /* 0x000000a902a97220 */ /* 0x000fe20000410000 */
[----:B------:R-:W-:Y:S01]  /*1ed60*/  LOP3.LUT R12, R12, 0x10000, RZ, 0xfc, !PT ;  /* 0x000100000c0c7812 */ /* 0x000fe200078efcff */
[C---:B------:R-:W-:Y:S01]  /*1ed70*/  FMUL.FTZ R171, R2.reuse, R171 ;  /* 0x000000ab02ab7220 */ /* 0x040fe20000410000 */
[----:B------:R-:W-:Y:S01]  /*1ed80*/  MUFU.TANH R168, R168 ;  /* 0x000000a800a87308 */ /* 0x000fe20000002400 */
[C---:B------:R-:W-:Y:S01]  /*1ed90*/  FMUL.FTZ R172, R2.reuse, R172 ;  /* 0x000000ac02ac7220 */ /* 0x040fe20000410000 */
        /* <DEDUP_REMOVED lines=23> */
[----:B------:R-:W-:Y:S01]  /*1ef10*/  IMAD.MOV.U32 R15, RZ, RZ, -0x3ffffff0 ;  /* 0xc0000010ff0f7424 */ /* 0x000fe200078e00ff */
        /* <DEDUP_REMOVED lines=85> */
[----:B------:R-:W-:Y:S01]  /*1f470*/  FMUL.FTZ R103, R2, R103 ;  /* 0x0000006702677220 */ /* 0x000fe20000410000 */
[----:B------:R-:W-:Y:S01]  /*1f480*/  ULDC UR4, c[0x0][0x988] ;  /* 0x0002620000047ab9 */ /* 0x000fe20000000800 */
[----:B------:R-:W0:Y:S01]  /*1f490*/  S2R R233, SR_TID.X ;  /* 0x0000000000e97919 */ /* 0x000e220000002100 */
[----:B------:R-:W-:Y:S08]  /*1f4a0*/  MUFU.TANH R181, R181 ;  /* 0x000000b500b57308 */ /* 0x000ff00000002400 */
[----:B------:R-:W-:Y:S08]  /*1f4b0*/  MUFU.TANH R183, R183 ;  /* 0x000000b700b77308 */ /* 0x000ff00000002400 */
[----:B------:R-:W-:Y:S08]  /*1f4c0*/  MUFU.TANH R152, R152 ;  /* 0x0000009800987308 */ /* 0x000ff00000002400 */
[----:B------:R-:W-:Y:S01]  /*1f4d0*/  MUFU.TANH R154, R154 ;  /* 0x0000009a009a7308 */ /* 0x000fe20000002400 */
[----:B0-----:R-:W-:-:S07]  /*1f4e0*/  LOP3.LUT R233, R233, 0x7f, RZ, 0xc0, !PT ;  /* 0x0000007fe9e97812 */ /* 0x001fce00078ec0ff */
[----:B------:R-:W-:Y:S01]  /*1f4f0*/  MUFU.TANH R153, R153 ;  /* 0x0000009900997308 */ /* 0x000fe20000002400 */
[----:B------:R-:W-:Y:S02]  /*1f500*/  ISETP.NE.AND P0, PT, R233, RZ, PT ;  /* 0x000000ffe900720c */ /* 0x000fe40003f05270 */
[----:B------:R-:W0:Y:S05]  /*1f510*/  S2R R233, SR_TID.X ;  /* 0x0000000000e97919 */ /* 0x000e2a0000002100 */
        /* <DEDUP_REMOVED lines=10> */
[----:B------:R-:W-:Y:S01]  /*1f5c0*/  MUFU.TANH R157, R157 ;  /* 0x0000009d009d7308 */ /* 0x000fe20000002400 */
[----:B0-----:R-:W-:-:S07]  /*1f5d0*/  SHF.R.U32.HI R233, RZ, 0x7, R233 ;  /* 0x00000007ffe97819 */ /* 0x001fce00000116e9 */
        /* <DEDUP_REMOVED lines=49> */
[----:B------:R-:W-:Y:S01]  /*1f8f0*/  R2UR UR7, R15 ;  /* 0x000000000f0772ca */ /* 0x000fe200000e0000 */
        /* <DEDUP_REMOVED lines=45> */
[----:B------:R-:W-:Y:S01]  /*1fbd0*/  MUFU.TANH R131, R131 ;  /* 0x0000008300837308 */ /* 0x000fe20000002400 */
[----:B--2---:R-:W-:-:S04]  /*1fbe0*/  FMNMX.FTZ R13, R195, R13, !PT ;  /* 0x0000000dc30d7209 */ /* 0x004fc80007810000 */
[----:B------:R-:W-:Y:S01]  /*1fbf0*/  FMNMX.FTZ R13, R168, R13, !PT ;  /* 0x0000000da80d7209 */ /* 0x000fe20007810000 */
[----:B------:R-:W-:Y:S02]  /*1fc00*/  WARPGROUP.DEPBAR.LE gsb0, 0x0 ;  /* 0x00008000000079c5 */ /* 0x000fe40000010000 */
[----:B------:R-:W-:Y:S01]  /*1fc10*/  WARPGROUP.ARRIVE ;  /* 0x00000000000079c5 */ /* 0x000fe20000000000 */
[----:B0-----:R-:W-:Y:S01]  /*1fc20*/  FMNMX.FTZ R199, R197, R199, !PT ;  /* 0x000000c7c5c77209 */ /* 0x001fe20007810000 */
[----:B------:R-:W0:Y:S01]  /*1fc30*/  MUFU.TANH R132, R132 ;  /* 0x0000008400847308 */ /* 0x000e220000002400 */
[----:B------:R-:W-:Y:S02]  /*1fc40*/  FMNMX.FTZ R13, R169, R13, !PT ;  /* 0x0000000da90d7209 */ /* 0x000fe40007810000 */
[----:B------:R-:W-:Y:S01]  /*1fc50*/  FMNMX.FTZ R199, R170, R199, !PT ;  /* 0x000000c7aac77209 */ /* 0x000fe20007810000 */
[----:B------:R-:W-:Y:S01]  /*1fc60*/  QGMMA.64x128x32.F32.E4M3.E4M3 R24, R208, gdesc[UR4], R24, gsb0 ;  /* 0x01e00004d0187df3 */ /* 0x000fe20008000818 */
[----:B------:R-:W-:-:S02]  /*1fc70*/  FMNMX.FTZ R13, R172, R13, !PT ;  /* 0x0000000dac0d7209 */ /* 0x000fc40007810000 */
[----:B------:R-:W-:Y:S01]  /*1fc80*/  FMNMX.FTZ R199, R171, R199, !PT ;  /* 0x000000c7abc77209 */ /* 0x000fe20007810000 */
[----:B------:R-:W-:Y:S01]  /*1fc90*/  MUFU.TANH R134, R134 ;  /* 0x0000008600867308 */ /* 0x000fe20000002400 */
[----:B------:R-:W-:Y:S02]  /*1fca0*/  FMNMX.FTZ R13, R173, R13, !PT ;  /* 0x0000000dad0d7209 */ /* 0x000fe40007810000 */
[----:B------:R-:W-:Y:S02]  /*1fcb0*/  FMNMX.FTZ R199, R174, R199, !PT ;  /* 0x000000c7aec77209 */ /* 0x000fe40007810000 */
[----:B------:R-:W-:Y:S02]  /*1fcc0*/  FMNMX.FTZ R13, R176, R13, !PT ;  /* 0x0000000db00d7209 */ /* 0x000fe40007810000 */
[----:B------:R-:W-:Y:S01]  /*1fcd0*/  FMNMX.FTZ R199, R175, R199, !PT ;  /* 0x000000c7afc77209 */ /* 0x000fe20007810000 */
[----:B------:R-:W1:Y:S01]  /*1fce0*/  MUFU.TANH R133, R133 ;  /* 0x0000008500857308 */ /* 0x000e620000002400 */
[----:B------:R-:W-:-:S02]  /*1fcf0*/  FMNMX.FTZ R13, R177, R13, !PT ;  /* 0x0000000db10d7209 */ /* 0x000fc40007810000 */
[----:B------:R-:W-:Y:S02]  /*1fd00*/  FMNMX.FTZ R199, R178, R199, !PT ;  /* 0x000000c7b2c77209 */ /* 0x000fe40007810000 */
[----:B------:R-:W-:Y:S02]  /*1fd10*/  FMNMX.FTZ R13, R180, R13, !PT ;  /* 0x0000000db40d7209 */ /* 0x000fe40007810000 */
[----:B------:R-:W-:Y:S01]  /*1fd20*/  FMNMX.FTZ R199, R179, R199, !PT ;  /* 0x000000c7b3c77209 */ /* 0x000fe20007810000 */
[----:B------:R-:W-:Y:S01]  /*1fd30*/  MUFU.TANH R135, R135 ;  /* 0x0000008700877308 */ /* 0x000fe20000002400 */
[----:B------:R-:W-:Y:S02]  /*1fd40*/  FMNMX.FTZ R13, R181, R13, !PT ;  /* 0x0000000db50d7209 */ /* 0x000fe40007810000 */
[----:B------:R-:W-:Y:S02]  /*1fd50*/  FMNMX.FTZ R199, R182, R199, !PT ;  /* 0x000000c7b6c77209 */ /* 0x000fe40007810000 */
[----:B------:R-:W-:-:S02]  /*1fd60*/  FMNMX.FTZ R13, R152, R13, !PT ;  /* 0x0000000d980d7209 */ /* 0x000fc40007810000 */
[----:B------:R-:W-:Y:S01]  /*1fd70*/  FMNMX.FTZ R199, R183, R199, !PT ;  /* 0x000000c7b7c77209 */ /* 0x000fe20007810000 */
[----:B------:R-:W2:Y:S01]  /*1fd80*/  MUFU.TANH R104, R104 ;  /* 0x0000006800687308 */ /* 0x000ea20000002400 */
        /* <DEDUP_REMOVED lines=9> */
[----:B------:R-:W3:Y:S01]  /*1fe20*/  MUFU.TANH R105, R105 ;  /* 0x0000006900697308 */ /* 0x000ee20000002400 */
[----:B------:R-:W-:Y:S02]  /*1fe30*/  FMNMX.FTZ R13, R161, R13, !PT ;  /* 0x0000000da10d7209 */ /* 0x000fe40007810000 */
[----:B------:R-:W-:Y:S01]  /*1fe40*/  FMNMX.FTZ R88, R162, R199, !PT ;  /* 0x000000c7a2587209 */ /* 0x000fe20007810000 */
[----:B------:R-:W-:Y:S01]  /*1fe50*/  FMUL.FTZ R199, R2, R89 ;  /* 0x0000005902c77220 */ /* 0x000fe20000410000 */
        /* <DEDUP_REMOVED lines=17> */
[----:B------:R-:W4:Y:S01]  /*1ff70*/  MUFU.TANH R109, R109 ;  /* 0x0000006d006d7308 */ /* 0x000f220000002400 */
        /* <DEDUP_REMOVED lines=22> */
[----:B0-----:R-:W-:Y:S02]  /*200e0*/  FMNMX.FTZ R13, R132, R13, !PT ;  /* 0x0000000d840d7209 */ /* 0x001fe40007810000 */
[----:B------:R-:W-:Y:S01]  /*200f0*/  FMNMX.FTZ R88, R131, R88, !PT ;  /* 0x0000005883587209 */ /* 0x000fe20007810000 */
[----:B------:R-:W-:Y:S01]  /*20100*/  MUFU.TANH R115, R115 ;  /* 0x0000007300737308 */ /* 0x000fe20000002400 */
[----:B-1----:R-:W-:Y:S02]  /*20110*/  FMNMX.FTZ R13, R133, R13, !PT ;  /* 0x0000000d850d7209 */ /* 0x002fe40007810000 */
[----:B------:R-:W-:Y:S02]  /*20120*/  FMNMX.FTZ R88, R134, R88, !PT ;  /* 0x0000005886587209 */ /* 0x000fe40007810000 */
[----:B--2---:R-:W-:-:S02]  /*20130*/  FMNMX.FTZ R13, R104, R13, !PT ;  /* 0x0000000d680d7209 */ /* 0x004fc40007810000 */
[----:B------:R-:W-:Y:S01]  /*20140*/  FMNMX.FTZ R88, R135, R88, !PT ;  /* 0x0000005887587209 */ /* 0x000fe20007810000 */
[----:B------:R-:W0:Y:S01]  /*20150*/  MUFU.TANH R116, R116 ;  /* 0x0000007400747308 */ /* 0x000e220000002400 */
[----:B---3--:R-:W-:Y:S02]  /*20160*/  FMNMX.FTZ R13, R105, R13, !PT ;  /* 0x0000000d690d7209 */ /* 0x008fe40007810000 */
[----:B------:R-:W-:Y:S02]  /*20170*/  FMNMX.FTZ R88, R106, R88, !PT ;  /* 0x000000586a587209 */ /* 0x000fe40007810000 */
[----:B----4-:R-:W-:Y:S02]  /*20180*/  FMNMX.FTZ R13, R108, R13, !PT ;  /* 0x0000000d6c0d7209 */ /* 0x010fe40007810000 */
[----:B------:R-:W-:Y:S01]  /*20190*/  FMNMX.FTZ R88, R107, R88, !PT ;  /* 0x000000586b587209 */ /* 0x000fe20007810000 */
[----:B------:R-:W1:Y:S01]  /*201a0*/  MUFU.TANH R118, R118 ;  /* 0x0000007600767308 */ /* 0x000e620000002400 */
[----:B------:R-:W-:-:S02]  /*201b0*/  FMNMX.FTZ R13, R109, R13, !PT ;  /* 0x0000000d6d0d7209 */ /* 0x000fc40007810000 */
[----:B------:R-:W-:Y:S02]  /*201c0*/  FMNMX.FTZ R88, R110, R88, !PT ;  /* 0x000000586e587209 */ /* 0x000fe40007810000 */
[----:B------:R-:W-:Y:S02]  /*201d0*/  FMNMX.FTZ R13, R112, R13, !PT ;  /* 0x0000000d700d7209 */ /* 0x000fe40007810000 */
[----:B------:R-:W-:Y:S01]  /*201e0*/  FMNMX.FTZ R88, R111, R88, !PT ;  /* 0x000000586f587209 */ /* 0x000fe20007810000 */
[----:B------:R-:W2:Y:S01]  /*201f0*/  MUFU.TANH R117, R117 ;  /* 0x0000007500757308 */ /* 0x000ea20000002400 */
[----:B------:R-:W-:Y:S01]  /*20200*/  FMNMX.FTZ R13, R113, R13, !PT ;  /* 0x0000000d710d7209 */ /* 0x000fe20007810000 */
[----:B------:R-:W-:Y:S02]  /*20210*/  WARPGROUP.DEPBAR.LE gsb0, 0x0 ;  /* 0x00008000000079c5 */ /* 0x000fe40000010000 */
[----:B------:R-:W-:Y:S01]  /*20220*/  FMNMX.FTZ R88, R114, R88, !PT ;  /* 0x0000005872587209 */ /* 0x000fe20007810000 */
[----:B------:R-:W-:Y:S01]  /*20230*/  WARPGROUP.ARRIVE ;  /* 0x00000000000079c5 */ /* 0x000fe20000000000 */
[----:B0-----:R-:W-:-:S02]  /*20240*/  FMNMX.FTZ R13, R116, R13, !PT ;  /* 0x0000000d740d7209 */ /* 0x001fc40007810000 */
[----:B------:R-:W0:Y:S01]  /*20250*/  MUFU.TANH R119, R119 ;  /* 0x0000007700777308 */ /* 0x000e220000002400 */
[----:B------:R-:W-:-:S04]  /*20260*/  FMNMX.FTZ R88, R115, R88, !PT ;  /* 0x0000005873587209 */ /* 0x000fc80007810000 */
[----:B-1----:R-:W-:-:S03]  /*20270*/  FMNMX.FTZ R88, R118, R88, !PT ;  /* 0x0000005876587209 */ /* 0x002fc60007810000 */
        /* <DEDUP_REMOVED lines=32> */
[----:B0-----:R-:W-:-:S05]  /*20480*/  FMNMX.FTZ R209, R101, R13, !PT ;  /* 0x0000000d65d17209 */ /* 0x001fca0007810000 */
[----:B------:R-:W0:Y:S01]  /*20490*/  SHFL.BFLY PT, R89, R209, 0x2, 0x1f ;  /* 0x0c401f00d1597f89 */ /* 0x000e2200000e0000 */
[----:B-1----:R-:W-:-:S05]  /*204a0*/  FMNMX.FTZ R13, R103, R88, !PT ;  /* 0x00000058670d7209 */ /* 0x002fca0007810000 */
[----:B------:R-:W1:Y:S01]  /*204b0*/  SHFL.BFLY PT, R88, R13, 0x2, 0x1f ;  /* 0x0c401f000d587f89 */ /* 0x000e6200000e0000 */
[----:B0-----:R-:W-:Y:S02]  /*204c0*/  FMNMX.FTZ R209, R209, R89, !PT ;  /* 0x00000059d1d17209 */ /* 0x001fe40007810000 */
[----:B------:R-:W-:-:S03]  /*204d0*/  MOV R89, 0xc0000010 ;  /* 0xc000001000597802 */ /* 0x000fc60000000f00 */
[----:B------:R-:W0:Y:S01]  /*204e0*/  SHFL.BFLY PT, R210, R209, 0x1, 0x1f ;  /* 0x0c201f00d1d27f89 */ /* 0x000e2200000e0000 */
[----:B------:R-:W-:Y:S02]  /*204f0*/  R2UR UR7, R89 ;  /* 0x00000000590772ca */ /* 0x000fe400000e0000 */
[----:B-1----:R-:W-:Y:S01]  /*20500*/  FMNMX.FTZ R13, R13, R88, !PT ;  /* 0x000000580d0d7209 */ /* 0x002fe20007810000 */
[----:B------:R-:W-:-:S04]  /*20510*/  VIADD R88, R12, 0x500 ;  /* 0x000005000c587836 */ /* 0x000fc80000000000 */
[----:B------:R-:W1:Y:S01]  /*20520*/  SHFL.BFLY PT, R208, R13, 0x1, 0x1f ;  /* 0x0c201f000dd07f89 */ /* 0x000e6200000e0000 */
[----:B------:R-:W-:-:S13]  /*20530*/  R2UR UR6, R88 ;  /* 0x00000000580672ca */ /* 0x000fda00000e0000 */
[----:B------:R-:W-:Y:S01]  /*20540*/  QGMMA.64x128x32.F32.E4M3.E4M3 R24, R204, gdesc[UR4], R24, gsb0 ;  /* 0x01e00004cc187df3 */ /* 0x000fe20008000818 */
[----:B0-----:R-:W-:-:S05]  /*20550*/  FMNMX.FTZ R89, R209, R210, !PT ;  /* 0x000000d2d1597209 */ /* 0x001fca0007810000 */
[----:B------:R-:W-:Y:S01]  /*20560*/  FADD.FTZ R20, -R89, R20 ;  /* 0x0000001459147221 */ /* 0x000fe20000010100 */
[----:B-1----:R-:W-:Y:S01]  /*20570*/  FMNMX.FTZ R88, R13, R208, !PT ;  /* 0x000000d00d587209 */ /* 0x002fe20007810000 */
[----:B------:R-:W-:-:S04]  /*20580*/  IMAD.U32 R13, RZ, RZ, UR4 ;  /* 0x00000004ff0d7e24 */ /* 0x000fc8000f8e00ff */
[----:B------:R-:W-:Y:S01]  /*20590*/  FMUL.FTZ R20, R20, R13 ;  /* 0x0000000d14147220 */ /* 0x000fe20000410000 */
[----:B------:R-:W-:-:S05]  /*205a0*/  FADD.FTZ R208, -R88, R0 ;  /* 0x0000000058d07221 */ /* 0x000fca0000010100 */
[----:B------:R-:W-:Y:S01]  /*205b0*/  MUFU.EX2 R20, R20 ;  /* 0x0000001400147308 */ /* 0x000fe20000000800 */
[----:B------:R-:W-:Y:S02]  /*205c0*/  WARPGROUP.DEPBAR.LE gsb0, 0x0 ;  /* 0x00008000000079c5 */ /* 0x000fe40000010000 */
[-C--:B------:R-:W-:Y:S01]  /*205d0*/  FFMA.FTZ R206, R89, R13.reuse, -8 ;  /* 0xc100000059ce7423 */ /* 0x080fe2000001000d */
[-C--:B------:R-:W-:Y:S01]  /*205e0*/  FMUL.FTZ R204, R208, R13.reuse ;  /* 0x0000000dd0cc7220 */ /* 0x080fe20000410000 */
[----:B------:R-:W-:Y:S02]  /*205f0*/  WARPGROUP.ARRIVE ;  /* 0x00000000000079c5 */ /* 0x000fe40000000000 */
[----:B------:R-:W-:-:S01]  /*20600*/  FFMA.FTZ R14, R14, R13, -R206 ;  /* 0x0000000d0e0e7223 */ /* 0x000fc200000108ce */
[-CC-:B------:R-:W-:Y:S01]  /*20610*/  FFMA.FTZ R15, R15, R13.reuse, -R206.reuse ;  /* 0x0000000d0f0f7223 */ /* 0x180fe200000108ce */
[----:B------:R-:W-:-:S01]  /*20620*/  FFMA.FTZ R186, R186, R13, -R206 ;  /* 0x0000000dbaba7223 */ /* 0x000fc200000108ce */
[-CC-:B------:R-:W-:Y:S01]  /*20630*/  FFMA.FTZ R187, R187, R13.reuse, -R206.reuse ;  /* 0x0000000dbbbb7223 */ /* 0x180fe200000108ce */
[----:B------:R-:W-:-:S01]  /*20640*/  FFMA.FTZ R190, R190, R13, -R206 ;  /* 0x0000000dbebe7223 */ /* 0x000fc200000108ce */
[-CC-:B------:R-:W-:Y:S01]  /*20650*/  FFMA.FTZ R191, R191, R13.reuse, -R206.reuse ;  /* 0x0000000dbfbf7223 */ /* 0x180fe200000108ce */
        /* <DEDUP_REMOVED lines=58> */
[----:B------:R-:W4:Y:S01]  /*20a00*/  MUFU.EX2 R194, R194 ;  /* 0x000000c200c27308 */ /* 0x000f220000000800 */
[----:B------:R-:W-:-:S01]  /*20a10*/  FFMA.FTZ R206, R88, R13, -8 ;  /* 0xc100000058ce7423 */ /* 0x000fc2000001000d */
[----:B--2---:R-:W-:Y:S01]  /*20a20*/  FADD.FTZ R235, R186, R235 ;  /* 0x000000ebbaeb7221 */ /* 0x004fe20000010000 */
[----:B------:R-:W-:-:S02]  /*20a30*/  VIADD R92, R12, 0x600 ;  /* 0x000006000c5c7836 */ /* 0x000fc40000000000 */
[----:B------:R-:W-:Y:S01]  /*20a40*/  FFMA.FTZ R184, R184, R13, -R206 ;  /* 0x0000000db8b87223 */ /* 0x000fe200000108ce */
[----:B0-----:R-:W-:-:S01]  /*20a50*/  FADD.FTZ R235, R187, R235 ;  /* 0x000000ebbbeb7221 */ /* 0x001fc20000010000 */
[-CC-:B------:R-:W-:Y:S01]  /*20a60*/  FFMA.FTZ R185, R185, R13.reuse, -R206.reuse ;  /* 0x0000000db9b97223 */ /* 0x180fe200000108ce */
[----:B------:R-:W0:Y:S01]  /*20a70*/  MUFU.EX2 R195, R195 ;  /* 0x000000c300c37308 */ /* 0x000e220000000800 */
[----:B------:R-:W-:-:S01]  /*20a80*/  FFMA.FTZ R188, R188, R13, -R206 ;  /* 0x0000000dbcbc7223 */ /* 0x000fc200000108ce */
[----:B-1----:R-:W-:Y:S01]  /*20a90*/  FADD.FTZ R235, R190, R235 ;  /* 0x000000ebbeeb7221 */ /* 0x002fe20000010000 */
[----:B------:R-:W-:-:S01]  /*20aa0*/  FFMA.FTZ R189, R189, R13, -R206 ;  /* 0x0000000dbdbd7223 */ /* 0x000fc200000108ce */
[-CC-:B------:R-:W-:Y:S01]  /*20ab0*/  FFMA.FTZ R192, R192, R13.reuse, -R206.reuse ;  /* 0x0000000dc0c07223 */ /* 0x180fe200000108ce */
[----:B------:R-:W-:-:S01]  /*20ac0*/  FFMA.FTZ R193, R193, R13, -R206 ;  /* 0x0000000dc1c17223 */ /* 0x000fc200000108ce */
[----:B---3--:R-:W-:Y:S01]  /*20ad0*/  FADD.FTZ R235, R191, R235 ;  /* 0x000000ebbfeb7221 */ /* 0x008fe20000010000 */
[----:B------:R-:W-:-:S01]  /*20ae0*/  FFMA.FTZ R196, R196, R13, -R206 ;  /* 0x0000000dc4c47223 */ /* 0x000fc200000108ce */
[----:B------:R-:W1:Y:S01]  /*20af0*/  MUFU.EX2 R168, R168 ;  /* 0x000000a800a87308 */ /* 0x000e620000000800 */
[----:B------:R-:W-:-:S01]  /*20b00*/  FFMA.FTZ R197, R197, R13, -R206 ;  /* 0x0000000dc5c57223 */ /* 0x000fc200000108ce */
[----:B----4-:R-:W-:Y:S01]  /*20b10*/  FADD.FTZ R235, R194, R235 ;  /* 0x000000ebc2eb7221 */ /* 0x010fe20000010000 */
[----:B------:R-:W-:-:S01]  /*20b20*/  FFMA.FTZ R170, R170, R13, -R206 ;  /* 0x0000000daaaa7223 */ /* 0x000fc200000108ce */
[-CC-:B------:R-:W-:Y:S01]  /*20b30*/  FFMA.FTZ R171, R171, R13.reuse, -R206.reuse ;  /* 0x0000000dabab7223 */ /* 0x180fe200000108ce */
[----:B------:R-:W-:-:S01]  /*20b40*/  FFMA.FTZ R174, R174, R13, -R206 ;  /* 0x0000000daeae7223 */ /* 0x000fc200000108ce */
[-CC-:B------:R-:W-:Y:S01]  /*20b50*/  FFMA.FTZ R175, R175, R13.reuse, -R206.reuse ;  /* 0x0000000dafaf7223 */ /* 0x180fe200000108ce */
[----:B------:R-:W-:-:S01]  /*20b60*/  FFMA.FTZ R178, R178, R13, -R206 ;  /* 0x0000000db2b27223 */ /* 0x000fc200000108ce */
[----:B------:R-:W-:Y:S01]  /*20b70*/  MUFU.EX2 R204, R204 ;  /* 0x000000cc00cc7308 */ /* 0x000fe20000000800 */
        /* <DEDUP_REMOVED lines=21> */
[----:B------:R-:W-:Y:S01]  /*20cd0*/  R2UR UR6, R92 ;  /* 0x000000005c0672ca */ /* 0x000fe200000e0000 */
        /* <DEDUP_REMOVED lines=120> */
[----:B------:R-:W-:-:S02]  /*21460*/  IADD3 R103, -R233, 0xb, RZ ;  /* 0x0000000be9677810 */ /* 0x000fc40007ffe1ff */
        /* <DEDUP_REMOVED lines=38> */
[----:B------:R-:W-:-:S04]  /*216d0*/  @!P0 IMAD R200, R3, 0x8, R16 ;  /* 0x0000000803c88824 */ /* 0x000fc800078e0210 */
[----:B------:R-:W0:Y:S01]  /*216e0*/  MUFU.EX2 R131, R131 ;  /* 0x0000008300837308 */ /* 0x000e220000000800 */
[----:B-1----:R-:W-:-:S01]  /*216f0*/  FADD.FTZ R234, R130, R234 ;  /* 0x000000ea82ea7221 */ /* 0x002fc20000010000 */
[----:B------:R-:W-:-:S05]  /*21700*/  @!P0 VIADD R200, R200, 0x2e840 ;  /* 0x0002e840c8c88836 */ /* 0x000fca0000000000 */
[----:B------:R-:W-:Y:S01]  /*21710*/  @!P0 PRMT R200, RZ, 0x654, R200 ;  /* 0x00000654ffc88816 */ /* 0x000fe200000000c8 */
[----:B------:R-:W1:Y:S01]  /*21720*/  MUFU.EX2 R132, R132 ;  /* 0x0000008400847308 */ /* 0x000e620000000800 */
[----:B--2---:R-:W-:-:S01]  /*21730*/  FADD.FTZ R114, R129, R114 ;  /* 0x0000007281727221 */ /* 0x004fc20000010000 */
[----:B------:R2:W-:Y:S06]  /*21740*/  BAR.ARV R103, 0x100 ;  /* 0x000400670000751d */ /* 0x0005ec0000002000 */
[----:B------:R-:W3:Y:S01]  /*21750*/  MUFU.EX2 R134, R134 ;  /* 0x0000008600867308 */ /* 0x000ee20000000800 */
[----:B0-----:R-:W-:-:S01]  /*21760*/  FADD.FTZ R234, R131, R234 ;  /* 0x000000ea83ea7221 */ /* 0x001fc20000010000 */
[----:B------:R2:W-:Y:S06]  /*21770*/  @!P0 SYNCS.ARRIVE.TRANS64.RED.A1T0 RZ, [R200+URZ], RZ ;  /* 0x000000ffc8ff89a7 */ /* 0x0005ec000810043f */
[----:B------:R-:W0:Y:S01]  /*21780*/  MUFU.EX2 R133, R133 ;  /* 0x0000008500857308 */ /* 0x000e220000000800 */
[----:B-1----:R-:W-:-:S07]  /*21790*/  FADD.FTZ R114, R132, R114 ;  /* 0x0000007284727221 */ /* 0x002fce0000010000 */
[----:B------:R-:W1:Y:S01]  /*217a0*/  MUFU.EX2 R135, R135 ;  /* 0x0000008700877308 */ /* 0x000e620000000800 */
[----:B---3--:R-:W-:-:S07]  /*217b0*/  FADD.FTZ R234, R134, R234 ;  /* 0x000000ea86ea7221 */ /* 0x008fce0000010000 */
[----:B------:R-:W3:Y:S01]  /*217c0*/  MUFU.EX2 R104, R104 ;  /* 0x0000006800687308 */ /* 0x000ee20000000800 */
[----:B0-----:R-:W-:-:S07]  /*217d0*/  FADD.FTZ R114, R133, R114 ;  /* 0x0000007285727221 */ /* 0x001fce0000010000 */
        /* <DEDUP_REMOVED lines=61> */
[----:B-1----:R-:W-:-:S01]  /*21bb0*/  FADD.FTZ R118, R99, R118 ;  /* 0x0000007663767221 */ /* 0x002fc20000010000 */
[----:B---3--:R-:W-:-:S03]  /*21bc0*/  FADD.FTZ R235, R101, R114 ;  /* 0x0000007265eb7221 */ /* 0x008fc60000010000 */
[----:B0-----:R-:W-:Y:S01]  /*21bd0*/  FADD.FTZ R234, R102, R118 ;  /* 0x0000007666ea7221 */ /* 0x001fe20000010000 */
[----:B--2---:R-:W-:Y:S06]  /*21be0*/  @!P1 BRA `(.L_x_2187) ;  /* 0x0000000000049947 */ /* 0x004fec0003800000 */
[----:B------:R-:W-:Y:S01]  /*21bf0*/  BPT.TRAP 0x1 ;  /* 0x000000040000795c */ /* 0x000fe20000300000 */
.L_x_2187:
        /* <DEDUP_REMOVED lines=127> */
[----:B--2---:R-:W-:Y:S01]  /*223f0*/  R2UR UR4, R0 ;  /* 0x00000000000472ca */ /* 0x004fe200000e0000 */
[----:B------:R-:W-:Y:S02]  /*22400*/  IMAD R0, R232, 0x8, R16 ;  /* 0x00000008e8007824 */ /* 0x000fe400078e0210 */
[----:B------:R-:W-:Y:S02]  /*22410*/  IMAD.MOV.U32 R232, RZ, RZ, R3 ;  /* 0x000000ffffe87224 */ /* 0x000fe400078e0003 */
[----:B------:R-:W-:-:S08]  /*22420*/  VIADD R0, R0, 0x2e860 ;  /* 0x0002e86000007836 */ /* 0x000fd00000000000 */
[----:B------:R-:W-:-:S04]  /*22430*/  MOV R103, UR4 ;  /* 0x0000000400677c02 */ /* 0x000fc80008000f00 */
[----:B------:R-:W-:-:S04]  /*22440*/  PRMT R0, R103, 0x654, R0 ;  /* 0x0000065467007816 */ /* 0x000fc80000000000 */
[----:B------:R0:W-:Y:S02]  /*22450*/  SYNCS.ARRIVE.TRANS64.RED.A1T0 RZ, [R0+URZ], RZ ;  /* 0x000000ff00ff79a7 */ /* 0x0001e4000810043f */
[----:B0-----:R-:W-:Y:S01]  /*22460*/  IMAD.MOV.U32 R0, RZ, RZ, R88 ;  /* 0x000000ffff007224 */ /* 0x001fe200078e0058 */
[----:B------:R-:W-:Y:S06]  /*22470*/  @P0 BRA `(.L_x_2188) ;  /* 0xffffffb0004c0947 */ /* 0x000fec000383ffff */
[----:B------:R-:W-:-:S07]  /*22480*/  MOV R136, R3 ;  /* 0x0000000300887202 */ /* 0x000fce0000000f00 */
.L_x_2177:
[----:B------:R-:W-:Y:S05]  /*22490*/  WARPSYNC.ALL ;  /* 0x0000000000007948 */ /* 0x000fea0003800000 */
[----:B------:R-:W-:Y:S06]  /*224a0*/  BAR.ARV 0x8, 0x120 ;  /* 0x0204800000007b1d */ /* 0x000fec0000002000 */
[----:B------:R-:W-:Y:S05]  /*224b0*/  @!P1 BRA `(.L_x_2189) ;  /* 0x0000000000049947 */ /* 0x000fea0003800000 */
[----:B------:R-:W-:Y:S01]  /*224c0*/  BPT.TRAP 0x1 ;  /* 0x000000040000795c */ /* 0x000fe20000300000 */
.L_x_2189:
[----:B------:R-:W-:Y:S01]  /*224d0*/  IMAD R11, R136, 0x8, R16 ;  /* 0x00000008880b7824 */ /* 0x000fe200078e0210 */
[----:B------:R-:W-:-:S04]  /*224e0*/  SHF.L.U32 R0, R231, 0x1f, RZ ;  /* 0x0000001fe7007819 */ /* 0x000fc800000006ff */
[----:B------:R0:W1:Y:S01]  /*224f0*/  SYNCS.PHASECHK.TRANS64.TRYWAIT P0, [R11+URZ+0x2e850], R0 ;  /* 0x02e850000b0075a7 */ /* 0x000062000800017f */
[----:B------:R-:W-:Y:S05]  /*22500*/  @!P1 BRA `(.L_x_2190) ;  /* 0x0000000000049947 */ /* 0x000fea0003800000 */
[----:B------:R-:W-:Y:S01]  /*22510*/  BPT.TRAP 0x1 ;  /* 0x000000040000795c */ /* 0x000fe20000300000 */
.L_x_2190:
[----:B------:R-:W-:-:S05]  /*22520*/  VIADD R16, R16, 0x400 ;  /* 0x0000040010107836 */ /* 0x000fca0000000000 */
[----:B------:R-:W-:-:S04]  /*22530*/  SHF.R.U32.HI R16, RZ, 0x4, R16 ;  /* 0x00000004ff107819 */ /* 0x000fc80000011610 */
[----:B------:R-:W-:-:S04]  /*22540*/  LOP3.LUT R16, R16, 0x3fff, RZ, 0xc0, !PT ;  /* 0x00003fff10107812 */ /* 0x000fc800078ec0ff */
[----:B------:R-:W-:Y:S01]  /*22550*/  LOP3.LUT R3, R16, 0x10000, RZ, 0xfc, !PT ;  /* 0x0001000010037812 */ /* 0x000fe200078efcff */
[----:B-1----:R-:W-:Y:S06]  /*22560*/  @P0 BRA `(.L_x_2191) ;  /* 0x0000000000080947 */ /* 0x002fec0003800000 */
[----:B------:R-:W1:Y:S02]  /*22570*/  SYNCS.PHASECHK.TRANS64.TRYWAIT P0, [R11+URZ+0x2e850], R0 ;  /* 0x02e850000b0075a7 */ /* 0x000e64000800017f */
[----:B-1----:R-:W-:Y:S05]  /*22580*/  @!P0 BRA `(.L_x_2192) ;  /* 0x000000a000a48947 */ /* 0x002fea0003800000 */
.L_x_2191:
[----:B------:R-:W-:Y:S01]  /*22590*/  IMAD R2, R136, 0x700, R3 ;  /* 0x0000070088027824 */ /* 0x000fe200078e0203 */
[----:B------:R-:W2:Y:S01]  /*225a0*/  LDL R10, [R1+0x64] ;  /* 0x00006400010a7983 */ /* 0x000ea20000100800 */
[----:B------:R-:W-:Y:S01]  /*225b0*/  IMAD.MOV.U32 R3, RZ, RZ, -0x3ffffff0 ;  /* 0xc0000010ff037424 */ /* 0x000fe200078e00ff */
[----:B------:R-:W-:Y:S05]  /*225c0*/  WARPSYNC.ALL ;  /* 0x0000000000007948 */ /* 0x000fea0003800000 */
[C---:B------:R-:W-:Y:S01]  /*225d0*/  R2UR UR6, R2.reuse ;  /* 0x00000000020672ca */ /* 0x040fe200000e0000 */
[----:B------:R-:W-:Y:S01]  /*225e0*/  VIADD R4, R2, 0x100 ;  /* 0x0000010002047836 */ /* 0x000fe20000000000 */
[----:B------:R-:W-:Y:S01]  /*225f0*/  R2UR UR7, R3 ;  /* 0x00000000030772ca */ /* 0x000fe200000e0000 */
[----:B------:R-:W-:Y:S01]  /*22600*/  WARPGROUP.ARRIVE ;  /* 0x00000000000079c5 */ /* 0x000fe20000000000 */
[----:B------:R-:W-:Y:S01]  /*22610*/  IMAD.MOV.U32 R5, RZ, RZ, -0x3ffffff0 ;  /* 0xc0000010ff057424 */ /* 0x000fe200078e00ff */
[----:B------:R-:W3:Y:S01]  /*22620*/  LDL.LU R8, [R1+0x7c] ;  /* 0x00007c0001087983 */ /* 0x000ee20000300800 */
[----:B------:R-:W-:-:S02]  /*22630*/  ULDC.64 UR4, c[0x0][0x9a0] ;  /* 0x0002680000047ab9 */ /* 0x000fc40000000a00 */
[----:B------:R-:W-:-:S04]  /*22640*/  ISETP.NE.U32.AND P0, PT, RZ, UR4, PT ;  /* 0x00000004ff007c0c */ /* 0x000fc8000bf05070 */
[----:B------:R-:W-:-:S03]  /*22650*/  ISETP.NE.AND.EX P0, PT, RZ, UR5, PT, P0 ;  /* 0x00000005ff007c0c */ /* 0x000fc6000bf05300 */
[----:B------:R-:W-:Y:S01]  /*22660*/  QGMMA.64x128x32.F32.E4M3.E4M3 R24, R224, gdesc[UR4], R24, gsb0 ;  /* 0x01e00004e0187df3 */ /* 0x000fe20008000818 */
[----:B------:R-:W-:Y:S01]  /*22670*/  R2UR UR6, R4 ;  /* 0x00000000040672ca */ /* 0x000fe200000e0000 */
[----:B------:R-:W-:Y:S01]  /*22680*/  VIADD R4, R2, 0x200 ;  /* 0x0000020002047836 */ /* 0x000fe20000000000 */
[----:B------:R-:W-:Y:S01]  /*22690*/  R2UR UR7, R5 ;  /* 0x00000000050772ca */ /* 0x000fe200000e0000 */
[----:B------:R-:W-:-:S06]  /*226a0*/  IMAD.MOV.U32 R5, RZ, RZ, -0x3ffffff0 ;  /* 0xc0000010ff057424 */ /* 0x000fcc00078e00ff */
[----:B------:R-:W4:Y:S01]  /*226b0*/  @P0 LDC.64 R6, c[0x0][0x9d0] ;  /* 0x00027400ff060b82 */ /* 0x000f220000000a00 */
[----:B------:R-:W-:Y:S02]  /*226c0*/  WARPGROUP.DEPBAR.LE gsb0, 0x0 ;  /* 0x00008000000079c5 */ /* 0x000fe40000010000 */
[----:B------:R-:W-:-:S06]  /*226d0*/  WARPGROUP.ARRIVE ;  /* 0x00000000000079c5 */ /* 0x000fcc0000000000 */
[----:B------:R-:W-:Y:S01]  /*226e0*/  QGMMA.64x128x32.F32.E4M3.E4M3 R24, R220, gdesc[UR4], R24, gsb0 ;  /* 0x01e00004dc187df3 */ /* 0x000fe20008000818 */
[----:B------:R-:W-:Y:S02]  /*226f0*/  R2UR UR6, R4 ;  /* 0x00000000040672ca */ /* 0x000fe400000e0000 */
[----:B------:R-:W-:Y:S01]  /*22700*/  R2UR UR7, R5 ;  /* 0x00000000050772ca */ /* 0x000fe200000e0000 */
[----:B------:R-:W-:Y:S01]  /*22710*/  IMAD.MOV.U32 R5, RZ, RZ, -0x3ffffff0 ;  /* 0xc0000010ff057424 */ /* 0x000fe200078e00ff */
[----:B------:R-:W-:Y:S02]  /*22720*/  IADD3 R4, R2, 0x300, RZ ;  /* 0x0000030002047810 */ /* 0x000fe40007ffe0ff */
[----:B--2---:R-:W-:Y:S02]  /*22730*/  SHF.R.S32.HI R3, RZ, 0x1f, R10 ;  /* 0x0000001fff037819 */ /* 0x004fe4000001140a */
[----:B---3--:R-:W-:Y:S01]  /*22740*/  @P0 SHF.R.S32.HI R9, RZ, 0x1f, R8 ;  /* 0x0000001fff090819 */ /* 0x008fe20000011408 */
        /* <DEDUP_REMOVED lines=9> */
[-C--:B----4-:R-:W-:Y:S02]  /*227e0*/  @P0 IMAD R0, R9, R6.reuse, RZ ;  /* 0x0000000609000224 */ /* 0x090fe400078e02ff */
[----:B------:R-:W-:Y:S02]  /*227f0*/  @P0 IMAD.IADD R5, R5, 0x1, R3 ;  /* 0x0000000105050824 */ /* 0x000fe400078e0203 */
[C---:B------:R-:W-:Y:S02]  /*22800*/  @P0 IMAD R3, R8.reuse, R7, R0 ;  /* 0x0000000708030224 */ /* 0x040fe400078e0200 */
[----:B------:R-:W-:-:S04]  /*22810*/  @P0 IMAD.WIDE.U32 R4, R8, R6, R4 ;  /* 0x0000000608040225 */ /* 0x000fc800078e0004 */
[----:B------:R-:W-:Y:S01]  /*22820*/  VIADD R8, R2, 0x400 ;  /* 0x0000040002087836 */ /* 0x000fe20000000000 */
[----:B------:R-:W-:Y:S01]  /*22830*/  @P0 LEA R6, P2, R4, UR4, 0x2 ;  /* 0x0000000404060c11 */ /* 0x000fe2000f8410ff */
[----:B------:R-:W-:Y:S02]  /*22840*/  IMAD.MOV.U32 R9, RZ, RZ, -0x3ffffff0 ;  /* 0xc0000010ff097424 */ /* 0x000fe400078e00ff */
[----:B------:R-:W-:Y:S02]  /*22850*/  @P0 IMAD.IADD R3, R5, 0x1, R3 ;  /* 0x0000000105030824 */ /* 0x000fe400078e0203 */
        /* <DEDUP_REMOVED lines=8> */
[----:B------:R-:W-:Y:S01]  /*228e0*/  VIADD R4, R2, 0x500 ;  /* 0x0000050002047836 */ /* 0x000fe20000000000 */
[----:B------:R-:W-:Y:S01]  /*228f0*/  MOV R5, 0xc0000010 ;  /* 0xc000001000057802 */ /* 0x000fe20000000f00 */
        /* <DEDUP_REMOVED lines=16> */
[----:B------:R-:W1:Y:S04]  /*22a00*/  SHFL.BFLY PT, R3, R4, 0x1, 0x1f ;  /* 0x0c201f0004037f89 */ /* 0x000e6800000e0000 */
[----:B------:R-:W3:Y:S01]  /*22a10*/  SHFL.BFLY PT, R2, R5, 0x1, 0x1f ;  /* 0x0c201f0005027f89 */ /* 0x000ee200000e0000 */
[----:B-1----:R-:W-:-:S01]  /*22a20*/  FADD.FTZ R8, R4, R3 ;  /* 0x0000000304087221 */ /* 0x002fc20000010000 */
[----:B---3--:R-:W-:-:S04]  /*22a30*/  FADD.FTZ R10, R5, R2 ;  /* 0x00000002050a7221 */ /* 0x008fc80000010000 */
[C---:B------:R-:W-:Y:S01]  /*22a40*/  FSETP.NE.FTZ.AND P0, PT, R8.reuse, RZ, PT ;  /* 0x000000ff0800720b */ /* 0x040fe20003f15000 */
[----:B------:R-:W-:Y:S01]  /*22a50*/  FMUL.FTZ R12, R8, 0.00390625 ;  /* 0x3b800000080c7820 */ /* 0x000fe20000410000 */
[----:B0-----:R-:W-:Y:S01]  /*22a60*/  FMUL.FTZ R6, R10, 0.00390625 ;  /* 0x3b8000000a067820 */ /* 0x001fe20000410000 */
        /* <DEDUP_REMOVED lines=25> */
.L_x_2193:
        /* <DEDUP_REMOVED lines=65> */
[----:B--2---:R-:W-:Y:S01]  /*23010*/  R2UR UR4, R0 ;  /* 0x00000000000472ca */ /* 0x004fe200000e0000 */
[----:B------:R-:W-:Y:S02]  /*23020*/  VIADD R0, R11, 0x2e860 ;  /* 0x0002e8600b007836 */ /* 0x000fe40000000000 */
[----:B------:R-:W-:-:S10]  /*23030*/  FMUL.FTZ R11, R79, R2 ;  /* 0x000000024f0b7220 */ /* 0x000fd40000410000 */
[----:B------:R-:W-:Y:S02]  /*23040*/  MOV R5, UR4 ;  /* 0x0000000400057c02 */ /* 0x000fe40008000f00 */
[----:B---3--:R-:W-:Y:S01]  /*23050*/  R2UR UR4, R4 ;  /* 0x00000000040472ca */ /* 0x008fe200000e0000 */
[-C--:B------:R-:W-:Y:S01]  /*23060*/  FMUL.FTZ R4, R84, R3.reuse ;  /* 0x0000000354047220 */ /* 0x080fe20000410000 */
[----:B------:R-:W-:Y:S01]  /*23070*/  PRMT R0, R5, 0x654, R0 ;  /* 0x0000065405007816 */ /* 0x000fe20000000000 */
[----:B------:R-:W-:Y:S01]  /*23080*/  FMUL.FTZ R5, R80, R3 ;  /* 0x0000000350057220 */ /* 0x000fe20000410000 */
[-C--:B------:R-:W-:Y:S01]  /*23090*/  FMUL.FTZ R80, R26, R2.reuse ;  /* 0x000000021a507220 */ /* 0x080fe20000410000 */
[----:B------:R-:W-:Y:S01]  /*230a0*/  FMUL.FTZ R26, R67, R2 ;  /* 0x00000002431a7220 */ /* 0x000fe20000410000 */
[----:B------:R0:W-:Y:S07]  /*230b0*/  SYNCS.ARRIVE.TRANS64.RED.A1T0 RZ, [R0+URZ], RZ ;  /* 0x000000ff00ff79a7 */ /* 0x0001ee000810043f */
[----:B------:R-:W-:Y:S01]  /*230c0*/  UIADD3 UR4, UR4, 0x1, URZ ;  /* 0x0000000104047890 */ /* 0x000fe2000fffe03f */
[----:B0-----:R-:W-:-:S04]  /*230d0*/  SEL R0, RZ, 0x1, P0 ;  /* 0x00000001ff007807 */ /* 0x001fc80000000000 */
[----:B------:R-:W-:Y:S01]  /*230e0*/  LOP3.LUT R231, R231, R0, RZ, 0x3c, !PT ;  /* 0x00000000e7e77212 */ /* 0x000fe200078e3cff */
[----:B------:R-:W-:-:S05]  /*230f0*/  IMAD.U32 R3, RZ, RZ, UR4 ;  /* 0x00000004ff037e24 */ /* 0x000fca000f8e00ff */
[----:B------:R0:W-:Y:S02]  /*23100*/  STL [R1+0x88], R3 ;  /* 0x0000880301007387 */ /* 0x0001e40000100800 */
.L_x_2115:
[----:B------:R-:W2:Y:S01]  /*23110*/  LDL R2, [R1+0x64] ;  /* 0x0000640001027983 */ /* 0x000ea20000100800 */
[----:B------:R-:W-:Y:S05]  /*23120*/  WARPSYNC.ALL ;  /* 0x0000000000007948 */ /* 0x000fea0003800000 */
[----:B------:R-:W1:Y:S02]  /*23130*/  S2R R54, SR_TID.X ;  /* 0x0000000000367919 */ /* 0x000e640000002100 */
[----:B-1----:R-:W-:Y:S02]  /*23140*/  VIADD R85, R54, 0xffffff80 ;  /* 0xffffff8036557836 */ /* 0x002fe40000000000 */
[----:B--2---:R-:W-:-:S03]  /*23150*/  IMAD.MOV.U32 R84, RZ, RZ, R2 ;  /* 0x000000ffff547224 */ /* 0x004fc600078e0002 */
[----:B------:R-:W-:Y:S01]  /*23160*/  SHF.R.S32.HI R2, RZ, 0x1f, R85 ;  /* 0x0000001fff027819 */ /* 0x000fe20000011455 */
[----:B------:R-:W-:Y:S01]  /*23170*/  IMAD.SHL.U32 R65, R84, 0x4, RZ ;  /* 0x0000000454417824 */ /* 0x000fe200078e00ff */
[----:B------:R-:W-:Y:S02]  /*23180*/  SHF.R.S32.HI R62, RZ, 0x1f, R84 ;  /* 0x0000001fff3e7819 */ /* 0x000fe40000011454 */
[----:B------:R-:W-:Y:S02]  /*23190*/  LEA.HI R2, R2, R85, RZ, 0x3 ;  /* 0x0000005502027211 */ /* 0x000fe400078f18ff */
[----:B------:R-:W-:Y:S02]  /*231a0*/  SHF.L.U64.HI R68, R84, 0x2, R62 ;  /* 0x0000000254447819 */ /* 0x000fe4000001023e */
[----:B------:R-:W-:Y:S01]  /*231b0*/  SHF.R.S32.HI R64, RZ, 0x3, R2 ;  /* 0x00000003ff407819 */ /* 0x000fe20000011402 */
[----:B------:R-:W1:Y:S08]  /*231c0*/  S2UR UR5, SR_CgaCtaId ;  /* 0x00000000000579c3 */ /* 0x000e700000008800 */
[----:B------:R-:W-:Y:S06]  /*231d0*/  BAR.SYNC.DEFER_BLOCKING 0x5, 0x180 ;  /* 0x0146000000007b1d */ /* 0x000fec0000010000 */
[----:B------:R-:W-:Y:S01]  /*231e0*/  UMOV UR4, 0x400 ;  /* 0x0000040000047882 */ /* 0x000fe20000000000 */
[----:B------:R-:W-:Y:S01]  /*231f0*/  BSSY B0, `(.L_x_2194) ;  /* 0x0000251000007945 */ /* 0x000fe20003800000 */
[----:B-1----:R-:W-:Y:S01]  /*23200*/  IMAD.U32 R0, RZ, RZ, UR5 ;  /* 0x00000005ff007e24 */ /* 0x002fe2000f8e00ff */
[----:B------:R-:W-:-:S04]  /*23210*/  ULEA UR4, UR5, UR4, 0x18 ;  /* 0x0000000405047291 */ /* 0x000fc8000f8ec03f */
[----:B------:R1:W-:Y:S02]  /*23220*/  STL [R1+0x58], R0 ;  /* 0x0000580001007387 */ /* 0x0003e40000100800 */
[----:B------:R-:W-:-:S05]  /*23230*/  IMAD.U32 R16, RZ, RZ, UR4 ;  /* 0x00000004ff107e24 */ /* 0x000fca000f8e00ff */
[----:B------:R1:W2:Y:S01]  /*23240*/  LDS.128 R232, [R16+0x2e8d0] ;  /* 0x02e8d00010e87984 */ /* 0x0002a20000000c00 */
[----:B------:R-:W-:Y:S06]  /*23250*/  BAR.ARV 0x4, 0x180 ;  /* 0x0106000000007b1d */ /* 0x000fec0000002000 */
[----:B------:R-:W-:Y:S05]  /*23260*/  @P1 BRA `(.L_x_2195) ;  /* 0x0000001800a01947 */ /* 0x000fea0003800000 */
[----:B------:R-:W3:Y:S01]  /*23270*/  LDL R50, [R1+0x90] ;  /* 0x0000900001327983 */ /* 0x000ee20000100800 */
[----:B-1----:R-:W-:Y:S01]  /*23280*/  SHF.L.U32 R0, R54, 0x2, RZ ;  /* 0x0000000236007819 */ /* 0x002fe200000006ff */
[----:B------:R-:W-:-:S03]  /*23290*/  ULDC.64 UR4, c[0x4][0x38] ;  /* 0x01000e0000047ab9 */ /* 0x000fc60000000a00 */
[----:B------:R-:W-:-:S04]  /*232a0*/  LOP3.LUT R0, R0, 0xc, RZ, 0xc0, !PT ;  /* 0x0000000c00007812 */ /* 0x000fc800078ec0ff */
[----:B------:R-:W-:-:S05]  /*232b0*/  IADD3 R2, P0, R0, UR4, RZ ;  /* 0x0000000400027c10 */ /* 0x000fca000ff1e0ff */
[----:B0-----:R-:W-:-:S05]  /*232c0*/  IMAD.X R3, RZ, RZ, UR5, P0 ;  /* 0x00000005ff037e24 */ /* 0x001fca00080e06ff */
[----:B------:R0:W4:Y:S01]  /*232d0*/  LDG.E.CONSTANT R0, desc[UR60][R2.64] ;  /* 0x0000003c02007981 */ /* 0x000122000c1e9900 */
[----:B------:R-:W-:Y:S01]  /*232e0*/  F2FP.BF16.F32.PACK_AB R46, R43, R46 ;  /* 0x0000002e2b2e723e */ /* 0x000fe200000010ff */
[----:B------:R-:W-:Y:S01]  /*232f0*/  UMOV UR4, 0xffffffff ;  /* 0xffffffff00047882 */ /* 0x000fe20000000000 */
[----:B------:R-:W-:Y:S01]  /*23300*/  F2FP.BF16.F32.PACK_AB R43, R4, R5 ;  /* 0x00000005042b723e */ /* 0x000fe200000010ff */
[----:B------:R-:W1:Y:S01]  /*23310*/  S2R R73, SR_SWINHI ;  /* 0x0000000000497919 */ /* 0x000e620000002f00 */
        /* <DEDUP_REMOVED lines=14> */
[----:B0-----:R-:W-:Y:S02]  /*23400*/  LOP3.LUT P0, R2, R54, 0x3, RZ, 0xc0, !PT ;  /* 0x0000000336027812 */ /* 0x001fe4000780c0ff */
[----:B------:R-:W-:-:S02]  /*23410*/  F2FP.BF16.F32.PACK_AB R100, R100, R103 ;  /* 0x000000676464723e */ /* 0x000fc400000010ff */
[----:B------:R-:W-:Y:S02]  /*23420*/  MOV R66, R16 ;  /* 0x0000001000427202 */ /* 0x000fe40000000f00 */
[----:B-1----:R-:W-:Y:S02]  /*23430*/  MOV R67, R73 ;  /* 0x0000004900437202 */ /* 0x002fe40000000f00 */
[----:B------:R-:W-:Y:S02]  /*23440*/  F2FP.BF16.F32.PACK_AB R101, R98, R101 ;  /* 0x000000656265723e */ /* 0x000fe400000010ff */
[----:B------:R-:W-:Y:S02]  /*23450*/  ISETP.EQ.OR P0, PT, R2, 0x3, !P0 ;  /* 0x000000030200780c */ /* 0x000fe40004702670 */
        /* <DEDUP_REMOVED lines=16> */
[----:B---3--:R-:W-:-:S03]  /*23560*/  IMAD.WIDE R4, R50, 0x2, R66 ;  /* 0x0000000232047825 */ /* 0x008fc600078e0242 */
        /* <DEDUP_REMOVED lines=17> */
[----:B------:R-:W-:Y:S02]  /*23680*/  LOP3.LUT R14, R14, R15, RZ, 0x3c, !PT ;  /* 0x0000000f0e0e7212 */ /* 0x000fe400078e3cff */
[----:B------:R-:W-:Y:S02]  /*23690*/  LOP3.LUT R10, R11, 0x380, RZ, 0xc0, !PT ;  /* 0x000003800b0a7812 */ /* 0x000fe400078ec0ff */
[----:B------:R-:W-:-:S02]  /*236a0*/  LOP3.LUT R20, R21, 0x380, RZ, 0xc0, !PT ;  /* 0x0000038015147812 */ /* 0x000fc400078ec0ff */
[----:B------:R-:W-:Y:S02]  /*236b0*/  LOP3.LUT R24, R25, 0x380, RZ, 0xc0, !PT ;  /* 0x0000038019187812 */ /* 0x000fe400078ec0ff */
[----:B------:R-:W-:Y:S02]  /*236c0*/  LOP3.LUT R15, R4, 0x380, RZ, 0xc0, !PT ;  /* 0x00000380040f7812 */ /* 0x000fe400078ec0ff */
[----:B------:R-:W-:Y:S02]  /*236d0*/  LOP3.LUT R26, R27, 0x380, RZ, 0xc0, !PT ;  /* 0x000003801b1a7812 */ /* 0x000fe400078ec0ff */
[----:B------:R-:W-:Y:S02]  /*236e0*/  SHF.R.U64 R10, R10, 0x3, RZ ;  /* 0x000000030a0a7819 */ /* 0x000fe400000012ff */
[----:B------:R-:W-:Y:S02]  /*236f0*/  SHF.R.U64 R20, R20, 0x3, RZ ;  /* 0x0000000314147819 */ /* 0x000fe400000012ff */
[----:B------:R-:W-:-:S02]  /*23700*/  SHF.R.U64 R24, R24, 0x3, RZ ;  /* 0x0000000318187819 */ /* 0x000fc400000012ff */
        /* <DEDUP_REMOVED lines=20> */
[----:B----4-:R-:W-:Y:S01]  /*23850*/  LOP3.LUT R2, R0, 0x2, RZ, 0x3c, !PT ;  /* 0x0000000200027812 */ /* 0x010fe200078e3cff */
        /* <DEDUP_REMOVED lines=17> */
[----:B------:R-:W0:Y:S01]  /*23970*/  SHFL.IDX PT, R10, R5, R0, 0x1c1f ;  /* 0x001c1f00050a7589 */ /* 0x000e2200000e0000 */
        /* <DEDUP_REMOVED lines=17> */
[----:B------:R-:W-:Y:S01]  /*23a90*/  SHFL.IDX PT, R41, R41, R0, 0x1c1f ;  /* 0x001c1f0029297589 */ /* 0x000fe200000e0000 */
[----:B------:R-:W-:-:S02]  /*23aa0*/  SEL R55, R52, R55, P0 ;  /* 0x0000003734377207 */ /* 0x000fc40000000000 */
[----:B------:R-:W-:Y:S01]  /*23ab0*/  SEL R59, R59, R46, P0 ;  /* 0x0000002e3b3b7207 */ /* 0x000fe20000000000 */
[----:B------:R-:W4:Y:S01]  /*23ac0*/  SHFL.IDX PT, R40, R43, R2, 0x1c1f ;  /* 0x001c1f022b287589 */ /* 0x000f2200000e0000 */
[----:B------:R-:W-:Y:S02]  /*23ad0*/  SEL R63, R63, R38, P0 ;  /* 0x000000263f3f7207 */ /* 0x000fe40000000000 */
[----:B------:R-:W-:Y:S01]  /*23ae0*/  SEL R71, R71, R30, P0 ;  /* 0x0000001e47477207 */ /* 0x000fe20000000000 */
[----:B------:R-:W2:Y:S01]  /*23af0*/  SHFL.IDX PT, R38, R33, R0, 0x1c1f ;  /* 0x001c1f0021267589 */ /* 0x000ea200000e0000 */
[----:B------:R-:W-:Y:S02]  /*23b00*/  SEL R75, R34, R75, P0 ;  /* 0x0000004b224b7207 */ /* 0x000fe40000000000 */
[----:B------:R-:W-:Y:S01]  /*23b10*/  SEL R77, R79, R42, P0 ;  /* 0x0000002a4f4d7207 */ /* 0x000fe20000000000 */
[----:B------:R-:W2:Y:S01]  /*23b20*/  SHFL.IDX PT, R30, R25, R0, 0x1c1f ;  /* 0x001c1f00191e7589 */ /* 0x000ea200000e0000 */
[----:B------:R-:W-:-:S02]  /*23b30*/  SEL R79, R42, R79, P0 ;  /* 0x0000004f2a4f7207 */ /* 0x000fc40000000000 */
[----:B0-----:R-:W-:Y:S01]  /*23b40*/  SEL R8, R10, R7, P0 ;  /* 0x000000070a087207 */ /* 0x001fe20000000000 */
[----:B------:R-:W0:Y:S01]  /*23b50*/  SHFL.IDX PT, R34, R29, R0, 0x1c1f ;  /* 0x001c1f001d227589 */ /* 0x000e2200000e0000 */
[----:B------:R-:W-:Y:S02]  /*23b60*/  SEL R4, R6, R3, P0 ;  /* 0x0000000306047207 */ /* 0x000fe40000000000 */
[----:B------:R-:W-:Y:S01]  /*23b70*/  SEL R10, R7, R10, P0 ;  /* 0x0000000a070a7207 */ /* 0x000fe20000000000 */
[----:B------:R-:W-:Y:S01]  /*23b80*/  SHFL.IDX PT, R45, R45, R0, 0x1c1f ;  /* 0x001c1f002d2d7589 */ /* 0x000fe200000e0000 */
[----:B-1----:R-:W-:Y:S02]  /*23b90*/  SEL R24, R26, R21, P0 ;  /* 0x000000151a187207 */ /* 0x002fe40000000000 */
[----:B---3--:R-:W-:Y:S01]  /*23ba0*/  SEL R12, R37, R20, P0 ;  /* 0x00000014250c7207 */ /* 0x008fe20000000000 */
[----:B------:R-:W-:Y:S01]  /*23bb0*/  SHFL.IDX PT, R49, R49, R0, 0x1c1f ;  /* 0x001c1f0031317589 */ /* 0x000fe200000e0000 */
[----:B------:R-:W-:-:S02]  /*23bc0*/  SEL R14, R20, R37, P0 ;  /* 0x00000025140e7207 */ /* 0x000fc40000000000 */
[----:B------:R-:W-:Y:S01]  /*23bd0*/  SEL R6, R3, R6, P0 ;  /* 0x0000000603067207 */ /* 0x000fe20000000000 */
[----:B------:R-:W-:Y:S01]  /*23be0*/  SHFL.IDX PT, R53, R53, R0, 0x1c1f ;  /* 0x001c1f0035357589 */ /* 0x000fe200000e0000 */
[----:B------:R-:W-:Y:S02]  /*23bf0*/  SEL R26, R21, R26, P0 ;  /* 0x0000001a151a7207 */ /* 0x000fe40000000000 */
[----:B----4-:R-:W-:Y:S01]  /*23c00*/  SEL R48, R41, R40, P0 ;  /* 0x0000002829307207 */ /* 0x010fe20000000000 */
[----:B------:R-:W-:Y:S01]  /*23c10*/  SHFL.IDX PT, R57, R57, R0, 0x1c1f ;  /* 0x001c1f0039397589 */ /* 0x000fe200000e0000 */
[----:B--2---:R-:W-:Y:S02]  /*23c20*/  SEL R36, R38, R35, P0 ;  /* 0x0000002326247207 */ /* 0x004fe40000000000 */
[----:B------:R-:W-:Y:S01]  /*23c30*/  SEL R38, R35, R38, P0 ;  /* 0x0000002623267207 */ /* 0x000fe20000000000 */
[----:B------:R-:W-:Y:S01]  /*23c40*/  SHFL.IDX PT, R61, R61, R0, 0x1c1f ;  /* 0x001c1f003d3d7589 */ /* 0x000fe200000e0000 */
[----:B------:R-:W-:-:S02]  /*23c50*/  SEL R28, R30, R27, P0 ;  /* 0x0000001b1e1c7207 */ /* 0x000fc40000000000 */
[----:B------:R-:W-:Y:S01]  /*23c60*/  SEL R30, R27, R30, P0 ;  /* 0x0000001e1b1e7207 */ /* 0x000fe20000000000 */
[----:B------:R-:W-:Y:S01]  /*23c70*/  SHFL.IDX PT, R69, R69, R0, 0x1c1f ;  /* 0x001c1f0045457589 */ /* 0x000fe200000e0000 */
[----:B0-----:R-:W-:Y:S02]  /*23c80*/  SEL R32, R34, R31, P0 ;  /* 0x0000001f22207207 */ /* 0x001fe40000000000 */
[----:B------:R-:W-:Y:S01]  /*23c90*/  SEL R34, R31, R34, P0 ;  /* 0x000000221f227207 */ /* 0x000fe20000000000 */
[----:B------:R-:W-:Y:S01]  /*23ca0*/  SHFL.IDX PT, R73, R73, R0, 0x1c1f ;  /* 0x001c1f0049497589 */ /* 0x000fe200000e0000 */
[----:B------:R-:W-:-:S03]  /*23cb0*/  SEL R50, R40, R41, P0 ;  /* 0x0000002928327207 */ /* 0x000fc60000000000 */
[----:B------:R0:W1:Y:S04]  /*23cc0*/  SHFL.IDX PT, R42, R47, R2, 0x1c1f ;  /* 0x001c1f022f2a7589 */ /* 0x00006800000e0000 */
[----:B------:R-:W2:Y:S04]  /*23cd0*/  SHFL.IDX PT, R44, R51, R2, 0x1c1f ;  /* 0x001c1f02332c7589 */ /* 0x000ea800000e0000 */
[----:B------:R-:W3:Y:S01]  /*23ce0*/  SHFL.IDX PT, R46, R55, R2, 0x1c1f ;  /* 0x001c1f02372e7589 */ /* 0x000ee200000e0000 */
[----:B0-----:R-:W-:-:S03]  /*23cf0*/  IMAD.MOV.U32 R47, RZ, RZ, RZ ;  /* 0x000000ffff2f7224 */ /* 0x001fc600078e00ff */
[----:B------:R-:W0:Y:S04]  /*23d00*/  SHFL.IDX PT, R52, R59, R2, 0x1c1f ;  /* 0x001c1f023b347589 */ /* 0x000e2800000e0000 */
[----:B------:R-:W4:Y:S04]  /*23d10*/  SHFL.IDX PT, R54, R63, R2, 0x1c1f ;  /* 0x001c1f023f367589 */ /* 0x000f2800000e0000 */
[----:B------:R-:W4:Y:S04]  /*23d20*/  SHFL.IDX PT, R56, R71, R2, 0x1c1f ;  /* 0x001c1f0247387589 */ /* 0x000f2800000e0000 */
[----:B------:R-:W4:Y:S01]  /*23d30*/  SHFL.IDX PT, R58, R75, R2, 0x1c1f ;  /* 0x001c1f024b3a7589 */ /* 0x000f2200000e0000 */
[----:B-1----:R-:W-:-:S02]  /*23d40*/  SEL R5, R45, R42, P0 ;  /* 0x0000002a2d057207 */ /* 0x002fc40000000000 */
[----:B------:R-:W-:Y:S01]  /*23d50*/  SEL R7, R42, R45, P0 ;  /* 0x0000002d2a077207 */ /* 0x000fe20000000000 */
[----:B------:R1:W1:Y:S01]  /*23d60*/  SHFL.IDX PT, R77, R77, R0, 0x1c1f ;  /* 0x001c1f004d4d7589 */ /* 0x00026200000e0000 */
[----:B--2---:R-:W-:Y:S02]  /*23d70*/  SEL R9, R49, R44, P0 ;  /* 0x0000002c31097207 */ /* 0x004fe40000000000 */
[----:B------:R-:W-:Y:S01]  /*23d80*/  SEL R11, R44, R49, P0 ;  /* 0x000000312c0b7207 */ /* 0x000fe20000000000 */
[----:B------:R2:W1:Y:S01]  /*23d90*/  SHFL.IDX PT, R60, R79, R2, 0x1c1f ;  /* 0x001c1f024f3c7589 */ /* 0x00046200000e0000 */
[----:B---3--:R-:W-:Y:S02]  /*23da0*/  SEL R25, R53, R46, P0 ;  /* 0x0000002e35197207 */ /* 0x008fe40000000000 */
[----:B------:R-:W-:Y:S02]  /*23db0*/  SEL R27, R46, R53, P0 ;  /* 0x000000352e1b7207 */ /* 0x000fe40000000000 */
[----:B0-----:R-:W-:-:S02]  /*23dc0*/  SEL R29, R57, R52, P0 ;  /* 0x00000034391d7207 */ /* 0x001fc40000000000 */
[----:B------:R-:W-:Y:S02]  /*23dd0*/  SEL R31, R52, R57, P0 ;  /* 0x00000039341f7207 */ /* 0x000fe40000000000 */
[----:B----4-:R-:W-:Y:S02]  /*23de0*/  SEL R33, R61, R54, P0 ;  /* 0x000000363d217207 */ /* 0x010fe40000000000 */
[----:B------:R-:W-:Y:S02]  /*23df0*/  SEL R35, R54, R61, P0 ;  /* 0x0000003d36237207 */ /* 0x000fe40000000000 */
[----:B------:R-:W-:Y:S02]  /*23e00*/  SEL R37, R69, R56, P0 ;  /* 0x0000003845257207 */ /* 0x000fe40000000000 */
[----:B------:R-:W-:Y:S02]  /*23e10*/  SEL R39, R56, R69, P0 ;  /* 0x0000004538277207 */ /* 0x000fe40000000000 */
[----:B------:R-:W-:-:S02]  /*23e20*/  SEL R13, R73, R58, P0 ;  /* 0x0000003a490d7207 */ /* 0x000fc40000000000 */
[----:B--2---:R-:W-:-:S07]  /*23e30*/  SEL R15, R58, R73, P0 ;  /* 0x000000493a0f7207 */ /* 0x004fce0000000000 */
.L_x_2425:
[----:B------:R-:W-:Y:S05]  /*23e40*/  WARPSYNC.ALL ;  /* 0x0000000000007948 */ /* 0x000fea0003800000 */
[----:B------:R-:W-:Y:S01]  /*23e50*/  BAR.SYNC.DEFER_BLOCKING 0x1, 0x100 ;  /* 0x0044000000007b1d */ /* 0x000fe20000010000 */
[----:B-1----:R-:W-:-:S05]  /*23e60*/  SEL R49, R77, R60, P0 ;  /* 0x0000003c4d317207 */ /* 0x002fca0000000000 */
[----:B------:R-:W-:Y:S02]  /*23e70*/  ULDC.64 UR4, c[0x0][0xbd8] ;  /* 0x0002f60000047ab9 */ /* 0x000fe40000000a00 */
[----:B------:R-:W-:Y:S01]  /*23e80*/  ISETP.NE.U32.AND P2, PT, RZ, UR4, PT ;  /* 0x00000004ff007c0c */ /* 0x000fe2000bf45070 */
[----:B------:R-:W2:Y:S01]  /*23e90*/  LDL R52, [R1+0x5c] ;  /* 0x00005c0001347983 */ /* 0x000ea20000100800 */
[----:B------:R-:W-:Y:S02]  /*23ea0*/  IADD3 R20, P1, R65, UR4, RZ ;  /* 0x0000000441147c10 */ /* 0x000fe4000ff3e0ff */
[----:B------:R-:W-:Y:S02]  /*23eb0*/  SEL R51, R60, R77, P0 ;  /* 0x0000004d3c337207 */ /* 0x000fe40000000000 */
[----:B------:R-:W-:Y:S02]  /*23ec0*/  ISETP.NE.AND.EX P2, PT, RZ, UR5, PT, P2 ;  /* 0x00000005ff007c0c */ /* 0x000fe4000bf45320 */
[----:B------:R-:W-:Y:S01]  /*23ed0*/  IADD3.X R21, R68, UR5, RZ, P1, !PT ;  /* 0x0000000544157c10 */ /* 0x000fe20008ffe4ff */
[----:B------:R-:W-:Y:S01]  /*23ee0*/  ULDC.64 UR4, c[0x0][0xbe0] ;  /* 0x0002f80000047ab9 */ /* 0x000fe20000000a00 */
[----:B------:R2:W-:Y:S04]  /*23ef0*/  STSM.16.M88.4 [R83], R4 ;  /* 0x0000000453007844 */ /* 0x0005e80000000200 */
[----:B------:R0:W-:Y:S04]  /*23f00*/  STSM.16.M88.4 [R82], R8 ;  /* 0x0000000852007844 */ /* 0x0001e80000000200 */
[----:B------:R0:W-:Y:S01]  /*23f10*/  STSM.16.M88.4 [R81], R24 ;  /* 0x0000001851007844 */ /* 0x0001e20000000200 */
[----:B------:R-:W-:-:S03]  /*23f20*/  ISETP.NE.U32.AND P0, PT, RZ, UR4, PT ;  /* 0x00000004ff007c0c */ /* 0x000fc6000bf05070 */
[----:B------:R0:W-:Y:S04]  /*23f30*/  STSM.16.M88.4 [R80], R28 ;  /* 0x0000001c50007844 */ /* 0x0001e80000000200 */
[----:B------:R0:W-:Y:S04]  /*23f40*/  STSM.16.M88.4 [R78], R32 ;  /* 0x000000204e007844 */ /* 0x0001e80000000200 */
[----:B------:R0:W-:Y:S04]  /*23f50*/  STSM.16.M88.4 [R74], R36 ;  /* 0x000000244a007844 */ /* 0x0001e80000000200 */
[----:B------:R0:W-:Y:S01]  /*23f60*/  STSM.16.M88.4 [R72], R12 ;  /* 0x0000000c48007844 */ /* 0x0001e20000000200 */
[----:B------:R-:W-:-:S03]  /*23f70*/  ISETP.NE.AND.EX P0, PT, RZ, UR5, PT, P0 ;  /* 0x00000005ff007c0c */ /* 0x000fc6000bf05300 */
[----:B------:R0:W-:Y:S01]  /*23f80*/  STSM.16.M88.4 [R70], R48 ;  /* 0x0000003046007844 */ /* 0x0001e20000000200 */
[----:B------:R-:W-:Y:S09]  /*23f90*/  BAR.SYNC.DEFER_BLOCKING 0x1, 0x100 ;  /* 0x0044000000007b1d */ /* 0x000ff20000010000 */
[----:B------:R-:W-:Y:S01]  /*23fa0*/  @P0 IADD3 R2, P1, R65, UR4, RZ ;  /* 0x0000000441020c10 */ /* 0x000fe2000ff3e0ff */
[----:B------:R-:W-:-:S02]  /*23fb0*/  ULDC UR4, c[0x0][0xa88] ;  /* 0x0002a20000047ab9 */ /* 0x000fc40000000800 */
[----:B------:R-:W-:Y:S01]  /*23fc0*/  IMAD.U32 R0, RZ, RZ, UR4 ;  /* 0x00000004ff007e24 */ /* 0x000fe2000f8e00ff */
[----:B------:R-:W-:Y:S01]  /*23fd0*/  @P0 IADD3.X R3, R68, UR5, RZ, P1, !PT ;  /* 0x0000000544030c10 */ /* 0x000fe20008ffe4ff */
[----:B------:R0:W5:Y:S04]  /*23fe0*/  @P2 LDG.E R47, desc[UR60][R20.64] ;  /* 0x0000003c142f2981 */ /* 0x000168000c1e1900 */
[----:B------:R0:W5:Y:S01]  /*23ff0*/  @P0 LDG.E R0, desc[UR60][R2.64] ;  /* 0x0000003c02000981 */ /* 0x000162000c1e1900 */
[----:B--2---:R-:W-:-:S04]  /*24000*/  IMAD R5, R64, 0x40, R52 ;  /* 0x0000004040057824 */ /* 0x004fc800078e0234 */
[----:B------:R-:W-:Y:S01]  /*24010*/  IMAD.WIDE R66, R5, 0x2, R66 ;  /* 0x0000000205427825 */ /* 0x000fe200078e0242 */
[----:B0-----:R-:W-:Y:S06]  /*24020*/  @P0 BRA `(.L_x_2197) ;  /* 0x0000000000100947 */ /* 0x001fec0003800000 */
[----:B------:R-:W-:Y:S05]  /*24030*/  @!P2 BRA `(.L_x_2197) ;  /* 0x00000000000ca947 */ /* 0x000fea0003800000 */
[----:B------:R-:W2:Y:S04]  /*24040*/  LDG.E R3, desc[UR60][R20.64] ;  /* 0x0000003c14037981 */ /* 0x000ea8000c1e1900 */
[----:B-----5:R-:W2:Y:S02]  /*24050*/  LDG.E R0, desc[UR60][R20.64+0x4] ;  /* 0x0000043c14007981 */ /* 0x020ea4000c1e1900 */
[----:B--2---:R-:W-:-:S07]  /*24060*/  IMAD.IADD R0, R0, 0x1, -R3 ;  /* 0x0000000100007824 */ /* 0x004fce00078e0a03 */
.L_x_2197:
[----:B------:R-:W2:Y:S01]  /*24070*/  LDL R6, [R1+0x70] ;  /* 0x0000700001067983 */ /* 0x000ea20000100800 */
[----:B------:R-:W-:-:S03]  /*24080*/  ULDC.64 UR4, c[0x0][0xb70] ;  /* 0x0002dc0000047ab9 */ /* 0x000fc60000000a00 */
[----:B------:R-:W3:Y:S04]  /*24090*/  LDL.LU R50, [R1+0x80] ;  /* 0x0000800001327983 */ /* 0x000ee80000300800 */
[----:B------:R-:W2:Y:S01]  /*240a0*/  LDL.LU R48, [R1+0x84] ;  /* 0x0000840001307983 */ /* 0x000ea20000300800 */
[--C-:B-----5:R-:W-:Y:S01]  /*240b0*/  SHF.R.S32.HI R21, RZ, 0x1f, R47.reuse ;  /* 0x0000001fff157819 */ /* 0x120fe2000001142f */
[----:B------:R-:W-:Y:S01]  /*240c0*/  IMAD.MOV.U32 R20, RZ, RZ, R47 ;  /* 0x000000ffff147224 */ /* 0x000fe200078e002f */
[----:B------:R-:W-:Y:S02]  /*240d0*/  SEL R62, R62, RZ, !P2 ;  /* 0x000000ff3e3e7207 */ /* 0x000fe40005000000 */
[----:B------:R-:W-:Y:S02]  /*240e0*/  SEL R49, R84, RZ, !P2 ;  /* 0x000000ff54317207 */ /* 0x000fe40005000000 */
[----:B------:R-:W-:-:S02]  /*240f0*/  IADD3 R9, P0, R66, 0x1000, RZ ;  /* 0x0000100042097810 */ /* 0x000fc40007f1e0ff */
[C---:B------:R-:W-:Y:S02]  /*24100*/  IADD3 R25, P2, R66.reuse, 0x3000, RZ ;  /* 0x0000300042197810 */ /* 0x040fe40007f5e0ff */
[----:B------:R-:W-:Y:S02]  /*24110*/  LOP3.LUT R8, R9, 0x380, RZ, 0xc0, !PT ;  /* 0x0000038009087812 */ /* 0x000fe400078ec0ff */
[----:B------:R-:W-:Y:S02]  /*24120*/  IADD3 R13, P1, R66, 0x2000, RZ ;  /* 0x00002000420d7810 */ /* 0x000fe40007f3e0ff */
[----:B------:R-:W-:Y:S02]  /*24130*/  LOP3.LUT R24, R25, 0x380, RZ, 0xc0, !PT ;  /* 0x0000038019187812 */ /* 0x000fe400078ec0ff */
[----:B------:R-:W-:Y:S02]  /*24140*/  SHF.R.U64 R8, R8, 0x3, RZ ;  /* 0x0000000308087819 */ /* 0x000fe400000012ff */
[----:B------:R-:W-:-:S02]  /*24150*/  LOP3.LUT R12, R13, 0x380, RZ, 0xc0, !PT ;  /* 0x000003800d0c7812 */ /* 0x000fc400078ec0ff */
[----:B------:R-:W-:Y:S02]  /*24160*/  SHF.R.U64 R24, R24, 0x3, RZ ;  /* 0x0000000318187819 */ /* 0x000fe400000012ff */
[----:B------:R-:W-:Y:S01]  /*24170*/  LOP3.LUT R8, R8, R9, RZ, 0x3c, !PT ;  /* 0x0000000908087212 */ /* 0x000fe200078e3cff */
[--C-:B------:R-:W-:Y:S01]  /*24180*/  IMAD.X R9, RZ, RZ, R67.reuse, P0 ;  /* 0x000000ffff097224 */ /* 0x100fe200000e0643 */
        /* <DEDUP_REMOVED lines=10> */
[----:B------:R-:W-:Y:S01]  /*24230*/  SHF.R.S32.HI R65, RZ, 0x1f, R64 ;  /* 0x0000001fff417819 */ /* 0x000fe20000011440 */
[----:B------:R-:W-:Y:S01]  /*24240*/  BSSY B1, `(.L_x_2198) ;  /* 0x000006b000017945 */ /* 0x000fe20003800000 */
[----:B---3--:R-:W-:Y:S01]  /*24250*/  SHF.R.S32.HI R46, RZ, 0x1f, R50 ;  /* 0x0000001fff2e7819 */ /* 0x008fe20000011432 */
[----:B------:R-:W-:-:S04]  /*24260*/  IMAD.WIDE.U32 R2, R50, UR4, R20 ;  /* 0x0000000432027c25 */ /* 0x000fc8000f8e0014 */
[----:B--2---:R-:W-:Y:S02]  /*24270*/  IMAD R7, R48, 0x80, R6 ;  /* 0x0000008030077824 */ /* 0x004fe400078e0206 */
[----:B------:R-:W0:Y:S01]  /*24280*/  S2R R6, SR_TID.X ;  /* 0x0000000000067919 */ /* 0x000e220000002100 */
[----:B------:R-:W-:-:S04]  /*24290*/  IMAD R4, R46, UR4, RZ ;  /* 0x000000042e047c24 */ /* 0x000fc8000f8e02ff */
        /* <DEDUP_REMOVED lines=15> */
[----:B------:R-:W-:Y:S02]  /*24390*/  IADD3 R37, P5, R66, 0x6000, RZ ;  /* 0x0000600042257810 */ /* 0x000fe40007fbe0ff */
[----:B0-----:R-:W-:-:S02]  /*243a0*/  IADD3 R10, R6, -0x80, RZ ;  /* 0xffffff80060a7810 */ /* 0x001fc40007ffe0ff */
[C---:B------:R-:W-:Y:S02]  /*243b0*/  LOP3.LUT R2, R66.reuse, 0x380, RZ, 0xc0, !PT ;  /* 0x0000038042027812 */ /* 0x040fe400078ec0ff */
[----:B------:R-:W-:Y:S02]  /*243c0*/  SHF.R.S32.HI R6, RZ, 0x1f, R10 ;  /* 0x0000001fff067819 */ /* 0x000fe4000001140a */
[----:B------:R-:W-:Y:S02]  /*243d0*/  IADD3 R5, P2, R66, 0x7000, RZ ;  /* 0x0000700042057810 */ /* 0x000fe40007f5e0ff */
[----:B------:R-:W-:Y:S02]  /*243e0*/  LEA.HI R6, R6, R10, RZ, 0x7 ;  /* 0x0000000a06067211 */ /* 0x000fe400078f38ff */
[----:B------:R-:W-:Y:S01]  /*243f0*/  LOP3.LUT R32, R33, 0x380, RZ, 0xc0, !PT ;  /* 0x0000038021207812 */ /* 0x000fe200078ec0ff */
[----:B------:R-:W-:Y:S01]  /*24400*/  IMAD.X R41, RZ, RZ, R67, P2 ;  /* 0x000000ffff297224 */ /* 0x000fe200010e0643 */
[----:B------:R-:W-:-:S02]  /*24410*/  LOP3.LUT R6, R6, 0xffffff80, RZ, 0xc0, !PT ;  /* 0xffffff8006067812 */ /* 0x000fc400078ec0ff */
[----:B------:R-:W-:Y:S02]  /*24420*/  LOP3.LUT R36, R37, 0x380, RZ, 0xc0, !PT ;  /* 0x0000038025247812 */ /* 0x000fe400078ec0ff */
[----:B------:R-:W-:Y:S01]  /*24430*/  SHF.R.U64 R32, R32, 0x3, RZ ;  /* 0x0000000320207819 */ /* 0x000fe200000012ff */
[----:B------:R-:W-:Y:S01]  /*24440*/  IMAD.IADD R6, R10, 0x1, -R6 ;  /* 0x000000010a067824 */ /* 0x000fe200078e0a06 */
[----:B------:R-:W-:Y:S02]  /*24450*/  SHF.R.U64 R36, R36, 0x3, RZ ;  /* 0x0000000324247819 */ /* 0x000fe400000012ff */
[----:B------:R-:W-:Y:S01]  /*24460*/  LOP3.LUT R32, R32, R33, RZ, 0x3c, !PT ;  /* 0x0000002120207212 */ /* 0x000fe200078e3cff */
[----:B------:R-:W-:Y:S01]  /*24470*/  IMAD.X R33, RZ, RZ, R67, P4 ;  /* 0x000000ffff217224 */ /* 0x000fe200020e0643 */
[----:B------:R-:W-:Y:S02]  /*24480*/  LOP3.LUT P0, RZ, R6, 0x3, RZ, 0xc0, !PT ;  /* 0x0000000306ff7812 */ /* 0x000fe4000780c0ff */
[----:B------:R-:W-:-:S02]  /*24490*/  LOP3.LUT R36, R36, R37, RZ, 0x3c, !PT ;  /* 0x0000002524247212 */ /* 0x000fc400078e3cff */
[-C--:B------:R-:W-:Y:S02]  /*244a0*/  ISETP.GE.OR P1, PT, R7, R0.reuse, P0 ;  /* 0x000000000700720c */ /* 0x080fe40000726670 */
[----:B------:R-:W-:Y:S02]  /*244b0*/  ISETP.GE.OR P0, PT, R3, R0, P0 ;  /* 0x000000000300720c */ /* 0x000fe40000706670 */
[----:B------:R-:W-:Y:S02]  /*244c0*/  SHF.R.U64 R3, R2, 0x3, RZ ;  /* 0x0000000302037819 */ /* 0x000fe400000012ff */
[----:B------:R-:W-:Y:S02]  /*244d0*/  LOP3.LUT R2, R5, 0x380, RZ, 0xc0, !PT ;  /* 0x0000038005027812 */ /* 0x000fe400078ec0ff */
[----:B------:R-:W-:Y:S02]  /*244e0*/  IADD3.X R37, RZ, R67, RZ, P5, !PT ;  /* 0x00000043ff257210 */ /* 0x000fe40002ffe4ff */
[----:B------:R-:W-:-:S02]  /*244f0*/  SHF.R.U64 R2, R2, 0x3, RZ ;  /* 0x0000000302027819 */ /* 0x000fc400000012ff */
[----:B------:R-:W-:Y:S01]  /*24500*/  LOP3.LUT R66, R3, R66, RZ, 0x3c, !PT ;  /* 0x0000004203427212 */ /* 0x000fe200078e3cff */
[----:B------:R-:W-:Y:S01]  /*24510*/  @!P1 STG.E desc[UR60][R44.64], R91 ;  /* 0x0000005b2c009986 */ /* 0x000fe2000c10193c */
        /* <DEDUP_REMOVED lines=24> */
[----:B------:R-:W-:Y:S02]  /*246a0*/  VIADD R0, R64, 0x40 ;  /* 0x0000004040007836 */ /* 0x000fe40000000000 */
[----:B0-----:R-:W-:Y:S01]  /*246b0*/  IMAD R44, R46, UR4, RZ ;  /* 0x000000042e2c7c24 */ /* 0x001fe2000f8e02ff */
[CC--:B------:R-:W-:Y:S01]  /*246c0*/  ISETP.GE.AND P3, PT, R64.reuse, R47.reuse, PT ;  /* 0x0000002f4000720c */ /* 0x0c0fe20003f66270 */
[----:B------:R-:W-:Y:S01]  /*246d0*/  VIADD R20, R64, 0x20 ;  /* 0x0000002040147836 */ /* 0x000fe20000000000 */
[-C--:B------:R-:W-:Y:S01]  /*246e0*/  ISETP.GE.AND P1, PT, R0, R47.reuse, PT ;  /* 0x0000002f0000720c */ /* 0x080fe20003f26270 */
[----:B------:R-:W-:Y:S01]  /*246f0*/  IMAD R45, R50, UR5, R44 ;  /* 0x00000005322d7c24 */ /* 0x000fe2000f8e022c */
[----:B------:R-:W-:Y:S01]  /*24700*/  IADD3 R0, R16, 0x2e820, RZ ;  /* 0x0002e82010007810 */ /* 0x000fe20007ffe0ff */
[----:B------:R-:W-:Y:S01]  /*24710*/  IMAD.WIDE.U32 R2, R50, UR4, R2 ;  /* 0x0000000432027c25 */ /* 0x000fe2000f8e0002 */
[----:B------:R-:W-:Y:S01]  /*24720*/  ULDC.64 UR4, c[0x0][0xae8] ;  /* 0x0002ba0000047ab9 */ /* 0x000fe20000000a00 */
[----:B------:R-:W-:-:S02]  /*24730*/  ISETP.GE.AND P0, PT, R20, R47, PT ;  /* 0x0000002f1400720c */ /* 0x000fc40003f06270 */
[----:B------:R-:W-:Y:S01]  /*24740*/  VIADD R21, R64, 0x60 ;  /* 0x0000006040157836 */ /* 0x000fe20000000000 */
[----:B------:R-:W-:Y:S01]  /*24750*/  PRMT R0, RZ, 0x654, R0 ;  /* 0x00000654ff007816 */ /* 0x000fe20000000000 */
[----:B------:R-:W-:Y:S02]  /*24760*/  IMAD R20, R62, UR4, RZ ;  /* 0x000000043e147c24 */ /* 0x000fe4000f8e02ff */
[----:B------:R-:W-:Y:S01]  /*24770*/  IMAD.IADD R3, R3, 0x1, R45 ;  /* 0x0000000103037824 */ /* 0x000fe200078e022d */
[----:B------:R-:W-:Y:S01]  /*24780*/  ISETP.GE.AND P2, PT, R21, R47, PT ;  /* 0x0000002f1500720c */ /* 0x000fe20003f46270 */
[C---:B------:R-:W-:Y:S02]  /*24790*/  IMAD R45, R49.reuse, UR5, R20 ;  /* 0x00000005312d7c24 */ /* 0x040fe4000f8e0214 */
[----:B------:R-:W-:Y:S01]  /*247a0*/  IMAD.WIDE.U32 R20, R49, UR4, R2 ;  /* 0x0000000431147c25 */ /* 0x000fe2000f8e0002 */
[----:B--2---:R1:W-:Y:S03]  /*247b0*/  SYNCS.ARRIVE.TRANS64.RED.A1T0 RZ, [R0+URZ], RZ ;  /* 0x000000ff00ff79a7 */ /* 0x0043e6000810043f */
        /* <DEDUP_REMOVED lines=19> */
.L_x_2199:
[----:B------:R-:W-:Y:S05]  /*248f0*/  BSYNC B1 ;  /* 0x0000000000017941 */ /* 0x000fea0003800000 */
.L_x_2198:
[----:B------:R-:W-:Y:S04]  /*24900*/  BSSY B1, `(.L_x_2200) ;  /* 0x0000014000017945 */ /* 0x000fe80003800000 */
[----:B------:R-:W-:Y:S05]  /*24910*/  @P0 BRA `(.L_x_2201) ;  /* 0x0000000000480947 */ /* 0x000fea0003800000 */
[----:B0----5:R-:W-:Y:S01]  /*24920*/  IADD3 R5, P0, R64, 0x20, RZ ;  /* 0x0000002040057810 */ /* 0x021fe20007f1e0ff */
        /* <DEDUP_REMOVED lines=17> */
.L_x_2201:
[----:B------:R-:W-:Y:S05]  /*24a40*/  BSYNC B1 ;  /* 0x0000000000017941 */ /* 0x000fea0003800000 */
.L_x_2200:
[----:B------:R-:W-:Y:S04]  /*24a50*/  BSSY B1, `(.L_x_2202) ;  /* 0x0000014000017945 */ /* 0x000fe80003800000 */
[----:B------:R-:W-:Y:S05]  /*24a60*/  @P1 BRA `(.L_x_2203) ;  /* 0x0000000000481947 */ /* 0x000fea0003800000 */
[----:B01---5:R-:W-:Y:S01]  /*24a70*/  IADD3 R5, P0, R64, 0x40, RZ ;  /* 0x0000004040057810 */ /* 0x023fe20007f1e0ff */
        /* <DEDUP_REMOVED lines=17> */
.L_x_2203:
[----:B------:R-:W-:Y:S05]  /*24b90*/  BSYNC B1 ;  /* 0x0000000000017941 */ /* 0x000fea0003800000 */
.L_x_2202:
[----:B------:R-:W-:Y:S05]  /*24ba0*/  @P2 BRA `(.L_x_2204) ;  /* 0x0000000800d42947 */ /* 0x000fea0003800000 */
[----:B012--5:R-:W-:Y:S01]  /*24bb0*/  IADD3 R5, P0, R64, 0x60, RZ ;  /* 0x0000006040057810 */ /* 0x027fe20007f1e0ff */
        /* <DEDUP_REMOVED lines=19> */
.L_x_2195:
[----:B------:R-:W-:Y:S01]  /*24cf0*/  ULDC.64 UR4, c[0x0][0xbd8] ;  /* 0x0002f60000047ab9 */ /* 0x000fe20000000a00 */
[----:B------:R-:W-:Y:S02]  /*24d00*/  MOV R7, RZ ;  /* 0x000000ff00077202 */ /* 0x000fe40000000f00 */
[----:B------:R-:W-:Y:S02]  /*24d10*/  ISETP.NE.U32.AND P0, PT, RZ, UR4, PT ;  /* 0x00000004ff007c0c */ /* 0x000fe4000bf05070 */
[----:B------:R-:W-:Y:S02]  /*24d20*/  IADD3 R2, P1, R65, UR4, RZ ;  /* 0x0000000441027c10 */ /* 0x000fe4000ff3e0ff */
[----:B------:R-:W-:Y:S02]  /*24d30*/  ISETP.NE.AND.EX P0, PT, RZ, UR5, PT, P0 ;  /* 0x00000005ff007c0c */ /* 0x000fe4000bf05300 */
[----:B0-----:R-:W-:Y:S01]  /*24d40*/  IADD3.X R3, R68, UR5, RZ, P1, !PT ;  /* 0x0000000544037c10 */ /* 0x001fe20008ffe4ff */
[----:B------:R-:W-:-:S02]  /*24d50*/  ULDC.64 UR4, c[0x0][0xbe0] ;  /* 0x0002f80000047ab9 */ /* 0x000fc40000000a00 */
[----:B------:R-:W-:-:S04]  /*24d60*/  ISETP.NE.U32.AND P1, PT, RZ, UR4, PT ;  /* 0x00000004ff007c0c */ /* 0x000fc8000bf25070 */
[----:B------:R-:W-:-:S04]  /*24d70*/  ISETP.NE.AND.EX P1, PT, RZ, UR5, PT, P1 ;  /* 0x00000005ff007c0c */ /* 0x000fc8000bf25310 */
[----:B------:R0:W5:Y:S09]  /*24d80*/  @P0 LDG.E R7, desc[UR60][R2.64] ;  /* 0x0000003c02070981 */ /* 0x000172000c1e1900 */
[----:B------:R-:W-:Y:S01]  /*24d90*/  @P1 IADD3 R4, P2, R65, UR4, RZ ;  /* 0x0000000441041c10 */ /* 0x000fe2000ff5e0ff */
[----:B------:R-:W-:-:S02]  /*24da0*/  ULDC UR4, c[0x0][0xa88] ;  /* 0x0002a20000047ab9 */ /* 0x000fc40000000800 */
[----:B-1----:R-:W-:Y:S01]  /*24db0*/  IMAD.U32 R0, RZ, RZ, UR4 ;  /* 0x00000004ff007e24 */ /* 0x002fe2000f8e00ff */
[----:B------:R-:W-:-:S05]  /*24dc0*/  @P1 IADD3.X R5, R68, UR5, RZ, P2, !PT ;  /* 0x0000000544051c10 */ /* 0x000fca00097fe4ff */
[----:B------:R0:W5:Y:S01]  /*24dd0*/  @P1 LDG.E R0, desc[UR60][R4.64] ;  /* 0x0000003c04001981 */ /* 0x000162000c1e1900 */
[----:B------:R-:W-:Y:S01]  /*24de0*/  ISETP.GT.AND P2, PT, R85, 0x7f, PT ;  /* 0x0000007f5500780c */ /* 0x000fe20003f44270 */
[----:B------:R-:W-:-:S12]  /*24df0*/  @P1 BRA `(.L_x_2205) ;  /* 0x0000000000101947 */ /* 0x000fd80003800000 */
[----:B------:R-:W-:Y:S05]  /*24e00*/  @!P0 BRA `(.L_x_2205) ;  /* 0x00000000000c8947 */ /* 0x000fea0003800000 */
[----:B0-----:R-:W3:Y:S04]  /*24e10*/  LDG.E R5, desc[UR60][R2.64] ;  /* 0x0000003c02057981 */ /* 0x001ee8000c1e1900 */
[----:B-----5:R-:W3:Y:S02]  /*24e20*/  LDG.E R0, desc[UR60][R2.64+0x4] ;  /* 0x0000043c02007981 */ /* 0x020ee4000c1e1900 */
[----:B---3--:R-:W-:-:S07]  /*24e30*/  IMAD.IADD R0, R0, 0x1, -R5 ;  /* 0x0000000100007824 */ /* 0x008fce00078e0a05 */
.L_x_2205:
[----:B------:R-:W3:Y:S04]  /*24e40*/  LDL R13, [R1+0x80] ;  /* 0x00008000010d7983 */ /* 0x000ee80000100800 */
[----:B------:R-:W4:Y:S04]  /*24e50*/  LDL R11, [R1+0x5c] ;  /* 0x00005c00010b7983 */ /* 0x000f280000100800 */
[----:B------:R1:W5:Y:S01]  /*24e60*/  LDL R12, [R1+0x84] ;  /* 0x00008400010c7983 */ /* 0x0003620000100800 */
[----:B------:R-:W-:Y:S01]  /*24e70*/  BSSY B1, `(.L_x_2206) ;  /* 0x000001d000017945 */ /* 0x000fe20003800000 */
[----:B------:R-:W-:-:S02]  /*24e80*/  SEL R9, R84, RZ, !P0 ;  /* 0x000000ff54097207 */ /* 0x000fc40004000000 */
[----:B------:R-:W-:Y:S02]  /*24e90*/  SEL R62, R62, RZ, !P0 ;  /* 0x000000ff3e3e7207 */ /* 0x000fe40004000000 */
[----:B-----5:R-:W-:Y:S02]  /*24ea0*/  SHF.R.S32.HI R6, RZ, 0x1f, R7 ;  /* 0x0000001fff067819 */ /* 0x020fe40000011407 */
[----:B---3--:R-:W-:Y:S02]  /*24eb0*/  SHF.R.S32.HI R8, RZ, 0x1f, R13 ;  /* 0x0000001fff087819 */ /* 0x008fe4000001140d */
[----:B----4-:R-:W-:Y:S01]  /*24ec0*/  SHF.R.S32.HI R10, RZ, 0x1f, R11 ;  /* 0x0000001fff0a7819 */ /* 0x010fe2000001140b */
[----:B-1----:R-:W-:Y:S06]  /*24ed0*/  @P2 BRA `(.L_x_2207) ;  /* 0x0000000000582947 */ /* 0x002fec0003800000 */
[----:B0-----:R-:W0:Y:S02]  /*24ee0*/  S2R R2, SR_TID.X ;  /* 0x0000000000027919 */ /* 0x001e240000002100 */
[----:B0-----:R-:W-:-:S04]  /*24ef0*/  IMAD R2, R12, 0x80, R2 ;  /* 0x000000800c027824 */ /* 0x001fc800078e0202 */
        /* <DEDUP_REMOVED lines=20> */
.L_x_2207:
[----:B------:R-:W-:Y:S05]  /*25040*/  BSYNC B1 ;  /* 0x0000000000017941 */ /* 0x000fea0003800000 */
.L_x_2206:
[----:B------:R-:W-:Y:S01]  /*25050*/  ULDC.64 UR4, c[0x0][0xaa0] ;  /* 0x0002a80000047ab9 */ /* 0x000fe20000000a00 */
[----:B0-----:R-:W-:Y:S01]  /*25060*/  IMAD.MOV.U32 R2, RZ, RZ, R11 ;  /* 0x000000ffff027224 */ /* 0x001fe200078e000b */
[----:B------:R-:W-:Y:S01]  /*25070*/  SHF.R.S32.HI R65, RZ, 0x1f, R64 ;  /* 0x0000001fff417819 */ /* 0x000fe20000011440 */
[----:B-1----:R-:W-:Y:S01]  /*25080*/  IMAD.MOV.U32 R3, RZ, RZ, R10 ;  /* 0x000000ffff037224 */ /* 0x002fe200078e000a */
[----:B------:R-:W-:Y:S01]  /*25090*/  BSSY B1, `(.L_x_2208) ;  /* 0x0000029000017945 */ /* 0x000fe20003800000 */
[----:B------:R-:W-:Y:S02]  /*250a0*/  IMAD R4, R6, UR4, RZ ;  /* 0x0000000406047c24 */ /* 0x000fe4000f8e02ff */
[----:B------:R-:W-:-:S04]  /*250b0*/  IMAD.WIDE.U32 R2, R7, UR4, R2 ;  /* 0x0000000407027c25 */ /* 0x000fc8000f8e0002 */
[----:B------:R-:W-:Y:S01]  /*250c0*/  IMAD R7, R7, UR5, R4 ;  /* 0x0000000507077c24 */ /* 0x000fe2000f8e0204 */
[----:B------:R-:W-:Y:S01]  /*250d0*/  ULDC.64 UR4, c[0x0][0xae0] ;  /* 0x0002b80000047ab9 */ /* 0x000fe20000000a00 */
[----:B------:R-:W-:Y:S02]  /*250e0*/  VIADD R6, R64, 0x20 ;  /* 0x0000002040067836 */ /* 0x000fe40000000000 */
[----:B------:R-:W-:Y:S02]  /*250f0*/  IMAD.IADD R3, R3, 0x1, R7 ;  /* 0x0000000103037824 */ /* 0x000fe400078e0207 */
[----:B------:R-:W-:Y:S02]  /*25100*/  IMAD R7, R12, -0x80, R0 ;  /* 0xffffff800c077824 */ /* 0x000fe400078e0200 */
[----:B------:R-:W-:Y:S02]  /*25110*/  IMAD R4, R8, UR4, RZ ;  /* 0x0000000408047c24 */ /* 0x000fe4000f8e02ff */
[----:B------:R-:W-:Y:S01]  /*25120*/  IMAD.WIDE.U32 R2, R13, UR4, R2 ;  /* 0x000000040d027c25 */ /* 0x000fe2000f8e0002 */
[----:B------:R-:W-:-:S02]  /*25130*/  ISETP.GE.AND P3, PT, R64, R7, PT ;  /* 0x000000074000720c */ /* 0x000fc40003f66270 */
[----:B------:R-:W-:Y:S01]  /*25140*/  ISETP.GE.AND P2, PT, R6, R7, PT ;  /* 0x000000070600720c */ /* 0x000fe20003f46270 */
[----:B------:R-:W-:Y:S01]  /*25150*/  IMAD R5, R13, UR5, R4 ;  /* 0x000000050d057c24 */ /* 0x000fe2000f8e0204 */
[----:B------:R-:W-:Y:S01]  /*25160*/  ULDC.64 UR4, c[0x0][0xae8] ;  /* 0x0002ba0000047ab9 */ /* 0x000fe20000000a00 */
[C---:B------:R-:W-:Y:S02]  /*25170*/  VIADD R0, R64.reuse, 0x40 ;  /* 0x0000004040007836 */ /* 0x040fe40000000000 */
[----:B------:R-:W-:Y:S01]  /*25180*/  VIADD R4, R64, 0x60 ;  /* 0x0000006040047836 */ /* 0x000fe20000000000 */
[----:B------:R-:W-:Y:S01]  /*25190*/  IADD3 R3, R3, R5, RZ ;  /* 0x0000000503037210 */ /* 0x000fe20007ffe0ff */
[----:B------:R-:W-:Y:S01]  /*251a0*/  IMAD.WIDE R64, R12, 0x80, R64 ;  /* 0x000000800c407825 */ /* 0x000fe200078e0240 */
[-C--:B------:R-:W-:Y:S02]  /*251b0*/  ISETP.GE.AND P0, PT, R0, R7.reuse, PT ;  /* 0x000000070000720c */ /* 0x080fe40003f06270 */
[----:B------:R-:W-:Y:S01]  /*251c0*/  ISETP.GE.AND P1, PT, R4, R7, PT ;  /* 0x000000070400720c */ /* 0x000fe20003f26270 */
[----:B------:R-:W-:-:S02]  /*251d0*/  IMAD R0, R62, UR4, RZ ;  /* 0x000000043e007c24 */ /* 0x000fc4000f8e02ff */
[----:B------:R-:W-:-:S04]  /*251e0*/  IMAD.WIDE.U32 R4, R9, UR4, R2 ;  /* 0x0000000409047c25 */ /* 0x000fc8000f8e0002 */
[----:B------:R-:W-:-:S04]  /*251f0*/  IMAD R7, R9, UR5, R0 ;  /* 0x0000000509077c24 */ /* 0x000fc8000f8e0200 */
        /* <DEDUP_REMOVED lines=18> */
.L_x_2209:
[----:B------:R-:W-:Y:S05]  /*25320*/  BSYNC B1 ;  /* 0x0000000000017941 */ /* 0x000fea0003800000 */
.L_x_2208:
[----:B------:R-:W-:Y:S04]  /*25330*/  BSSY B1, `(.L_x_2210) ;  /* 0x0000014000017945 */ /* 0x000fe80003800000 */
[----:B------:R-:W-:Y:S05]  /*25340*/  @P2 BRA `(.L_x_2211) ;  /* 0x0000000000482947 */ /* 0x000fea0003800000 */
[----:B0-----:R-:W-:Y:S01]  /*25350*/  IADD3 R7, P2, R64, 0x20, RZ ;  /* 0x0000002040077810 */ /* 0x001fe20007f5e0ff */
        /* <DEDUP_REMOVED lines=17> */
.L_x_2211:
[----:B------:R-:W-:Y:S05]  /*25470*/  BSYNC B1 ;  /* 0x0000000000017941 */ /* 0x000fea0003800000 */
.L_x_2210:
[----:B------:R-:W-:Y:S04]  /*25480*/  BSSY B1, `(.L_x_2212) ;  /* 0x0000014000017945 */ /* 0x000fe80003800000 */
[----:B------:R-:W-:Y:S05]  /*25490*/  @P0 BRA `(.L_x_2213) ;  /* 0x0000000000480947 */ /* 0x000fea0003800000 */
[----:B01----:R-:W-:Y:S01]  /*254a0*/  IADD3 R7, P0, R64, 0x40, RZ ;  /* 0x0000004040077810 */ /* 0x003fe20007f1e0ff */
        /* <DEDUP_REMOVED lines=17> */
.L_x_2213:
[----:B------:R-:W-:Y:S05]  /*255c0*/  BSYNC B1 ;  /* 0x0000000000017941 */ /* 0x000fea0003800000 */
.L_x_2212:
        /* <DEDUP_REMOVED lines=19> */
.L_x_2204:
[----:B------:R-:W-:Y:S05]  /*25700*/  BSYNC B0 ;  /* 0x0000000000007941 */ /* 0x000fea0003800000 */
.L_x_2194:
[----:B------:R-:W-:Y:S02]  /*25710*/  ULDC UR4, c[0x0][0xc14] ;  /* 0x0003050000047ab9 */ /* 0x000fe40000000800 */
[----:B--2---:R-:W-:-:S13]  /*25720*/  ISETP.GE.AND P0, PT, R235, UR4, PT ;  /* 0x00000004eb007c0c */ /* 0x004fda000bf06270 */
[----:B------:R-:W-:Y:S05]  /*25730*/  @!P0 BRA `(.L_x_2214) ;  /* 0xfffffdb800988947 */ /* 0x000fea000383ffff */
[----:B------:R-:W-:Y:S05]  /*25740*/  BRA `(.L_x_2021) ;  /* 0x0000006000a87947 */ /* 0x000fea0003800000 */
.L_x_2019:
[----:B------:R-:W-:-:S08]  /*25750*/  NOP ;  /* 0x0000000000007918 */ /* 0x000fd00000000000 */
[----:B0-----:R-:W0:-:S00]  /*25760*/  USETMAXREG.DEALLOC.CTAPOOL 0x18 ;  /* 0x00000018000079c8 */ /* 0x001e0000080e0500 */
[----:B0-----:R-:W2:Y:S01]  /*25770*/  LDL.LU R2, [R1+0x3c] ;  /* 0x00003c0001027983 */ /* 0x001ea20000300800 */
[----:B------:R-:W-:Y:S02]  /*25780*/  LOP3.LUT R0, R0, 0x3, RZ, 0xc0, !PT ;  /* 0x0000000300007812 */ /* 0x000fe400078ec0ff */
[----:B------:R-:W-:-:S04]  /*25790*/  MOV R6, RZ ;  /* 0x000000ff00067202 */ /* 0x000fc80000000f00 */
        /* <DEDUP_REMOVED lines=15> */
.L_x_2215:
        /* <DEDUP_REMOVED lines=42> */
.L_x_2221:
        /* <DEDUP_REMOVED lines=13> */
.L_x_2220:
[----:B------:R-:W-:Y:S05]  /*25c00*/  BSYNC B0 ;  /* 0x0000000000007941 */ /* 0x000fea0003800000 */
.L_x_2219:
[----:B0----5:R-:W0:Y:S02]  /*25c10*/  SHFL.UP PT, R2, R6, 0x1, RZ ;  /* 0x0420000006027989 */ /* 0x021e2400000e00ff */
        /* <DEDUP_REMOVED lines=20> */
.L_x_2217:
        /* <DEDUP_REMOVED lines=16> */
[----:B0-----:R-:W-:-:S06]  /*25e60*/  IADD3 R14, R13, 0xffffffe, RZ ;  /* 0x0ffffffe0d0e7810 */ /* 0x001fcc0007ffe0ff */
[----:B------:R0:W1:Y:S01]  /*25e70*/  F2I.FTZ.U32.TRUNC.NTZ R3, R14 ;  /* 0x0000000e00037305 */ /* 0x000062000021f000 */
[----:B------:R-:W-:Y:S05]  /*25e80*/  @!P0 BRA `(.L_x_2222) ;  /* 0x0000000000088947 */ /* 0x000fea0003800000 */
[----:B------:R-:W-:-:S06]  /*25e90*/  VIADD R4, R7, 0xffffffff ;  /* 0xffffffff07047836 */ /* 0x000fcc0000000000 */
[----:B------:R2:W3:Y:S02]  /*25ea0*/  SHFL.IDX PT, R4, R5, R4, 0x1f ;  /* 0x00001f0405047589 */ /* 0x0004e400000e0000 */
.L_x_2222:
[--C-:B-12---:R-:W-:Y:S02]  /*25eb0*/  IMAD.MOV R5, RZ, RZ, -R3.reuse ;  /* 0x000000ffff057224 */ /* 0x106fe400078e0a03 */
[----:B---3--:R-:W-:Y:S02]  /*25ec0*/  IMAD R4, R4, UR5, R8 ;  /* 0x0000000504047c24 */ /* 0x008fe4000f8e0208 */
[----:B------:R-:W-:Y:S02]  /*25ed0*/  IMAD R5, R5, R10, RZ ;  /* 0x0000000a05057224 */ /* 0x000fe400078e02ff */
[----:B------:R-:W-:Y:S01]  /*25ee0*/  IMAD.MOV.U32 R2, RZ, RZ, RZ ;  /* 0x000000ffff027224 */ /* 0x000fe200078e00ff */
[----:B------:R1:W-:Y:S03]  /*25ef0*/  STL [R1], R4 ;  /* 0x0000000401007387 */ /* 0x0003e60000100800 */
[----:B------:R-:W-:Y:S01]  /*25f00*/  IMAD.HI.U32 R3, R3, R5, R2 ;  /* 0x0000000503037227 */ /* 0x000fe200078e0002 */
[----:B------:R-:W-:-:S02]  /*25f10*/  IADD3 R2, -R4, UR6, RZ ;  /* 0x0000000604027c10 */ /* 0x000fc4000fffe1ff */
[----:B------:R-:W-:Y:S02]  /*25f20*/  IABS R5, R9 ;  /* 0x0000000900057213 */ /* 0x000fe40000000000 */
[----:B-1----:R-:W-:-:S03]  /*25f30*/  IABS R4, R2 ;  /* 0x0000000200047213 */ /* 0x002fc60000000000 */
        /* <DEDUP_REMOVED lines=13> */
[----:B------:R-:W-:Y:S02]  /*26010*/  IMAD R4, R11, R8, RZ ;  /* 0x000000080b047224 */ /* 0x000fe400078e02ff */
[----:B------:R-:W-:Y:S02]  /*26020*/  IMAD.MOV R8, RZ, RZ, -R8 ;  /* 0x000000ffff087224 */ /* 0x000fe400078e0a08 */
[----:B------:R-:W-:Y:S02]  /*26030*/  IMAD.MOV R10, RZ, RZ, -R4 ;  /* 0x000000ffff0a7224 */ /* 0x000fe400078e0a04 */
[----:B------:R-:W-:-:S03]  /*26040*/  IMAD R9, R9, R8, R2 ;  /* 0x0000000809097224 */ /* 0x000fc600078e0202 */
[----:B------:R-:W-:-:S04]  /*26050*/  VIADDMNMX R11, R10, UR5, R11, PT ;  /* 0x000000050a0b7c46 */ /* 0x000fc8000b80010b */
[-C--:B------:R-:W-:Y:S02]  /*26060*/  IABS R5, R11.reuse ;  /* 0x0000000b00057213 */ /* 0x080fe40000000000 */
[----:B------:R-:W-:Y:S02]  /*26070*/  IABS R8, R11 ;  /* 0x0000000b00087213 */ /* 0x000fe40000000000 */
[----:B------:R-:W1:Y:S02]  /*26080*/  I2F.RP R7, R5 ;  /* 0x0000000500077306 */ /* 0x000e640000209400 */
[----:B------:R-:W-:-:S06]  /*26090*/  IADD3 R8, RZ, -R8, RZ ;  /* 0x80000008ff087210 */ /* 0x000fcc0007ffe0ff */
[----:B-1----:R-:W1:Y:S02]  /*260a0*/  MUFU.RCP R7, R7 ;  /* 0x0000000700077308 */ /* 0x002e640000001000 */
[----:B-1----:R-:W-:Y:S01]  /*260b0*/  VIADD R3, R7, 0xffffffe ;  /* 0x0ffffffe07037836 */ /* 0x002fe20000000000 */
[----:B------:R-:W-:-:S05]  /*260c0*/  IABS R7, R9 ;  /* 0x0000000900077213 */ /* 0x000fca0000000000 */
[----:B------:R-:W1:Y:S02]  /*260d0*/  F2I.FTZ.U32.TRUNC.NTZ R3, R3 ;  /* 0x0000000300037305 */ /* 0x000e64000021f000 */
[----:B-1----:R-:W-:-:S04]  /*260e0*/  IMAD.MOV R2, RZ, RZ, -R3 ;  /* 0x000000ffff027224 */ /* 0x002fc800078e0a03 */
[----:B------:R-:W-:Y:S02]  /*260f0*/  IMAD R13, R2, R5, RZ ;  /* 0x00000005020d7224 */ /* 0x000fe400078e02ff */
[----:B------:R-:W-:-:S04]  /*26100*/  IMAD.MOV.U32 R2, RZ, RZ, RZ ;  /* 0x000000ffff027224 */ /* 0x000fc800078e00ff */
[----:B------:R-:W-:Y:S01]  /*26110*/  IMAD.HI.U32 R2, R3, R13, R2 ;  /* 0x0000000d03027227 */ /* 0x000fe200078e0002 */
[----:B------:R-:W-:-:S03]  /*26120*/  LOP3.LUT R3, R9, R11, RZ, 0x3c, !PT ;  /* 0x0000000b09037212 */ /* 0x000fc600078e3cff */
[----:B------:R-:W-:Y:S01]  /*26130*/  IMAD.IADD R9, R9, 0x1, R4 ;  /* 0x0000000109097824 */ /* 0x000fe200078e0204 */
        /* <DEDUP_REMOVED lines=13> */
[----:B------:R-:W-:-:S03]  /*26210*/  IMAD R4, R2, R11, R9 ;  /* 0x0000000b02047224 */ /* 0x000fc600078e0209 */
[----:B------:R-:W-:Y:S02]  /*26220*/  IADD3 R2, R6, R3, RZ ;  /* 0x0000000306027210 */ /* 0x000fe40007ffe0ff */
[----:B------:R1:W-:Y:S04]  /*26230*/  STL [R1+0x8], R4 ;  /* 0x0000080401007387 */ /* 0x0003e80000100800 */
[----:B------:R1:W-:Y:S01]  /*26240*/  STL [R1+0x4], R2 ;  /* 0x0000040201007387 */ /* 0x0003e20000100800 */
[----:B------:R-:W-:Y:S05]  /*26250*/  BRA `(.L_x_2223) ;  /* 0x0000000000107947 */ /* 0x000fea0003800000 */
.L_x_2218:
[----:B------:R-:W-:Y:S01]  /*26260*/  IMAD.U32 R2, RZ, RZ, UR6 ;  /* 0x00000006ff027e24 */ /* 0x000fe2000f8e00ff */
[----:B------:R0:W-:Y:S04]  /*26270*/  STL [R1+0x4], RZ ;  /* 0x000004ff01007387 */ /* 0x0001e80000100800 */
[----:B------:R0:W-:Y:S04]  /*26280*/  STL [R1+0x8], RZ ;  /* 0x000008ff01007387 */ /* 0x0001e80000100800 */
[----:B------:R0:W-:Y:S02]  /*26290*/  STL [R1], R2 ;  /* 0x0000000201007387 */ /* 0x0001e40000100800 */
.L_x_2223:
[----:B-1----:R-:W2:Y:S04]  /*262a0*/  LDL R4, [R1] ;  /* 0x0000000001047983 */ /* 0x002ea80000100800 */
[----:B------:R-:W2:Y:S04]  /*262b0*/  LDL R5, [R1+0x4] ;  /* 0x0000040001057983 */ /* 0x000ea80000100800 */
[----:B------:R-:W2:Y:S04]  /*262c0*/  LDL R6, [R1+0x8] ;  /* 0x0000080001067983 */ /* 0x000ea80000100800 */
[----:B------:R-:W2:Y:S01]  /*262d0*/  LDL R7, [R1+0xc] ;  /* 0x00000c0001077983 */ /* 0x000ea20000100800 */
[----:B------:R-:W-:-:S13]  /*262e0*/  ISETP.NE.AND P0, PT, R0, RZ, PT ;  /* 0x000000ff0000720c */ /* 0x000fda0003f05270 */
[----:B------:R-:W1:Y:S01]  /*262f0*/  @!P0 S2R R3, SR_CgaCtaId ;  /* 0x0000000000038919 */ /* 0x000e620000008800 */
[----:B------:R-:W-:-:S04]  /*26300*/  @!P0 MOV R0, 0x400 ;  /* 0x0000040000008802 */ /* 0x000fc80000000f00 */
[----:B-1----:R-:W-:-:S05]  /*26310*/  @!P0 LEA R0, R3, R0, 0x18 ;  /* 0x0000000003008211 */ /* 0x002fca00078ec0ff */
[----:B--2---:R2:W-:Y:S01]  /*26320*/  @!P0 STS.128 [R0+0x2e8d0], R4 ;  /* 0x02e8d00400008388 */ /* 0x0045e20000000c00 */
[----:B------:R-:W-:Y:S06]  /*26330*/  BAR.ARV 0x5, 0x180 ;  /* 0x0146000000007b1d */ /* 0x000fec0000002000 */
.L_x_2216:
        /* <DEDUP_REMOVED lines=12> */
[----:B------:R-:W-:Y:S02]  /*26400*/  IMAD.SHL.U32 R0, R0, 0x10, RZ ;  /* 0x0000001000007824 */ /* 0x000fe400078e00ff */
[----:B-1----:R-:W-:-:S03]  /*26410*/  IMAD.SHL.U32 R4, R6, 0x20, RZ ;  /* 0x0000002006047824 */ /* 0x002fc600078e00ff */
[----:B------:R-:W-:Y:S01]  /*26420*/  LOP3.LUT R3, R0, 0x600, RZ, 0xc0, !PT ;  /* 0x0000060000037812 */ /* 0x000fe200078ec0ff */
[----:B------:R-:W-:-:S03]  /*26430*/  IMAD.SHL.U32 R0, R6, 0x80, RZ ;  /* 0x0000008006007824 */ /* 0x000fc600078e00ff */
[----:B------:R-:W-:Y:S02]  /*26440*/  LOP3.LUT R5, R3, 0x60, R4, 0xf8, !PT ;  /* 0x0000006003057812 */ /* 0x000fe400078ef804 */
[----:B------:R-:W-:Y:S02]  /*26450*/  SHF.R.U32.HI R3, RZ, 0x1, R6 ;  /* 0x00000001ff037819 */ /* 0x000fe40000011606 */
[----:B------:R-:W-:Y:S02]  /*26460*/  LOP3.LUT R5, R5, 0x100, R4, 0xf8, !PT ;  /* 0x0000010005057812 */ /* 0x000fe400078ef804 */
[----:B------:R-:W-:Y:S02]  /*26470*/  LOP3.LUT R4, R4, 0x80, RZ, 0xc0, !PT ;  /* 0x0000008004047812 */ /* 0x000fe400078ec0ff */
[----:B------:R-:W-:Y:S02]  /*26480*/  SHF.L.U32 R7, R6, 0x2, RZ ;  /* 0x0000000206077819 */ /* 0x000fe400000006ff */
        /* <DEDUP_REMOVED lines=15> */
[----:B0-----:R-:W-:-:S05]  /*26580*/  IMAD.MOV.U32 R0, RZ, RZ, 0x40 ;  /* 0x00000040ff007424 */ /* 0x001fca00078e00ff */
        /* <DEDUP_REMOVED lines=10> */
.L_x_2321:
[----:B0-----:R-:W2:Y:S01]  /*26630*/  LDL R0, [R1+0xc] ;  /* 0x00000c0001007983 */ /* 0x001ea20000100800 */
[----:B------:R-:W2:Y:S01]  /*26640*/  LDC.64 R16, c[0x0][0xc60] ;  /* 0x00031800ff107b82 */ /* 0x000ea20000000a00 */
[----:B------:R-:W-:Y:S05]  /*26650*/  YIELD ;  /* 0x0000000000007946 */ /* 0x000fea0003800000 */
[----:B------:R-:W-:Y:S01]  /*26660*/  ULDC.64 UR4, c[0x0][0xa28] ;  /* 0x00028a0000047ab9 */ /* 0x000fe20000000a00 */
[----:B------:R-:W-:Y:S01]  /*26670*/  IMAD.MOV.U32 R8, RZ, RZ, RZ ;  /* 0x000000ffff087224 */ /* 0x000fe200078e00ff */
[----:B------:R-:W-:Y:S01]  /*26680*/  ISETP.NE.U32.AND P0, PT, RZ, UR4, PT ;  /* 0x00000004ff007c0c */ /* 0x000fe2000bf05070 */
[----:B------:R-:W-:Y:S01]  /*26690*/  ULDC.64 UR6, c[0x0][0xa08] ;  /* 0x0002820000067ab9 */ /* 0x000fe20000000a00 */
[----:B------:R-:W-:Y:S01]  /*266a0*/  ULDC.64 UR8, c[0x0][0xa10] ;  /* 0x0002840000087ab9 */ /* 0x000fe20000000a00 */
[----:B------:R-:W-:-:S02]  /*266b0*/  IMAD.MOV.U32 R11, RZ, RZ, RZ ;  /* 0x000000ffff0b7224 */ /* 0x000fc400078e00ff */
[----:B--2---:R-:W-:Y:S01]  /*266c0*/  IMAD.WIDE R16, R0, 0x4, R16 ;  /* 0x0000000400107825 */ /* 0x004fe200078e0210 */
[----:B------:R-:W-:Y:S01]  /*266d0*/  MOV R20, RZ ;  /* 0x000000ff00147202 */ /* 0x000fe20000000f00 */
[----:B------:R-:W-:-:S04]  /*266e0*/  ULDC.64 UR10, c[0x0][0xa18] ;  /* 0x00028600000a7ab9 */ /* 0x000fc80000000a00 */
[----:B------:R-:W2:Y:S01]  /*266f0*/  LDG.E R16, desc[UR60][R16.64] ;  /* 0x0000003c10107981 */ /* 0x000ea2000c1e1900 */
[----:B------:R-:W-:Y:S01]  /*26700*/  ISETP.NE.AND.EX P0, PT, RZ, UR5, PT, P0 ;  /* 0x00000005ff007c0c */ /* 0x000fe2000bf05300 */
[----:B------:R-:W-:Y:S01]  /*26710*/  IMAD.MOV.U32 R0, RZ, RZ, RZ ;  /* 0x000000ffff007224 */ /* 0x000fe200078e00ff */
[----:B--2---:R-:W-:-:S11]  /*26720*/  SHF.R.S32.HI R18, RZ, 0x1f, R16 ;  /* 0x0000001fff127819 */ /* 0x004fd60000011410 */
[----:B------:R-:W-:-:S04]  /*26730*/  @P0 LEA R2, P1, R16, UR4, 0x2 ;  /* 0x0000000410020c11 */ /* 0x000fc8000f8210ff */
[C-C-:B------:R-:W-:Y:S01]  /*26740*/  @P0 LEA.HI.X R3, R16.reuse, UR5, R18.reuse, 0x2, P1 ;  /* 0x0000000510030c11 */ /* 0x140fe200088f1412 */
[----:B------:R-:W-:Y:S02]  /*26750*/  ULDC.64 UR4, c[0x0][0xa00] ;  /* 0x0002800000047ab9 */ /* 0x000fe40000000a00 */
[----:B------:R-:W-:Y:S01]  /*26760*/  ISETP.NE.U32.AND P2, PT, RZ, UR4, PT ;  /* 0x00000004ff007c0c */ /* 0x000fe2000bf45070 */
[C---:B------:R-:W-:Y:S01]  /*26770*/  IMAD.SHL.U32 R17, R16.reuse, 0x4, RZ ;  /* 0x0000000410117824 */ /* 0x040fe200078e00ff */
[----:B------:R0:W5:Y:S01]  /*26780*/  @P0 LDG.E R0, desc[UR60][R2.64] ;  /* 0x0000003c02000981 */ /* 0x000162000c1e1900 */
[----:B------:R-:W-:Y:S02]  /*26790*/  SHF.L.U64.HI R18, R16, 0x2, R18 ;  /* 0x0000000210127819 */ /* 0x000fe40000010212 */
[----:B------:R-:W-:Y:S02]  /*267a0*/  ISETP.NE.AND.EX P2, PT, RZ, UR5, PT, P2 ;  /* 0x00000005ff007c0c */ /* 0x000fe4000bf45320 */
[----:B------:R-:W-:-:S02]  /*267b0*/  ISETP.NE.U32.AND P0, PT, RZ, UR6, PT ;  /* 0x00000006ff007c0c */ /* 0x000fc4000bf05070 */
[----:B------:R-:W-:Y:S02]  /*267c0*/  ISETP.NE.U32.AND P1, PT, RZ, UR8, PT ;  /* 0x00000008ff007c0c */ /* 0x000fe4000bf25070 */
[----:B------:R-:W-:Y:S02]  /*267d0*/  ISETP.NE.AND.EX P0, PT, RZ, UR7, PT, P0 ;  /* 0x00000007ff007c0c */ /* 0x000fe4000bf05300 */
[C---:B0-----:R-:W-:Y:S02]  /*267e0*/  IADD3 R2, P4, R17.reuse, UR4, RZ ;  /* 0x0000000411027c10 */ /* 0x041fe4000ff9e0ff */
[----:B------:R-:W-:Y:S02]  /*267f0*/  ISETP.NE.AND.EX P1, PT, RZ, UR9, PT, P1 ;  /* 0x00000009ff007c0c */ /* 0x000fe4000bf25310 */
[----:B------:R-:W-:Y:S02]  /*26800*/  IADD3.X R3, R18, UR5, RZ, P4, !PT ;  /* 0x0000000512037c10 */ /* 0x000fe4000a7fe4ff */
[----:B------:R-:W-:-:S02]  /*26810*/  IADD3 R6, P5, R17, UR6, RZ ;  /* 0x0000000611067c10 */ /* 0x000fc4000ffbe0ff */
[----:B------:R-:W-:Y:S01]  /*26820*/  IADD3 R4, P4, R17, UR8, RZ ;  /* 0x0000000811047c10 */ /* 0x000fe2000ff9e0ff */
[----:B------:R-:W2:Y:S01]  /*26830*/  @P2 LDG.E R8, desc[UR60][R2.64] ;  /* 0x0000003c02082981 */ /* 0x000ea2000c1e1900 */
[C---:B------:R-:W-:Y:S02]  /*26840*/  IADD3.X R7, R18.reuse, UR7, RZ, P5, !PT ;  /* 0x0000000712077c10 */ /* 0x040fe4000affe4ff */
[----:B------:R-:W-:Y:S02]  /*26850*/  IADD3.X R5, R18, UR9, RZ, P4, !PT ;  /* 0x0000000912057c10 */ /* 0x000fe4000a7fe4ff */
[----:B------:R-:W-:Y:S01]  /*26860*/  ISETP.NE.U32.AND P3, PT, RZ, UR10, PT ;  /* 0x0000000aff007c0c */ /* 0x000fe2000bf65070 */
[----:B------:R-:W5:Y:S01]  /*26870*/  @P0 LDG.E R11, desc[UR60][R6.64] ;  /* 0x0000003c060b0981 */ /* 0x000f62000c1e1900 */
[----:B------:R-:W-:Y:S02]  /*26880*/  ULDC UR4, c[0x0][0x288] ;  /* 0x0000a20000047ab9 */ /* 0x000fe40000000800 */
[----:B------:R-:W-:Y:S01]  /*26890*/  ISETP.NE.AND.EX P3, PT, RZ, UR11, PT, P3 ;  /* 0x0000000bff007c0c */ /* 0x000fe2000bf65330 */
[----:B------:R-:W5:Y:S01]  /*268a0*/  @P1 LDG.E R20, desc[UR60][R4.64] ;  /* 0x0000003c04141981 */ /* 0x000f62000c1e1900 */
[----:B------:R-:W-:Y:S01]  /*268b0*/  IMAD.U32 R10, RZ, RZ, UR4 ;  /* 0x00000004ff0a7e24 */ /* 0x000fe2000f8e00ff */
[----:B------:R-:W-:-:S02]  /*268c0*/  ULDC.64 UR4, c[0x0][0x3f8] ;  /* 0x0000fe0000047ab9 */ /* 0x000fc40000000a00 */
[----:B------:R-:W-:-:S03]  /*268d0*/  UISETP.NE.U32.AND UP0, UPT, UR4, URZ, UPT ;  /* 0x0000003f0400728c */ /* 0x000fc6000bf05070 */
[----:B------:R-:W-:Y:S01]  /*268e0*/  ULDC UR4, c[0x0][0x404] ;  /* 0x0001010000047ab9 */ /* 0x000fe20000000800 */
[----:B------:R-:W-:-:S03]  /*268f0*/  UISETP.NE.AND.EX UP0, UPT, UR5, URZ, UPT, UP0 ;  /* 0x0000003f0500728c */ /* 0x000fc6000bf05300 */
[----:B------:R-:W-:Y:S01]  /*26900*/  ULDC UR5, c[0x0][0x2e0] ;  /* 0x0000b80000057ab9 */ /* 0x000fe20000000800 */
[----:B------:R-:W-:-:S04]  /*26910*/  USEL UR4, UR4, 0x1, UP0 ;  /* 0x0000000104047887 */ /* 0x000fc80008000000 */
[----:B------:R-:W-:-:S03]  /*26920*/  UIMAD UR4, UR4, UR5, URZ ;  /* 0x00000005040472a4 */ /* 0x000fc6000f8e023f */
[----:B------:R-:W-:Y:S01]  /*26930*/  ULDC UR5, c[0x0][0x338] ;  /* 0x0000ce0000057ab9 */ /* 0x000fe20000000800 */
[----:B--2---:R0:W-:Y:S02]  /*26940*/  STL [R1+0x24], R8 ;  /* 0x0000240801007387 */ /* 0x0041e40000100800 */
[----:B0-----:R-:W-:-:S04]  /*26950*/  @P3 IADD3 R8, P4, R17, UR10, RZ ;  /* 0x0000000a11083c10 */ /* 0x001fc8000ff9e0ff */
[----:B------:R-:W-:-:S05]  /*26960*/  @P3 IADD3.X R9, R18, UR11, RZ, P4, !PT ;  /* 0x0000000b12093c10 */ /* 0x000fca000a7fe4ff */
[----:B------:R0:W5:Y:S02]  /*26970*/  @P3 LDG.E R10, desc[UR60][R8.64] ;  /* 0x0000003c080a3981 */ /* 0x000164000c1e1900 */
[----:B0-----:R-:W-:Y:S02]  /*26980*/  IMAD.U32 R8, RZ, RZ, UR5 ;  /* 0x00000005ff087e24 */ /* 0x001fe4000f8e00ff */
[----:B------:R-:W-:Y:S01]  /*26990*/  IMAD.U32 R9, RZ, RZ, UR4 ;  /* 0x00000004ff097e24 */ /* 0x000fe2000f8e00ff */
[----:B------:R-:W-:Y:S06]  /*269a0*/  @P3 BRA `(.L_x_2225) ;  /* 0x0000000000103947 */ /* 0x000fec0003800000 */
[----:B------:R-:W-:Y:S05]  /*269b0*/  @!P2 BRA `(.L_x_2225) ;  /* 0x00000000000ca947 */ /* 0x000fea0003800000 */
[----:B-----5:R-:W2:Y:S04]  /*269c0*/  LDG.E R10, desc[UR60][R2.64] ;  /* 0x0000003c020a7981 */ /* 0x020ea8000c1e1900 */
[----:B------:R-:W2:Y:S02]  /*269d0*/  LDG.E R2, desc[UR60][R2.64+0x4] ;  /* 0x0000043c02027981 */ /* 0x000ea4000c1e1900 */
[----:B--2---:R-:W-:-:S07]  /*269e0*/  IMAD.IADD R10, R2, 0x1, -R10 ;  /* 0x00000001020a7824 */ /* 0x004fce00078e0a0a */
.L_x_2225:
[----:B-----5:R-:W-:Y:S01]  /*269f0*/  IMAD.IADD R2, R11, 0x1, R0 ;  /* 0x000000010b027824 */ /* 0x020fe200078e0200 */
[----:B------:R-:W-:Y:S02]  /*26a00*/  ULDC.64 UR4, c[0x0][0xa20] ;  /* 0x0002880000047ab9 */ /* 0x000fe40000000a00 */
[----:B------:R-:W-:Y:S02]  /*26a10*/  ISETP.NE.U32.AND P2, PT, RZ, UR4, PT ;  /* 0x00000004ff007c0c */ /* 0x000fe4000bf45070 */
[----:B------:R0:W-:Y:S02]  /*26a20*/  STL [R1+0x28], R2 ;  /* 0x0000280201007387 */ /* 0x0001e40000100800 */
[----:B------:R-:W-:-:S13]  /*26a30*/  ISETP.NE.AND.EX P2, PT, RZ, UR5, PT, P2 ;  /* 0x00000005ff007c0c */ /* 0x000fda000bf45320 */
[----:B0-----:R-:W-:Y:S05]  /*26a40*/  @!P2 BRA `(.L_x_2226) ;  /* 0x000000000010a947 */ /* 0x001fea0003800000 */
[----:B------:R-:W-:-:S04]  /*26a50*/  IADD3 R2, P0, R17, UR4, RZ ;  /* 0x0000000411027c10 */ /* 0x000fc8000ff1e0ff */
[----:B------:R-:W-:-:S05]  /*26a60*/  IADD3.X R3, R18, UR5, RZ, P0, !PT ;  /* 0x0000000512037c10 */ /* 0x000fca00087fe4ff */
[----:B------:R0:W5:Y:S01]  /*26a70*/  LDG.E R9, desc[UR60][R2.64] ;  /* 0x0000003c02097981 */ /* 0x000162000c1e1900 */
[----:B------:R-:W-:Y:S05]  /*26a80*/  BRA `(.L_x_2227) ;  /* 0x0000000000107947 */ /* 0x000fea0003800000 */
.L_x_2226:
[----:B------:R-:W-:Y:S05]  /*26a90*/  @!P0 BRA `(.L_x_2227) ;  /* 0x00000000000c8947 */ /* 0x000fea0003800000 */
[----:B------:R-:W2:Y:S04]  /*26aa0*/  LDG.E R9, desc[UR60][R6.64] ;  /* 0x0000003c06097981 */ /* 0x000ea8000c1e1900 */
[----:B------:R-:W2:Y:S02]  /*26ab0*/  LDG.E R6, desc[UR60][R6.64+0x4] ;  /* 0x0000043c06067981 */ /* 0x000ea4000c1e1900 */
[----:B--2---:R-:W-:-:S07]  /*26ac0*/  IMAD.IADD R9, R6, 0x1, -R9 ;  /* 0x0000000106097824 */ /* 0x004fce00078e0a09 */
.L_x_2227:
[----:B0-----:R-:W2:Y:S04]  /*26ad0*/  @P1 LDG.E R2, desc[UR60][R4.64] ;  /* 0x0000003c04021981 */ /* 0x001ea8000c1e1900 */
[----:B------:R-:W3:Y:S01]  /*26ae0*/  LDL R3, [R1+0x4] ;  /* 0x0000040001037983 */ /* 0x000ee20000100800 */
[----:B-----5:R-:W-:-:S03]  /*26af0*/  IADD3 R0, -R0, R9, RZ ;  /* 0x0000000900007210 */ /* 0x020fc60007ffe1ff */
[----:B------:R-:W2:Y:S01]  /*26b00*/  @P1 LDG.E R4, desc[UR60][R4.64+0x4] ;  /* 0x0000043c04041981 */ /* 0x000ea2000c1e1900 */
[----:B------:R-:W-:Y:S01]  /*26b10*/  BSSY B0, `(.L_x_2228) ;  /* 0x00000ff000007945 */ /* 0x000fe20003800000 */
[----:B--2---:R-:W-:Y:S01]  /*26b20*/  @P1 IMAD.IADD R8, R4, 0x1, -R2 ;  /* 0x0000000104081824 */ /* 0x004fe200078e0a02 */
[----:B---3--:R-:W-:-:S03]  /*26b30*/  LEA R2, R3, 0x15f, 0x7 ;  /* 0x0000015f03027811 */ /* 0x008fc600078e38ff */
[----:B------:R-:W-:-:S04]  /*26b40*/  IMAD.IADD R4, R0, 0x1, R8 ;  /* 0x0000000100047824 */ /* 0x000fc800078e0208 */
[C---:B------:R-:W-:Y:S01]  /*26b50*/  VIADD R5, R4.reuse, 0xdf ;  /* 0x000000df04057836 */ /* 0x040fe20000000000 */
[----:B------:R-:W-:Y:S01]  /*26b60*/  IADD3 R3, R4, R2, -R10 ;  /* 0x0000000204037210 */ /* 0x000fe20007ffe80a */
[----:B------:R-:W-:Y:S02]  /*26b70*/  IMAD.MOV.U32 R4, RZ, RZ, RZ ;  /* 0x000000ffff047224 */ /* 0x000fe400078e00ff */
[----:B------:R-:W-:Y:S02]  /*26b80*/  IMAD.MOV.U32 R2, RZ, RZ, RZ ;  /* 0x000000ffff027224 */ /* 0x000fe400078e00ff */
[----:B------:R-:W-:-:S04]  /*26b90*/  IMAD.HI R4, R5, -0x6db6db6d, R4 ;  /* 0x9249249305047827 */ /* 0x000fc800078e0204 */
[----:B------:R-:W-:Y:S01]  /*26ba0*/  IMAD.HI R2, R3, -0x6db6db6d, R2 ;  /* 0x9249249303027827 */ /* 0x000fe200078e0202 */
[----:B------:R-:W-:-:S04]  /*26bb0*/  SHF.R.U32.HI R3, RZ, 0x1f, R4 ;  /* 0x0000001fff037819 */ /* 0x000fc80000011604 */
[----:B------:R-:W-:Y:S02]  /*26bc0*/  SHF.R.U32.HI R19, RZ, 0x1f, R2 ;  /* 0x0000001fff137819 */ /* 0x000fe40000011602 */
[----:B------:R-:W-:Y:S02]  /*26bd0*/  LEA.HI.SX32 R3, R4, R3, 0x19 ;  /* 0x0000000304037211 */ /* 0x000fe400078fcaff */
[----:B------:R-:W-:-:S04]  /*26be0*/  LEA.HI.SX32 R19, R2, R19, 0x19 ;  /* 0x0000001302137211 */ /* 0x000fc800078fcaff */
[----:B------:R-:W-:-:S05]  /*26bf0*/  VIMNMX R19, R3, R19, PT ;  /* 0x0000001303137248 */ /* 0x000fca0003fe0100 */
[--C-:B------:R-:W-:Y:S02]  /*26c00*/  IMAD R4, R19, 0xe0, -R0.reuse ;  /* 0x000000e013047824 */ /* 0x100fe400078e0a00 */
[----:B------:R-:W-:-:S03]  /*26c10*/  IMAD.MOV R0, RZ, RZ, -R0 ;  /* 0x000000ffff007224 */ /* 0x000fc600078e0a00 */
[----:B------:R-:W-:Y:S02]  /*26c20*/  VIMNMX R4, R4, R8, PT ;  /* 0x0000000804047248 */ /* 0x000fe40003fe0100 */
[----:B------:R-:W-:-:S04]  /*26c30*/  VIMNMX R0, RZ, R0, !PT ;  /* 0x00000000ff007248 */ /* 0x000fc80007fe0100 */
[----:B------:R-:W-:Y:S02]  /*26c40*/  ISETP.GT.AND P0, PT, R4, R0, PT ;  /* 0x000000000400720c */ /* 0x000fe40003f04270 */
[----:B------:R-:W-:-:S11]  /*26c50*/  SHF.R.U32.HI R2, RZ, 0x5, R0 ;  /* 0x00000005ff027819 */ /* 0x000fd60000011600 */
[----:B------:R-:W-:Y:S01]  /*26c60*/  @P0 IADD3 R5, R4, 0xdf, RZ ;  /* 0x000000df04050810 */ /* 0x000fe20007ffe0ff */
[----:B------:R-:W-:-:S04]  /*26c70*/  @P0 IMAD.MOV.U32 R4, RZ, RZ, RZ ;  /* 0x000000ffff040224 */ /* 0x000fc800078e00ff */
[----:B------:R-:W-:-:S04]  /*26c80*/  @P0 IMAD.HI R5, R5, -0x6db6db6d, R4 ;  /* 0x9249249305050827 */ /* 0x000fc800078e0204 */
[----:B------:R-:W-:Y:S01]  /*26c90*/  IMAD.WIDE.U32 R2, R2, 0x24924925, RZ ;  /* 0x2492492502027825 */ /* 0x000fe200078e00ff */
[----:B------:R-:W-:-:S03]  /*26ca0*/  @P0 SHF.R.U32.HI R0, RZ, 0x1f, R5 ;  /* 0x0000001fff000819 */ /* 0x000fc60000011605 */
[----:B------:R-:W-:Y:S01]  /*26cb0*/  IMAD.MOV.U32 R4, RZ, RZ, R3 ;  /* 0x000000ffff047224 */ /* 0x000fe200078e0003 */
[----:B------:R-:W-:-:S04]  /*26cc0*/  @P0 LEA.HI.SX32 R4, R5, R0, 0x19 ;  /* 0x0000000005040211 */ /* 0x000fc800078fcaff */
[----:B------:R-:W-:Y:S02]  /*26cd0*/  ISETP.GT.AND P2, PT, R4, R3, PT ;  /* 0x000000030400720c */ /* 0x000fe40003f44270 */
[----:B------:R-:W-:-:S11]  /*26ce0*/  PLOP3.LUT P0, PT, PT, PT, PT, 0x80, 0x0 ;  /* 0x000000000000781c */ /* 0x000fd60003f0f070 */
        /* <DEDUP_REMOVED lines=16> */
.L_x_2428:
[----:B-1----:R-:W-:Y:S02]  /*26df0*/  ISETP.NE.AND P0, PT, R14, RZ, PT ;  /* 0x000000ff0e00720c */ /* 0x002fe40003f05270 */
[----:B------:R-:W-:-:S11]  /*26e00*/  PLOP3.LUT P6, PT, PT, PT, PT, 0x8, 0x0 ;  /* 0x000000000000781c */ /* 0x000fd60003fce170 */
[----:B------:R-:W-:Y:S05]  /*26e10*/  @P0 BRA `(.L_x_2231) ;  /* 0x00000000000c0947 */ /* 0x000fea0003800000 */
[----:B------:R-:W-:-:S03]  /*26e20*/  UMOV UR4, 0xffffffff ;  /* 0xffffffff00047882 */ /* 0x000fc60000000000 */
[----:B------:R-:W-:Y:S05]  /*26e30*/  BRA.DIV UR4, `(.L_x_2232) ;  /* 0x0000006a04bc7947 */ /* 0x000fea000b800000 */
[----:B------:R-:W-:-:S13]  /*26e40*/  ELECT P6, URZ, PT ;  /* 0x00000000003f782f */ /* 0x000fda00038c0000 */
.L_x_2231:
        /* <DEDUP_REMOVED lines=12> */
.L_x_2431:
[----:B------:R-:W-:Y:S05]  /*26f10*/  BSYNC B1 ;  /* 0x0000000000017941 */ /* 0x000fea0003800000 */
.L_x_2233:
        /* <DEDUP_REMOVED lines=12> */
.L_x_2432:
[----:B------:R-:W-:Y:S05]  /*26fe0*/  BSYNC B2 ;  /* 0x0000000000027941 */ /* 0x000fea0003800000 */
.L_x_2237:
[----:B------:R-:W-:Y:S04]  /*26ff0*/  BSSY B2, `(.L_x_2239) ;  /* 0x0000009000027945 */ /* 0x000fe80003800000 */
[----:B------:R-:W-:Y:S05]  /*27000*/  @P1 BRA `(.L_x_2240) ;  /* 0x00000000001c1947 */ /* 0x000fea0003800000 */
[----:B------:R-:W1:Y:S02]  /*27010*/  S2R R6, SR_TID.X ;  /* 0x0000000000067919 */ /* 0x000e640000002100 */
[----:B-1----:R-:W-:Y:S02]  /*27020*/  LOP3.LUT R7, R6, 0x1f, RZ, 0xc0, !PT ;  /* 0x0000001f06077812 */ /* 0x002fe400078ec0ff */
[----:B------:R-:W-:Y:S02]  /*27030*/  MOV R6, 0x7000 ;  /* 0x0000700000067802 */ /* 0x000fe40000000f00 */
[----:B------:R-:W-:Y:S02]  /*27040*/  ISETP.NE.AND P0, PT, R7, RZ, PT ;  /* 0x000000ff0700720c */ /* 0x000fe40003f05270 */
[----:B------:R1:W-:Y:S11]  /*27050*/  SYNCS.ARRIVE.TRANS64 RZ, [R5+URZ+0x2e890], R6 ;  /* 0x02e8900605ff79a7 */ /* 0x0003f6000800003f */
[----:B-1----:R-:W-:Y:S05]  /*27060*/  @!P0 BRA `(.L_x_2240) ;  /* 0x0000000000048947 */ /* 0x002fea0003800000 */
[----:B------:R-:W-:Y:S01]  /*27070*/  BPT.TRAP 0x1 ;  /* 0x000000040000795c */ /* 0x000fe20000300000 */
.L_x_2240:
[----:B------:R-:W-:Y:S05]  /*27080*/  BSYNC B2 ;  /* 0x0000000000027941 */ /* 0x000fea0003800000 */
.L_x_2239:
[----:B------:R-:W2:Y:S01]  /*27090*/  LDL R7, [R1+0x14] ;  /* 0x0000140001077983 */ /* 0x000ea20000100800 */
[----:B------:R-:W-:Y:S01]  /*270a0*/  IMAD.MOV.U32 R12, RZ, RZ, RZ ;  /* 0x000000ffff0c7224 */ /* 0x000fe200078e00ff */
[----:B------:R-:W-:Y:S01]  /*270b0*/  UIADD3 UR4, UP0, UR36, 0x570, URZ ;  /* 0x0000057024047890 */ /* 0x000fe2000ff1e03f */
[----:B------:R-:W-:Y:S01]  /*270c0*/  IMAD R6, R4, 0xe0, R20 ;  /* 0x000000e004067824 */ /* 0x000fe200078e0214 */
        /* <DEDUP_REMOVED lines=9> */
.L_x_2241:
        /* <DEDUP_REMOVED lines=13> */
.L_x_2433:
[----:B------:R-:W-:Y:S05]  /*27230*/  BSYNC B2 ;  /* 0x0000000000027941 */ /* 0x000fea0003800000 */
.L_x_2242:
[----:B------:R-:W-:Y:S01]  /*27240*/  BSSY B2, `(.L_x_2244) ;  /* 0x000000b000027945 */ /* 0x000fe20003800000 */
[----:B------:R-:W-:Y:S02]  /*27250*/  IMAD.MOV.U32 R8, RZ, RZ, 0x0 ;  /* 0x00000000ff087424 */ /* 0x000fe400078e00ff */
[----:B01----:R-:W-:Y:S01]  /*27260*/  IMAD.MOV.U32 R9, RZ, RZ, 0x12f00000 ;  /* 0x12f00000ff097424 */ /* 0x003fe200078e00ff */
[----:B------:R-:W-:Y:S06]  /*27270*/  @P1 BRA `(.L_x_2245) ;  /* 0x00000000001c1947 */ /* 0x000fec0003800000 */
[----:B------:R-:W0:Y:S02]  /*27280*/  S2R R7, SR_TID.X ;  /* 0x0000000000077919 */ /* 0x000e240000002100 */
[----:B0-----:R-:W-:Y:S02]  /*27290*/  LOP3.LUT R13, R7, 0x1f, RZ, 0xc0, !PT ;  /* 0x0000001f070d7812 */ /* 0x001fe400078ec0ff */
[----:B------:R-:W-:Y:S02]  /*272a0*/  MOV R7, 0x7000 ;  /* 0x0000700000077802 */ /* 0x000fe40000000f00 */
[----:B------:R-:W-:Y:S02]  /*272b0*/  ISETP.NE.AND P0, PT, R13, RZ, PT ;  /* 0x000000ff0d00720c */ /* 0x000fe40003f05270 */
[----:B------:R0:W-:Y:S11]  /*272c0*/  SYNCS.ARRIVE.TRANS64 RZ, [R5+URZ+0x2e8b0], R7 ;  /* 0x02e8b00705ff79a7 */ /* 0x0001f6000800003f */
[----:B0-----:R-:W-:Y:S05]  /*272d0*/  @!P0 BRA `(.L_x_2245) ;  /* 0x0000000000048947 */ /* 0x001fea0003800000 */
[----:B------:R-:W-:Y:S01]  /*272e0*/  BPT.TRAP 0x1 ;  /* 0x000000040000795c */ /* 0x000fe20000300000 */
.L_x_2245:
[----:B------:R-:W-:Y:S05]  /*272f0*/  BSYNC B2 ;  /* 0x0000000000027941 */ /* 0x000fea0003800000 */
.L_x_2244:
        /* <DEDUP_REMOVED lines=8> */
.L_x_2246:
        /* <DEDUP_REMOVED lines=10> */
.L_x_2236:
[----:B------:R-:W-:Y:S05]  /*27420*/  BSYNC B1 ;  /* 0x0000000000017941 */ /* 0x000fea0003800000 */
.L_x_2235:
        /* <DEDUP_REMOVED lines=16> */
.L_x_2259:
        /* <DEDUP_REMOVED lines=8> */
[----:B------:R-:W-:Y:S02]  /*275b0*/  ISETP.NE.AND P2, PT, R8, RZ, PT ;  /* 0x000000ff0800720c */ /* 0x000fe40003f45270 */
[----:B--2---:R-:W-:Y:S02]  /*275c0*/  LEA R6, R6, R11, 0x3 ;  /* 0x0000000b06067211 */ /* 0x004fe400078e18ff */
[----:B---3--:R-:W-:-:S04]  /*275d0*/  SHF.L.U32 R7, R7, 0x1f, RZ ;  /* 0x0000001f07077819 */ /* 0x008fc800000006ff */
[----:B------:R-:W0:Y:S02]  /*275e0*/  SYNCS.PHASECHK.TRANS64.TRYWAIT P1, [R6+URZ+0x2e8a0], R7 ;  /* 0x02e8a007060075a7 */ /* 0x000e24000802017f */
[----:B0-----:R-:W-:Y:S05]  /*275f0*/  @!P1 BRA `(.L_x_2250) ;  /* 0x0000006400289947 */ /* 0x001fea0003800000 */
.L_x_2434:
[----:B------:R-:W-:Y:S05]  /*27600*/  BSYNC B2 ;  /* 0x0000000000027941 */ /* 0x000fea0003800000 */
.L_x_2249:
        /* <DEDUP_REMOVED lines=9> */
.L_x_2252:
[----:B------:R-:W-:Y:S05]  /*276a0*/  BSYNC B2 ;  /* 0x0000000000027941 */ /* 0x000fea0003800000 */
.L_x_2251:
        /* <DEDUP_REMOVED lines=11> */
.L_x_2253:
        /* <DEDUP_REMOVED lines=13> */
.L_x_2435:
[----:B------:R-:W-:Y:S05]  /*27830*/  BSYNC B2 ;  /* 0x0000000000027941 */ /* 0x000fea0003800000 */
.L_x_2254:
        /* <DEDUP_REMOVED lines=11> */
.L_x_2257:
[----:B------:R-:W-:Y:S05]  /*278f0*/  BSYNC B2 ;  /* 0x0000000000027941 */ /* 0x000fea0003800000 */
.L_x_2256:
        /* <DEDUP_REMOVED lines=8> */
.L_x_2258:
        /* <DEDUP_REMOVED lines=10> */
.L_x_2248:
[----:B------:R-:W-:Y:S05]  /*27a20*/  BSYNC B1 ;  /* 0x0000000000017941 */ /* 0x000fea0003800000 */
.L_x_2247:
        /* <DEDUP_REMOVED lines=13> */
.L_x_2229:
[----:B------:R-:W-:Y:S05]  /*27b00*/  BSYNC B0 ;  /* 0x0000000000007941 */ /* 0x000fea0003800000 */
.L_x_2228:
        /* <DEDUP_REMOVED lines=23> */
.L_x_2261:
        /* <DEDUP_REMOVED lines=15> */
[----:B------:R-:W-:Y:S01]  /*27d70*/  MOV R12, 0x1 ;  /* 0x00000001000c7802 */ /* 0x000fe20000000f00 */
[----:B------:R-:W-:Y:S02]  /*27d80*/  IMAD.U32 R7, RZ, RZ, UR9 ;  /* 0x00000009ff077e24 */ /* 0x000fe4000f8e00ff */
[----:B------:R-:W-:-:S02]  /*27d90*/  IMAD.U32 R10, RZ, RZ, UR4 ;  /* 0x00000004ff0a7e24 */ /* 0x000fc4000f8e00ff */
[----:B------:R-:W-:Y:S02]  /*27da0*/  IMAD.U32 R11, RZ, RZ, UR5 ;  /* 0x00000005ff0b7e24 */ /* 0x000fe4000f8e00ff */
[----:B------:R-:W-:Y:S02]  /*27db0*/  IMAD.MOV.U32 R8, RZ, RZ, 0x70 ;  /* 0x00000070ff087424 */ /* 0x000fe400078e00ff */
[----:B------:R-:W-:-:S07]  /*27dc0*/  IMAD.MOV.U32 R13, RZ, RZ, RZ ;  /* 0x000000ffff0d7224 */ /* 0x000fce00078e00ff */
[----:B------:R-:W-:-:S07]  /*27dd0*/  LEPC R20, `(.L_x_2263) ;  /* 0x000000001014794e */ /* 0x000fce0000000000 */
[----:B-1----:R-:W-:Y:S05]  /*27de0*/  CALL.ABS.NOINC R2 ;  /* 0x0000000002007343 */ /* 0x002fea0003c00000 */
.L_x_2263:
[----:B------:R-:W2:Y:S01]  /*27df0*/  LDL.LU R2, [R1+0x3c] ;  /* 0x00003c0001027983 */ /* 0x000ea20000300800 */
[----:B------:R-:W-:Y:S01]  /*27e00*/  MOV R0, 0x400 ;  /* 0x0000040000007802 */ /* 0x000fe20000000f00 */
[----:B------:R-:W1:Y:S03]  /*27e10*/  S2R R15, SR_CgaCtaId ;  /* 0x00000000000f7919 */ /* 0x000e660000008800 */
[----:B-1----:R-:W-:-:S05]  /*27e20*/  LEA R0, R15, R0, 0x18 ;  /* 0x000000000f007211 */ /* 0x002fca00078ec0ff */
[----:B------:R-:W-:-:S05]  /*27e30*/  VIADD R0, R0, 0xe400 ;  /* 0x0000e40000007836 */ /* 0x000fca0000000000 */
        /* <DEDUP_REMOVED lines=13> */
[----:B------:R-:W-:Y:S02]  /*27f10*/  IMAD.U32 R5, RZ, RZ, UR7 ;  /* 0x00000007ff057e24 */ /* 0x000fe4000f8e00ff */
[----:B0-----:R-:W-:Y:S02]  /*27f20*/  IMAD.U32 R6, RZ, RZ, UR8 ;  /* 0x00000008ff067e24 */ /* 0x001fe4000f8e00ff */
[----:B------:R-:W-:-:S02]  /*27f30*/  IMAD.U32 R7, RZ, RZ, UR9 ;  /* 0x00000009ff077e24 */ /* 0x000fc4000f8e00ff */
[----:B------:R-:W-:Y:S02]  /*27f40*/  IMAD.U32 R11, RZ, RZ, UR5 ;  /* 0x00000005ff0b7e24 */ /* 0x000fe4000f8e00ff */
[----:B------:R-:W-:Y:S02]  /*27f50*/  IMAD.MOV.U32 R8, RZ, RZ, 0x70 ;  /* 0x00000070ff087424 */ /* 0x000fe400078e00ff */
[----:B------:R-:W-:Y:S02]  /*27f60*/  IMAD.MOV.U32 R12, RZ, RZ, 0x1 ;  /* 0x00000001ff0c7424 */ /* 0x000fe400078e00ff */
[----:B------:R-:W-:-:S07]  /*27f70*/  IMAD.MOV.U32 R13, RZ, RZ, RZ ;  /* 0x000000ffff0d7224 */ /* 0x000fce00078e00ff */
[----:B------:R-:W-:-:S07]  /*27f80*/  LEPC R20, `(.L_x_2264) ;  /* 0x000000001014794e */ /* 0x000fce0000000000 */
[----:B-1----:R-:W-:Y:S05]  /*27f90*/  CALL.ABS.NOINC R2 ;  /* 0x0000000002007343 */ /* 0x002fea0003c00000 */
.L_x_2264:
        /* <DEDUP_REMOVED lines=12> */
[----:B------:R-:W-:Y:S01]  /*28060*/  MOV R13, RZ ;  /* 0x000000ff000d7202 */ /* 0x000fe20000000f00 */
[----:B------:R-:W-:Y:S02]  /*28070*/  IMAD.U32 R7, RZ, RZ, UR9 ;  /* 0x00000009ff077e24 */ /* 0x000fe4000f8e00ff */
[----:B------:R-:W-:-:S02]  /*28080*/  IMAD.U32 R10, RZ, RZ, UR4 ;  /* 0x00000004ff0a7e24 */ /* 0x000fc4000f8e00ff */
[----:B------:R-:W-:Y:S02]  /*28090*/  IMAD.U32 R11, RZ, RZ, UR5 ;  /* 0x00000005ff0b7e24 */ /* 0x000fe4000f8e00ff */
[----:B------:R-:W-:Y:S02]  /*280a0*/  IMAD.MOV.U32 R8, RZ, RZ, 0x70 ;  /* 0x00000070ff087424 */ /* 0x000fe400078e00ff */
[----:B------:R-:W-:-:S07]  /*280b0*/  IMAD.MOV.U32 R12, RZ, RZ, 0x1 ;  /* 0x00000001ff0c7424 */ /* 0x000fce00078e00ff */
[----:B------:R-:W-:-:S07]  /*280c0*/  LEPC R20, `(.L_x_2265) ;  /* 0x000000001014794e */ /* 0x000fce0000000000 */
[----:B-1----:R-:W-:Y:S05]  /*280d0*/  CALL.ABS.NOINC R2 ;  /* 0x0000000002007343 */ /* 0x002fea0003c00000 */
.L_x_2265:
[----:B------:R-:W2:Y:S02]  /*280e0*/  LDL.LU R2, [R1+0x20] ;  /* 0x0000200001027983 */ /* 0x000ea40000300800 */
[----:B--2---:R-:W-:-:S13]  /*280f0*/  LOP3.LUT P6, RZ, R2, 0x3ff, RZ, 0xc0, !PT ;  /* 0x000003ff02ff7812 */ /* 0x004fda00078cc0ff */
[----:B------:R-:W-:Y:S05]  /*28100*/  @!P6 BRA `(.L_x_2266) ;  /* 0x000000000040e947 */ /* 0x000fea0003800000 */
[----:B------:R-:W-:Y:S01]  /*28110*/  MOV R2, 0x0 ;  /* 0x0000000000027802 */ /* 0x000fe20000000f00 */
[----:B------:R-:W-:Y:S01]  /*28120*/  ULDC.64 UR4, c[0x4][0xc0] ;  /* 0x0100300000047ab9 */ /* 0x000fe20000000a00 */
[----:B------:R-:W-:Y:S01]  /*28130*/  ULDC.64 UR6, c[0x4][0xc8] ;  /* 0x0100320000067ab9 */ /* 0x000fe20000000a00 */
[----:B------:R-:W-:Y:S01]  /*28140*/  ULDC.64 UR8, c[0x4][0x20] ;  /* 0x0100080000087ab9 */ /* 0x000fe20000000a00 */
[----:B------:R-:W-:Y:S01]  /*28150*/  IMAD.U32 R4, RZ, RZ, UR4 ;  /* 0x00000004ff047e24 */ /* 0x000fe2000f8e00ff */
[----:B------:R-:W-:Y:S01]  /*28160*/  MOV R8, 0x70 ;  /* 0x0000007000087802 */ /* 0x000fe20000000f00 */
[----:B------:R-:W1:Y:S01]  /*28170*/  LDC.64 R2, c[0x4][R2] ;  /* 0x0100000002027b82 */ /* 0x000e620000000a00 */
[----:B------:R-:W-:Y:S02]  /*28180*/  IMAD.U32 R5, RZ, RZ, UR5 ;  /* 0x00000005ff057e24 */ /* 0x000fe4000f8e00ff */
[----:B0-----:R-:W-:Y:S02]  /*28190*/  IMAD.U32 R6, RZ, RZ, UR6 ;  /* 0x00000006ff067e24 */ /* 0x001fe4000f8e00ff */
[----:B------:R-:W-:-:S02]  /*281a0*/  IMAD.U32 R7, RZ, RZ, UR7 ;  /* 0x00000007ff077e24 */ /* 0x000fc4000f8e00ff */
[----:B------:R-:W-:Y:S02]  /*281b0*/  IMAD.U32 R10, RZ, RZ, UR8 ;  /* 0x00000008ff0a7e24 */ /* 0x000fe4000f8e00ff */
[----:B------:R-:W-:Y:S02]  /*281c0*/  IMAD.U32 R11, RZ, RZ, UR9 ;  /* 0x00000009ff0b7e24 */ /* 0x000fe4000f8e00ff */
[----:B------:R-:W-:Y:S02]  /*281d0*/  IMAD.MOV.U32 R12, RZ, RZ, 0x1 ;  /* 0x00000001ff0c7424 */ /* 0x000fe400078e00ff */
[----:B------:R-:W-:-:S07]  /*281e0*/  IMAD.MOV.U32 R13, RZ, RZ, RZ ;  /* 0x000000ffff0d7224 */ /* 0x000fce00078e00ff */
[----:B------:R-:W-:-:S07]  /*281f0*/  LEPC R20, `(.L_x_2266) ;  /* 0x000000001014794e */ /* 0x000fce0000000000 */
[----:B-1----:R-:W-:Y:S05]  /*28200*/  CALL.ABS.NOINC R2 ;  /* 0x0000000002007343 */ /* 0x002fea0003c00000 */
.L_x_2266:
        /* <DEDUP_REMOVED lines=31> */
.L_x_2267:
        /* <DEDUP_REMOVED lines=25> */
.L_x_2438:
[----:B--2---:R-:W-:Y:S02]  /*28590*/  ISETP.NE.AND P0, PT, R14, RZ, PT ;  /* 0x000000ff0e00720c */ /* 0x004fe40003f05270 */
[----:B------:R-:W-:-:S11]  /*285a0*/  PLOP3.LUT P6, PT, PT, PT, PT, 0x8, 0x0 ;  /* 0x000000000000781c */ /* 0x000fd60003fce170 */
[----:B------:R-:W-:Y:S05]  /*285b0*/  @P0 BRA `(.L_x_2269) ;  /* 0x0000000400c00947 */ /* 0x000fea0003800000 */
[----:B------:R-:W-:-:S03]  /*285c0*/  UMOV UR4, 0xffffffff ;  /* 0xffffffff00047882 */ /* 0x000fc60000000000 */
[----:B------:R-:W-:Y:S05]  /*285d0*/  BRA.DIV UR4, `(.L_x_2270) ;  /* 0x00000056048c7947 */ /* 0x000fea000b800000 */
[----:B------:R-:W-:-:S13]  /*285e0*/  ELECT P6, URZ, PT ;  /* 0x00000000003f782f */ /* 0x000fda00038c0000 */
.L_x_2441:
[----:B------:R-:W-:Y:S05]  /*285f0*/  @!P6 BRA `(.L_x_2271) ;  /* 0x000000040058e947 */ /* 0x000fea0003800000 */
[----:B------:R-:W-:Y:S01]  /*28600*/  ISETP.NE.U32.AND P0, PT, R4, RZ, PT ;  /* 0x000000ff0400720c */ /* 0x000fe20003f05070 */
[----:B-1----:R-:W-:-:S03]  /*28610*/  VIADD R7, R19, 0xffffffff ;  /* 0xffffffff13077836 */ /* 0x002fc60000000000 */
[----:B------:R-:W-:-:S13]  /*28620*/  ISETP.NE.AND.EX P0, PT, R5, RZ, PT, P0 ;  /* 0x000000ff0500720c */ /* 0x000fda0003f05300 */
[----:B------:R-:W-:Y:S05]  /*28630*/  @!P0 BRA `(.L_x_2272) ;  /* 0x0000000000488947 */ /* 0x000fea0003800000 */
[----:B------:R-:W1:Y:S01]  /*28640*/  LDC R10, c[0x0][0x41c] ;  /* 0x00010700ff0a7b82 */ /* 0x000e620000000800 */
[----:B------:R-:W-:Y:S01]  /*28650*/  MOV R2, R7 ;  /* 0x0000000700027202 */ /* 0x000fe20000000f00 */
        /* <DEDUP_REMOVED lines=16> */
.L_x_2272:
        /* <DEDUP_REMOVED lines=12> */
.L_x_2442:
        /* <DEDUP_REMOVED lines=8> */
.L_x_2274:
        /* <DEDUP_REMOVED lines=22> */
.L_x_2443:
        /* <DEDUP_REMOVED lines=8> */
.L_x_2276:
        /* <DEDUP_REMOVED lines=14> */
.L_x_2271:
        /* <DEDUP_REMOVED lines=22> */
.L_x_2269:
        /* <DEDUP_REMOVED lines=13> */
.L_x_2444:
[----:B------:R-:W-:Y:S05]  /*28d90*/  BSYNC B0 ;  /* 0x0000000000007941 */ /* 0x000fea0003800000 */
.L_x_2277:
[----:B------:R-:W-:-:S13]  /*28da0*/  ISETP.GE.AND P0, PT, R19, 0x2, PT ;  /* 0x000000021300780c */ /* 0x000fda0003f06270 */
[----:B------:R-:W-:Y:S05]  /*28db0*/  @!P0 BRA `(.L_x_2279) ;  /* 0x0000001000208947 */ /* 0x000fea0003800000 */
[----:B------:R3:W5:Y:S01]  /*28dc0*/  LDL.LU R6, [R1+0x10] ;  /* 0x0000100001067983 */ /* 0x0007620000300800 */
[----:B------:R-:W-:-:S03]  /*28dd0*/  VIADD R21, R19, 0xfffffffe ;  /* 0xfffffffe13157836 */ /* 0x000fc60000000000 */
[----:B-1----:R3:W5:Y:S04]  /*28de0*/  LDL.LU R7, [R1+0x18] ;  /* 0x0000180001077983 */ /* 0x0027680000300800 */
.L_x_2299:
[----:B--2--5:R-:W-:Y:S01]  /*28df0*/  VIADD R4, R6, 0x1 ;  /* 0x0000000106047836 */ /* 0x024fe20000000000 */
[----:B------:R-:W-:Y:S05]  /*28e00*/  YIELD ;  /* 0x0000000000007946 */ /* 0x000fea0003800000 */
[----:B------:R-:W-:Y:S01]  /*28e10*/  ISETP.NE.AND P0, PT, R4, 0x2, PT ;  /* 0x000000020400780c */ /* 0x000fe20003f05270 */
[----:B------:R-:W-:Y:S03]  /*28e20*/  BSSY B0, `(.L_x_2280) ;  /* 0x0000071000007945 */ /* 0x000fe60003800000 */
[----:B----4-:R-:W-:-:S02]  /*28e30*/  SEL R3, RZ, 0x1, P0 ;  /* 0x00000001ff037807 */ /* 0x010fc40000000000 */
        /* <DEDUP_REMOVED lines=11> */
[----:B------:R-:W4:Y:S01]  /*28ef0*/  LDC R5, c[0x0][0x41c] ;  /* 0x00010700ff057b82 */ /* 0x000f220000000800 */
[----:B------:R-:W-:Y:S02]  /*28f00*/  ULDC.64 UR6, c[0x0][0x408] ;  /* 0x0001020000067ab9 */ /* 0x000fe40000000a00 */
[----:B------:R-:W3:Y:S01]  /*28f10*/  LDL R11, [R1+0x20] ;  /* 0x00002000010b7983 */ /* 0x000ee20000100800 */
[----:B----4-:R-:W-:-:S13]  /*28f20*/  ISETP.NE.AND P0, PT, R5, 0x1, PT ;  /* 0x000000010500780c */ /* 0x010fda0003f05270 */
[----:B------:R-:W4:Y:S02]  /*28f30*/  @P0 LDC.64 R2, c[0x0][0x420] ;  /* 0x00010800ff020b82 */ /* 0x000f240000000a00 */
[----:B----4-:R-:W-:-:S04]  /*28f40*/  @P0 IMAD.HI.U32 R4, R21, R2, RZ ;  /* 0x0000000215040227 */ /* 0x010fc800078e00ff */
[----:B------:R-:W-:Y:S01]  /*28f50*/  IMAD.MOV.U32 R2, RZ, RZ, R21 ;  /* 0x000000ffff027224 */ /* 0x000fe200078e0015 */
[----:B------:R-:W-:-:S04]  /*28f60*/  @P0 SHF.R.U32.HI R2, RZ, R3, R4 ;  /* 0x00000003ff020219 */ /* 0x000fc80000011604 */
[----:B------:R-:W-:Y:S02]  /*28f70*/  SHF.R.S32.HI R3, RZ, 0x1f, R2 ;  /* 0x0000001fff037819 */ /* 0x000fe40000011402 */
[----:B------:R-:W-:-:S05]  /*28f80*/  IADD3 R8, -R2, RZ, RZ ;  /* 0x000000ff02087210 */ /* 0x000fca0007ffe1ff */
[----:B------:R-:W-:Y:S02]  /*28f90*/  IMAD R8, R5, R8, R21 ;  /* 0x0000000805087224 */ /* 0x000fe400078e0215 */
[----:B--2---:R-:W-:-:S04]  /*28fa0*/  IMAD R4, R12, UR6, RZ ;  /* 0x000000060c047c24 */ /* 0x004fc8000f8e02ff */
[C---:B---3--:R-:W-:Y:S02]  /*28fb0*/  IMAD R4, R11.reuse, UR7, R4 ;  /* 0x000000070b047c24 */ /* 0x048fe4000f8e0204 */
[----:B------:R-:W-:-:S04]  /*28fc0*/  IMAD.WIDE.U32 R2, R11, UR6, R2 ;  /* 0x000000060b027c25 */ /* 0x000fc8000f8e0002 */
[----:B------:R-:W-:Y:S01]  /*28fd0*/  IMAD.IADD R3, R4, 0x1, R3 ;  /* 0x0000000104037824 */ /* 0x000fe200078e0203 */
[----:B------:R-:W-:-:S04]  /*28fe0*/  LEA R4, P0, R2, UR4, 0x2 ;  /* 0x0000000402047c11 */ /* 0x000fc8000f8010ff */
[----:B------:R-:W-:-:S05]  /*28ff0*/  LEA.HI.X R5, R2, UR5, R3, 0x2, P0 ;  /* 0x0000000502057c11 */ /* 0x000fca00080f1403 */
[----:B------:R2:W5:Y:S04]  /*29000*/  LDG.E R2, desc[UR60][R4.64] ;  /* 0x0000003c04027981 */ /* 0x000568000c1e1900 */
.L_x_2282:
[----:B--2---:R-:W2:Y:S01]  /*29010*/  S2R R5, SR_CgaCtaId ;  /* 0x0000000000057919 */ /* 0x004ea20000008800 */
[----:B------:R-:W-:Y:S01]  /*29020*/  MOV R4, 0x400 ;  /* 0x0000040000047802 */ /* 0x000fe20000000f00 */
[----:B------:R-:W-:Y:S01]  /*29030*/  BSSY B1, `(.L_x_2283) ;  /* 0x0000009000017945 */ /* 0x000fe20003800000 */
[----:B------:R-:W4:Y:S02]  /*29040*/  S2R R3, SR_TID.X ;  /* 0x0000000000037919 */ /* 0x000f240000002100 */
[----:B--2---:R-:W-:Y:S02]  /*29050*/  LEA R4, R5, R4, 0x18 ;  /* 0x0000000405047211 */ /* 0x004fe400078ec0ff */
[----:B----4-:R-:W-:-:S03]  /*29060*/  LOP3.LUT R3, R3, 0x7f, RZ, 0xc0, !PT ;  /* 0x0000007f03037812 */ /* 0x010fc600078ec0ff */
[----:B------:R-:W-:Y:S01]  /*29070*/  IMAD R5, R10, 0x8, R4 ;  /* 0x000000080a057824 */ /* 0x000fe200078e0204 */
[----:B------:R-:W-:Y:S02]  /*29080*/  SHF.L.U32 R4, R9, 0x1f, RZ ;  /* 0x0000001f09047819 */ /* 0x000fe400000006ff */
[----:B------:R-:W-:Y:S02]  /*29090*/  ISETP.NE.AND P2, PT, R3, RZ, PT ;  /* 0x000000ff0300720c */ /* 0x000fe40003f45270 */
[----:B------:R-:W2:Y:S02]  /*290a0*/  SYNCS.PHASECHK.TRANS64.TRYWAIT P0, [R5+URZ+0x2e880], R4 ;  /* 0x02e88004050075a7 */ /* 0x000ea4000800017f */
[----:B--2---:R-:W-:Y:S09]  /*290b0*/  @!P0 BRA `(.L_x_2284) ;  /* 0x0000004c003c8947 */ /* 0x004ff20003800000 */
.L_x_2445:
[----:B------:R-:W-:Y:S05]  /*290c0*/  BSYNC B1 ;  /* 0x0000000000017941 */ /* 0x000fea0003800000 */
.L_x_2283:
[----:B------:R-:W-:Y:S04]  /*290d0*/  BSSY B1, `(.L_x_2285) ;  /* 0x0000009000017945 */ /* 0x000fe80003800000 */
[----:B------:R-:W-:Y:S05]  /*290e0*/  @P2 BRA `(.L_x_2286) ;  /* 0x00000000001c2947 */ /* 0x000fea0003800000 */
[----:B------:R-:W1:Y:S02]  /*290f0*/  S2R R3, SR_TID.X ;  /* 0x0000000000037919 */ /* 0x000e640000002100 */
[----:B-1----:R-:W-:Y:S01]  /*29100*/  LOP3.LUT R9, R3, 0x1f, RZ, 0xc0, !PT ;  /* 0x0000001f03097812 */ /* 0x002fe200078ec0ff */
[----:B------:R-:W-:-:S03]  /*29110*/  IMAD.MOV.U32 R3, RZ, RZ, 0x7000 ;  /* 0x00007000ff037424 */ /* 0x000fc600078e00ff */
[----:B------:R-:W-:Y:S01]  /*29120*/  ISETP.NE.AND P0, PT, R9, RZ, PT ;  /* 0x000000ff0900720c */ /* 0x000fe20003f05270 */
[----:B------:R4:W-:-:S12]  /*29130*/  SYNCS.ARRIVE.TRANS64 RZ, [R5+URZ+0x2e870], R3 ;  /* 0x02e8700305ff79a7 */ /* 0x0009d8000800003f */
[----:B----4-:R-:W-:Y:S05]  /*29140*/  @!P0 BRA `(.L_x_2286) ;  /* 0x0000000000048947 */ /* 0x010fea0003800000 */
[----:B------:R-:W-:Y:S01]  /*29150*/  BPT.TRAP 0x1 ;  /* 0x000000040000795c */ /* 0x000fe20000300000 */
.L_x_2286:
[----:B------:R-:W-:Y:S05]  /*29160*/  BSYNC B1 ;  /* 0x0000000000017941 */ /* 0x000fea0003800000 */
.L_x_2285:
[----:B------:R-:W4:Y:S04]  /*29170*/  LDL R3, [R1+0x10] ;  /* 0x0000100001037983 */ /* 0x000f280000100800 */
[----:B-1----:R-:W2:Y:S01]  /*29180*/  LDL R9, [R1+0x28] ;  /* 0x0000280001097983 */ /* 0x002ea20000100800 */
        /* <DEDUP_REMOVED lines=10> */
[----:B----4-:R-:W-:Y:S02]  /*29230*/  IMAD R3, R3, 0x7000, R10 ;  /* 0x0000700003037824 */ /* 0x010fe400078e020a */
[----:B--2---:R-:W-:Y:S02]  /*29240*/  IMAD R8, R8, 0xe0, R9 ;  /* 0x000000e008087824 */ /* 0x004fe400078e0209 */
[----:B------:R-:W-:Y:S02]  /*29250*/  VIADD R9, R5, 0x2e870 ;  /* 0x0002e87005097836 */ /* 0x000fe40000000000 */
[----:B------:R-:W-:-:S07]  /*29260*/  VIADD R10, R3, 0xe400 ;  /* 0x0000e400030a7836 */ /* 0x000fce0000000000 */
.L_x_2287:
        /* <DEDUP_REMOVED lines=13> */
.L_x_2446:
[----:B------:R-:W-:Y:S05]  /*29340*/  BSYNC B1 ;  /* 0x0000000000017941 */ /* 0x000fea0003800000 */
.L_x_2288:
[----:B------:R-:W-:Y:S01]  /*29350*/  BSSY B1, `(.L_x_2290) ;  /* 0x000000b000017945 */ /* 0x000fe20003800000 */
[----:B------:R-:W-:Y:S01]  /*29360*/  MOV R12, 0x0 ;  /* 0x00000000000c7802 */ /* 0x000fe20000000f00 */
[----:B------:R-:W-:Y:S02]  /*29370*/  IMAD.MOV.U32 R13, RZ, RZ, 0x14f00000 ;  /* 0x14f00000ff0d7424 */ /* 0x000fe400078e00ff */
[----:B------:R-:W-:Y:S05]  /*29380*/  @P2 BRA `(.L_x_2291) ;  /* 0x00000000001c2947 */ /* 0x000fea0003800000 */
[----:B------:R-:W2:Y:S01]  /*29390*/  S2R R9, SR_TID.X ;  /* 0x0000000000097919 */ /* 0x000ea20000002100 */
[----:B-1----:R-:W-:-:S04]  /*293a0*/  IMAD.MOV.U32 R4, RZ, RZ, 0x7000 ;  /* 0x00007000ff047424 */ /* 0x002fc800078e00ff */
[----:B------:R4:W-:Y:S01]  /*293b0*/  SYNCS.ARRIVE.TRANS64 RZ, [R5+URZ+0x2e830], R4 ;  /* 0x02e8300405ff79a7 */ /* 0x0009e2000800003f */
[----:B--2---:R-:W-:-:S04]  /*293c0*/  LOP3.LUT R9, R9, 0x1f, RZ, 0xc0, !PT ;  /* 0x0000001f09097812 */ /* 0x004fc800078ec0ff */
[----:B------:R-:W-:-:S13]  /*293d0*/  ISETP.NE.AND P0, PT, R9, RZ, PT ;  /* 0x000000ff0900720c */ /* 0x000fda0003f05270 */
[----:B----4-:R-:W-:Y:S05]  /*293e0*/  @!P0 BRA `(.L_x_2291) ;  /* 0x0000000000048947 */ /* 0x010fea0003800000 */
[----:B------:R-:W-:Y:S01]  /*293f0*/  BPT.TRAP 0x1 ;  /* 0x000000040000795c */ /* 0x000fe20000300000 */
.L_x_2291:
[----:B------:R-:W-:Y:S05]  /*29400*/  BSYNC B1 ;  /* 0x0000000000017941 */ /* 0x000fea0003800000 */
.L_x_2290:
[----:B------:R-:W-:Y:S01]  /*29410*/  R2UR UR10, R11 ;  /* 0x000000000b0a72ca */ /* 0x000fe200000e0000 */
[----:B------:R-:W-:Y:S01]  /*29420*/  UIADD3 UR4, UP0, UR36, 0x370, URZ ;  /* 0x0000037024047890 */ /* 0x000fe2000ff1e03f */
[----:B------:R-:W-:Y:S01]  /*29430*/  R2UR UR6, R12 ;  /* 0x000000000c0672ca */ /* 0x000fe200000e0000 */
[----:B------:R-:W-:Y:S01]  /*29440*/  VIADD R3, R3, 0x20400 ;  /* 0x0002040003037836 */ /* 0x000fe20000000000 */
[----:B------:R-:W-:Y:S01]  /*29450*/  R2UR UR7, R13 ;  /* 0x000000000d0772ca */ /* 0x000fe200000e0000 */
[----:B-1----:R-:W-:Y:S01]  /*29460*/  VIADD R5, R5, 0x2e830 ;  /* 0x0002e83005057836 */ /* 0x002fe20000000000 */
[----:B------:R-:W-:Y:S01]  /*29470*/  PLOP3.LUT P0, PT, PT, PT, PT, 0x80, 0x0 ;  /* 0x000000000000781c */ /* 0x000fe20003f0f070 */
[----:B------:R-:W-:-:S12]  /*29480*/  UIADD3.X UR5, URZ, UR37, URZ, UP0, !UPT ;  /* 0x000000253f057290 */ /* 0x000fd800087fe43f */
.L_x_2292:
        /* <DEDUP_REMOVED lines=10> */
.L_x_2281:
[----:B------:R-:W-:Y:S05]  /*29530*/  BSYNC B0 ;  /* 0x0000000000007941 */ /* 0x000fea0003800000 */
.L_x_2280:
[----:B------:R-:W-:-:S06]  /*29540*/  UISETP.NE.AND UP0, UPT, UR38, 0x3, UPT ;  /* 0x000000032600788c */ /* 0x000fcc000bf05270 */
[----:B------:R-:W-:-:S13]  /*29550*/  PLOP3.LUT P0, PT, PT, PT, UP0, 0x80, 0x0 ;  /* 0x000000000000781c */ /* 0x000fda0003f0f008 */
[----:B------:R-:W-:Y:S05]  /*29560*/  @!P0 BRA `(.L_x_2293) ;  /* 0x0000000000048947 */ /* 0x000fea0003800000 */
[----:B------:R-:W-:Y:S01]  /*29570*/  BPT.TRAP 0x1 ;  /* 0x000000040000795c */ /* 0x000fe20000300000 */
.L_x_2293:
[----:B------:R-:W2:Y:S01]  /*29580*/  S2R R5, SR_CgaCtaId ;  /* 0x0000000000057919 */ /* 0x000ea20000008800 */
[----:B------:R-:W-:Y:S01]  /*29590*/  IMAD.U32 R3, RZ, RZ, UR39 ;  /* 0x00000027ff037e24 */ /* 0x000fe2000f8e00ff */
[----:B------:R-:W-:Y:S01]  /*295a0*/  MOV R4, 0x400 ;  /* 0x0000040000047802 */ /* 0x000fe20000000f00 */
[----:B------:R-:W-:Y:S03]  /*295b0*/  BSSY B0, `(.L_x_2294) ;  /* 0x0000009000007945 */ /* 0x000fe60003800000 */
[----:B------:R-:W-:Y:S02]  /*295c0*/  ISETP.NE.AND P0, PT, R3, 0x3, PT ;  /* 0x000000030300780c */ /* 0x000fe40003f05270 */
[----:B------:R-:W-:-:S04]  /*295d0*/  LOP3.LUT R3, R7, 0x1, RZ, 0x3c, !PT ;  /* 0x0000000107037812 */ /* 0x000fc800078e3cff */
[----:B------:R-:W-:Y:S02]  /*295e0*/  SHF.L.U32 R3, R3, 0x1f, RZ ;  /* 0x0000001f03037819 */ /* 0x000fe400000006ff */
[----:B--2---:R-:W-:-:S05]  /*295f0*/  LEA R4, R5, R4, 0x18 ;  /* 0x0000000405047211 */ /* 0x004fca00078ec0ff */
[----:B------:R-:W-:-:S04]  /*29600*/  IMAD R4, R6, 0x8, R4 ;  /* 0x0000000806047824 */ /* 0x000fc800078e0204 */
[----:B------:R-:W2:Y:S01]  /*29610*/  SYNCS.PHASECHK.TRANS64.TRYWAIT P2, [R4+URZ+0x2e870], R3 ;  /* 0x02e87003040075a7 */ /* 0x000ea2000804017f */
[----:B------:R4:W-:Y:S02]  /*29620*/  STL [R1+0x8], R4 ;  /* 0x0000080401007387 */ /* 0x0009e40000100800 */
[----:B--2-4-:R-:W-:Y:S05]  /*29630*/  @!P2 BRA `(.L_x_2295) ;  /* 0x000000480004a947 */ /* 0x014fea0003800000 */
.L_x_2447:
[----:B------:R-:W-:Y:S05]  /*29640*/  BSYNC B0 ;  /* 0x0000000000007941 */ /* 0x000fea0003800000 */
.L_x_2294:
[----:B------:R-:W-:Y:S05]  /*29650*/  @!P0 BRA `(.L_x_2296) ;  /* 0x0000000000048947 */ /* 0x000fea0003800000 */
[----:B------:R-:W-:Y:S01]  /*29660*/  BPT.TRAP 0x1 ;  /* 0x000000040000795c */ /* 0x000fe20000300000 */
.L_x_2296:
[----:B--2---:R-:W2:Y:S01]  /*29670*/  LDL R4, [R1+0x8] ;  /* 0x0000080001047983 */ /* 0x004ea20000100800 */
[----:B------:R-:W-:Y:S01]  /*29680*/  SHF.L.U32 R3, R7, 0x1f, RZ ;  /* 0x0000001f07037819 */ /* 0x000fe200000006ff */
[----:B------:R-:W-:-:S03]  /*29690*/  IMAD R12, R6, 0x7000, RZ ;  /* 0x00007000060c7824 */ /* 0x000fc600078e02ff */
[----:B--2---:R-:W2:Y:S02]  /*296a0*/  SYNCS.PHASECHK.TRANS64.TRYWAIT P2, [R4+URZ+0x2e860], R3 ;  /* 0x02e86003040075a7 */ /* 0x004ea4000804017f */
[----:B--2---:R-:W-:Y:S05]  /*296b0*/  @!P2 BRA `(.L_x_2297) ;  /* 0x0000004400fca947 */ /* 0x004fea0003800000 */
.L_x_2448:
[----:B--2---:R-:W2:Y:S04]  /*296c0*/  LDL R4, [R1+0x30] ;  /* 0x0000300001047983 */ /* 0x004ea80000100800 */
[----:B------:R-:W4:Y:S04]  /*296d0*/  LDL R16, [R1+0x34] ;  /* 0x0000340001107983 */ /* 0x000f280000100800 */
[----:B------:R-:W5:Y:S01]  /*296e0*/  LDL R15, [R1+0x2c] ;  /* 0x00002c00010f7983 */ /* 0x000f620000100800 */
[----:B------:R-:W-:Y:S01]  /*296f0*/  MOV R13, 0x400 ;  /* 0x00000400000d7802 */ /* 0x000fe20000000f00 */
[----:B------:R-:W-:Y:S05]  /*29700*/  WARPSYNC.ALL ;  /* 0x0000000000007948 */ /* 0x000fea0003800000 */
[----:B------:R-:W0:Y:S02]  /*29710*/  S2R R14, SR_CgaCtaId ;  /* 0x00000000000e7919 */ /* 0x000e240000008800 */
[----:B0-----:R-:W-:-:S02]  /*29720*/  LEA R13, R14, R13, 0x18 ;  /* 0x0000000d0e0d7211 */ /* 0x001fc400078ec0ff */
[----:B--2---:R-:W-:-:S04]  /*29730*/  LOP3.LUT R3, R12, R4, RZ, 0xfc, !PT ;  /* 0x000000040c037212 */ /* 0x004fc800078efcff */
[----:B------:R-:W-:Y:S02]  /*29740*/  IADD3 R3, R13, R3, RZ ;  /* 0x000000030d037210 */ /* 0x000fe40007ffe0ff */
[----:B-----5:R-:W-:-:S03]  /*29750*/  LOP3.LUT R12, R12, R15, RZ, 0xfc, !PT ;  /* 0x0000000f0c0c7212 */ /* 0x020fc600078efcff */
[----:B------:R-:W0:Y:S01]  /*29760*/  LDSM.16.MT88.4 R4, [R3+0xe400] ;  /* 0x00e400000304783b */ /* 0x000e220000004200 */
[----:B----4-:R-:W-:Y:S02]  /*29770*/  IMAD.IADD R20, R16, 0x1, R3 ;  /* 0x0000000110147824 */ /* 0x010fe400078e0203 */
[----:B------:R-:W-:Y:S01]  /*29780*/  IMAD.IADD R13, R13, 0x1, R12 ;  /* 0x000000010d0d7824 */ /* 0x000fe200078e020c */
[C-C-:B0-----:R-:W-:Y:S02]  /*29790*/  PRMT R8, R4.reuse, 0x6420, R5.reuse ;  /* 0x0000642004087816 */ /* 0x141fe40000000005 */
[----:B-1----:R-:W-:Y:S02]  /*297a0*/  PRMT R9, R4, 0x7531, R5 ;  /* 0x0000753104097816 */ /* 0x002fe40000000005 */
[C-C-:B------:R-:W-:Y:S02]  /*297b0*/  PRMT R10, R6.reuse, 0x6420, R7.reuse ;  /* 0x00006420060a7816 */ /* 0x140fe40000000007 */
[----:B------:R-:W-:-:S02]  /*297c0*/  PRMT R11, R6, 0x7531, R7 ;  /* 0x00007531060b7816 */ /* 0x000fc40000000007 */
[----:B------:R-:W0:Y:S04]  /*297d0*/  LDSM.16.MT88.4 R4, [R20+0xe400] ;  /* 0x00e400001404783b */ /* 0x000e280000004200 */
[----:B------:R0:W-:Y:S02]  /*297e0*/  STSM.16.M88.4 [R13+0x400], R8 ;  /* 0x000400080d007844 */ /* 0x0001e40000000200 */
        /* <DEDUP_REMOVED lines=90> */
.L_x_2298:
        /* <DEDUP_REMOVED lines=11> */
.L_x_2279:
[----:B------:R-:W-:Y:S04]  /*29e40*/  BSSY B0, `(.L_x_2300) ;  /* 0x000000f000007945 */ /* 0x000fe80003800000 */
[----:B------:R-:W-:Y:S05]  /*29e50*/  @P1 BRA `(.L_x_2301) ;  /* 0x0000000000341947 */ /* 0x000fea0003800000 */
[----:B------:R-:W0:Y:S01]  /*29e60*/  S2R R5, SR_LANEID ;  /* 0x0000000000057919 */ /* 0x000e220000000000 */
[----:B------:R-:W-:Y:S01]  /*29e70*/  VOTEU.ANY UR4, UPT, PT ;  /* 0x0000000000047886 */ /* 0x000fe200038e0100 */
[----:B--2-4-:R-:W2:Y:S01]  /*29e80*/  LDC.64 R2, c[0x0][0xc38] ;  /* 0x00030e00ff027b82 */ /* 0x014ea20000000a00 */
[----:B------:R-:W0:Y:S02]  /*29e90*/  FLO.U32 R0, UR4 ;  /* 0x0000000400007d00 */ /* 0x000e2400080e0000 */
[----:B0-----:R-:W-:-:S06]  /*29ea0*/  ISETP.EQ.U32.AND P0, PT, R0, R5, PT ;  /* 0x000000050000720c */ /* 0x001fcc0003f02070 */
[----:B------:R-:W2:Y:S07]  /*29eb0*/  POPC R5, UR4 ;  /* 0x0000000400057d09 */ /* 0x000eae0008000000 */
[----:B--2---:R-:W2:Y:S01]  /*29ec0*/  @P0 ATOMG.E.ADD.STRONG.GPU PT, R3, desc[UR60][R2.64], R5 ;  /* 0x00000005020309a8 */ /* 0x004ea200081ee1fc */
[----:B------:R-:W0:Y:S02]  /*29ed0*/  S2R R4, SR_LTMASK ;  /* 0x0000000000047919 */ /* 0x000e240000003900 */
[----:B0-----:R-:W-:-:S04]  /*29ee0*/  LOP3.LUT R4, R4, UR4, RZ, 0xc0, !PT ;  /* 0x0000000404047c12 */ /* 0x001fc8000f8ec0ff */
[----:B-1---5:R-:W0:Y:S01]  /*29ef0*/  POPC R7, R4 ;  /* 0x0000000400077309 */ /* 0x022e220000000000 */
[----:B--2---:R-:W0:Y:S02]  /*29f00*/  SHFL.IDX PT, R0, R3, R0, 0x1f ;  /* 0x00001f0003007589 */ /* 0x004e2400000e0000 */
[----:B0-----:R-:W-:-:S05]  /*29f10*/  IADD3 R0, R0, UR40, R7 ;  /* 0x0000002800007c10 */ /* 0x001fca000fffe007 */
[----:B------:R0:W-:Y:S02]  /*29f20*/  STL [R1], R0 ;  /* 0x0000000001007387 */ /* 0x0001e40000100800 */
.L_x_2301:
[----:B------:R-:W-:Y:S05]  /*29f30*/  BSYNC B0 ;  /* 0x0000000000007941 */ /* 0x000fea0003800000 */
.L_x_2300:
[----:B------:R-:W-:-:S06]  /*29f40*/  UISETP.NE.AND UP0, UPT, UR38, 0x3, UPT ;  /* 0x000000032600788c */ /* 0x000fcc000bf05270 */
[----:B------:R-:W-:-:S13]  /*29f50*/  PLOP3.LUT P0, PT, PT, PT, UP0, 0x80, 0x0 ;  /* 0x000000000000781c */ /* 0x000fda0003f0f008 */
[----:B------:R-:W-:Y:S05]  /*29f60*/  @!P0 BRA `(.L_x_2302) ;  /* 0x0000000000048947 */ /* 0x000fea0003800000 */
[----:B------:R-:W-:Y:S01]  /*29f70*/  BPT.TRAP 0x1 ;  /* 0x000000040000795c */ /* 0x000fe20000300000 */
.L_x_2302:
[----:B--2-4-:R-:W2:Y:S04]  /*29f80*/  LDL R3, [R1+0x18] ;  /* 0x0000180001037983 */ /* 0x014ea80000100800 */
[----:B0-----:R-:W4:Y:S01]  /*29f90*/  LDL R0, [R1+0x10] ;  /* 0x0000100001007983 */ /* 0x001f220000100800 */
[----:B------:R-:W0:Y:S01]  /*29fa0*/  S2R R4, SR_CgaCtaId ;  /* 0x0000000000047919 */ /* 0x000e220000008800 */
[----:B------:R-:W-:-:S04]  /*29fb0*/  MOV R2, 0x400 ;  /* 0x0000040000027802 */ /* 0x000fc80000000f00 */
[----:B0-----:R-:W-:Y:S01]  /*29fc0*/  LEA R2, R4, R2, 0x18 ;  /* 0x0000000204027211 */ /* 0x001fe200078ec0ff */
[----:B------:R-:W-:Y:S01]  /*29fd0*/  BSSY B0, `(.L_x_2303) ;  /* 0x0000008000007945 */ /* 0x000fe20003800000 */
[----:B--2---:R-:W-:-:S04]  /*29fe0*/  LOP3.LUT R3, R3, 0x1, RZ, 0x3c, !PT ;  /* 0x0000000103037812 */ /* 0x004fc800078e3cff */
[----:B------:R-:W-:Y:S01]  /*29ff0*/  SHF.L.U32 R3, R3, 0x1f, RZ ;  /* 0x0000001f03037819 */ /* 0x000fe200000006ff */
[----:B----4-:R-:W-:-:S04]  /*2a000*/  IMAD R20, R0, 0x8, R2 ;  /* 0x0000000800147824 */ /* 0x010fc800078e0202 */
[----:B------:R-:W0:Y:S01]  /*2a010*/  SYNCS.PHASECHK.TRANS64.TRYWAIT P0, [R20+URZ+0x2e870], R3 ;  /* 0x02e87003140075a7 */ /* 0x000e22000800017f */
[----:B------:R-:W-:-:S05]  /*2a020*/  IMAD.U32 R0, RZ, RZ, UR39 ;  /* 0x00000027ff007e24 */ /* 0x000fca000f8e00ff */
[----:B------:R-:W-:Y:S01]  /*2a030*/  ISETP.NE.AND P2, PT, R0, 0x3, PT ;  /* 0x000000030000780c */ /* 0x000fe20003f45270 */
[----:B0-----:R-:W-:-:S12]  /*2a040*/  @!P0 BRA `(.L_x_2304) ;  /* 0x0000003c00b08947 */ /* 0x001fd80003800000 */
.L_x_2449:
[----:B------:R-:W-:Y:S05]  /*2a050*/  BSYNC B0 ;  /* 0x0000000000007941 */ /* 0x000fea0003800000 */
.L_x_2303:
[----:B------:R-:W-:Y:S05]  /*2a060*/  @!P2 BRA `(.L_x_2305) ;  /* 0x000000000004a947 */ /* 0x000fea0003800000 */
[----:B------:R-:W-:Y:S01]  /*2a070*/  BPT.TRAP 0x1 ;  /* 0x000000040000795c */ /* 0x000fe20000300000 */
.L_x_2305:
[----:B------:R-:W0:Y:S02]  /*2a080*/  LDL R0, [R1+0x18] ;  /* 0x0000180001007983 */ /* 0x000e240000100800 */
[----:B0-----:R-:W-:-:S04]  /*2a090*/  SHF.L.U32 R3, R0, 0x1f, RZ ;  /* 0x0000001f00037819 */ /* 0x001fc800000006ff */
[----:B------:R-:W0:Y:S02]  /*2a0a0*/  SYNCS.PHASECHK.TRANS64.TRYWAIT P0, [R20+URZ+0x2e860], R3 ;  /* 0x02e86003140075a7 */ /* 0x000e24000800017f */
[----:B0-----:R-:W-:Y:S05]  /*2a0b0*/  @!P0 BRA `(.L_x_2306) ;  /* 0x0000003c00a88947 */ /* 0x001fea0003800000 */
.L_x_2450:
[----:B------:R-:W2:Y:S04]  /*2a0c0*/  LDL R0, [R1+0x10] ;  /* 0x0000100001007983 */ /* 0x000ea80000100800 */
[----:B------:R-:W4:Y:S04]  /*2a0d0*/  LDL R2, [R1+0x30] ;  /* 0x0000300001027983 */ /* 0x000f280000100800 */
[----:B-1----:R-:W3:Y:S01]  /*2a0e0*/  LDL R10, [R1+0x2c] ;  /* 0x00002c00010a7983 */ /* 0x002ee20000100800 */
[----:B------:R-:W-:-:S03]  /*2a0f0*/  MOV R8, 0x400 ;  /* 0x0000040000087802 */ /* 0x000fc60000000f00 */
[----:B------:R-:W0:Y:S01]  /*2a100*/  LDL R12, [R1+0x34] ;  /* 0x00003400010c7983 */ /* 0x000e220000100800 */
[----:B------:R-:W1:Y:S01]  /*2a110*/  S2R R9, SR_CgaCtaId ;  /* 0x0000000000097919 */ /* 0x000e620000008800 */
[----:B------:R-:W-:Y:S05]  /*2a120*/  WARPSYNC.ALL ;  /* 0x0000000000007948 */ /* 0x000fea0003800000 */
[----:B-1----:R-:W-:Y:S01]  /*2a130*/  LEA R8, R9, R8, 0x18 ;  /* 0x0000000809087211 */ /* 0x002fe200078ec0ff */
[----:B--2---:R-:W-:-:S05]  /*2a140*/  IMAD R0, R0, 0x7000, RZ ;  /* 0x0000700000007824 */ /* 0x004fca00078e02ff */
[----:B----4-:R-:W-:-:S05]  /*2a150*/  LOP3.LUT R2, R0, R2, RZ, 0xfc, !PT ;  /* 0x0000000200027212 */ /* 0x010fca00078efcff */
[----:B------:R-:W-:-:S05]  /*2a160*/  IMAD.IADD R2, R8, 0x1, R2 ;  /* 0x0000000108027824 */ /* 0x000fca00078e0202 */
[----:B-----5:R-:W1:Y:S01]  /*2a170*/  LDSM.16.MT88.4 R4, [R2+0xe400] ;  /* 0x00e400000204783b */ /* 0x020e620000004200 */
[----:B---3--:R-:W-:Y:S02]  /*2a180*/  LOP3.LUT R0, R0, R10, RZ, 0xfc, !PT ;  /* 0x0000000a00007212 */ /* 0x008fe400078efcff */
[----:B0-----:R-:W-:-:S03]  /*2a190*/  IADD3 R3, R12, R2, RZ ;  /* 0x000000020c037210 */ /* 0x001fc60007ffe0ff */
[----:B------:R-:W-:Y:S01]  /*2a1a0*/  IMAD.IADD R0, R8, 0x1, R0 ;  /* 0x0000000108007824 */ /* 0x000fe200078e0200 */
[C-C-:B-1----:R-:W-:Y:S02]  /*2a1b0*/  PRMT R8, R4.reuse, 0x6420, R5.reuse ;  /* 0x0000642004087816 */ /* 0x142fe40000000005 */
        /* <DEDUP_REMOVED lines=90> */
.L_x_2307:
        /* <DEDUP_REMOVED lines=14> */
.L_x_2262:
[----:B------:R-:W-:Y:S05]  /*2a840*/  BSYNC B6 ;  /* 0x0000000000067941 */ /* 0x000fea0003800000 */
.L_x_2260:
        /* <DEDUP_REMOVED lines=13> */
.L_x_2308:
        /* <DEDUP_REMOVED lines=18> */
[----:B------:R-:W-:Y:S01]  /*2aa40*/  SHFL.IDX PT, R4, R6, 0x1, 0x1f ;  /* 0x00201f0006047f89 */ /* 0x000fe200000e0000 */
[----:B0-----:R-:W-:Y:S02]  /*2aa50*/  IMAD.MOV.U32 R2, RZ, RZ, RZ ;  /* 0x000000ffff027224 */ /* 0x001fe400078e00ff */
[----:B---3--:R-:W-:Y:S01]  /*2aa60*/  @!P1 IMAD.MOV.U32 R2, RZ, RZ, R3 ;  /* 0x000000ffff029224 */ /* 0x008fe200078e0003 */
[----:B------:R-:W-:-:S04]  /*2aa70*/  ISETP.NE.AND P1, PT, R7, RZ, PT ;  /* 0x000000ff0700720c */ /* 0x000fc80003f25270 */
        /* <DEDUP_REMOVED lines=16> */
.L_x_2460:
[----:B------:R-:W-:Y:S02]  /*2ab80*/  ULDC UR4, c[0x0][0xc10] ;  /* 0x0003040000047ab9 */ /* 0x000fe40000000800 */
[----:B------:R-:W-:-:S04]  /*2ab90*/  IMAD.U32 R5, RZ, RZ, UR4 ;  /* 0x00000004ff057e24 */ /* 0x000fc8000f8e00ff */
[----:B-1----:R-:W-:-:S04]  /*2aba0*/  IMAD R6, R14, R5, RZ ;  /* 0x000000050e067224 */ /* 0x002fc800078e02ff */
[----:B------:R-:W-:-:S05]  /*2abb0*/  IMAD.IADD R4, R4, 0x1, R6 ;  /* 0x0000000104047824 */ /* 0x000fca00078e0206 */
[----:B------:R-:W-:-:S13]  /*2abc0*/  ISETP.GT.AND P6, PT, R4, R0, PT ;  /* 0x000000000400720c */ /* 0x000fda0003fc4270 */
[----:B------:R-:W-:Y:S05]  /*2abd0*/  @P6 BRA `(.L_x_2311) ;  /* 0x0000000000a46947 */ /* 0x000fea0003800000 */
.L_x_2316:
        /* <DEDUP_REMOVED lines=8> */
[----:B0-----:R-:W-:-:S04]  /*2ac60*/  LOP3.LUT R5, R5, 0x1f, RZ, 0xc0, !PT ;  /* 0x0000001f05057812 */ /* 0x001fc800078ec0ff */
[----:B------:R-:W-:Y:S01]  /*2ac70*/  IADD3 R5, R2, R5, RZ ;  /* 0x0000000502057210 */ /* 0x000fe20007ffe0ff */
[----:B-1----:R-:W-:-:S03]  /*2ac80*/  IMAD.MOV.U32 R2, RZ, RZ, RZ ;  /* 0x000000ffff027224 */ /* 0x002fc600078e00ff */
[----:B------:R-:W-:-:S13]  /*2ac90*/  ISETP.GE.OR P6, PT, R5, R3, !P0 ;  /* 0x000000030500720c */ /* 0x000fda00047c6670 */
[----:B------:R-:W-:Y:S05]  /*2aca0*/  @P6 BRA `(.L_x_2314) ;  /* 0x00000000000c6947 */ /* 0x000fea0003800000 */
[----:B------:R-:W0:Y:S02]  /*2acb0*/  LDC.64 R2, c[0x0][0xc58] ;  /* 0x00031600ff027b82 */ /* 0x000e240000000a00 */
[----:B0-----:R-:W-:-:S06]  /*2acc0*/  IMAD.WIDE R2, R5, 0x4, R2 ;  /* 0x0000000405027825 */ /* 0x001fcc00078e0202 */
[----:B------:R0:W5:Y:S02]  /*2acd0*/  LDG.E R2, desc[UR60][R2.64] ;  /* 0x0000003c02027981 */ /* 0x000164000c1e1900 */
.L_x_2314:
[----:B------:R-:W-:Y:S05]  /*2ace0*/  BSYNC B0 ;  /* 0x0000000000007941 */ /* 0x000fea0003800000 */
.L_x_2313:
        /* <DEDUP_REMOVED lines=18> */
.L_x_2468:
[----:B------:R-:W-:Y:S02]  /*2ae10*/  ULDC UR4, c[0x0][0xc10] ;  /* 0x0003040000047ab9 */ /* 0x000fe40000000800 */
[----:B------:R-:W-:-:S05]  /*2ae20*/  MOV R5, UR4 ;  /* 0x0000000400057c02 */ /* 0x000fca0008000f00 */
[----:B-1----:R-:W-:-:S04]  /*2ae30*/  IMAD R6, R14, R5, RZ ;  /* 0x000000050e067224 */ /* 0x002fc800078e02ff */
[----:B------:R-:W-:-:S05]  /*2ae40*/  IMAD.IADD R4, R6, 0x1, R4 ;  /* 0x0000000106047824 */ /* 0x000fca00078e0204 */
[----:B------:R-:W-:-:S13]  /*2ae50*/  ISETP.GT.AND P6, PT, R4, R0, PT ;  /* 0x000000000400720c */ /* 0x000fda0003fc4270 */
[----:B------:R-:W-:Y:S05]  /*2ae60*/  @!P6 BRA `(.L_x_2316) ;  /* 0xfffffffc005ce947 */ /* 0x000fea000383ffff */
.L_x_2311:
        /* <DEDUP_REMOVED lines=8> */
.L_x_2472:
[----:B------:R-:W-:Y:S01]  /*2aef0*/  ISETP.NE.AND P0, PT, R7, RZ, PT ;  /* 0x000000ff0700720c */ /* 0x000fe20003f05270 */
[----:B------:R-:W-:-:S12]  /*2af00*/  IMAD.MOV.U32 R7, RZ, RZ, RZ ;  /* 0x000000ffff077224 */ /* 0x000fd800078e00ff */
[----:B------:R-:W-:Y:S05]  /*2af10*/  @!P0 BRA `(.L_x_2318) ;  /* 0x0000000000108947 */ /* 0x000fea0003800000 */
[----:B------:R-:W-:Y:S01]  /*2af20*/  UMOV UR4, 0xffffffff ;  /* 0xffffffff00047882 */ /* 0x000fe20000000000 */
[----:B------:R-:W-:Y:S02]  /*2af30*/  VIADD R12, R8, 0xffffffff ;  /* 0xffffffff080c7836 */ /* 0x000fe40000000000 */
[----:B------:R-:W-:Y:S05]  /*2af40*/  BRA.DIV UR4, `(.L_x_2319) ;  /* 0x0000003a044c7947 */ /* 0x000fea000b800000 */
[----:B------:R3:W4:Y:S02]  /*2af50*/  SHFL.IDX PT, R7, R3, R12, 0x1f ;  /* 0x00001f0c03077589 */ /* 0x00072400000e0000 */
.L_x_2318:
[----:B------:R-:W5:Y:S01]  /*2af60*/  LDL.LU R9, [R1+0xc] ;  /* 0x00000c0001097983 */ /* 0x000f620000300800 */
[----:B01-3--:R-:W0:Y:S01]  /*2af70*/  LDC.64 R2, c[0x0][0xc68] ;  /* 0x00031a00ff027b82 */ /* 0x00be220000000a00 */
[----:B-----5:R-:W-:-:S04]  /*2af80*/  IMAD.IADD R9, R8, 0x1, R9 ;  /* 0x0000000108097824 */ /* 0x020fc800078e0209 */
[----:B0-----:R-:W-:Y:S01]  /*2af90*/  IMAD.WIDE R2, R9, 0x4, R2 ;  /* 0x0000000409027825 */ /* 0x001fe200078e0202 */
[----:B------:R0:W-:Y:S04]  /*2afa0*/  STL [R1+0xc], R9 ;  /* 0x00000c0901007387 */ /* 0x0001e80000100800 */
[----:B0-----:R-:W2:Y:S01]  /*2afb0*/  LDG.E R9, desc[UR60][R2.64] ;  /* 0x0000003c02097981 */ /* 0x001ea2000c1e1900 */
[----:B----4-:R-:W-:-:S04]  /*2afc0*/  IMAD R7, R7, R5, R6 ;  /* 0x0000000507077224 */ /* 0x010fc800078e0206 */
[----:B------:R-:W-:Y:S01]  /*2afd0*/  IMAD.IADD R0, R0, 0x1, -R7 ;  /* 0x0000000100007824 */ /* 0x000fe200078e0a07 */
[----:B------:R0:W-:Y:S01]  /*2afe0*/  STL [R1], R7 ;  /* 0x0000000701007387 */ /* 0x0001e20000100800 */
[----:B--2---:R-:W-:-:S05]  /*2aff0*/  IMAD R8, R4, R9, RZ ;  /* 0x0000000904087224 */ /* 0x004fca00078e02ff */
[----:B------:R-:W-:-:S04]  /*2b000*/  IABS R10, R8 ;  /* 0x00000008000a7213 */ /* 0x000fc80000000000 */
[----:B------:R-:W1:Y:S08]  /*2b010*/  I2F.RP R2, R10 ;  /* 0x0000000a00027306 */ /* 0x000e700000209400 */
[----:B-1----:R-:W1:Y:S02]  /*2b020*/  MUFU.RCP R2, R2 ;  /* 0x0000000200027308 */ /* 0x002e640000001000 */
[----:B-1----:R-:W-:-:S06]  /*2b030*/  VIADD R2, R2, 0xffffffe ;  /* 0x0ffffffe02027836 */ /* 0x002fcc0000000000 */
[----:B------:R-:W1:Y:S02]  /*2b040*/  F2I.FTZ.U32.TRUNC.NTZ R3, R2 ;  /* 0x0000000200037305 */ /* 0x000e64000021f000 */
[----:B-1----:R-:W-:-:S05]  /*2b050*/  IADD3 R2, RZ, -R3, RZ ;  /* 0x80000003ff027210 */ /* 0x002fca0007ffe0ff */
        /* <DEDUP_REMOVED lines=16> */
[----:B------:R-:W-:Y:S02]  /*2b160*/  @!P2 IADD3 R2, -R2, RZ, RZ ;  /* 0x000000ff0202a210 */ /* 0x000fe40007ffe1ff */
[----:B------:R-:W-:-:S05]  /*2b170*/  @!P1 LOP3.LUT R2, RZ, R8, RZ, 0x33, !PT ;  /* 0x00000008ff029212 */ /* 0x000fca00078e33ff */
[----:B------:R-:W-:Y:S02]  /*2b180*/  IMAD R6, R9, R2, RZ ;  /* 0x0000000209067224 */ /* 0x000fe400078e02ff */
[----:B------:R-:W-:Y:S02]  /*2b190*/  IMAD.MOV R2, RZ, RZ, -R2 ;  /* 0x000000ffff027224 */ /* 0x000fe400078e0a02 */
[----:B------:R-:W-:Y:S02]  /*2b1a0*/  IMAD.MOV R3, RZ, RZ, -R6 ;  /* 0x000000ffff037224 */ /* 0x000fe400078e0a06 */
[----:B------:R-:W-:-:S03]  /*2b1b0*/  IMAD R0, R8, R2, R0 ;  /* 0x0000000208007224 */ /* 0x000fc600078e0200 */
[----:B------:R-:W-:-:S04]  /*2b1c0*/  VIADDMNMX R5, R3, R5, R9, PT ;  /* 0x0000000503057246 */ /* 0x000fc80003800109 */
[----:B0-----:R-:W-:-:S04]  /*2b1d0*/  IABS R7, R5 ;  /* 0x0000000500077213 */ /* 0x001fc80000000000 */
        /* <DEDUP_REMOVED lines=14> */
[-C--:B------:R-:W-:Y:S01]  /*2b2c0*/  @!P1 IADD3 R3, R3, -R7.reuse, RZ ;  /* 0x8000000703039210 */ /* 0x080fe20007ffe0ff */
        /* <DEDUP_REMOVED lines=16> */
.L_x_2312:
        /* <DEDUP_REMOVED lines=10> */
.L_x_2320:
[----:B-1----:R-:W2:Y:S04]  /*2b470*/  LDL R3, [R1+0x8] ;  /* 0x0000080001037983 */ /* 0x002ea80000100800 */
[----:B------:R-:W3:Y:S04]  /*2b480*/  LDL R2, [R1+0xc] ;  /* 0x00000c0001027983 */ /* 0x000ee80000100800 */
[----:B------:R-:W4:Y:S04]  /*2b490*/  LDL R4, [R1] ;  /* 0x0000000001047983 */ /* 0x000f280000100800 */
[----:B0-----:R-:W4:Y:S01]  /*2b4a0*/  LDL R5, [R1+0x4] ;  /* 0x0000040001057983 */ /* 0x001f220000100800 */
        /* <DEDUP_REMOVED lines=12> */
.L_x_2309:
[----:B-1----:R-:W2:Y:S01]  /*2b570*/  LDL R0, [R1+0xc] ;  /* 0x00000c0001007983 */ /* 0x002ea20000100800 */
[----:B------:R-:W-:Y:S02]  /*2b580*/  ULDC UR4, c[0x0][0xc14] ;  /* 0x0003050000047ab9 */ /* 0x000fe40000000800 */
[----:B--2---:R-:W-:-:S13]  /*2b590*/  ISETP.GE.AND P0, PT, R0, UR4, PT ;  /* 0x0000000400007c0c */ /* 0x004fda000bf06270 */
[----:B------:R-:W-:Y:S05]  /*2b5a0*/  @!P0 BRA `(.L_x_2321) ;  /* 0xffffffb000208947 */ /* 0x000fea000383ffff */
[----:B------:R-:W-:Y:S05]  /*2b5b0*/  BSYNC B7 ;  /* 0x0000000000077941 */ /* 0x000fea0003800000 */
.L_x_2224:
        /* <DEDUP_REMOVED lines=12> */
.L_x_2475:
[----:B------:R-:W-:Y:S05]  /*2b680*/  BSYNC B0 ;  /* 0x0000000000007941 */ /* 0x000fea0003800000 */
.L_x_2322:
[----:B------:R-:W-:-:S03]  /*2b690*/  UMOV UR4, 0xffffffff ;  /* 0xffffffff00047882 */ /* 0x000fc60000000000 */
[----:B------:R-:W-:Y:S05]  /*2b6a0*/  BRA.DIV UR4, `(.L_x_2324) ;  /* 0x0000003204b07947 */ /* 0x000fea000b800000 */
[----:B------:R-:W1:Y:S02]  /*2b6b0*/  S2R R2, SR_TID.X ;  /* 0x0000000000027919 */ /* 0x000e640000002100 */
[----:B-1----:R-:W-:-:S04]  /*2b6c0*/  SHF.R.U32.HI R2, RZ, 0x5, R2 ;  /* 0x00000005ff027819 */ /* 0x002fc80000011602 */
[----:B------:R-:W-:-:S05]  /*2b6d0*/  LOP3.LUT R2, R2, 0x3, RZ, 0xc0, !PT ;  /* 0x0000000302027812 */ /* 0x000fca00078ec0ff */
[----:B------:R1:W2:Y:S02]  /*2b6e0*/  SHFL.IDX PT, R14, R2, RZ, 0x1f ;  /* 0x00001fff020e7589 */ /* 0x0002a400000e0000 */
.L_x_2478:
[----:B--2---:R-:W-:-:S13]  /*2b6f0*/  ISETP.NE.AND P0, PT, R14, RZ, PT ;  /* 0x000000ff0e00720c */ /* 0x004fda0003f05270 */
[----:B------:R-:W-:Y:S05]  /*2b700*/  @P0 BRA `(.L_x_2021) ;  /* 0x0000000000b80947 */ /* 0x000fea0003800000 */
[----:B------:R-:W-:-:S03]  /*2b710*/  UMOV UR4, 0xffffffff ;  /* 0xffffffff00047882 */ /* 0x000fc60000000000 */
[----:B------:R-:W-:Y:S05]  /*2b720*/  BRA.DIV UR4, `(.L_x_2325) ;  /* 0x0000003204c47947 */ /* 0x000fea000b800000 */
[----:B------:R-:W-:-:S13]  /*2b730*/  ELECT P6, URZ, PT ;  /* 0x00000000003f782f */ /* 0x000fda00038c0000 */
.L_x_2481:
[----:B------:R-:W-:Y:S05]  /*2b740*/  @!P6 BRA `(.L_x_2021) ;  /* 0x0000000000a8e947 */ /* 0x000fea0003800000 */
[----:B-1----:R-:W2:Y:S02]  /*2b750*/  LDL R2, [R1+0x94] ;  /* 0x0000940001027983 */ /* 0x002ea40000100800 */
[----:B--2---:R-:W-:-:S13]  /*2b760*/  R2UR UR4, R2 ;  /* 0x00000000020472ca */ /* 0x004fda00000e0000 */
[----:B------:R-:W-:-:S06]  /*2b770*/  ULOP3.LUT UR4, UR4, 0x2, URZ, 0xfc, !UPT ;  /* 0x0000000204047892 */ /* 0x000fcc000f8efc3f */
[----:B------:R-:W-:-:S04]  /*2b780*/  MOV R2, UR4 ;  /* 0x0000000400027c02 */ /* 0x000fc80008000f00 */
[----:B------:R-:W-:-:S13]  /*2b790*/  ISETP.NE.AND P0, PT, R2, 0x3, PT ;  /* 0x000000030200780c */ /* 0x000fda0003f05270 */
[----:B------:R-:W-:Y:S05]  /*2b7a0*/  @!P0 BRA `(.L_x_2326) ;  /* 0x0000000000048947 */ /* 0x000fea0003800000 */
[----:B------:R-:W-:Y:S01]  /*2b7b0*/  BPT.TRAP 0x1 ;  /* 0x000000040000795c */ /* 0x000fe20000300000 */
.L_x_2326:
        /* <DEDUP_REMOVED lines=14> */
.L_x_2482:
[----:B------:R-:W1:Y:S02]  /*2b8a0*/  SYNCS.PHASECHK.TRANS64.TRYWAIT P1, [R7+URZ], R2 ;  /* 0x00000002070075a7 */ /* 0x000e64000802017f */
[----:B-1----:R-:W-:Y:S05]  /*2b8b0*/  @!P1 BRA `(.L_x_2328) ;  /* 0x0000003000949947 */ /* 0x002fea0003800000 */
.L_x_2483:
[----:B------:R-:W-:Y:S05]  /*2b8c0*/  @!P0 BRA `(.L_x_2329) ;  /* 0x0000000000048947 */ /* 0x000fea0003800000 */
[----:B------:R-:W-:Y:S01]  /*2b8d0*/  BPT.TRAP 0x1 ;  /* 0x000000040000795c */ /* 0x000fe20000300000 */
.L_x_2329:
[----:B------:R-:W2:Y:S02]  /*2b8e0*/  LDL.LU R4, [R1+0x10] ;  /* 0x0000100001047983 */ /* 0x000ea40000300800 */
[----:B--2---:R-:W-:-:S04]  /*2b8f0*/  IMAD R4, R4, 0x8, R0 ;  /* 0x0000000804047824 */ /* 0x004fc800078e0200 */
[----:B------:R-:W2:Y:S02]  /*2b900*/  SYNCS.PHASECHK.TRANS64.TRYWAIT P1, [R4+URZ+0x2e860], R5 ;  /* 0x02e86005040075a7 */ /* 0x000ea4000802017f */
[----:B--2---:R-:W-:Y:S05]  /*2b910*/  @!P1 BRA `(.L_x_2330) ;  /* 0x0000003000909947 */ /* 0x004fea0003800000 */
.L_x_2484:
[----:B------:R-:W-:Y:S05]  /*2b920*/  @!P0 BRA `(.L_x_2331) ;  /* 0x0000000000048947 */ /* 0x000fea0003800000 */
[----:B------:R-:W-:Y:S01]  /*2b930*/  BPT.TRAP 0x1 ;  /* 0x000000040000795c */ /* 0x000fe20000300000 */
.L_x_2331:
[----:B------:R-:W-:-:S04]  /*2b940*/  IMAD R3, R3, 0x8, R0 ;  /* 0x0000000803037824 */ /* 0x000fc800078e0200 */
[----:B------:R-:W3:Y:S02]  /*2b950*/  SYNCS.PHASECHK.TRANS64.TRYWAIT P1, [R3+URZ+0x2e860], R2 ;  /* 0x02e86002030075a7 */ /* 0x000ee4000802017f */
[----:B---3--:R-:W-:Y:S05]  /*2b960*/  @!P1 BRA `(.L_x_2332) ;  /* 0x0000003000909947 */ /* 0x008fea0003800000 */
.L_x_2485:
[----:B------:R-:W-:Y:S05]  /*2b970*/  @!P0 BRA `(.L_x_2333) ;  /* 0x0000000000048947 */ /* 0x000fea0003800000 */
[----:B------:R-:W-:Y:S01]  /*2b980*/  BPT.TRAP 0x1 ;  /* 0x000000040000795c */ /* 0x000fe20000300000 */
.L_x_2333:
[----:B------:R-:W4:Y:S02]  /*2b990*/  SYNCS.PHASECHK.TRANS64.TRYWAIT P0, [R4+URZ+0x2e880], R5 ;  /* 0x02e88005040075a7 */ /* 0x000f24000800017f */
[----:B----4-:R-:W-:Y:S05]  /*2b9a0*/  @!P0 BRA `(.L_x_2334) ;  /* 0x0000003000948947 */ /* 0x010fea0003800000 */
.L_x_2335:
[----:B------:R0:W0:Y:S02]  /*2b9b0*/  SYNCS.PHASECHK.TRANS64.TRYWAIT P0, [R3+URZ+0x2e880], R2 ;  /* 0x02e88002030075a7 */ /* 0x000024000800017f */
[----:B0-----:R-:W-:Y:S05]  /*2b9c0*/  @!P0 NANOSLEEP.SYNCS 0x989680 ;  /* 0x009896800000895d */ /* 0x001fea0003900000 */
[----:B------:R-:W0:Y:S02]  /*2b9d0*/  @!P0 SYNCS.PHASECHK.TRANS64 P0, [R3+URZ+0x2e880], R2 ;  /* 0x02e88002030085a7 */ /* 0x000e24000800007f */
[----:B0-----:R-:W-:Y:S05]  /*2b9e0*/  @!P0 BRA `(.L_x_2335) ;  /* 0xfffffffc00f08947 */ /* 0x001fea000383ffff */
.L_x_2021:
[----:B------:R-:W-:Y:S05]  /*2b9f0*/  BSYNC B8 ;  /* 0x0000000000087941 */ /* 0x000fea0003800000 */
.L_x_2018:
[----:B------:R-:W-:Y:S05]  /*2ba00*/  EXIT ;  /* 0x000000000000794d */ /* 0x000fea0003800000 */
.L_x_2043:
[----:B0-----:R0:W1:Y:S02]  /*2ba10*/  SYNCS.PHASECHK.TRANS64.TRYWAIT P6, [R109+URZ+0x2e890], R130 ;  /* 0x02e890826d0075a7 */ /* 0x00106400080c017f */
[----:B-1----:R-:W-:Y:S05]  /*2ba20*/  @!P6 NANOSLEEP.SYNCS 0x989680 ;  /* 0x009896800000e95d */ /* 0x002fea0003900000 */
[----:B------:R-:W1:Y:S02]  /*2ba30*/  @!P6 SYNCS.PHASECHK.TRANS64 P6, [R109+URZ+0x2e890], R130 ;  /* 0x02e890826d00e5a7 */ /* 0x000e6400080c007f */
[----:B-1----:R-:W-:Y:S05]  /*2ba40*/  @!P6 BRA `(.L_x_2043) ;  /* 0xfffffffc00f0e947 */ /* 0x002fea000383ffff */
[----:B------:R-:W-:Y:S05]  /*2ba50*/  BRA `(.L_x_2336) ;  /* 0xfffffd7400dc7947 */ /* 0x000fea000383ffff */
.L_x_2077:
[----:B0-----:R0:W1:Y:S02]  /*2ba60*/  SYNCS.PHASECHK.TRANS64.TRYWAIT P3, [R109+URZ+0x2e890], R130 ;  /* 0x02e890826d0075a7 */ /* 0x001064000806017f */
[----:B-1----:R-:W-:Y:S05]  /*2ba70*/  @!P3 NANOSLEEP.SYNCS 0x989680 ;  /* 0x009896800000b95d */ /* 0x002fea0003900000 */
[----:B------:R-:W1:Y:S02]  /*2ba80*/  @!P3 SYNCS.PHASECHK.TRANS64 P3, [R109+URZ+0x2e890], R130 ;  /* 0x02e890826d00b5a7 */ /* 0x000e64000806007f */
[----:B-1----:R-:W-:Y:S05]  /*2ba90*/  @!P3 BRA `(.L_x_2077) ;  /* 0xfffffffc00f0b947 */ /* 0x002fea000383ffff */
[----:B------:R-:W-:Y:S05]  /*2baa0*/  BRA `(.L_x_2337) ;  /* 0xfffffdb800707947 */ /* 0x000fea000383ffff */
.L_x_2094:
[----:B0-----:R0:W1:Y:S02]  /*2bab0*/  SYNCS.PHASECHK.TRANS64.TRYWAIT P2, [R109+URZ+0x2e890], R130 ;  /* 0x02e890826d0075a7 */ /* 0x001064000804017f */
[----:B-1----:R-:W-:Y:S05]  /*2bac0*/  @!P2 NANOSLEEP.SYNCS 0x989680 ;  /* 0x009896800000a95d */ /* 0x002fea0003900000 */
[----:B------:R-:W1:Y:S02]  /*2bad0*/  @!P2 SYNCS.PHASECHK.TRANS64 P2, [R109+URZ+0x2e890], R130 ;  /* 0x02e890826d00a5a7 */ /* 0x000e64000804007f */
[----:B-1----:R-:W-:Y:S05]  /*2bae0*/  @!P2 BRA `(.L_x_2094) ;  /* 0xfffffffc00f0a947 */ /* 0x002fea000383ffff */
[----:B------:R-:W-:Y:S05]  /*2baf0*/  BRA `(.L_x_2338) ;  /* 0xfffffdf800947947 */ /* 0x000fea000383ffff */
.L_x_2104:
[----:B--2---:R2:W3:Y:S02]  /*2bb00*/  SYNCS.PHASECHK.TRANS64.TRYWAIT P3, [R109+URZ+0x2e8b0], R130 ;  /* 0x02e8b0826d0075a7 */ /* 0x0044e4000806017f */
[----:B---3--:R-:W-:Y:S05]  /*2bb10*/  @!P3 NANOSLEEP.SYNCS 0x989680 ;  /* 0x009896800000b95d */ /* 0x008fea0003900000 */
[----:B------:R-:W3:Y:S02]  /*2bb20*/  @!P3 SYNCS.PHASECHK.TRANS64 P3, [R109+URZ+0x2e8b0], R130 ;  /* 0x02e8b0826d00b5a7 */ /* 0x000ee4000806007f */
[----:B---3--:R-:W-:Y:S05]  /*2bb30*/  @!P3 BRA `(.L_x_2104) ;  /* 0xfffffffc00f0b947 */ /* 0x008fea000383ffff */
[----:B------:R-:W-:Y:S05]  /*2bb40*/  BRA `(.L_x_2339) ;  /* 0xfffffe00005c7947 */ /* 0x000fea000383ffff */
.L_x_2116:
[----:B------:R-:W-:Y:S01]  /*2bb50*/  BSSY B0, `(.L_x_2340) ;  /* 0x0000007000007945 */ /* 0x000fe20003800000 */
[----:B------:R-:W-:Y:S01]  /*2bb60*/  MOV R12, RZ ;  /* 0x000000ff000c7202 */ /* 0x000fe20000000f00 */
[----:B------:R-:W-:Y:S02]  /*2bb70*/  IMAD.MOV.U32 R11, RZ, RZ, 0x1f ;  /* 0x0000001fff0b7424 */ /* 0x000fe400078e00ff */
[----:B------:R-:W-:-:S07]  /*2bb80*/  IMAD.MOV.U32 R15, RZ, RZ, -0x1 ;  /* 0xffffffffff0f7424 */ /* 0x000fce00078e00ff */
[----:B-----5:R-:W-:Y:S05]  /*2bb90*/  WARPSYNC.COLLECTIVE R15, `(.L_x_2341) ;  /* 0x000000000f087348 */ /* 0x020fea0003c00000 */
[----:B------:R0:W1:Y:S02]  /*2bba0*/  SHFL.IDX P6, R14, R13, R12, R11 ;  /* 0x0000000c0d0e7389 */ /* 0x00006400000c000b */
[----:B01---5:R-:W-:Y:S01]  /*2bbb0*/  ENDCOLLECTIVE ;  /* 0x000000000000791b */ /* 0x023fe20003800000 */
.L_x_2341:
[----:B------:R-:W-:Y:S05]  /*2bbc0*/  BSYNC B0 ;  /* 0x0000000000007941 */ /* 0x000fea0003800000 */
.L_x_2340:
[----:B------:R1:W-:Y:S01]  /*2bbd0*/  STL [R1+0x48], R14 ;  /* 0x0000480e01007387 */ /* 0x0003e20000100800 */
[----:B------:R-:W-:Y:S05]  /*2bbe0*/  BRA `(.L_x_2342) ;  /* 0xfffffe0c00507947 */ /* 0x000fea000383ffff */
.L_x_2132:
[----:B------:R-:W-:Y:S01]  /*2bbf0*/  BSSY B1, `(.L_x_2343) ;  /* 0x0000008000017945 */ /* 0x000fe20003800000 */
[----:B------:R-:W-:Y:S02]  /*2bc00*/  IMAD.MOV.U32 R13, RZ, RZ, R5 ;  /* 0x000000ffff0d7224 */ /* 0x000fe400078e0005 */
[----:B------:R-:W-:Y:S02]  /*2bc10*/  IMAD.MOV.U32 R12, RZ, RZ, RZ ;  /* 0x000000ffff0c7224 */ /* 0x000fe400078e00ff */
[----:B------:R-:W-:Y:S02]  /*2bc20*/  IMAD.MOV.U32 R11, RZ, RZ, 0x1c1f ;  /* 0x00001c1fff0b7424 */ /* 0x000fe400078e00ff */
[----:B01----:R-:W-:-:S07]  /*2bc30*/  IMAD.MOV.U32 R15, RZ, RZ, -0x1 ;  /* 0xffffffffff0f7424 */ /* 0x003fce00078e00ff */
[----:B-----5:R-:W-:Y:S05]  /*2bc40*/  WARPSYNC.COLLECTIVE R15, `(.L_x_2344) ;  /* 0x000000000f087348 */ /* 0x020fea0003c00000 */
[----:B------:R0:W1:Y:S02]  /*2bc50*/  SHFL.IDX P6, R14, R13, R12, R11 ;  /* 0x0000000c0d0e7389 */ /* 0x00006400000c000b */
[----:B01---5:R-:W-:Y:S01]  /*2bc60*/  ENDCOLLECTIVE ;  /* 0x000000000000791b */ /* 0x023fe20003800000 */
.L_x_2344:
[----:B------:R-:W-:Y:S05]  /*2bc70*/  BSYNC B1 ;  /* 0x0000000000017941 */ /* 0x000fea0003800000 */
.L_x_2343:
[----:B------:R-:W-:Y:S05]  /*2bc80*/  BRA `(.L_x_2345) ;  /* 0xfffffe1c00247947 */ /* 0x000fea000383ffff */
.L_x_2133:
[----:B------:R-:W-:Y:S01]  /*2bc90*/  BSSY B1, `(.L_x_2346) ;  /* 0x0000008000017945 */ /* 0x000fe20003800000 */
[----:B------:R-:W-:Y:S01]  /*2bca0*/  MOV R13, R4 ;  /* 0x00000004000d7202 */ /* 0x000fe20000000f00 */
[----:B------:R-:W-:Y:S02]  /*2bcb0*/  IMAD.MOV.U32 R12, RZ, RZ, RZ ;  /* 0x000000ffff0c7224 */ /* 0x000fe400078e00ff */
[----:B------:R-:W-:Y:S02]  /*2bcc0*/  IMAD.MOV.U32 R11, RZ, RZ, 0x1c1f ;  /* 0x00001c1fff0b7424 */ /* 0x000fe400078e00ff */
[----:B01----:R-:W-:-:S07]  /*2bcd0*/  IMAD.MOV.U32 R15, RZ, RZ, -0x1 ;  /* 0xffffffffff0f7424 */ /* 0x003fce00078e00ff */
[----:B-----5:R-:W-:Y:S05]  /*2bce0*/  WARPSYNC.COLLECTIVE R15, `(.L_x_2347) ;  /* 0x000000000f087348 */ /* 0x020fea0003c00000 */
[----:B------:R0:W1:Y:S02]  /*2bcf0*/  SHFL.IDX P6, R14, R13, R12, R11 ;  /* 0x0000000c0d0e7389 */ /* 0x00006400000c000b */
[----:B01---5:R-:W-:Y:S01]  /*2bd00*/  ENDCOLLECTIVE ;  /* 0x000000000000791b */ /* 0x023fe20003800000 */
.L_x_2347:
[----:B------:R-:W-:Y:S05]  /*2bd10*/  BSYNC B1 ;  /* 0x0000000000017941 */ /* 0x000fea0003800000 */
.L_x_2346:
[----:B------:R-:W-:Y:S05]  /*2bd20*/  BRA `(.L_x_2348) ;  /* 0xfffffe1c00047947 */ /* 0x000fea000383ffff */
.L_x_2134:
[----:B------:R-:W-:Y:S01]  /*2bd30*/  BSSY B1, `(.L_x_2349) ;  /* 0x0000008000017945 */ /* 0x000fe20003800000 */
[----:B------:R-:W-:Y:S01]  /*2bd40*/  IMAD.MOV.U32 R13, RZ, RZ, R3 ;  /* 0x000000ffff0d7224 */ /* 0x000fe200078e0003 */
[----:B01----:R-:W-:Y:S01]  /*2bd50*/  MOV R15, 0xffffffff ;  /* 0xffffffff000f7802 */ /* 0x003fe20000000f00 */
[----:B------:R-:W-:Y:S02]  /*2bd60*/  IMAD.MOV.U32 R12, RZ, RZ, RZ ;  /* 0x000000ffff0c7224 */ /* 0x000fe400078e00ff */
[----:B------:R-:W-:-:S07]  /*2bd70*/  IMAD.MOV.U32 R11, RZ, RZ, 0x1c1f ;  /* 0x00001c1fff0b7424 */ /* 0x000fce00078e00ff */
[----:B-----5:R-:W-:Y:S05]  /*2bd80*/  WARPSYNC.COLLECTIVE R15, `(.L_x_2350) ;  /* 0x000000000f087348 */ /* 0x020fea0003c00000 */
[----:B------:R0:W1:Y:S02]  /*2bd90*/  SHFL.IDX P6, R14, R13, R12, R11 ;  /* 0x0000000c0d0e7389 */ /* 0x00006400000c000b */
[----:B01---5:R-:W-:Y:S01]  /*2bda0*/  ENDCOLLECTIVE ;  /* 0x000000000000791b */ /* 0x023fe20003800000 */
.L_x_2350:
[----:B------:R-:W-:Y:S05]  /*2bdb0*/  BSYNC B1 ;  /* 0x0000000000017941 */ /* 0x000fea0003800000 */
.L_x_2349:
[----:B------:R-:W-:Y:S05]  /*2bdc0*/  BRA `(.L_x_2351) ;  /* 0xfffffe1800e47947 */ /* 0x000fea000383ffff */
.L_x_2135:
        /* <DEDUP_REMOVED lines=8> */
.L_x_2353:
[----:B------:R-:W-:Y:S05]  /*2be50*/  BSYNC B1 ;  /* 0x0000000000017941 */ /* 0x000fea0003800000 */
.L_x_2352:
[----:B------:R-:W-:Y:S05]  /*2be60*/  BRA `(.L_x_2354) ;  /* 0xfffffe1800c47947 */ /* 0x000fea000383ffff */
.L_x_2136:
[----:B------:R-:W-:Y:S01]  /*2be70*/  BSSY B1, `(.L_x_2355) ;  /* 0x0000008000017945 */ /* 0x000fe20003800000 */
[----:B------:R-:W-:Y:S01]  /*2be80*/  IMAD.MOV.U32 R13, RZ, RZ, R5 ;  /* 0x000000ffff0d7224 */ /* 0x000fe200078e0005 */
[----:B------:R-:W-:Y:S01]  /*2be90*/  MOV R11, 0x1c1f ;  /* 0x00001c1f000b7802 */ /* 0x000fe20000000f00 */
[----:B------:R-:W-:Y:S02]  /*2bea0*/  IMAD.MOV.U32 R12, RZ, RZ, 0x1 ;  /* 0x00000001ff0c7424 */ /* 0x000fe400078e00ff */
[----:B01----:R-:W-:-:S07]  /*2beb0*/  IMAD.MOV.U32 R15, RZ, RZ, -0x1 ;  /* 0xffffffffff0f7424 */ /* 0x003fce00078e00ff */
[----:B-----5:R-:W-:Y:S05]  /*2bec0*/  WARPSYNC.COLLECTIVE R15, `(.L_x_2356) ;  /* 0x000000000f087348 */ /* 0x020fea0003c00000 */
[----:B------:R0:W1:Y:S02]  /*2bed0*/  SHFL.IDX P6, R14, R13, R12, R11 ;  /* 0x0000000c0d0e7389 */ /* 0x00006400000c000b */
[----:B01---5:R-:W-:Y:S01]  /*2bee0*/  ENDCOLLECTIVE ;  /* 0x000000000000791b */ /* 0x023fe20003800000 */
.L_x_2356:
[----:B------:R-:W-:Y:S05]  /*2bef0*/  BSYNC B1 ;  /* 0x0000000000017941 */ /* 0x000fea0003800000 */
.L_x_2355:
[----:B------:R-:W-:Y:S05]  /*2bf00*/  BRA `(.L_x_2357) ;  /* 0xfffffe1800a47947 */ /* 0x000fea000383ffff */
.L_x_2137:
[----:B------:R-:W-:Y:S01]  /*2bf10*/  BSSY B1, `(.L_x_2358) ;  /* 0x0000008000017945 */ /* 0x000fe20003800000 */
[----:B------:R-:W-:Y:S02]  /*2bf20*/  IMAD.MOV.U32 R13, RZ, RZ, R4 ;  /* 0x000000ffff0d7224 */ /* 0x000fe400078e0004 */
[----:B------:R-:W-:Y:S02]  /*2bf30*/  IMAD.MOV.U32 R12, RZ, RZ, 0x1 ;  /* 0x00000001ff0c7424 */ /* 0x000fe400078e00ff */
[----:B------:R-:W-:Y:S02]  /*2bf40*/  IMAD.MOV.U32 R11, RZ, RZ, 0x1c1f ;  /* 0x00001c1fff0b7424 */ /* 0x000fe400078e00ff */
[----:B01----:R-:W-:-:S07]  /*2bf50*/  IMAD.MOV.U32 R15, RZ, RZ, -0x1 ;  /* 0xffffffffff0f7424 */ /* 0x003fce00078e00ff */
[----:B-----5:R-:W-:Y:S05]  /*2bf60*/  WARPSYNC.COLLECTIVE R15, `(.L_x_2359) ;  /* 0x000000000f087348 */ /* 0x020fea0003c00000 */
[----:B------:R0:W1:Y:S02]  /*2bf70*/  SHFL.IDX P6, R14, R13, R12, R11 ;  /* 0x0000000c0d0e7389 */ /* 0x00006400000c000b */
[----:B01---5:R-:W-:Y:S01]  /*2bf80*/  ENDCOLLECTIVE ;  /* 0x000000000000791b */ /* 0x023fe20003800000 */
.L_x_2359:
[----:B------:R-:W-:Y:S05]  /*2bf90*/  BSYNC B1 ;  /* 0x0000000000017941 */ /* 0x000fea0003800000 */
.L_x_2358:
[----:B------:R-:W-:Y:S05]  /*2bfa0*/  BRA `(.L_x_2360) ;  /* 0xfffffe1800847947 */ /* 0x000fea000383ffff */
.L_x_2138:
        /* <DEDUP_REMOVED lines=8> */
.L_x_2362:
[----:B------:R-:W-:Y:S05]  /*2c030*/  BSYNC B1 ;  /* 0x0000000000017941 */ /* 0x000fea0003800000 */
.L_x_2361:
[----:B------:R-:W-:Y:S05]  /*2c040*/  BRA `(.L_x_2363) ;  /* 0xfffffe1800647947 */ /* 0x000fea000383ffff */
.L_x_2139:
        /* <DEDUP_REMOVED lines=8> */
.L_x_2365:
[----:B------:R-:W-:Y:S05]  /*2c0d0*/  BSYNC B1 ;  /* 0x0000000000017941 */ /* 0x000fea0003800000 */
.L_x_2364:
[----:B------:R-:W-:Y:S05]  /*2c0e0*/  BRA `(.L_x_2366) ;  /* 0xfffffe1800447947 */ /* 0x000fea000383ffff */
.L_x_2141:
[----:B--2---:R2:W3:Y:S02]  /*2c0f0*/  SYNCS.PHASECHK.TRANS64.TRYWAIT P2, [R16+URZ+0x2e800], R5 ;  /* 0x02e80005100075a7 */ /* 0x0044e4000804017f */
[----:B---3--:R-:W-:Y:S05]  /*2c100*/  @!P2 NANOSLEEP.SYNCS 0x989680 ;  /* 0x009896800000a95d */ /* 0x008fea0003900000 */
[----:B------:R-:W3:Y:S02]  /*2c110*/  @!P2 SYNCS.PHASECHK.TRANS64 P2, [R16+URZ+0x2e800], R5 ;  /* 0x02e800051000a5a7 */ /* 0x000ee4000804007f */
[----:B---3--:R-:W-:Y:S05]  /*2c120*/  @!P2 BRA `(.L_x_2141) ;  /* 0xfffffffc00f0a947 */ /* 0x008fea000383ffff */
[----:B------:R-:W-:Y:S05]  /*2c130*/  BRA `(.L_x_2367) ;  /* 0xfffffe1800947947 */ /* 0x000fea000383ffff */
.L_x_2149:
[----:B------:R-:W-:Y:S01]  /*2c140*/  BSSY B1, `(.L_x_2368) ;  /* 0x0000008000017945 */ /* 0x000fe20003800000 */
[----:B------:R-:W-:Y:S01]  /*2c150*/  MOV R13, R5 ;  /* 0x00000005000d7202 */ /* 0x000fe20000000f00 */
[----:B------:R-:W-:Y:S02]  /*2c160*/  IMAD.MOV.U32 R12, RZ, RZ, RZ ;  /* 0x000000ffff0c7224 */ /* 0x000fe400078e00ff */
[----:B------:R-:W-:Y:S02]  /*2c170*/  IMAD.MOV.U32 R11, RZ, RZ, 0x1c1f ;  /* 0x00001c1fff0b7424 */ /* 0x000fe400078e00ff */
[----:B------:R-:W-:-:S07]  /*2c180*/  IMAD.MOV.U32 R15, RZ, RZ, -0x1 ;  /* 0xffffffffff0f7424 */ /* 0x000fce00078e00ff */
[----:B-----5:R-:W-:Y:S05]  /*2c190*/  WARPSYNC.COLLECTIVE R15, `(.L_x_2369) ;  /* 0x000000000f087348 */ /* 0x020fea0003c00000 */
[----:B------:R0:W1:Y:S02]  /*2c1a0*/  SHFL.IDX P6, R14, R13, R12, R11 ;  /* 0x0000000c0d0e7389 */ /* 0x00006400000c000b */
[----:B01---5:R-:W-:Y:S01]  /*2c1b0*/  ENDCOLLECTIVE ;  /* 0x000000000000791b */ /* 0x023fe20003800000 */
.L_x_2369:
[----:B------:R-:W-:Y:S05]  /*2c1c0*/  BSYNC B1 ;  /* 0x0000000000017941 */ /* 0x000fea0003800000 */
.L_x_2368:
[----:B------:R-:W-:Y:S05]  /*2c1d0*/  BRA `(.L_x_2370) ;  /* 0xfffffe3c00447947 */ /* 0x000fea000383ffff */
.L_x_2150:
[----:B------:R-:W-:Y:S01]  /*2c1e0*/  BSSY B1, `(.L_x_2371) ;  /* 0x0000008000017945 */ /* 0x000fe20003800000 */
[----:B------:R-:W-:Y:S01]  /*2c1f0*/  IMAD.MOV.U32 R13, RZ, RZ, R4 ;  /* 0x000000ffff0d7224 */ /* 0x000fe200078e0004 */
[----:B------:R-:W-:Y:S01]  /*2c200*/  MOV R15, 0xffffffff ;  /* 0xffffffff000f7802 */ /* 0x000fe20000000f00 */
[----:B------:R-:W-:Y:S02]  /*2c210*/  IMAD.MOV.U32 R12, RZ, RZ, RZ ;  /* 0x000000ffff0c7224 */ /* 0x000fe400078e00ff */
[----:B------:R-:W-:-:S07]  /*2c220*/  IMAD.MOV.U32 R11, RZ, RZ, 0x1c1f ;  /* 0x00001c1fff0b7424 */ /* 0x000fce00078e00ff */
[----:B-----5:R-:W-:Y:S05]  /*2c230*/  WARPSYNC.COLLECTIVE R15, `(.L_x_2372) ;  /* 0x000000000f087348 */ /* 0x020fea0003c00000 */
[----:B------:R0:W1:Y:S02]  /*2c240*/  SHFL.IDX P6, R14, R13, R12, R11 ;  /* 0x0000000c0d0e7389 */ /* 0x00006400000c000b */
[----:B01---5:R-:W-:Y:S01]  /*2c250*/  ENDCOLLECTIVE ;  /* 0x000000000000791b */ /* 0x023fe20003800000 */
.L_x_2372:
[----:B------:R-:W-:Y:S05]  /*2c260*/  BSYNC B1 ;  /* 0x0000000000017941 */ /* 0x000fea0003800000 */
.L_x_2371:
[----:B------:R-:W-:Y:S05]  /*2c270*/  BRA `(.L_x_2373) ;  /* 0xfffffe3c00247947 */ /* 0x000fea000383ffff */
.L_x_2151:
        /* <DEDUP_REMOVED lines=8> */
.L_x_2375:
[----:B------:R-:W-:Y:S05]  /*2c300*/  BSYNC B1 ;  /* 0x0000000000017941 */ /* 0x000fea0003800000 */
.L_x_2374:
[----:B------:R-:W-:Y:S05]  /*2c310*/  BRA `(.L_x_2376) ;  /* 0xfffffe3c00047947 */ /* 0x000fea000383ffff */
.L_x_2152:
[----:B------:R-:W-:Y:S01]  /*2c320*/  BSSY B1, `(.L_x_2377) ;  /* 0x0000008000017945 */ /* 0x000fe20003800000 */
[----:B------:R-:W-:Y:S01]  /*2c330*/  IMAD.MOV.U32 R13, RZ, RZ, R0 ;  /* 0x000000ffff0d7224 */ /* 0x000fe200078e0000 */
[----:B------:R-:W-:Y:S01]  /*2c340*/  MOV R11, 0x1c1f ;  /* 0x00001c1f000b7802 */ /* 0x000fe20000000f00 */
[----:B------:R-:W-:Y:S02]  /*2c350*/  IMAD.MOV.U32 R12, RZ, RZ, RZ ;  /* 0x000000ffff0c7224 */ /* 0x000fe400078e00ff */
[----:B------:R-:W-:-:S07]  /*2c360*/  IMAD.MOV.U32 R15, RZ, RZ, -0x1 ;  /* 0xffffffffff0f7424 */ /* 0x000fce00078e00ff */
[----:B-----5:R-:W-:Y:S05]  /*2c370*/  WARPSYNC.COLLECTIVE R15, `(.L_x_2378) ;  /* 0x000000000f087348 */ /* 0x020fea0003c00000 */
[----:B------:R0:W1:Y:S02]  /*2c380*/  SHFL.IDX P6, R14, R13, R12, R11 ;  /* 0x0000000c0d0e7389 */ /* 0x00006400000c000b */
[----:B01---5:R-:W-:Y:S01]  /*2c390*/  ENDCOLLECTIVE ;  /* 0x000000000000791b */ /* 0x023fe20003800000 */
.L_x_2378:
[----:B------:R-:W-:Y:S05]  /*2c3a0*/  BSYNC B1 ;  /* 0x0000000000017941 */ /* 0x000fea0003800000 */
.L_x_2377:
[----:B------:R-:W-:Y:S05]  /*2c3b0*/  BRA `(.L_x_2379) ;  /* 0xfffffe3800e47947 */ /* 0x000fea000383ffff */
.L_x_2153:
[----:B------:R-:W-:Y:S01]  /*2c3c0*/  BSSY B1, `(.L_x_2380) ;  /* 0x0000008000017945 */ /* 0x000fe20003800000 */
[----:B------:R-:W-:Y:S02]  /*2c3d0*/  IMAD.MOV.U32 R13, RZ, RZ, R5 ;  /* 0x000000ffff0d7224 */ /* 0x000fe400078e0005 */
[----:B------:R-:W-:Y:S02]  /*2c3e0*/  IMAD.MOV.U32 R12, RZ, RZ, 0x1 ;  /* 0x00000001ff0c7424 */ /* 0x000fe400078e00ff */
[----:B------:R-:W-:Y:S02]  /*2c3f0*/  IMAD.MOV.U32 R11, RZ, RZ, 0x1c1f ;  /* 0x00001c1fff0b7424 */ /* 0x000fe400078e00ff */
[----:B------:R-:W-:-:S07]  /*2c400*/  IMAD.MOV.U32 R15, RZ, RZ, -0x1 ;  /* 0xffffffffff0f7424 */ /* 0x000fce00078e00ff */
[----:B-----5:R-:W-:Y:S05]  /*2c410*/  WARPSYNC.COLLECTIVE R15, `(.L_x_2381) ;  /* 0x000000000f087348 */ /* 0x020fea0003c00000 */
[----:B------:R0:W1:Y:S02]  /*2c420*/  SHFL.IDX P6, R14, R13, R12, R11 ;  /* 0x0000000c0d0e7389 */ /* 0x00006400000c000b */
[----:B01---5:R-:W-:Y:S01]  /*2c430*/  ENDCOLLECTIVE ;  /* 0x000000000000791b */ /* 0x023fe20003800000 */
.L_x_2381:
[----:B------:R-:W-:Y:S05]  /*2c440*/  BSYNC B1 ;  /* 0x0000000000017941 */ /* 0x000fea0003800000 */
.L_x_2380:
[----:B------:R-:W-:Y:S05]  /*2c450*/  BRA `(.L_x_2382) ;  /* 0xfffffe3800c47947 */ /* 0x000fea000383ffff */
.L_x_2154:
[----:B------:R-:W-:Y:S01]  /*2c460*/  BSSY B1, `(.L_x_2383) ;  /* 0x0000008000017945 */ /* 0x000fe20003800000 */
[----:B------:R-:W-:Y:S01]  /*2c470*/  IMAD.MOV.U32 R13, RZ, RZ, R4 ;  /* 0x000000ffff0d7224 */ /* 0x000fe200078e0004 */
[----:B------:R-:W-:Y:S01]  /*2c480*/  MOV R12, 0x1 ;  /* 0x00000001000c7802 */ /* 0x000fe20000000f00 */
[----:B------:R-:W-:Y:S02]  /*2c490*/  IMAD.MOV.U32 R11, RZ, RZ, 0x1c1f ;  /* 0x00001c1fff0b7424 */ /* 0x000fe400078e00ff */
[----:B------:R-:W-:-:S07]  /*2c4a0*/  IMAD.MOV.U32 R15, RZ, RZ, -0x1 ;  /* 0xffffffffff0f7424 */ /* 0x000fce00078e00ff */
[----:B-----5:R-:W-:Y:S05]  /*2c4b0*/  WARPSYNC.COLLECTIVE R15, `(.L_x_2384) ;  /* 0x000000000f087348 */ /* 0x020fea0003c00000 */
[----:B------:R0:W1:Y:S02]  /*2c4c0*/  SHFL.IDX P6, R14, R13, R12, R11 ;  /* 0x0000000c0d0e7389 */ /* 0x00006400000c000b */
[----:B01---5:R-:W-:Y:S01]  /*2c4d0*/  ENDCOLLECTIVE ;  /* 0x000000000000791b */ /* 0x023fe20003800000 */
.L_x_2384:
[----:B------:R-:W-:Y:S05]  /*2c4e0*/  BSYNC B1 ;  /* 0x0000000000017941 */ /* 0x000fea0003800000 */
.L_x_2383:
[----:B------:R-:W-:Y:S05]  /*2c4f0*/  BRA `(.L_x_2385) ;  /* 0xfffffe3800a47947 */ /* 0x000fea000383ffff */
.L_x_2155:
        /* <DEDUP_REMOVED lines=8> */
.L_x_2387:
[----:B------:R-:W-:Y:S05]  /*2c580*/  BSYNC B1 ;  /* 0x0000000000017941 */ /* 0x000fea0003800000 */
.L_x_2386:
[----:B------:R-:W-:Y:S05]  /*2c590*/  BRA `(.L_x_2388) ;  /* 0xfffffe3800847947 */ /* 0x000fea000383ffff */
.L_x_2156:
[----:B------:R-:W-:Y:S01]  /*2c5a0*/  BSSY B1, `(.L_x_2389) ;  /* 0x0000008000017945 */ /* 0x000fe20003800000 */
[----:B------:R-:W-:Y:S01]  /*2c5b0*/  MOV R13, R0 ;  /* 0x00000000000d7202 */ /* 0x000fe20000000f00 */
[----:B------:R-:W-:Y:S02]  /*2c5c0*/  IMAD.MOV.U32 R12, RZ, RZ, 0x1 ;  /* 0x00000001ff0c7424 */ /* 0x000fe400078e00ff */
[----:B------:R-:W-:Y:S02]  /*2c5d0*/  IMAD.MOV.U32 R11, RZ, RZ, 0x1c1f ;  /* 0x00001c1fff0b7424 */ /* 0x000fe400078e00ff */
[----:B------:R-:W-:-:S07]  /*2c5e0*/  IMAD.MOV.U32 R15, RZ, RZ, -0x1 ;  /* 0xffffffffff0f7424 */ /* 0x000fce00078e00ff */
[----:B-----5:R-:W-:Y:S05]  /*2c5f0*/  WARPSYNC.COLLECTIVE R15, `(.L_x_2390) ;  /* 0x000000000f087348 */ /* 0x020fea0003c00000 */
[----:B------:R0:W1:Y:S02]  /*2c600*/  SHFL.IDX P6, R14, R13, R12, R11 ;  /* 0x0000000c0d0e7389 */ /* 0x00006400000c000b */
[----:B01---5:R-:W-:Y:S01]  /*2c610*/  ENDCOLLECTIVE ;  /* 0x000000000000791b */ /* 0x023fe20003800000 */
.L_x_2390:
[----:B------:R-:W-:Y:S05]  /*2c620*/  BSYNC B1 ;  /* 0x0000000000017941 */ /* 0x000fea0003800000 */
.L_x_2389:
[----:B------:R-:W-:Y:S05]  /*2c630*/  BRA `(.L_x_2391) ;  /* 0xfffffe3800647947 */ /* 0x000fea000383ffff */
.L_x_2158:
[----:B0-----:R0:W1:Y:S02]  /*2c640*/  SYNCS.PHASECHK.TRANS64.TRYWAIT P1, [R16+URZ+0x2e800], R3 ;  /* 0x02e80003100075a7 */ /* 0x001064000802017f */
[----:B-1----:R-:W-:Y:S05]  /*2c650*/  @!P1 NANOSLEEP.SYNCS 0x989680 ;  /* 0x009896800000995d */ /* 0x002fea0003900000 */
[----:B------:R-:W1:Y:S02]  /*2c660*/  @!P1 SYNCS.PHASECHK.TRANS64 P1, [R16+URZ+0x2e800], R3 ;  /* 0x02e80003100095a7 */ /* 0x000e64000802007f */
[----:B-1----:R-:W-:Y:S05]  /*2c670*/  @!P1 BRA `(.L_x_2158) ;  /* 0xfffffffc00f09947 */ /* 0x002fea000383ffff */
[----:B------:R-:W-:Y:S05]  /*2c680*/  BRA `(.L_x_2392) ;  /* 0xfffffe3800847947 */ /* 0x000fea000383ffff */
.L_x_2164:
[----:B--2---:R2:W3:Y:S02]  /*2c690*/  SYNCS.PHASECHK.TRANS64.TRYWAIT P0, [R0+URZ+0x2e830], R7 ;  /* 0x02e83007000075a7 */ /* 0x0044e4000800017f */
[----:B---3--:R-:W-:Y:S05]  /*2c6a0*/  @!P0 NANOSLEEP.SYNCS 0x989680 ;  /* 0x009896800000895d */ /* 0x008fea0003900000 */
[----:B------:R-:W3:Y:S02]  /*2c6b0*/  @!P0 SYNCS.PHASECHK.TRANS64 P0, [R0+URZ+0x2e830], R7 ;  /* 0x02e83007000085a7 */ /* 0x000ee4000800007f */
[----:B---3--:R-:W-:Y:S05]  /*2c6c0*/  @!P0 BRA `(.L_x_2164) ;  /* 0xfffffffc00f08947 */ /* 0x008fea000383ffff */
[----:B------:R-:W-:Y:S05]  /*2c6d0*/  BRA `(.L_x_2163) ;  /* 0xfffffe5800f07947 */ /* 0x000fea000383ffff */
.L_x_2170:
[----:B-1----:R1:W2:Y:S02]  /*2c6e0*/  SYNCS.PHASECHK.TRANS64.TRYWAIT P2, [R3+URZ+0x2e830], R12 ;  /* 0x02e8300c030075a7 */ /* 0x0022a4000804017f */
[----:B--2---:R-:W-:Y:S05]  /*2c6f0*/  @!P2 NANOSLEEP.SYNCS 0x989680 ;  /* 0x009896800000a95d */ /* 0x004fea0003900000 */
[----:B------:R-:W2:Y:S02]  /*2c700*/  @!P2 SYNCS.PHASECHK.TRANS64 P2, [R3+URZ+0x2e830], R12 ;  /* 0x02e8300c0300a5a7 */ /* 0x000ea4000804007f */
[----:B--2---:R-:W-:Y:S05]  /*2c710*/  @!P2 BRA `(.L_x_2170) ;  /* 0xfffffffc00f0a947 */ /* 0x004fea000383ffff */
[----:B------:R-:W-:Y:S05]  /*2c720*/  BRA `(.L_x_2169) ;  /* 0xfffffeb0005c7947 */ /* 0x000fea000383ffff */
.L_x_2174:
[----:B-1----:R1:W2:Y:S02]  /*2c730*/  SYNCS.PHASECHK.TRANS64.TRYWAIT P0, [R13+URZ+0x2e850], R12 ;  /* 0x02e8500c0d0075a7 */ /* 0x0022a4000800017f */
[----:B--2---:R-:W-:Y:S05]  /*2c740*/  @!P0 NANOSLEEP.SYNCS 0x989680 ;  /* 0x009896800000895d */ /* 0x004fea0003900000 */
[----:B------:R-:W2:Y:S02]  /*2c750*/  @!P0 SYNCS.PHASECHK.TRANS64 P0, [R13+URZ+0x2e850], R12 ;  /* 0x02e8500c0d0085a7 */ /* 0x000ea4000800007f */
[----:B--2---:R-:W-:Y:S05]  /*2c760*/  @!P0 BRA `(.L_x_2174) ;  /* 0xfffffffc00f08947 */ /* 0x004fea000383ffff */
[----:B------:R-:W-:Y:S05]  /*2c770*/  BRA `(.L_x_2171) ;  /* 0xfffffec400bc7947 */ /* 0x000fea000383ffff */
.L_x_2182:
[----:B-1----:R1:W2:Y:S02]  /*2c780*/  SYNCS.PHASECHK.TRANS64.TRYWAIT P2, [R3+URZ+0x2e830], R12 ;  /* 0x02e8300c030075a7 */ /* 0x0022a4000804017f */
[----:B--2---:R-:W-:Y:S05]  /*2c790*/  @!P2 NANOSLEEP.SYNCS 0x989680 ;  /* 0x009896800000a95d */ /* 0x004fea0003900000 */
[----:B------:R-:W2:Y:S02]  /*2c7a0*/  @!P2 SYNCS.PHASECHK.TRANS64 P2, [R3+URZ+0x2e830], R12 ;  /* 0x02e8300c0300a5a7 */ /* 0x000ea4000804007f */
[----:B--2---:R-:W-:Y:S05]  /*2c7b0*/  @!P2 BRA `(.L_x_2182) ;  /* 0xfffffffc00f0a947 */ /* 0x004fea000383ffff */
[----:B------:R-:W-:Y:S05]  /*2c7c0*/  BRA `(.L_x_2181) ;  /* 0xffffff0c00cc7947 */ /* 0x000fea000383ffff */
.L_x_2186:
[----:B-1----:R1:W2:Y:S02]  /*2c7d0*/  SYNCS.PHASECHK.TRANS64.TRYWAIT P0, [R13+URZ+0x2e850], R12 ;  /* 0x02e8500c0d0075a7 */ /* 0x0022a4000800017f */
[----:B--2---:R-:W-:Y:S05]  /*2c7e0*/  @!P0 NANOSLEEP.SYNCS 0x989680 ;  /* 0x009896800000895d */ /* 0x004fea0003900000 */
[----:B------:R-:W2:Y:S02]  /*2c7f0*/  @!P0 SYNCS.PHASECHK.TRANS64 P0, [R13+URZ+0x2e850], R12 ;  /* 0x02e8500c0d0085a7 */ /* 0x000ea4000800007f */
[----:B--2---:R-:W-:Y:S05]  /*2c800*/  @!P0 BRA `(.L_x_2186) ;  /* 0xfffffffc00f08947 */ /* 0x004fea000383ffff */
[----:B------:R-:W-:Y:S05]  /*2c810*/  BRA `(.L_x_2183) ;  /* 0xffffff2400247947 */ /* 0x000fea000383ffff */
.L_x_2192:
[----:B-1----:R1:W2:Y:S02]  /*2c820*/  SYNCS.PHASECHK.TRANS64.TRYWAIT P0, [R11+URZ+0x2e850], R0 ;  /* 0x02e850000b0075a7 */ /* 0x0022a4000800017f */
[----:B--2---:R-:W-:Y:S05]  /*2c830*/  @!P0 NANOSLEEP.SYNCS 0x989680 ;  /* 0x009896800000895d */ /* 0x004fea0003900000 */
[----:B------:R-:W2:Y:S02]  /*2c840*/  @!P0 SYNCS.PHASECHK.TRANS64 P0, [R11+URZ+0x2e850], R0 ;  /* 0x02e850000b0085a7 */ /* 0x000ea4000800007f */
[----:B--2---:R-:W-:Y:S05]  /*2c850*/  @!P0 BRA `(.L_x_2192) ;  /* 0xfffffffc00f08947 */ /* 0x004fea000383ffff */
[----:B------:R-:W-:Y:S05]  /*2c860*/  BRA `(.L_x_2191) ;  /* 0xffffff5c00487947 */ /* 0x000fea000383ffff */
.L_x_2196:
[----:B------:R-:W-:Y:S01]  /*2c870*/  IMAD.MOV.U32 R12, RZ, RZ, R0 ;  /* 0x000000ffff0c7224 */ /* 0x000fe200078e0000 */
[----:B------:R-:W-:Y:S01]  /*2c880*/  SEL R5, R96, R97, P0 ;  /* 0x0000006160057207 */ /* 0x000fe20000000000 */
[----:B------:R-:W-:Y:S01]  /*2c890*/  IMAD.MOV.U32 R11, RZ, RZ, 0x1c1f ;  /* 0x00001c1fff0b7424 */ /* 0x000fe200078e00ff */
[----:B------:R-:W-:Y:S01]  /*2c8a0*/  SEL R7, R97, R96, P0 ;  /* 0x0000006061077207 */ /* 0x000fe20000000000 */
[----:B------:R-:W-:Y:S01]  /*2c8b0*/  IMAD.MOV.U32 R15, RZ, RZ, -0x1 ;  /* 0xffffffffff0f7424 */ /* 0x000fe200078e00ff */
[----:B------:R-:W-:Y:S02]  /*2c8c0*/  SEL R9, R92, R93, P0 ;  /* 0x0000005d5c097207 */ /* 0x000fe40000000000 */
[----:B------:R-:W-:-:S07]  /*2c8d0*/  SEL R21, R93, R92, P0 ;  /* 0x0000005c5d157207 */ /* 0x000fce0000000000 */
[----:B--2--5:R-:W-:Y:S05]  /*2c8e0*/  WARPSYNC.COLLECTIVE R15, `(.L_x_2393) ;  /* 0x000000000f087348 */ /* 0x024fea0003c00000 */
[----:B------:R0:W1:Y:S02]  /*2c8f0*/  SHFL.IDX P6, R14, R13, R12, R11 ;  /* 0x0000000c0d0e7389 */ /* 0x00006400000c000b */
[----:B012--5:R-:W-:Y:S01]  /*2c900*/  ENDCOLLECTIVE ;  /* 0x000000000000791b */ /* 0x027fe20003800000 */
.L_x_2393:
        /* <DEDUP_REMOVED lines=13> */
[----:B------:R-:W-:-:S02]  /*2c9e0*/  SEL R35, R35, R32, P0 ;  /* 0x0000002023237207 */ /* 0x000fc40000000000 */
[----:B------:R-:W-:-:S07]  /*2c9f0*/  MOV R6, R14 ;  /* 0x0000000e00067202 */ /* 0x000fce0000000f00 */
[----:B------:R-:W-:Y:S05]  /*2ca00*/  WARPSYNC.COLLECTIVE R15, `(.L_x_2394) ;  /* 0x000000000f087348 */ /* 0x000fea0003c00000 */
[----:B------:R0:W1:Y:S02]  /*2ca10*/  SHFL.IDX P6, R14, R13, R12, R11 ;  /* 0x0000000c0d0e7389 */ /* 0x00006400000c000b */
[----:B01----:R-:W-:Y:S01]  /*2ca20*/  ENDCOLLECTIVE ;  /* 0x000000000000791b */ /* 0x003fe20003800000 */
.L_x_2394:
        /* <DEDUP_REMOVED lines=19> */
.L_x_2395:
[----:B------:R-:W-:Y:S02]  /*2cb60*/  SEL R59, R59, R46, P0 ;  /* 0x0000002e3b3b7207 */ /* 0x000fe40000000000 */
[----:B------:R-:W-:Y:S02]  /*2cb70*/  SEL R4, R6, R3, P0 ;  /* 0x0000000306047207 */ /* 0x000fe40000000000 */
[----:B------:R-:W-:Y:S02]  /*2cb80*/  SEL R6, R3, R6, P0 ;  /* 0x0000000603067207 */ /* 0x000fe40000000000 */
[----:B------:R-:W-:Y:S01]  /*2cb90*/  MOV R13, R7 ;  /* 0x00000007000d7202 */ /* 0x000fe20000000f00 */
[----:B------:R-:W-:Y:S02]  /*2cba0*/  IMAD.MOV.U32 R12, RZ, RZ, R2 ;  /* 0x000000ffff0c7224 */ /* 0x000fe400078e0002 */
[----:B------:R-:W-:-:S07]  /*2cbb0*/  IMAD.MOV.U32 R10, RZ, RZ, R14 ;  /* 0x000000ffff0a7224 */ /* 0x000fce00078e000e */
[----:B------:R-:W-:Y:S05]  /*2cbc0*/  WARPSYNC.COLLECTIVE R15, `(.L_x_2396) ;  /* 0x000000000f087348 */ /* 0x000fea0003c00000 */
[----:B------:R0:W1:Y:S02]  /*2cbd0*/  SHFL.IDX P6, R14, R13, R12, R11 ;  /* 0x0000000c0d0e7389 */ /* 0x00006400000c000b */
[----:B01----:R-:W-:Y:S01]  /*2cbe0*/  ENDCOLLECTIVE ;  /* 0x000000000000791b */ /* 0x003fe20003800000 */
.L_x_2396:
[----:B------:R-:W-:Y:S02]  /*2cbf0*/  IMAD.MOV.U32 R13, RZ, RZ, R9 ;  /* 0x000000ffff0d7224 */ /* 0x000fe400078e0009 */
[----:B------:R-:W-:Y:S02]  /*2cc00*/  IMAD.MOV.U32 R12, RZ, RZ, R0 ;  /* 0x000000ffff0c7224 */ /* 0x000fe400078e0000 */
[----:B------:R-:W-:-:S07]  /*2cc10*/  IMAD.MOV.U32 R7, RZ, RZ, R14 ;  /* 0x000000ffff077224 */ /* 0x000fce00078e000e */
[----:B------:R-:W-:Y:S05]  /*2cc20*/  WARPSYNC.COLLECTIVE R15, `(.L_x_2397) ;  /* 0x000000000f087348 */ /* 0x000fea0003c00000 */
[----:B------:R0:W1:Y:S02]  /*2cc30*/  SHFL.IDX P6, R14, R13, R12, R11 ;  /* 0x0000000c0d0e7389 */ /* 0x00006400000c000b */
[----:B01----:R-:W-:Y:S01]  /*2cc40*/  ENDCOLLECTIVE ;  /* 0x000000000000791b */ /* 0x003fe20003800000 */
.L_x_2397:
        /* <DEDUP_REMOVED lines=8> */
.L_x_2398:
[----:B------:R-:W-:Y:S02]  /*2ccd0*/  IMAD.MOV.U32 R13, RZ, RZ, R25 ;  /* 0x000000ffff0d7224 */ /* 0x000fe400078e0019 */
[----:B------:R-:W-:Y:S02]  /*2cce0*/  IMAD.MOV.U32 R12, RZ, RZ, R0 ;  /* 0x000000ffff0c7224 */ /* 0x000fe400078e0000 */
[----:B------:R-:W-:-:S07]  /*2ccf0*/  IMAD.MOV.U32 R21, RZ, RZ, R14 ;  /* 0x000000ffff157224 */ /* 0x000fce00078e000e */
[----:B------:R-:W-:Y:S05]  /*2cd00*/  WARPSYNC.COLLECTIVE R15, `(.L_x_2399) ;  /* 0x000000000f087348 */ /* 0x000fea0003c00000 */
[----:B------:R0:W1:Y:S02]  /*2cd10*/  SHFL.IDX P6, R14, R13, R12, R11 ;  /* 0x0000000c0d0e7389 */ /* 0x00006400000c000b */
[----:B01----:R-:W-:Y:S01]  /*2cd20*/  ENDCOLLECTIVE ;  /* 0x000000000000791b */ /* 0x003fe20003800000 */
.L_x_2399:
        /* <DEDUP_REMOVED lines=8> */
.L_x_2400:
[----:B------:R-:W-:Y:S02]  /*2cdb0*/  IMAD.MOV.U32 R13, RZ, RZ, R29 ;  /* 0x000000ffff0d7224 */ /* 0x000fe400078e001d */
[----:B------:R-:W-:Y:S01]  /*2cdc0*/  IMAD.MOV.U32 R12, RZ, RZ, R0 ;  /* 0x000000ffff0c7224 */ /* 0x000fe200078e0000 */
[----:B------:R-:W-:-:S07]  /*2cdd0*/  MOV R27, R14 ;  /* 0x0000000e001b7202 */ /* 0x000fce0000000f00 */
[----:B------:R-:W-:Y:S05]  /*2cde0*/  WARPSYNC.COLLECTIVE R15, `(.L_x_2401) ;  /* 0x000000000f087348 */ /* 0x000fea0003c00000 */
[----:B------:R0:W1:Y:S02]  /*2cdf0*/  SHFL.IDX P6, R14, R13, R12, R11 ;  /* 0x0000000c0d0e7389 */ /* 0x00006400000c000b */
[----:B01----:R-:W-:Y:S01]  /*2ce00*/  ENDCOLLECTIVE ;  /* 0x000000000000791b */ /* 0x003fe20003800000 */
.L_x_2401:
        /* <DEDUP_REMOVED lines=8> */
.L_x_2402:
[----:B------:R-:W-:Y:S01]  /*2ce90*/  MOV R13, R33 ;  /* 0x00000021000d7202 */ /* 0x000fe20000000f00 */
[----:B------:R-:W-:Y:S02]  /*2cea0*/  IMAD.MOV.U32 R12, RZ, RZ, R0 ;  /* 0x000000ffff0c7224 */ /* 0x000fe400078e0000 */
[----:B------:R-:W-:-:S07]  /*2ceb0*/  IMAD.MOV.U32 R31, RZ, RZ, R14 ;  /* 0x000000ffff1f7224 */ /* 0x000fce00078e000e */
[----:B------:R-:W-:Y:S05]  /*2cec0*/  WARPSYNC.COLLECTIVE R15, `(.L_x_2403) ;  /* 0x000000000f087348 */ /* 0x000fea0003c00000 */
[----:B------:R0:W1:Y:S02]  /*2ced0*/  SHFL.IDX P6, R14, R13, R12, R11 ;  /* 0x0000000c0d0e7389 */ /* 0x00006400000c000b */
[----:B01----:R-:W-:Y:S01]  /*2cee0*/  ENDCOLLECTIVE ;  /* 0x000000000000791b */ /* 0x003fe20003800000 */
.L_x_2403:
        /* <DEDUP_REMOVED lines=8> */
.L_x_2404:
[----:B------:R-:W-:Y:S01]  /*2cf70*/  IMAD.MOV.U32 R13, RZ, RZ, R37 ;  /* 0x000000ffff0d7224 */ /* 0x000fe200078e0025 */
[----:B------:R-:W-:Y:S01]  /*2cf80*/  MOV R12, R0 ;  /* 0x00000000000c7202 */ /* 0x000fe20000000f00 */
[----:B------:R-:W-:-:S07]  /*2cf90*/  IMAD.MOV.U32 R35, RZ, RZ, R14 ;  /* 0x000000ffff237224 */ /* 0x000fce00078e000e */
[----:B------:R-:W-:Y:S05]  /*2cfa0*/  WARPSYNC.COLLECTIVE R15, `(.L_x_2405) ;  /* 0x000000000f087348 */ /* 0x000fea0003c00000 */
[----:B------:R0:W1:Y:S02]  /*2cfb0*/  SHFL.IDX P6, R14, R13, R12, R11 ;  /* 0x0000000c0d0e7389 */ /* 0x00006400000c000b */
[----:B01----:R-:W-:Y:S01]  /*2cfc0*/  ENDCOLLECTIVE ;  /* 0x000000000000791b */ /* 0x003fe20003800000 */
.L_x_2405:
        /* <DEDUP_REMOVED lines=8> */
.L_x_2406:
[----:B------:R-:W-:Y:S02]  /*2d050*/  IMAD.MOV.U32 R13, RZ, RZ, R41 ;  /* 0x000000ffff0d7224 */ /* 0x000fe400078e0029 */
[----:B------:R-:W-:Y:S02]  /*2d060*/  IMAD.MOV.U32 R12, RZ, RZ, R0 ;  /* 0x000000ffff0c7224 */ /* 0x000fe400078e0000 */
[----:B------:R-:W-:-:S07]  /*2d070*/  IMAD.MOV.U32 R20, RZ, RZ, R14 ;  /* 0x000000ffff147224 */ /* 0x000fce00078e000e */
[----:B------:R-:W-:Y:S05]  /*2d080*/  WARPSYNC.COLLECTIVE R15, `(.L_x_2407) ;  /* 0x000000000f087348 */ /* 0x000fea0003c00000 */
[----:B------:R0:W1:Y:S02]  /*2d090*/  SHFL.IDX P6, R14, R13, R12, R11 ;  /* 0x0000000c0d0e7389 */ /* 0x00006400000c000b */
[----:B01----:R-:W-:Y:S01]  /*2d0a0*/  ENDCOLLECTIVE ;  /* 0x000000000000791b */ /* 0x003fe20003800000 */
.L_x_2407:
[----:B------:R-:W-:Y:S02]  /*2d0b0*/  IMAD.MOV.U32 R13, RZ, RZ, R43 ;  /* 0x000000ffff0d7224 */ /* 0x000fe400078e002b */
[----:B------:R-:W-:Y:S01]  /*2d0c0*/  IMAD.MOV.U32 R12, RZ, RZ, R2 ;  /* 0x000000ffff0c7224 */ /* 0x000fe200078e0002 */
[----:B------:R-:W-:-:S07]  /*2d0d0*/  MOV R41, R14 ;  /* 0x0000000e00297202 */ /* 0x000fce0000000f00 */
[----:B------:R-:W-:Y:S05]  /*2d0e0*/  WARPSYNC.COLLECTIVE R15, `(.L_x_2408) ;  /* 0x000000000f087348 */ /* 0x000fea0003c00000 */
[----:B------:R0:W1:Y:S02]  /*2d0f0*/  SHFL.IDX P6, R14, R13, R12, R11 ;  /* 0x0000000c0d0e7389 */ /* 0x00006400000c000b */
[----:B01----:R-:W-:Y:S01]  /*2d100*/  ENDCOLLECTIVE ;  /* 0x000000000000791b */ /* 0x003fe20003800000 */
.L_x_2408:
[----:B------:R-:W-:Y:S02]  /*2d110*/  IMAD.MOV.U32 R13, RZ, RZ, R45 ;  /* 0x000000ffff0d7224 */ /* 0x000fe400078e002d */
[----:B------:R-:W-:Y:S02]  /*2d120*/  IMAD.MOV.U32 R12, RZ, RZ, R0 ;  /* 0x000000ffff0c7224 */ /* 0x000fe400078e0000 */
[----:B------:R-:W-:-:S07]  /*2d130*/  IMAD.MOV.U32 R40, RZ, RZ, R14 ;  /* 0x000000ffff287224 */ /* 0x000fce00078e000e */
[----:B------:R-:W-:Y:S05]  /*2d140*/  WARPSYNC.COLLECTIVE R15, `(.L_x_2409) ;  /* 0x000000000f087348 */ /* 0x000fea0003c00000 */
[----:B------:R0:W1:Y:S02]  /*2d150*/  SHFL.IDX P6, R14, R13, R12, R11 ;  /* 0x0000000c0d0e7389 */ /* 0x00006400000c000b */
[----:B01----:R-:W-:Y:S01]  /*2d160*/  ENDCOLLECTIVE ;  /* 0x000000000000791b */ /* 0x003fe20003800000 */
.L_x_2409:
[----:B------:R-:W-:Y:S02]  /*2d170*/  SEL R48, R41, R40, P0 ;  /* 0x0000002829307207 */ /* 0x000fe40000000000 */
[----:B------:R-:W-:Y:S02]  /*2d180*/  SEL R50, R40, R41, P0 ;  /* 0x0000002928327207 */ /* 0x000fe40000000000 */
[----:B------:R-:W-:Y:S01]  /*2d190*/  MOV R13, R47 ;  /* 0x0000002f000d7202 */ /* 0x000fe20000000f00 */
[----:B------:R-:W-:Y:S02]  /*2d1a0*/  IMAD.MOV.U32 R12, RZ, RZ, R2 ;  /* 0x000000ffff0c7224 */ /* 0x000fe400078e0002 */
[----:B------:R-:W-:Y:S02]  /*2d1b0*/  IMAD.MOV.U32 R47, RZ, RZ, RZ ;  /* 0x000000ffff2f7224 */ /* 0x000fe400078e00ff */
[----:B------:R-:W-:-:S07]  /*2d1c0*/  IMAD.MOV.U32 R45, RZ, RZ, R14 ;  /* 0x000000ffff2d7224 */ /* 0x000fce00078e000e */
[----:B------:R-:W-:Y:S05]  /*2d1d0*/  WARPSYNC.COLLECTIVE R15, `(.L_x_2410) ;  /* 0x000000000f087348 */ /* 0x000fea0003c00000 */
[----:B------:R0:W1:Y:S02]  /*2d1e0*/  SHFL.IDX P6, R14, R13, R12, R11 ;  /* 0x0000000c0d0e7389 */ /* 0x00006400000c000b */
[----:B01----:R-:W-:Y:S01]  /*2d1f0*/  ENDCOLLECTIVE ;  /* 0x000000000000791b */ /* 0x003fe20003800000 */
.L_x_2410:
[----:B------:R-:W-:Y:S02]  /*2d200*/  IMAD.MOV.U32 R13, RZ, RZ, R49 ;  /* 0x000000ffff0d7224 */ /* 0x000fe400078e0031 */
[----:B------:R-:W-:Y:S02]  /*2d210*/  IMAD.MOV.U32 R12, RZ, RZ, R0 ;  /* 0x000000ffff0c7224 */ /* 0x000fe400078e0000 */
[----:B------:R-:W-:-:S07]  /*2d220*/  IMAD.MOV.U32 R42, RZ, RZ, R14 ;  /* 0x000000ffff2a7224 */ /* 0x000fce00078e000e */
[----:B------:R-:W-:Y:S05]  /*2d230*/  WARPSYNC.COLLECTIVE R15, `(.L_x_2411) ;  /* 0x000000000f087348 */ /* 0x000fea0003c00000 */
[----:B------:R0:W1:Y:S02]  /*2d240*/  SHFL.IDX P6, R14, R13, R12, R11 ;  /* 0x0000000c0d0e7389 */ /* 0x00006400000c000b */
[----:B01----:R-:W-:Y:S01]  /*2d250*/  ENDCOLLECTIVE ;  /* 0x000000000000791b */ /* 0x003fe20003800000 */
.L_x_2411:
        /* <DEDUP_REMOVED lines=8> */
.L_x_2412:
[----:B------:R-:W-:Y:S02]  /*2d2e0*/  IMAD.MOV.U32 R13, RZ, RZ, R53 ;  /* 0x000000ffff0d7224 */ /* 0x000fe400078e0035 */
[----:B------:R-:W-:Y:S02]  /*2d2f0*/  IMAD.MOV.U32 R12, RZ, RZ, R0 ;  /* 0x000000ffff0c7224 */ /* 0x000fe400078e0000 */
[----:B------:R-:W-:-:S07]  /*2d300*/  IMAD.MOV.U32 R44, RZ, RZ, R14 ;  /* 0x000000ffff2c7224 */ /* 0x000fce00078e000e */
[----:B------:R-:W-:Y:S05]  /*2d310*/  WARPSYNC.COLLECTIVE R15, `(.L_x_2413) ;  /* 0x000000000f087348 */ /* 0x000fea0003c00000 */
[----:B------:R0:W1:Y:S02]  /*2d320*/  SHFL.IDX P6, R14, R13, R12, R11 ;  /* 0x0000000c0d0e7389 */ /* 0x00006400000c000b */
[----:B01----:R-:W-:Y:S01]  /*2d330*/  ENDCOLLECTIVE ;  /* 0x000000000000791b */ /* 0x003fe20003800000 */
.L_x_2413:
[----:B------:R-:W-:Y:S01]  /*2d340*/  SEL R9, R49, R44, P0 ;  /* 0x0000002c31097207 */ /* 0x000fe20000000000 */
[----:B------:R-:W-:Y:S02]  /*2d350*/  IMAD.MOV.U32 R13, RZ, RZ, R55 ;  /* 0x000000ffff0d7224 */ /* 0x000fe400078e0037 */
[----:B------:R-:W-:Y:S02]  /*2d360*/  IMAD.MOV.U32 R12, RZ, RZ, R2 ;  /* 0x000000ffff0c7224 */ /* 0x000fe400078e0002 */
[----:B------:R-:W-:-:S07]  /*2d370*/  IMAD.MOV.U32 R53, RZ, RZ, R14 ;  /* 0x000000ffff357224 */ /* 0x000fce00078e000e */
[----:B------:R-:W-:Y:S05]  /*2d380*/  WARPSYNC.COLLECTIVE R15, `(.L_x_2414) ;  /* 0x000000000f087348 */ /* 0x000fea0003c00000 */
[----:B------:R0:W1:Y:S02]  /*2d390*/  SHFL.IDX P6, R14, R13, R12, R11 ;  /* 0x0000000c0d0e7389 */ /* 0x00006400000c000b */
[----:B01----:R-:W-:Y:S01]  /*2d3a0*/  ENDCOLLECTIVE ;  /* 0x000000000000791b */ /* 0x003fe20003800000 */
.L_x_2414:
[----:B------:R-:W-:Y:S02]  /*2d3b0*/  IMAD.MOV.U32 R13, RZ, RZ, R57 ;  /* 0x000000ffff0d7224 */ /* 0x000fe400078e0039 */
[----:B------:R-:W-:Y:S01]  /*2d3c0*/  IMAD.MOV.U32 R12, RZ, RZ, R0 ;  /* 0x000000ffff0c7224 */ /* 0x000fe200078e0000 */
[----:B------:R-:W-:-:S07]  /*2d3d0*/  MOV R46, R14 ;  /* 0x0000000e002e7202 */ /* 0x000fce0000000f00 */
[----:B------:R-:W-:Y:S05]  /*2d3e0*/  WARPSYNC.COLLECTIVE R15, `(.L_x_2415) ;  /* 0x000000000f087348 */ /* 0x000fea0003c00000 */
[----:B------:R0:W1:Y:S02]  /*2d3f0*/  SHFL.IDX P6, R14, R13, R12, R11 ;  /* 0x0000000c0d0e7389 */ /* 0x00006400000c000b */
[----:B01----:R-:W-:Y:S01]  /*2d400*/  ENDCOLLECTIVE ;  /* 0x000000000000791b */ /* 0x003fe20003800000 */
.L_x_2415:
        /* <DEDUP_REMOVED lines=8> */
.L_x_2416:
[----:B------:R-:W-:Y:S01]  /*2d490*/  MOV R13, R61 ;  /* 0x0000003d000d7202 */ /* 0x000fe20000000f00 */
[----:B------:R-:W-:Y:S02]  /*2d4a0*/  IMAD.MOV.U32 R12, RZ, RZ, R0 ;  /* 0x000000ffff0c7224 */ /* 0x000fe400078e0000 */
[----:B------:R-:W-:-:S07]  /*2d4b0*/  IMAD.MOV.U32 R52, RZ, RZ, R14 ;  /* 0x000000ffff347224 */ /* 0x000fce00078e000e */
[----:B------:R-:W-:Y:S05]  /*2d4c0*/  WARPSYNC.COLLECTIVE R15, `(.L_x_2417) ;  /* 0x000000000f087348 */ /* 0x000fea0003c00000 */
[----:B------:R0:W1:Y:S02]  /*2d4d0*/  SHFL.IDX P6, R14, R13, R12, R11 ;  /* 0x0000000c0d0e7389 */ /* 0x00006400000c000b */
[----:B01----:R-:W-:Y:S01]  /*2d4e0*/  ENDCOLLECTIVE ;  /* 0x000000000000791b */ /* 0x003fe20003800000 */
.L_x_2417:
        /* <DEDUP_REMOVED lines=8> */
.L_x_2418:
[----:B------:R-:W-:Y:S01]  /*2d570*/  IMAD.MOV.U32 R13, RZ, RZ, R69 ;  /* 0x000000ffff0d7224 */ /* 0x000fe200078e0045 */
[----:B------:R-:W-:Y:S01]  /*2d580*/  MOV R12, R0 ;  /* 0x00000000000c7202 */ /* 0x000fe20000000f00 */
[----:B------:R-:W-:-:S07]  /*2d590*/  IMAD.MOV.U32 R54, RZ, RZ, R14 ;  /* 0x000000ffff367224 */ /* 0x000fce00078e000e */
[----:B------:R-:W-:Y:S05]  /*2d5a0*/  WARPSYNC.COLLECTIVE R15, `(.L_x_2419) ;  /* 0x000000000f087348 */ /* 0x000fea0003c00000 */
[----:B------:R0:W1:Y:S02]  /*2d5b0*/  SHFL.IDX P6, R14, R13, R12, R11 ;  /* 0x0000000c0d0e7389 */ /* 0x00006400000c000b */
[----:B01----:R-:W-:Y:S01]  /*2d5c0*/  ENDCOLLECTIVE ;  /* 0x000000000000791b */ /* 0x003fe20003800000 */
.L_x_2419:
        /* <DEDUP_REMOVED lines=8> */
.L_x_2420:
[----:B------:R-:W-:Y:S02]  /*2d650*/  IMAD.MOV.U32 R13, RZ, RZ, R73 ;  /* 0x000000ffff0d7224 */ /* 0x000fe400078e0049 */
[----:B------:R-:W-:Y:S02]  /*2d660*/  IMAD.MOV.U32 R12, RZ, RZ, R0 ;  /* 0x000000ffff0c7224 */ /* 0x000fe400078e0000 */
[----:B------:R-:W-:-:S07]  /*2d670*/  IMAD.MOV.U32 R56, RZ, RZ, R14 ;  /* 0x000000ffff387224 */ /* 0x000fce00078e000e */
[----:B------:R-:W-:Y:S05]  /*2d680*/  WARPSYNC.COLLECTIVE R15, `(.L_x_2421) ;  /* 0x000000000f087348 */ /* 0x000fea0003c00000 */
[----:B------:R0:W1:Y:S02]  /*2d690*/  SHFL.IDX P6, R14, R13, R12, R11 ;  /* 0x0000000c0d0e7389 */ /* 0x00006400000c000b */
[----:B01----:R-:W-:Y:S01]  /*2d6a0*/  ENDCOLLECTIVE ;  /* 0x000000000000791b */ /* 0x003fe20003800000 */
.L_x_2421:
[----:B------:R-:W-:Y:S01]  /*2d6b0*/  SEL R39, R56, R69, P0 ;  /* 0x0000004538277207 */ /* 0x000fe20000000000 */
[----:B------:R-:W-:Y:S02]  /*2d6c0*/  IMAD.MOV.U32 R13, RZ, RZ, R75 ;  /* 0x000000ffff0d7224 */ /* 0x000fe400078e004b */
[----:B------:R-:W-:Y:S01]  /*2d6d0*/  IMAD.MOV.U32 R12, RZ, RZ, R2 ;  /* 0x000000ffff0c7224 */ /* 0x000fe200078e0002 */
[----:B------:R-:W-:-:S07]  /*2d6e0*/  MOV R73, R14 ;  /* 0x0000000e00497202 */ /* 0x000fce0000000f00 */
[----:B------:R-:W-:Y:S05]  /*2d6f0*/  WARPSYNC.COLLECTIVE R15, `(.L_x_2422) ;  /* 0x000000000f087348 */ /* 0x000fea0003c00000 */
[----:B------:R0:W1:Y:S02]  /*2d700*/  SHFL.IDX P6, R14, R13, R12, R11 ;  /* 0x0000000c0d0e7389 */ /* 0x00006400000c000b */
[----:B01----:R-:W-:Y:S01]  /*2d710*/  ENDCOLLECTIVE ;  /* 0x000000000000791b */ /* 0x003fe20003800000 */
.L_x_2422:
[----:B------:R-:W-:Y:S02]  /*2d720*/  IMAD.MOV.U32 R13, RZ, RZ, R77 ;  /* 0x000000ffff0d7224 */ /* 0x000fe400078e004d */
[----:B------:R-:W-:Y:S02]  /*2d730*/  IMAD.MOV.U32 R12, RZ, RZ, R0 ;  /* 0x000000ffff0c7224 */ /* 0x000fe400078e0000 */
[----:B------:R-:W-:-:S07]  /*2d740*/  IMAD.MOV.U32 R58, RZ, RZ, R14 ;  /* 0x000000ffff3a7224 */ /* 0x000fce00078e000e */
[----:B------:R-:W-:Y:S05]  /*2d750*/  WARPSYNC.COLLECTIVE R15, `(.L_x_2423) ;  /* 0x000000000f087348 */ /* 0x000fea0003c00000 */
[----:B------:R0:W1:Y:S02]  /*2d760*/  SHFL.IDX P6, R14, R13, R12, R11 ;  /* 0x0000000c0d0e7389 */ /* 0x00006400000c000b */
[----:B01----:R-:W-:Y:S01]  /*2d770*/  ENDCOLLECTIVE ;  /* 0x000000000000791b */ /* 0x003fe20003800000 */
.L_x_2423:
[----:B------:R-:W-:Y:S01]  /*2d780*/  MOV R13, R79 ;  /* 0x0000004f000d7202 */ /* 0x000fe20000000f00 */
[----:B------:R-:W-:Y:S02]  /*2d790*/  IMAD.MOV.U32 R12, RZ, RZ, R2 ;  /* 0x000000ffff0c7224 */ /* 0x000fe400078e0002 */
[----:B------:R-:W-:-:S07]  /*2d7a0*/  IMAD.MOV.U32 R77, RZ, RZ, R14 ;  /* 0x000000ffff4d7224 */ /* 0x000fce00078e000e */
[----:B------:R-:W-:Y:S05]  /*2d7b0*/  WARPSYNC.COLLECTIVE R15, `(.L_x_2424) ;  /* 0x000000000f087348 */ /* 0x000fea0003c00000 */
[----:B------:R0:W1:Y:S02]  /*2d7c0*/  SHFL.IDX P6, R14, R13, R12, R11 ;  /* 0x0000000c0d0e7389 */ /* 0x00006400000c000b */
[----:B01----:R-:W-:Y:S01]  /*2d7d0*/  ENDCOLLECTIVE ;  /* 0x000000000000791b */ /* 0x003fe20003800000 */
.L_x_2424:
[----:B------:R-:W-:Y:S02]  /*2d7e0*/  SEL R12, R37, R20, P0 ;  /* 0x00000014250c7207 */ /* 0x000fe40000000000 */
[----:B------:R-:W-:Y:S02]  /*2d7f0*/  SEL R11, R44, R49, P0 ;  /* 0x000000312c0b7207 */ /* 0x000fe40000000000 */
[----:B------:R-:W-:Y:S02]  /*2d800*/  SEL R13, R73, R58, P0 ;  /* 0x0000003a490d7207 */ /* 0x000fe40000000000 */
[----:B------:R-:W-:Y:S01]  /*2d810*/  SEL R15, R58, R73, P0 ;  /* 0x000000493a0f7207 */ /* 0x000fe20000000000 */
[----:B------:R-:W-:Y:S01]  /*2d820*/  IMAD.MOV.U32 R60, RZ, RZ, R14 ;  /* 0x000000ffff3c7224 */ /* 0x000fe200078e000e */
[----:B------:R-:W-:Y:S02]  /*2d830*/  SEL R14, R20, R37, P0 ;  /* 0x00000025140e7207 */ /* 0x000fe40000000000 */
[----:B------:R-:W-:Y:S01]  /*2d840*/  SEL R37, R69, R56, P0 ;  /* 0x0000003845257207 */ /* 0x000fe20000000000 */
[----:B------:R-:W-:Y:S06]  /*2d850*/  BRA `(.L_x_2425) ;  /* 0xffffff6400787947 */ /* 0x000fec000383ffff */
.L_x_2230:
        /* <DEDUP_REMOVED lines=11> */
.L_x_2427:
[----:B------:R-:W-:Y:S05]  /*2d910*/  BSYNC B1 ;  /* 0x0000000000017941 */ /* 0x000fea0003800000 */
.L_x_2426:
[----:B------:R-:W-:Y:S05]  /*2d920*/  BRA `(.L_x_2428) ;  /* 0xffffff9400307947 */ /* 0x000fea000383ffff */
.L_x_2232:
[----:B------:R-:W-:Y:S01]  /*2d930*/  BSSY B1, `(.L_x_2429) ;  /* 0x0000006000017945 */ /* 0x000fe20003800000 */
[----:B------:R-:W-:-:S07]  /*2d940*/  IMAD.MOV.U32 R15, RZ, RZ, -0x1 ;  /* 0xffffffffff0f7424 */ /* 0x000fce00078e00ff */
[----:B0-----:R-:W-:Y:S05]  /*2d950*/  WARPSYNC.COLLECTIVE R15, `(.L_x_2430) ;  /* 0x000000000f0c7348 */ /* 0x001fea0003c00000 */
[----:B------:R-:W-:Y:S02]  /*2d960*/  ELECT P6, UR62, PT ;  /* 0x00000000003e782f */ /* 0x000fe400038c0000 */
[----:B------:R-:W-:Y:S01]  /*2d970*/  MOV R14, UR62 ;  /* 0x0000003e000e7c02 */ /* 0x000fe20008000f00 */
[----:B0-----:R-:W-:Y:S10]  /*2d980*/  ENDCOLLECTIVE ;  /* 0x000000000000791b */ /* 0x001ff40003800000 */
.L_x_2430:
[----:B------:R-:W-:Y:S05]  /*2d990*/  BSYNC B1 ;  /* 0x0000000000017941 */ /* 0x000fea0003800000 */
.L_x_2429:
[----:B------:R-:W-:Y:S05]  /*2d9a0*/  BRA `(.L_x_2231) ;  /* 0xffffff9400287947 */ /* 0x000fea000383ffff */
.L_x_2234:
[----:B0-----:R0:W1:Y:S02]  /*2d9b0*/  SYNCS.PHASECHK.TRANS64.TRYWAIT P0, [R11+URZ+0x2e820], R5 ;  /* 0x02e820050b0075a7 */ /* 0x001064000800017f */
[----:B-1----:R-:W-:Y:S05]  /*2d9c0*/  @!P0 NANOSLEEP.SYNCS 0x989680 ;  /* 0x009896800000895d */ /* 0x002fea0003900000 */
[----:B------:R-:W1:Y:S02]  /*2d9d0*/  @!P0 SYNCS.PHASECHK.TRANS64 P0, [R11+URZ+0x2e820], R5 ;  /* 0x02e820050b0085a7 */ /* 0x000e64000800007f */
[----:B-1----:R-:W-:Y:S05]  /*2d9e0*/  @!P0 BRA `(.L_x_2234) ;  /* 0xfffffffc00f08947 */ /* 0x002fea000383ffff */
[----:B------:R-:W-:Y:S05]  /*2d9f0*/  BRA `(.L_x_2431) ;  /* 0xffffff9400447947 */ /* 0x000fea000383ffff */
.L_x_2238:
[----:B0-----:R0:W1:Y:S02]  /*2da00*/  SYNCS.PHASECHK.TRANS64.TRYWAIT P0, [R5+URZ+0x2e8a0], R9 ;  /* 0x02e8a009050075a7 */ /* 0x001064000800017f */
[----:B-1----:R-:W-:Y:S05]  /*2da10*/  @!P0 NANOSLEEP.SYNCS 0x989680 ;  /* 0x009896800000895d */ /* 0x002fea0003900000 */
[----:B------:R-:W1:Y:S02]  /*2da20*/  @!P0 SYNCS.PHASECHK.TRANS64 P0, [R5+URZ+0x2e8a0], R9 ;  /* 0x02e8a009050085a7 */ /* 0x000e64000800007f */
[----:B-1----:R-:W-:Y:S05]  /*2da30*/  @!P0 BRA `(.L_x_2238) ;  /* 0xfffffffc00f08947 */ /* 0x002fea000383ffff */
[----:B------:R-:W-:Y:S05]  /*2da40*/  BRA `(.L_x_2432) ;  /* 0xffffff9400647947 */ /* 0x000fea000383ffff */
.L_x_2243:
[----:B-1----:R1:W2:Y:S02]  /*2da50*/  SYNCS.PHASECHK.TRANS64.TRYWAIT P0, [R5+URZ+0x2e8c0], R9 ;  /* 0x02e8c009050075a7 */ /* 0x0022a4000800017f */
[----:B--2---:R-:W-:Y:S05]  /*2da60*/  @!P0 NANOSLEEP.SYNCS 0x989680 ;  /* 0x009896800000895d */ /* 0x004fea0003900000 */
[----:B------:R-:W2:Y:S02]  /*2da70*/  @!P0 SYNCS.PHASECHK.TRANS64 P0, [R5+URZ+0x2e8c0], R9 ;  /* 0x02e8c009050085a7 */ /* 0x000ea4000800007f */
[----:B--2---:R-:W-:Y:S05]  /*2da80*/  @!P0 BRA `(.L_x_2243) ;  /* 0xfffffffc00f08947 */ /* 0x004fea000383ffff */
[----:B------:R-:W-:Y:S05]  /*2da90*/  BRA `(.L_x_2433) ;  /* 0xffffff9400e47947 */ /* 0x000fea000383ffff */
.L_x_2250:
[----:B0-----:R0:W1:Y:S02]  /*2daa0*/  SYNCS.PHASECHK.TRANS64.TRYWAIT P1, [R6+URZ+0x2e8a0], R7 ;  /* 0x02e8a007060075a7 */ /* 0x001064000802017f */
[----:B-1----:R-:W-:Y:S05]  /*2dab0*/  @!P1 NANOSLEEP.SYNCS 0x989680 ;  /* 0x009896800000995d */ /* 0x002fea0003900000 */
[----:B------:R-:W1:Y:S02]  /*2dac0*/  @!P1 SYNCS.PHASECHK.TRANS64 P1, [R6+URZ+0x2e8a0], R7 ;  /* 0x02e8a007060095a7 */ /* 0x000e64000802007f */
[----:B-1----:R-:W-:Y:S05]  /*2dad0*/  @!P1 BRA `(.L_x_2250) ;  /* 0xfffffffc00f09947 */ /* 0x002fea000383ffff */
[----:B------:R-:W-:Y:S05]  /*2dae0*/  BRA `(.L_x_2434) ;  /* 0xffffff9800c47947 */ /* 0x000fea000383ffff */
.L_x_2255:
[----:B-1----:R1:W2:Y:S02]  /*2daf0*/  SYNCS.PHASECHK.TRANS64.TRYWAIT P1, [R6+URZ+0x2e8c0], R7 ;  /* 0x02e8c007060075a7 */ /* 0x0022a4000802017f */
[----:B--2---:R-:W-:Y:S05]  /*2db00*/  @!P1 NANOSLEEP.SYNCS 0x989680 ;  /* 0x009896800000995d */ /* 0x004fea0003900000 */
[----:B------:R-:W2:Y:S02]  /*2db10*/  @!P1 SYNCS.PHASECHK.TRANS64 P1, [R6+URZ+0x2e8c0], R7 ;  /* 0x02e8c007060095a7 */ /* 0x000ea4000802007f */
[----:B--2---:R-:W-:Y:S05]  /*2db20*/  @!P1 BRA `(.L_x_2255) ;  /* 0xfffffffc00f09947 */ /* 0x004fea000383ffff */
[----:B------:R-:W-:Y:S05]  /*2db30*/  BRA `(.L_x_2435) ;  /* 0xffffff9c003c7947 */ /* 0x000fea000383ffff */
.L_x_2268:
        /* <DEDUP_REMOVED lines=11> */
.L_x_2437:
[----:B------:R-:W-:Y:S05]  /*2dbf0*/  BSYNC B0 ;  /* 0x0000000000007941 */ /* 0x000fea0003800000 */
.L_x_2436:
[----:B------:R-:W-:Y:S05]  /*2dc00*/  BRA `(.L_x_2438) ;  /* 0xffffffa800607947 */ /* 0x000fea000383ffff */
.L_x_2270:
[----:B------:R-:W-:Y:S01]  /*2dc10*/  BSSY B0, `(.L_x_2439) ;  /* 0x0000006000007945 */ /* 0x000fe20003800000 */
[----:B------:R-:W-:-:S07]  /*2dc20*/  IMAD.MOV.U32 R15, RZ, RZ, -0x1 ;  /* 0xffffffffff0f7424 */ /* 0x000fce00078e00ff */
[----:B01----:R-:W-:Y:S05]  /*2dc30*/  WARPSYNC.COLLECTIVE R15, `(.L_x_2440) ;  /* 0x000000000f0c7348 */ /* 0x003fea0003c00000 */
[----:B------:R-:W-:Y:S02]  /*2dc40*/  ELECT P6, UR62, PT ;  /* 0x00000000003e782f */ /* 0x000fe400038c0000 */
[----:B------:R-:W-:Y:S01]  /*2dc50*/  MOV R14, UR62 ;  /* 0x0000003e000e7c02 */ /* 0x000fe20008000f00 */
[----:B01----:R-:W-:Y:S10]  /*2dc60*/  ENDCOLLECTIVE ;  /* 0x000000000000791b */ /* 0x003ff40003800000 */
.L_x_2440:
[----:B------:R-:W-:Y:S05]  /*2dc70*/  BSYNC B0 ;  /* 0x0000000000007941 */ /* 0x000fea0003800000 */
.L_x_2439:
[----:B------:R-:W-:Y:S05]  /*2dc80*/  BRA `(.L_x_2441) ;  /* 0xffffffa800587947 */ /* 0x000fea000383ffff */
.L_x_2273:
[----:B-1----:R1:W2:Y:S02]  /*2dc90*/  SYNCS.PHASECHK.TRANS64.TRYWAIT P2, [R4+URZ+0x2e880], R8 ;  /* 0x02e88008040075a7 */ /* 0x0022a4000804017f */
[----:B--2---:R-:W-:Y:S05]  /*2dca0*/  @!P2 NANOSLEEP.SYNCS 0x989680 ;  /* 0x009896800000a95d */ /* 0x004fea0003900000 */
[----:B------:R-:W2:Y:S02]  /*2dcb0*/  @!P2 SYNCS.PHASECHK.TRANS64 P2, [R4+URZ+0x2e880], R8 ;  /* 0x02e880080400a5a7 */ /* 0x000ea4000804007f */
[----:B--2---:R-:W-:Y:S05]  /*2dcc0*/  @!P2 BRA `(.L_x_2273) ;  /* 0xfffffffc00f0a947 */ /* 0x004fea000383ffff */
[----:B------:R-:W-:Y:S05]  /*2dcd0*/  BRA `(.L_x_2442) ;  /* 0xffffffa800d07947 */ /* 0x000fea000383ffff */
.L_x_2275:
[----:B--2---:R2:W3:Y:S02]  /*2dce0*/  SYNCS.PHASECHK.TRANS64.TRYWAIT P2, [R4+URZ+0x2e840], R8 ;  /* 0x02e84008040075a7 */ /* 0x0044e4000804017f */
[----:B---3--:R-:W-:Y:S05]  /*2dcf0*/  @!P2 NANOSLEEP.SYNCS 0x989680 ;  /* 0x009896800000a95d */ /* 0x008fea0003900000 */
[----:B------:R-:W3:Y:S02]  /*2dd00*/  @!P2 SYNCS.PHASECHK.TRANS64 P2, [R4+URZ+0x2e840], R8 ;  /* 0x02e840080400a5a7 */ /* 0x000ee4000804007f */
[----:B---3--:R-:W-:Y:S05]  /*2dd10*/  @!P2 BRA `(.L_x_2275) ;  /* 0xfffffffc00f0a947 */ /* 0x008fea000383ffff */
[----:B------:R-:W-:Y:S05]  /*2dd20*/  BRA `(.L_x_2443) ;  /* 0xffffffac00347947 */ /* 0x000fea000383ffff */
.L_x_2278:
        /* <DEDUP_REMOVED lines=8> */
.L_x_2284:
[----:B--2---:R2:W4:Y:S02]  /*2ddb0*/  SYNCS.PHASECHK.TRANS64.TRYWAIT P0, [R5+URZ+0x2e880], R4 ;  /* 0x02e88004050075a7 */ /* 0x004524000800017f */
[----:B----4-:R-:W-:Y:S05]  /*2ddc0*/  @!P0 NANOSLEEP.SYNCS 0x989680 ;  /* 0x009896800000895d */ /* 0x010fea0003900000 */
[----:B------:R-:W4:Y:S02]  /*2ddd0*/  @!P0 SYNCS.PHASECHK.TRANS64 P0, [R5+URZ+0x2e880], R4 ;  /* 0x02e88004050085a7 */ /* 0x000f24000800007f */
[----:B----4-:R-:W-:Y:S05]  /*2dde0*/  @!P0 BRA `(.L_x_2284) ;  /* 0xfffffffc00f08947 */ /* 0x010fea000383ffff */
[----:B------:R-:W-:Y:S05]  /*2ddf0*/  BRA `(.L_x_2445) ;  /* 0xffffffb000b07947 */ /* 0x000fea000383ffff */
.L_x_2289:
[----:B-1----:R1:W2:Y:S02]  /*2de00*/  SYNCS.PHASECHK.TRANS64.TRYWAIT P0, [R5+URZ+0x2e840], R4 ;  /* 0x02e84004050075a7 */ /* 0x0022a4000800017f */
[----:B--2---:R-:W-:Y:S05]  /*2de10*/  @!P0 NANOSLEEP.SYNCS 0x989680 ;  /* 0x009896800000895d */ /* 0x004fea0003900000 */
[----:B------:R-:W2:Y:S02]  /*2de20*/  @!P0 SYNCS.PHASECHK.TRANS64 P0, [R5+URZ+0x2e840], R4 ;  /* 0x02e84004050085a7 */ /* 0x000ea4000800007f */
[----:B--2---:R-:W-:Y:S05]  /*2de30*/  @!P0 BRA `(.L_x_2289) ;  /* 0xfffffffc00f08947 */ /* 0x004fea000383ffff */
[----:B------:R-:W-:Y:S05]  /*2de40*/  BRA `(.L_x_2446) ;  /* 0xffffffb4003c7947 */ /* 0x000fea000383ffff */
.L_x_2295:
[----:B--2---:R-:W2:Y:S02]  /*2de50*/  LDL R4, [R1+0x8] ;  /* 0x0000080001047983 */ /* 0x004ea40000100800 */
[----:B--2---:R2:W4:Y:S02]  /*2de60*/  SYNCS.PHASECHK.TRANS64.TRYWAIT P2, [R4+URZ+0x2e870], R3 ;  /* 0x02e87003040075a7 */ /* 0x004524000804017f */
[----:B----4-:R-:W-:Y:S05]  /*2de70*/  @!P2 NANOSLEEP.SYNCS 0x989680 ;  /* 0x009896800000a95d */ /* 0x010fea0003900000 */
[----:B------:R-:W4:Y:S02]  /*2de80*/  @!P2 SYNCS.PHASECHK.TRANS64 P2, [R4+URZ+0x2e870], R3 ;  /* 0x02e870030400a5a7 */ /* 0x000f24000804007f */
[----:B----4-:R-:W-:Y:S05]  /*2de90*/  @!P2 BRA `(.L_x_2295) ;  /* 0xfffffffc00eca947 */ /* 0x010fea000383ffff */
[----:B------:R-:W-:Y:S05]  /*2dea0*/  BRA `(.L_x_2447) ;  /* 0xffffffb400e47947 */ /* 0x000fea000383ffff */
.L_x_2297:
[----:B--2---:R-:W2:Y:S02]  /*2deb0*/  LDL R4, [R1+0x8] ;  /* 0x0000080001047983 */ /* 0x004ea40000100800 */
[----:B--2---:R2:W4:Y:S02]  /*2dec0*/  SYNCS.PHASECHK.TRANS64.TRYWAIT P2, [R4+URZ+0x2e860], R3 ;  /* 0x02e86003040075a7 */ /* 0x004524000804017f */
[----:B----4-:R-:W-:Y:S05]  /*2ded0*/  @!P2 NANOSLEEP.SYNCS 0x989680 ;  /* 0x009896800000a95d */ /* 0x010fea0003900000 */
[----:B------:R-:W4:Y:S02]  /*2dee0*/  @!P2 SYNCS.PHASECHK.TRANS64 P2, [R4+URZ+0x2e860], R3 ;  /* 0x02e860030400a5a7 */ /* 0x000f24000804007f */
[----:B----4-:R-:W-:Y:S05]  /*2def0*/  @!P2 BRA `(.L_x_2297) ;  /* 0xfffffffc00eca947 */ /* 0x010fea000383ffff */
[----:B------:R-:W-:Y:S05]  /*2df00*/  BRA `(.L_x_2448) ;  /* 0xffffffb400ec7947 */ /* 0x000fea000383ffff */
.L_x_2304:
[----:B0-----:R0:W2:Y:S02]  /*2df10*/  SYNCS.PHASECHK.TRANS64.TRYWAIT P0, [R20+URZ+0x2e870], R3 ;  /* 0x02e87003140075a7 */ /* 0x0010a4000800017f */
[----:B--2---:R-:W-:Y:S05]  /*2df20*/  @!P0 NANOSLEEP.SYNCS 0x989680 ;  /* 0x009896800000895d */ /* 0x004fea0003900000 */
[----:B------:R-:W2:Y:S02]  /*2df30*/  @!P0 SYNCS.PHASECHK.TRANS64 P0, [R20+URZ+0x2e870], R3 ;  /* 0x02e87003140085a7 */ /* 0x000ea4000800007f */
[----:B--2---:R-:W-:Y:S05]  /*2df40*/  @!P0 BRA `(.L_x_2304) ;  /* 0xfffffffc00f08947 */ /* 0x004fea000383ffff */
[----:B------:R-:W-:Y:S05]  /*2df50*/  BRA `(.L_x_2449) ;  /* 0xffffffc0003c7947 */ /* 0x000fea000383ffff */
.L_x_2306:
[----:B0-----:R0:W2:Y:S02]  /*2df60*/  SYNCS.PHASECHK.TRANS64.TRYWAIT P0, [R20+URZ+0x2e860], R3 ;  /* 0x02e86003140075a7 */ /* 0x0010a4000800017f */
[----:B--2---:R-:W-:Y:S05]  /*2df70*/  @!P0 NANOSLEEP.SYNCS 0x989680 ;  /* 0x009896800000895d */ /* 0x004fea0003900000 */
[----:B------:R-:W2:Y:S02]  /*2df80*/  @!P0 SYNCS.PHASECHK.TRANS64 P0, [R20+URZ+0x2e860], R3 ;  /* 0x02e86003140085a7 */ /* 0x000ea4000800007f */
[----:B--2---:R-:W-:Y:S05]  /*2df90*/  @!P0 BRA `(.L_x_2306) ;  /* 0xfffffffc00f08947 */ /* 0x004fea000383ffff */
[----:B------:R-:W-:Y:S05]  /*2dfa0*/  BRA `(.L_x_2450) ;  /* 0xffffffc000447947 */ /* 0x000fea000383ffff */
.L_x_2310:
[----:B------:R-:W2:Y:S01]  /*2dfb0*/  LDL R3, [R1] ;  /* 0x0000000001037983 */ /* 0x000ea20000100800 */
[----:B------:R-:W-:Y:S01]  /*2dfc0*/  BSSY B0, `(.L_x_2451) ;  /* 0x0000008000007945 */ /* 0x000fe20003800000 */
[----:B------:R-:W-:Y:S02]  /*2dfd0*/  IMAD.MOV.U32 R12, RZ, RZ, RZ ;  /* 0x000000ffff0c7224 */ /* 0x000fe400078e00ff */
[----:B------:R-:W-:Y:S02]  /*2dfe0*/  IMAD.MOV.U32 R11, RZ, RZ, 0x1f ;  /* 0x0000001fff0b7424 */ /* 0x000fe400078e00ff */
[----:B------:R-:W-:Y:S01]  /*2dff0*/  IMAD.MOV.U32 R15, RZ, RZ, -0x1 ;  /* 0xffffffffff0f7424 */ /* 0x000fe200078e00ff */
[----:B--2---:R-:W-:-:S07]  /*2e000*/  MOV R13, R3 ;  /* 0x00000003000d7202 */ /* 0x004fce0000000f00 */
[----:B------:R-:W-:Y:S05]  /*2e010*/  WARPSYNC.COLLECTIVE R15, `(.L_x_2452) ;  /* 0x000000000f087348 */ /* 0x000fea0003c00000 */
[----:B------:R0:W1:Y:S02]  /*2e020*/  SHFL.IDX P6, R14, R13, R12, R11 ;  /* 0x0000000c0d0e7389 */ /* 0x00006400000c000b */
[----:B01----:R-:W-:Y:S01]  /*2e030*/  ENDCOLLECTIVE ;  /* 0x000000000000791b */ /* 0x003fe20003800000 */
.L_x_2452:
[----:B------:R-:W-:Y:S05]  /*2e040*/  BSYNC B0 ;  /* 0x0000000000007941 */ /* 0x000fea0003800000 */
.L_x_2451:
        /* <DEDUP_REMOVED lines=9> */
.L_x_2453:
[----:B------:R-:W-:Y:S01]  /*2e0e0*/  ULDC UR4, c[0x0][0xc14] ;  /* 0x0003050000047ab9 */ /* 0x000fe20000000800 */
[----:B------:R-:W-:Y:S01]  /*2e0f0*/  IMAD.IADD R5, R2, 0x1, R7 ;  /* 0x0000000102057824 */ /* 0x000fe200078e0207 */
[----:B------:R-:W-:Y:S01]  /*2e100*/  MOV R11, RZ ;  /* 0x000000ff000b7202 */ /* 0x000fe20000000f00 */
[----:B------:R-:W-:-:S03]  /*2e110*/  IMAD.MOV.U32 R4, RZ, RZ, R14 ;  /* 0x000000ffff047224 */ /* 0x000fc600078e000e */
        /* <DEDUP_REMOVED lines=15> */
.L_x_2454:
[----:B------:R-:W-:Y:S01]  /*2e210*/  IMAD.MOV.U32 R12, RZ, RZ, 0x2 ;  /* 0x00000002ff0c7424 */ /* 0x000fe200078e00ff */
[----:B------:R-:W-:-:S05]  /*2e220*/  SEL R5, R14, RZ, P1 ;  /* 0x000000ff0e057207 */ /* 0x000fca0000800000 */
[----:B------:R-:W-:-:S04]  /*2e230*/  IMAD.IADD R3, R2, 0x1, R5 ;  /* 0x0000000102037824 */ /* 0x000fc800078e0205 */
[----:B------:R-:W-:-:S07]  /*2e240*/  IMAD.MOV.U32 R13, RZ, RZ, R3 ;  /* 0x000000ffff0d7224 */ /* 0x000fce00078e0003 */
[----:B------:R-:W-:Y:S05]  /*2e250*/  WARPSYNC.COLLECTIVE R15, `(.L_x_2455) ;  /* 0x000000000f087348 */ /* 0x000fea0003c00000 */
[----:B------:R0:W1:Y:S02]  /*2e260*/  SHFL.UP P6, R14, R13, R12, R11 ;  /* 0x0400000c0d0e7389 */ /* 0x00006400000c000b */
[----:B01----:R-:W-:Y:S01]  /*2e270*/  ENDCOLLECTIVE ;  /* 0x000000000000791b */ /* 0x003fe20003800000 */
.L_x_2455:
[----:B------:R-:W-:Y:S01]  /*2e280*/  IMAD.MOV.U32 R12, RZ, RZ, 0x4 ;  /* 0x00000004ff0c7424 */ /* 0x000fe200078e00ff */
[----:B------:R-:W-:-:S05]  /*2e290*/  SEL R14, R14, RZ, P2 ;  /* 0x000000ff0e0e7207 */ /* 0x000fca0001000000 */
[----:B------:R-:W-:-:S04]  /*2e2a0*/  IMAD.IADD R3, R3, 0x1, R14 ;  /* 0x0000000103037824 */ /* 0x000fc800078e020e */
[----:B------:R-:W-:-:S07]  /*2e2b0*/  IMAD.MOV.U32 R13, RZ, RZ, R3 ;  /* 0x000000ffff0d7224 */ /* 0x000fce00078e0003 */
[----:B------:R-:W-:Y:S05]  /*2e2c0*/  WARPSYNC.COLLECTIVE R15, `(.L_x_2456) ;  /* 0x000000000f087348 */ /* 0x000fea0003c00000 */
[----:B------:R0:W1:Y:S02]  /*2e2d0*/  SHFL.UP P6, R14, R13, R12, R11 ;  /* 0x0400000c0d0e7389 */ /* 0x00006400000c000b */
[----:B01----:R-:W-:Y:S01]  /*2e2e0*/  ENDCOLLECTIVE ;  /* 0x000000000000791b */ /* 0x003fe20003800000 */
.L_x_2456:
[----:B------:R-:W-:Y:S01]  /*2e2f0*/  IMAD.MOV.U32 R12, RZ, RZ, 0x8 ;  /* 0x00000008ff0c7424 */ /* 0x000fe200078e00ff */
[----:B------:R-:W-:-:S04]  /*2e300*/  SEL R14, R14, RZ, P3 ;  /* 0x000000ff0e0e7207 */ /* 0x000fc80001800000 */
[----:B------:R-:W-:-:S05]  /*2e310*/  IADD3 R3, R3, R14, RZ ;  /* 0x0000000e03037210 */ /* 0x000fca0007ffe0ff */
[----:B------:R-:W-:-:S07]  /*2e320*/  IMAD.MOV.U32 R13, RZ, RZ, R3 ;  /* 0x000000ffff0d7224 */ /* 0x000fce00078e0003 */
[----:B------:R-:W-:Y:S05]  /*2e330*/  WARPSYNC.COLLECTIVE R15, `(.L_x_2457) ;  /* 0x000000000f087348 */ /* 0x000fea0003c00000 */
[----:B------:R0:W1:Y:S02]  /*2e340*/  SHFL.UP P6, R14, R13, R12, R11 ;  /* 0x0400000c0d0e7389 */ /* 0x00006400000c000b */
[----:B01----:R-:W-:Y:S01]  /*2e350*/  ENDCOLLECTIVE ;  /* 0x000000000000791b */ /* 0x003fe20003800000 */
.L_x_2457:
[----:B------:R-:W-:Y:S01]  /*2e360*/  IMAD.MOV.U32 R12, RZ, RZ, 0x10 ;  /* 0x00000010ff0c7424 */ /* 0x000fe200078e00ff */
[----:B------:R-:W-:-:S05]  /*2e370*/  SEL R14, R14, RZ, P4 ;  /* 0x000000ff0e0e7207 */ /* 0x000fca0002000000 */
[----:B------:R-:W-:-:S04]  /*2e380*/  IMAD.IADD R3, R3, 0x1, R14 ;  /* 0x0000000103037824 */ /* 0x000fc800078e020e */
[----:B------:R-:W-:-:S07]  /*2e390*/  IMAD.MOV.U32 R13, RZ, RZ, R3 ;  /* 0x000000ffff0d7224 */ /* 0x000fce00078e0003 */
[----:B------:R-:W-:Y:S05]  /*2e3a0*/  WARPSYNC.COLLECTIVE R15, `(.L_x_2458) ;  /* 0x000000000f087348 */ /* 0x000fea0003c00000 */
[----:B------:R0:W1:Y:S02]  /*2e3b0*/  SHFL.UP P6, R14, R13, R12, R11 ;  /* 0x0400000c0d0e7389 */ /* 0x00006400000c000b */
[----:B01----:R-:W-:Y:S01]  /*2e3c0*/  ENDCOLLECTIVE ;  /* 0x000000000000791b */ /* 0x003fe20003800000 */
.L_x_2458:
[----:B------:R-:W-:Y:S02]  /*2e3d0*/  IMAD.MOV.U32 R12, RZ, RZ, 0x1f ;  /* 0x0000001fff0c7424 */ /* 0x000fe400078e00ff */
[----:B------:R-:W-:Y:S01]  /*2e3e0*/  IMAD.MOV.U32 R11, RZ, RZ, 0x1f ;  /* 0x0000001fff0b7424 */ /* 0x000fe200078e00ff */
[----:B------:R-:W-:-:S05]  /*2e3f0*/  SEL R14, R14, RZ, P5 ;  /* 0x000000ff0e0e7207 */ /* 0x000fca0002800000 */
[----:B------:R-:W-:-:S05]  /*2e400*/  IMAD.IADD R3, R3, 0x1, R14 ;  /* 0x0000000103037824 */ /* 0x000fca00078e020e */
[----:B------:R-:W-:-:S07]  /*2e410*/  MOV R13, R3 ;  /* 0x00000003000d7202 */ /* 0x000fce0000000f00 */
[----:B------:R-:W-:Y:S05]  /*2e420*/  WARPSYNC.COLLECTIVE R15, `(.L_x_2459) ;  /* 0x000000000f087348 */ /* 0x000fea0003c00000 */
[----:B------:R0:W1:Y:S02]  /*2e430*/  SHFL.IDX P6, R14, R13, R12, R11 ;  /* 0x0000000c0d0e7389 */ /* 0x00006400000c000b */
[----:B01----:R-:W-:Y:S01]  /*2e440*/  ENDCOLLECTIVE ;  /* 0x000000000000791b */ /* 0x003fe20003800000 */
.L_x_2459:
[----:B------:R-:W-:Y:S05]  /*2e450*/  BRA `(.L_x_2460) ;  /* 0xffffffc400c87947 */ /* 0x000fea000383ffff */
.L_x_2315:
        /* <DEDUP_REMOVED lines=8> */
.L_x_2462:
[----:B------:R-:W-:Y:S05]  /*2e4e0*/  BSYNC B0 ;  /* 0x0000000000007941 */ /* 0x000fea0003800000 */
.L_x_2461:
[----:B------:R-:W-:Y:S01]  /*2e4f0*/  SEL R3, R14, RZ, P1 ;  /* 0x000000ff0e037207 */ /* 0x000fe20000800000 */
[----:B------:R-:W-:Y:S02]  /*2e500*/  IMAD.MOV.U32 R12, RZ, RZ, 0x2 ;  /* 0x00000002ff0c7424 */ /* 0x000fe400078e00ff */
[----:B------:R-:W-:Y:S01]  /*2e510*/  IMAD.MOV.U32 R11, RZ, RZ, RZ ;  /* 0x000000ffff0b7224 */ /* 0x000fe200078e00ff */
[----:B------:R-:W-:Y:S01]  /*2e520*/  IADD3 R3, R2, R3, RZ ;  /* 0x0000000302037210 */ /* 0x000fe20007ffe0ff */
[----:B------:R-:W-:-:S04]  /*2e530*/  IMAD.MOV.U32 R15, RZ, RZ, -0x1 ;  /* 0xffffffffff0f7424 */ /* 0x000fc800078e00ff */
[----:B------:R-:W-:-:S07]  /*2e540*/  IMAD.MOV.U32 R13, RZ, RZ, R3 ;  /* 0x000000ffff0d7224 */ /* 0x000fce00078e0003 */
[----:B------:R-:W-:Y:S05]  /*2e550*/  WARPSYNC.COLLECTIVE R15, `(.L_x_2463) ;  /* 0x000000000f087348 */ /* 0x000fea0003c00000 */
[----:B------:R0:W1:Y:S02]  /*2e560*/  SHFL.UP P6, R14, R13, R12, R11 ;  /* 0x0400000c0d0e7389 */ /* 0x00006400000c000b */
[----:B01----:R-:W-:Y:S01]  /*2e570*/  ENDCOLLECTIVE ;  /* 0x000000000000791b */ /* 0x003fe20003800000 */
.L_x_2463:
[----:B------:R-:W-:Y:S02]  /*2e580*/  MOV R12, 0x4 ;  /* 0x00000004000c7802 */ /* 0x000fe40000000f00 */
[----:B------:R-:W-:-:S05]  /*2e590*/  SEL R14, R14, RZ, P2 ;  /* 0x000000ff0e0e7207 */ /* 0x000fca0001000000 */
[----:B------:R-:W-:-:S04]  /*2e5a0*/  IMAD.IADD R3, R3, 0x1, R14 ;  /* 0x0000000103037824 */ /* 0x000fc800078e020e */
[----:B------:R-:W-:-:S07]  /*2e5b0*/  IMAD.MOV.U32 R13, RZ, RZ, R3 ;  /* 0x000000ffff0d7224 */ /* 0x000fce00078e0003 */
[----:B------:R-:W-:Y:S05]  /*2e5c0*/  WARPSYNC.COLLECTIVE R15, `(.L_x_2464) ;  /* 0x000000000f087348 */ /* 0x000fea0003c00000 */
[----:B------:R0:W1:Y:S02]  /*2e5d0*/  SHFL.UP P6, R14, R13, R12, R11 ;  /* 0x0400000c0d0e7389 */ /* 0x00006400000c000b */
[----:B01----:R-:W-:Y:S01]  /*2e5e0*/  ENDCOLLECTIVE ;  /* 0x000000000000791b */ /* 0x003fe20003800000 */
.L_x_2464:
[----:B------:R-:W-:Y:S01]  /*2e5f0*/  IMAD.MOV.U32 R12, RZ, RZ, 0x8 ;  /* 0x00000008ff0c7424 */ /* 0x000fe200078e00ff */
[----:B------:R-:W-:-:S05]  /*2e600*/  SEL R14, R14, RZ, P3 ;  /* 0x000000ff0e0e7207 */ /* 0x000fca0001800000 */
[----:B------:R-:W-:-:S04]  /*2e610*/  IMAD.IADD R3, R3, 0x1, R14 ;  /* 0x0000000103037824 */ /* 0x000fc800078e020e */
[----:B------:R-:W-:-:S07]  /*2e620*/  IMAD.MOV.U32 R13, RZ, RZ, R3 ;  /* 0x000000ffff0d7224 */ /* 0x000fce00078e0003 */
[----:B------:R-:W-:Y:S05]  /*2e630*/  WARPSYNC.COLLECTIVE R15, `(.L_x_2465) ;  /* 0x000000000f087348 */ /* 0x000fea0003c00000 */
[----:B------:R0:W1:Y:S02]  /*2e640*/  SHFL.UP P6, R14, R13, R12, R11 ;  /* 0x0400000c0d0e7389 */ /* 0x00006400000c000b */
[----:B01----:R-:W-:Y:S01]  /*2e650*/  ENDCOLLECTIVE ;  /* 0x000000000000791b */ /* 0x003fe20003800000 */
.L_x_2465:
[----:B------:R-:W-:Y:S01]  /*2e660*/  IMAD.MOV.U32 R12, RZ, RZ, 0x10 ;  /* 0x00000010ff0c7424 */ /* 0x000fe200078e00ff */
[----:B------:R-:W-:-:S05]  /*2e670*/  SEL R14, R14, RZ, P4 ;  /* 0x000000ff0e0e7207 */ /* 0x000fca0002000000 */
[----:B------:R-:W-:-:S04]  /*2e680*/  IMAD.IADD R3, R3, 0x1, R14 ;  /* 0x0000000103037824 */ /* 0x000fc800078e020e */
[----:B------:R-:W-:-:S07]  /*2e690*/  IMAD.MOV.U32 R13, RZ, RZ, R3 ;  /* 0x000000ffff0d7224 */ /* 0x000fce00078e0003 */
[----:B------:R-:W-:Y:S05]  /*2e6a0*/  WARPSYNC.COLLECTIVE R15, `(.L_x_2466) ;  /* 0x000000000f087348 */ /* 0x000fea0003c00000 */
[----:B------:R0:W1:Y:S02]  /*2e6b0*/  SHFL.UP P6, R14, R13, R12, R11 ;  /* 0x0400000c0d0e7389 */ /* 0x00006400000c000b */
[----:B01----:R-:W-:Y:S01]  /*2e6c0*/  ENDCOLLECTIVE ;  /* 0x000000000000791b */ /* 0x003fe20003800000 */
.L_x_2466:
[----:B------:R-:W-:Y:S02]  /*2e6d0*/  IMAD.MOV.U32 R12, RZ, RZ, 0x1f ;  /* 0x0000001fff0c7424 */ /* 0x000fe400078e00ff */
[----:B------:R-:W-:Y:S01]  /*2e6e0*/  IMAD.MOV.U32 R11, RZ, RZ, 0x1f ;  /* 0x0000001fff0b7424 */ /* 0x000fe200078e00ff */
[----:B------:R-:W-:-:S04]  /*2e6f0*/  SEL R14, R14, RZ, P5 ;  /* 0x000000ff0e0e7207 */ /* 0x000fc80002800000 */
[----:B------:R-:W-:-:S05]  /*2e700*/  IADD3 R3, R3, R14, RZ ;  /* 0x0000000e03037210 */ /* 0x000fca0007ffe0ff */
[----:B------:R-:W-:-:S07]  /*2e710*/  IMAD.MOV.U32 R13, RZ, RZ, R3 ;  /* 0x000000ffff0d7224 */ /* 0x000fce00078e0003 */
[----:B------:R-:W-:Y:S05]  /*2e720*/  WARPSYNC.COLLECTIVE R15, `(.L_x_2467) ;  /* 0x000000000f087348 */ /* 0x000fea0003c00000 */
[----:B------:R0:W1:Y:S02]  /*2e730*/  SHFL.IDX P6, R14, R13, R12, R11 ;  /* 0x0000000c0d0e7389 */ /* 0x00006400000c000b */
[----:B01----:R-:W-:Y:S01]  /*2e740*/  ENDCOLLECTIVE ;  /* 0x000000000000791b */ /* 0x003fe20003800000 */
.L_x_2467:
[----:B------:R-:W-:Y:S05]  /*2e750*/  BRA `(.L_x_2468) ;  /* 0xffffffc400ac7947 */ /* 0x000fea000383ffff */
.L_x_2317:
[----:B------:R-:W-:Y:S01]  /*2e760*/  BSSY B0, `(.L_x_2469) ;  /* 0x0000006000007945 */ /* 0x000fe20003800000 */
[----:B------:R-:W-:Y:S01]  /*2e770*/  PLOP3.LUT P6, PT, P6, PT, PT, 0x8, 0x0 ;  /* 0x000000000000781c */ /* 0x000fe200037ce170 */
[----:B------:R-:W-:-:S12]  /*2e780*/  IMAD.MOV.U32 R15, RZ, RZ, -0x1 ;  /* 0xffffffffff0f7424 */ /* 0x000fd800078e00ff */
[----:B0-----:R-:W-:Y:S05]  /*2e790*/  WARPSYNC.COLLECTIVE R15, `(.L_x_2470) ;  /* 0x000000000f087348 */ /* 0x001fea0003c00000 */
[----:B------:R-:W-:Y:S01]  /*2e7a0*/  VOTE.ANY R14, PT, P6 ;  /* 0x00000000000e7806 */ /* 0x000fe200030e0100 */
[----:B0-----:R-:W-:Y:S06]  /*2e7b0*/  ENDCOLLECTIVE ;  /* 0x000000000000791b */ /* 0x001fec0003800000 */
.L_x_2470:
[----:B------:R-:W-:Y:S05]  /*2e7c0*/  BSYNC B0 ;  /* 0x0000000000007941 */ /* 0x000fea0003800000 */
.L_x_2469:
[----:B------:R-:W-:Y:S02]  /*2e7d0*/  IMAD.MOV.U32 R7, RZ, RZ, R14 ;  /* 0x000000ffff077224 */ /* 0x000fe400078e000e */
[----:B------:R-:W-:Y:S02]  /*2e7e0*/  IMAD.MOV.U32 R13, RZ, RZ, R2 ;  /* 0x000000ffff0d7224 */ /* 0x000fe400078e0002 */
[----:B------:R-:W0:Y:S01]  /*2e7f0*/  POPC R8, R7 ;  /* 0x0000000700087309 */ /* 0x000e220000000000 */
[----:B------:R-:W-:Y:S02]  /*2e800*/  IMAD.MOV.U32 R11, RZ, RZ, 0x1f ;  /* 0x0000001fff0b7424 */ /* 0x000fe400078e00ff */
[----:B------:R-:W-:Y:S01]  /*2e810*/  IMAD.MOV.U32 R15, RZ, RZ, -0x1 ;  /* 0xffffffffff0f7424 */ /* 0x000fe200078e00ff */
[----:B0-----:R-:W-:-:S07]  /*2e820*/  MOV R12, R8 ;  /* 0x00000008000c7202 */ /* 0x001fce0000000f00 */
[----:B------:R-:W-:Y:S05]  /*2e830*/  WARPSYNC.COLLECTIVE R15, `(.L_x_2471) ;  /* 0x000000000f087348 */ /* 0x000fea0003c00000 */
[----:B------:R0:W1:Y:S02]  /*2e840*/  SHFL.IDX P6, R14, R13, R12, R11 ;  /* 0x0000000c0d0e7389 */ /* 0x00006400000c000b */
[----:B01----:R-:W-:Y:S01]  /*2e850*/  ENDCOLLECTIVE ;  /* 0x000000000000791b */ /* 0x003fe20003800000 */
.L_x_2471:
[----:B------:R-:W-:Y:S01]  /*2e860*/  IMAD.MOV.U32 R4, RZ, RZ, R14 ;  /* 0x000000ffff047224 */ /* 0x000fe200078e000e */
[----:B------:R-:W-:Y:S06]  /*2e870*/  BRA `(.L_x_2472) ;  /* 0xffffffc4009c7947 */ /* 0x000fec000383ffff */
.L_x_2319:
[----:B------:R-:W-:Y:S01]  /*2e880*/  BSSY B0, `(.L_x_2473) ;  /* 0x0000007000007945 */ /* 0x000fe20003800000 */
[----:B------:R-:W-:Y:S02]  /*2e890*/  IMAD.MOV.U32 R13, RZ, RZ, R3 ;  /* 0x000000ffff0d7224 */ /* 0x000fe400078e0003 */
[----:B------:R-:W-:Y:S02]  /*2e8a0*/  IMAD.MOV.U32 R11, RZ, RZ, 0x1f ;  /* 0x0000001fff0b7424 */ /* 0x000fe400078e00ff */
[----:B------:R-:W-:-:S07]  /*2e8b0*/  IMAD.MOV.U32 R15, RZ, RZ, -0x1 ;  /* 0xffffffffff0f7424 */ /* 0x000fce00078e00ff */
[----:B012---:R-:W-:Y:S05]  /*2e8c0*/  WARPSYNC.COLLECTIVE R15, `(.L_x_2474) ;  /* 0x000000000f087348 */ /* 0x007fea0003c00000 */
[----:B------:R3:W4:Y:S02]  /*2e8d0*/  SHFL.IDX P6, R14, R13, R12, R11 ;  /* 0x0000000c0d0e7389 */ /* 0x00072400000c000b */
[----:B01234-:R-:W-:Y:S01]  /*2e8e0*/  ENDCOLLECTIVE ;  /* 0x000000000000791b */ /* 0x01ffe20003800000 */
.L_x_2474:
[----:B------:R-:W-:Y:S05]  /*2e8f0*/  BSYNC B0 ;  /* 0x0000000000007941 */ /* 0x000fea0003800000 */
.L_x_2473:
[----:B------:R-:W-:Y:S01]  /*2e900*/  MOV R7, R14 ;  /* 0x0000000e00077202 */ /* 0x000fe20000000f00 */
[----:B------:R-:W-:Y:S06]  /*2e910*/  BRA `(.L_x_2318) ;  /* 0xffffffc400907947 */ /* 0x000fec000383ffff */
.L_x_2323:
[----:B0-----:R0:W1:Y:S02]  /*2e920*/  SYNCS.PHASECHK.TRANS64.TRYWAIT P0, [R0+URZ+0x2e820], R3 ;  /* 0x02e82003000075a7 */ /* 0x001064000800017f */
[----:B-1----:R-:W-:Y:S05]  /*2e930*/  @!P0 NANOSLEEP.SYNCS 0x989680 ;  /* 0x009896800000895d */ /* 0x002fea0003900000 */
[----:B------:R-:W1:Y:S02]  /*2e940*/  @!P0 SYNCS.PHASECHK.TRANS64 P0, [R0+URZ+0x2e820], R3 ;  /* 0x02e82003000085a7 */ /* 0x000e64000800007f */
[----:B-1----:R-:W-:Y:S05]  /*2e950*/  @!P0 BRA `(.L_x_2323) ;  /* 0xfffffffc00f08947 */ /* 0x002fea000383ffff */
[----:B------:R-:W-:Y:S05]  /*2e960*/  BRA `(.L_x_2475) ;  /* 0xffffffcc00447947 */ /* 0x000fea000383ffff */
.L_x_2324:
        /* <DEDUP_REMOVED lines=11> */
.L_x_2477:
[----:B------:R-:W-:Y:S05]  /*2ea20*/  BSYNC B0 ;  /* 0x0000000000007941 */ /* 0x000fea0003800000 */
.L_x_2476:
[----:B------:R-:W-:Y:S05]  /*2ea30*/  BRA `(.L_x_2478) ;  /* 0xffffffcc002c7947 */ /* 0x000fea000383ffff */
.L_x_2325:
[----:B------:R-:W-:Y:S01]  /*2ea40*/  BSSY B0, `(.L_x_2479) ;  /* 0x0000006000007945 */ /* 0x000fe20003800000 */
[----:B------:R-:W-:-:S07]  /*2ea50*/  IMAD.MOV.U32 R15, RZ, RZ, -0x1 ;  /* 0xffffffffff0f7424 */ /* 0x000fce00078e00ff */
[----:B01----:R-:W-:Y:S05]  /*2ea60*/  WARPSYNC.COLLECTIVE R15, `(.L_x_2480) ;  /* 0x000000000f0c7348 */ /* 0x003fea0003c00000 */
[----:B------:R-:W-:Y:S02]  /*2ea70*/  ELECT P6, UR62, PT ;  /* 0x00000000003e782f */ /* 0x000fe400038c0000 */
[----:B------:R-:W-:Y:S01]  /*2ea80*/  MOV R14, UR62 ;  /* 0x0000003e000e7c02 */ /* 0x000fe20008000f00 */
[----:B01----:R-:W-:Y:S10]  /*2ea90*/  ENDCOLLECTIVE ;  /* 0x000000000000791b */ /* 0x003ff40003800000 */
.L_x_2480:
[----:B------:R-:W-:Y:S05]  /*2eaa0*/  BSYNC B0 ;  /* 0x0000000000007941 */ /* 0x000fea0003800000 */
.L_x_2479:
[----:B------:R-:W-:Y:S05]  /*2eab0*/  BRA `(.L_x_2481) ;  /* 0xffffffcc00207947 */ /* 0x000fea000383ffff */
.L_x_2327:
[----:B0-----:R0:W1:Y:S02]  /*2eac0*/  SYNCS.PHASECHK.TRANS64.TRYWAIT P1, [R6+URZ], R5 ;  /* 0x00000005060075a7 */ /* 0x001064000802017f */
[----:B-1----:R-:W-:Y:S05]  /*2ead0*/  @!P1 NANOSLEEP.SYNCS 0x989680 ;  /* 0x009896800000995d */ /* 0x002fea0003900000 */
[----:B------:R-:W1:Y:S02]  /*2eae0*/  @!P1 SYNCS.PHASECHK.TRANS64 P1, [R6+URZ], R5 ;  /* 0x00000005060095a7 */ /* 0x000e64000802007f */
[----:B-1----:R-:W-:Y:S05]  /*2eaf0*/  @!P1 BRA `(.L_x_2327) ;  /* 0xfffffffc00f09947 */ /* 0x002fea000383ffff */
[----:B------:R-:W-:Y:S05]  /*2eb00*/  BRA `(.L_x_2482) ;  /* 0xffffffcc00647947 */ /* 0x000fea000383ffff */
.L_x_2328:
[----:B-1----:R1:W2:Y:S02]  /*2eb10*/  SYNCS.PHASECHK.TRANS64.TRYWAIT P1, [R7+URZ], R2 ;  /* 0x00000002070075a7 */ /* 0x0022a4000802017f */
[----:B--2---:R-:W-:Y:S05]  /*2eb20*/  @!P1 NANOSLEEP.SYNCS 0x989680 ;  /* 0x009896800000995d */ /* 0x004fea0003900000 */
[----:B------:R-:W2:Y:S02]  /*2eb30*/  @!P1 SYNCS.PHASECHK.TRANS64 P1, [R7+URZ], R2 ;  /* 0x00000002070095a7 */ /* 0x000ea4000802007f */
[----:B--2---:R-:W-:Y:S05]  /*2eb40*/  @!P1 BRA `(.L_x_2328) ;  /* 0xfffffffc00f09947 */ /* 0x004fea000383ffff */
[----:B------:R-:W-:Y:S05]  /*2eb50*/  BRA `(.L_x_2483) ;  /* 0xffffffcc00587947 */ /* 0x000fea000383ffff */
.L_x_2330:
[----:B--2---:R2:W3:Y:S02]  /*2eb60*/  SYNCS.PHASECHK.TRANS64.TRYWAIT P1, [R4+URZ+0x2e860], R5 ;  /* 0x02e86005040075a7 */ /* 0x0044e4000802017f */
[----:B---3--:R-:W-:Y:S05]  /*2eb70*/  @!P1 NANOSLEEP.SYNCS 0x989680 ;  /* 0x009896800000995d */ /* 0x008fea0003900000 */
[----:B------:R-:W3:Y:S02]  /*2eb80*/  @!P1 SYNCS.PHASECHK.TRANS64 P1, [R4+URZ+0x2e860], R5 ;  /* 0x02e86005040095a7 */ /* 0x000ee4000802007f */
[----:B---3--:R-:W-:Y:S05]  /*2eb90*/  @!P1 BRA `(.L_x_2330) ;  /* 0xfffffffc00f09947 */ /* 0x008fea000383ffff */
[----:B------:R-:W-:Y:S05]  /*2eba0*/  BRA `(.L_x_2484) ;  /* 0xffffffcc005c7947 */ /* 0x000fea000383ffff */
.L_x_2332:
[----:B---3--:R3:W4:Y:S02]  /*2ebb0*/  SYNCS.PHASECHK.TRANS64.TRYWAIT P1, [R3+URZ+0x2e860], R2 ;  /* 0x02e86002030075a7 */ /* 0x008724000802017f */
[----:B----4-:R-:W-:Y:S05]  /*2ebc0*/  @!P1 NANOSLEEP.SYNCS 0x989680 ;  /* 0x009896800000995d */ /* 0x010fea0003900000 */
[----:B------:R-:W4:Y:S02]  /*2ebd0*/  @!P1 SYNCS.PHASECHK.TRANS64 P1, [R3+URZ+0x2e860], R2 ;  /* 0x02e86002030095a7 */ /* 0x000f24000802007f */
[----:B----4-:R-:W-:Y:S05]  /*2ebe0*/  @!P1 BRA `(.L_x_2332) ;  /* 0xfffffffc00f09947 */ /* 0x010fea000383ffff */
[----:B------:R-:W-:Y:S05]  /*2ebf0*/  BRA `(.L_x_2485) ;  /* 0xffffffcc005c7947 */ /* 0x000fea000383ffff */
.L_x_2334:
[----:B----4-:R4:W0:Y:S02]  /*2ec00*/  SYNCS.PHASECHK.TRANS64.TRYWAIT P0, [R4+URZ+0x2e880], R5 ;  /* 0x02e88005040075a7 */ /* 0x010824000800017f */
[----:B0-----:R-:W-:Y:S05]  /*2ec10*/  @!P0 NANOSLEEP.SYNCS 0x989680 ;  /* 0x009896800000895d */ /* 0x001fea0003900000 */
[----:B------:R-:W0:Y:S02]  /*2ec20*/  @!P0 SYNCS.PHASECHK.TRANS64 P0, [R4+URZ+0x2e880], R5 ;  /* 0x02e88005040085a7 */ /* 0x000e24000800007f */
[----:B0-----:R-:W-:Y:S05]  /*2ec30*/  @!P0 BRA `(.L_x_2334) ;  /* 0xfffffffc00f08947 */ /* 0x001fea000383ffff */
[----:B------:R-:W-:Y:S05]  /*2ec40*/  BRA `(.L_x_2335) ;  /* 0xffffffcc00587947 */ /* 0x000fea000383ffff */
.L_x_2486:
        /* <DEDUP_REMOVED lines=11> */
.L_x_2495:


//--------------------- .nv.global.init           --------------------------
	.section	.nv.global.init,"aw",@progbits
	.align	4
.nv.global.init:
	.type		_ZZN5flash28permute_output_fp8_VcolmajorIN4cute6TensorINS1_11ArrayEngineIN7cutlass10bfloat16_tELm64EEENS1_6LayoutINS1_5tupleIJNS8_IJNS1_1CILi2EEESA_NS9_ILi16EEEEEENS9_ILi1EEESD_EEENS8_IJNS8_IJSD_SA_NS9_ILi4EEEEEENS9_ILi0EEESH_EEEEEEEEEvRT_E9upper_map,@object
	.size		_ZZN5flash28permute_output_fp8_VcolmajorIN4cute6TensorINS1_11ArrayEngineIN7cutlass10bfloat16_tELm64EEENS1_6LayoutINS1_5tupleIJNS8_IJNS1_1CILi2EEESA_NS9_ILi16EEEEEENS9_ILi1EEESD_EEENS8_IJNS8_IJSD_SA_NS9_ILi4EEEEEENS9_ILi0EEESH_EEEEEEEEEvRT_E9upper_map,($str$23 - _ZZN5flash28permute_output_fp8_VcolmajorIN4cute6TensorINS1_11ArrayEngineIN7cutlass10bfloat16_tELm64EEENS1_6LayoutINS1_5tupleIJNS8_IJNS1_1CILi2EEESA_NS9_ILi16EEEEEENS9_ILi1EEESD_EEENS8_IJNS8_IJSD_SA_NS9_ILi4EEEEEENS9_ILi0EEESH_EEEEEEEEEvRT_E9upper_map)
_ZZN5flash28permute_output_fp8_VcolmajorIN4cute6TensorINS1_11ArrayEngineIN7cutlass10bfloat16_tELm64EEENS1_6LayoutINS1_5tupleIJNS8_IJNS1_1CILi2EEESA_NS9_ILi16EEEEEENS9_ILi1EEESD_EEENS8_IJNS8_IJSD_SA_NS9_ILi4EEEEEENS9_ILi0EEESH_EEEEEEEEEvRT_E9upper_map:
        /*0000*/ 	.byte	0x00, 0x00, 0x00, 0x00, 0x02, 0x00, 0x00, 0x00, 0x03, 0x00, 0x00, 0x00, 0x01, 0x00, 0x00, 0x00
	.type		$str$23,@object
	.size		$str$23,($str$24 - $str$23)
$str$23:
        /*0010*/ 	.byte	0x28, 0x61, 0x64, 0x64, 0x72, 0x65, 0x73, 0x73, 0x20, 0x26, 0x20, 0x6d, 0x61, 0x73, 0x6b, 0x29
        /*0020*/ 	.byte	0x20, 0x3d, 0x3d, 0x20, 0x30, 0x00
	.type		$str$24,@object
	.size		$str$24,(__unnamed_5 - $str$24)
$str$24:
        /*0026*/ 	.byte	0x2f, 0x74, 0x6d, 0x70, 0x2f, 0x6f, 0x73, 0x73, 0x5f, 0x6b, 0x65, 0x72, 0x6e, 0x65, 0x6c, 0x73
        /*0036*/ 	.byte	0x5f, 0x73, 0x72, 0x63, 0x2f, 0x66, 0x6c, 0x61, 0x73, 0x68, 0x5f, 0x61, 0x74, 0x74, 0x65, 0x6e
        /*0046*/ 	.byte	0x74, 0x69, 0x6f, 0x6e, 0x2f, 0x63, 0x73, 0x72, 0x63, 0x2f, 0x63, 0x75, 0x74, 0x6c, 0x61, 0x73
        /*0056*/ 	.byte	0x73, 0x2f, 0x69, 0x6e, 0x63, 0x6c, 0x75, 0x64, 0x65, 0x2f, 0x63, 0x75, 0x74, 0x65, 0x2f, 0x70
        /*0066*/ 	.byte	0x6f, 0x69, 0x6e, 0x74, 0x65, 0x72, 0x5f, 0x66, 0x6c, 0x61, 0x67, 0x67, 0x65, 0x64, 0x2e, 0x68
        /*0076*/ 	.byte	0x70, 0x70, 0x00
	.type		__unnamed_5,@object
	.size		__unnamed_5,(__unnamed_6 - __unnamed_5)
__unnamed_5:
        /* <DEDUP_REMOVED lines=24> */
        /*01f9*/ 	.byte	0x3e, 0x3e, 0x20, 0x26, 0x5d, 0x00
	.type		__unnamed_6,@object
	.size		__unnamed_6,(__unnamed_11 - __unnamed_6)
__unnamed_6:
        /* <DEDUP_REMOVED lines=25> */
	.type		__unnamed_11,@object
	.size		__unnamed_11,(__unnamed_8 - __unnamed_11)
__unnamed_11:
        /* <DEDUP_REMOVED lines=25> */
	.type		__unnamed_8,@object
	.size		__unnamed_8,(__unnamed_10 - __unnamed_8)
__unnamed_8:
        /* <DEDUP_REMOVED lines=29> */
        /*06db*/ 	.byte	0x5d, 0x00
	.type		__unnamed_10,@object
	.size		__unnamed_10,(__unnamed_3 - __unnamed_10)
__unnamed_10:
        /* <DEDUP_REMOVED lines=30> */
	.type		__unnamed_3,@object
	.size		__unnamed_3,(__unnamed_9 - __unnamed_3)
__unnamed_3:
        /* <DEDUP_REMOVED lines=30> */
	.type		__unnamed_9,@object
	.size		__unnamed_9,(__unnamed_2 - __unnamed_9)
__unnamed_9:
        /* <DEDUP_REMOVED lines=30> */
	.type		__unnamed_2,@object
	.size		__unnamed_2,(__unnamed_4 - __unnamed_2)
__unnamed_2:
        /* <DEDUP_REMOVED lines=30> */
	.type		__unnamed_4,@object
	.size		__unnamed_4,(__unnamed_1 - __unnamed_4)
__unnamed_4:
        /* <DEDUP_REMOVED lines=30> */
	.type		__unnamed_1,@object
	.size		__unnamed_1,(__unnamed_7 - __unnamed_1)
__unnamed_1:
        /* <DEDUP_REMOVED lines=30> */
	.type		__unnamed_7,@object
	.size		__unnamed_7,(.L_7 - __unnamed_7)
__unnamed_7:
        /* <DEDUP_REMOVED lines=30> */
.L_7:


//--------------------- .nv.shared._ZN7cutlass13device_kernelIN5flash11enable_sm90INS1_16FlashAttnFwdSm90INS1_25CollectiveMainloopFwdSm90ILi2EN4cute5tupleIJNS5_1CILi1EEES8_S8_EEENS6_IJNS7_ILi128EEENS7_ILi224EEESA_EEELi128ENS_12float_e4m3_tEfNS_4arch4Sm90ELb0ELb0ELb1ELb0ELb0ELb0ELb0ELb1ELb1ELb0ELb0ELb0EEENS1_21CollectiveEpilogueFwdINS6_IJSA_SA_SB_EEES9_NS_10bfloat16_tESF_Li256ELb0ELb0ELb0ELb1EEENS1_29StaticPersistentTileSchedulerILb0EEEEEEEEEvNT_6ParamsE --------------------------
	.section	.nv.shared._ZN7cutlass13device_kernelIN5flash11enable_sm90INS1_16FlashAttnFwdSm90INS1_25CollectiveMainloopFwdSm90ILi2EN4cute5tupleIJNS5_1CILi1EEES8_S8_EEENS6_IJNS7_ILi128EEENS7_ILi224EEESA_EEELi128ENS_12float_e4m3_tEfNS_4arch4Sm90ELb0ELb0ELb1ELb0ELb0ELb0ELb0ELb1ELb1ELb0ELb0ELb0EEENS1_21CollectiveEpilogueFwdINS6_IJSA_SA_SB_EEES9_NS_10bfloat16_tESF_Li256ELb0ELb0ELb0ELb1EEENS1_29StaticPersistentTileSchedulerILb0EEEEEEEEEvNT_6ParamsE,"aw",@nobits
	.sectionflags	@""
	.align	16
	.zero		1024


//--------------------- .nv.shared.reserved.0     --------------------------
	.section	.nv.shared.reserved.0,"aw",@nobits
	.weak		__nv_reservedSMEM_offset_0_alias
	.size		__nv_reservedSMEM_offset_0_alias, 0, 0
	.other		__nv_reservedSMEM_offset_0_alias,@"STO_CUDA_RESERVED_SHARED STV_DEFAULT"
__nv_reservedSMEM_offset_0_alias:
	.zero		0


//--------------------- .nv.global                --------------------------
	.section	.nv.global,"aw",@nobits
.nv.global:
	.type		_ZN74_INTERNAL_9998732c_38_flash_fwd_hdim128_e4m3_softcap_sm90_cu_9afb97bd_34544cute1_E,@object
	.size		_ZN74_INTERNAL_9998732c_38_flash_fwd_hdim128_e4m3_softcap_sm90_cu_9afb97bd_34544cute1_E,(_ZN74_INTERNAL_9998732c_38_flash_fwd_hdim128_e4m3_softcap_sm90_cu_9afb97bd_34544cuda3std3__45__cpo6cbeginE - _ZN74_INTERNAL_9998732c_38_flash_fwd_hdim128_e4m3_softcap_sm90_cu_9afb97bd_34544cute1_E)
_ZN74_INTERNAL_9998732c_38_flash_fwd_hdim128_e4m3_softcap_sm90_cu_9afb97bd_34544cute1_E:
	.zero		1
	.type		_ZN74_INTERNAL_9998732c_38_flash_fwd_hdim128_e4m3_softcap_sm90_cu_9afb97bd_34544cuda3std3__45__cpo6cbeginE,@object
	.size		_ZN74_INTERNAL_9998732c_38_flash_fwd_hdim128_e4m3_softcap_sm90_cu_9afb97bd_34544cuda3std3__45__cpo6cbeginE,(_ZN74_INTERNAL_9998732c_38_flash_fwd_hdim128_e4m3_softcap_sm90_cu_9afb97bd_34544cuda3std3__48in_placeE - _ZN74_INTERNAL_9998732c_38_flash_fwd_hdim128_e4m3_softcap_sm90_cu_9afb97bd_34544cuda3std3__45__cpo6cbeginE)
_ZN74_INTERNAL_9998732c_38_flash_fwd_hdim128_e4m3_softcap_sm90_cu_9afb97bd_34544cuda3std3__45__cpo6cbeginE:
	.zero		1
	.type		_ZN74_INTERNAL_9998732c_38_flash_fwd_hdim128_e4m3_softcap_sm90_cu_9afb97bd_34544cuda3std3__48in_placeE,@object
	.size		_ZN74_INTERNAL_9998732c_38_flash_fwd_hdim128_e4m3_softcap_sm90_cu_9afb97bd_34544cuda3std3__48in_placeE,(_ZN74_INTERNAL_9998732c_38_flash_fwd_hdim128_e4m3_softcap_sm90_cu_9afb97bd_34544cuda3std6ranges3__45__cpo9iter_moveE - _ZN74_INTERNAL_9998732c_38_flash_fwd_hdim128_e4m3_softcap_sm90_cu_9afb97bd_34544cuda3std3__48in_placeE)
_ZN74_INTERNAL_9998732c_38_flash_fwd_hdim128_e4m3_softcap_sm90_cu_9afb97bd_34544cuda3std3__48in_placeE:
	.zero		1
	.type		_ZN74_INTERNAL_9998732c_38_flash_fwd_hdim128_e4m3_softcap_sm90_cu_9afb97bd_34544cuda3std6ranges3__45__cpo9iter_moveE,@object
	.size		_ZN74_INTERNAL_9998732c_38_flash_fwd_hdim128_e4m3_softcap_sm90_cu_9afb97bd_34544cuda3std6ranges3__45__cpo9iter_moveE,(_ZN74_INTERNAL_9998732c_38_flash_fwd_hdim128_e4m3_softcap_sm90_cu_9afb97bd_34544cuda3std3__45__cpo5beginE - _ZN74_INTERNAL_9998732c_38_flash_fwd_hdim128_e4m3_softcap_sm90_cu_9afb97bd_34544cuda3std6ranges3__45__cpo9iter_moveE)
_ZN74_INTERNAL_9998732c_38_flash_fwd_hdim128_e4m3_softcap_sm90_cu_9afb97bd_34544cuda3std6ranges3__45__cpo9iter_moveE:
	.zero		1
	.type		_ZN74_INTERNAL_9998732c_38_flash_fwd_hdim128_e4m3_softcap_sm90_cu_9afb97bd_34544cuda3std3__45__cpo5beginE,@object
	.size		_ZN74_INTERNAL_9998732c_38_flash_fwd_hdim128_e4m3_softcap_sm90_cu_9afb97bd_34544cuda3std3__45__cpo5beginE,(_ZN74_INTERNAL_9998732c_38_flash_fwd_hdim128_e4m3_softcap_sm90_cu_9afb97bd_34544cuda3std3__476_GLOBAL__N__9998732c_38_flash_fwd_hdim128_e4m3_softcap_sm90_cu_9afb97bd_34546ignoreE - _ZN74_INTERNAL_9998732c_38_flash_fwd_hdim128_e4m3_softcap_sm90_cu_9afb97bd_34544cuda3std3__45__cpo5beginE)
_ZN74_INTERNAL_9998732c_38_flash_fwd_hdim128_e4m3_softcap_sm90_cu_9afb97bd_34544cuda3std3__45__cpo5beginE:
	.zero		1
	.type		_ZN74_INTERNAL_9998732c_38_flash_fwd_hdim128_e4m3_softcap_sm90_cu_9afb97bd_34544cuda3std3__476_GLOBAL__N__9998732c_38_flash_fwd_hdim128_e4m3_softcap_sm90_cu_9afb97bd_34546ignoreE,@object
	.size		_ZN74_INTERNAL_9998732c_38_flash_fwd_hdim128_e4m3_softcap_sm90_cu_9afb97bd_34544cuda3std3__476_GLOBAL__N__9998732c_38_flash_fwd_hdim128_e4m3_softcap_sm90_cu_9afb97bd_34546ignoreE,(_ZN74_INTERNAL_9998732c_38_flash_fwd_hdim128_e4m3_softcap_sm90_cu_9afb97bd_34544cute7productE - _ZN74_INTERNAL_9998732c_38_flash_fwd_hdim128_e4m3_softcap_sm90_cu_9afb97bd_34544cuda3std3__476_GLOBAL__N__9998732c_38_flash_fwd_hdim128_e4m3_softcap_sm90_cu_9afb97bd_34546ignoreE)
_ZN74_INTERNAL_9998732c_38_flash_fwd_hdim128_e4m3_softcap_sm90_cu_9afb97bd_34544cuda3std3__476_GLOBAL__N__9998732c_38_flash_fwd_hdim128_e4m3_softcap_sm90_cu_9afb97bd_34546ignoreE:
	.zero		1
	.type		_ZN74_INTERNAL_9998732c_38_flash_fwd_hdim128_e4m3_softcap_sm90_cu_9afb97bd_34544cute7productE,@object
	.size		_ZN74_INTERNAL_9998732c_38_flash_fwd_hdim128_e4m3_softcap_sm90_cu_9afb97bd_34544cute7productE,(_ZN74_INTERNAL_9998732c_38_flash_fwd_hdim128_e4m3_softcap_sm90_cu_9afb97bd_34544cuda3std3__45__cpo3endE - _ZN74_INTERNAL_9998732c_38_flash_fwd_hdim128_e4m3_softcap_sm90_cu_9afb97bd_34544cute7productE)
_ZN74_INTERNAL_9998732c_38_flash_fwd_hdim128_e4m3_softcap_sm90_cu_9afb97bd_34544cute7productE:
	.zero		1
	.type		_ZN74_INTERNAL_9998732c_38_flash_fwd_hdim128_e4m3_softcap_sm90_cu_9afb97bd_34544cuda3std3__45__cpo3endE,@object
	.size		_ZN74_INTERNAL_9998732c_38_flash_fwd_hdim128_e4m3_softcap_sm90_cu_9afb97bd_34544cuda3std3__45__cpo3endE,(_ZN74_INTERNAL_9998732c_38_flash_fwd_hdim128_e4m3_softcap_sm90_cu_9afb97bd_34544cuda3std3__419piecewise_constructE - _ZN74_INTERNAL_9998732c_38_flash_fwd_hdim128_e4m3_softcap_sm90_cu_9afb97bd_34544cuda3std3__45__cpo3endE)
_ZN74_INTERNAL_9998732c_38_flash_fwd_hdim128_e4m3_softcap_sm90_cu_9afb97bd_34544cuda3std3__45__cpo3endE:
	.zero		1
	.type		_ZN74_INTERNAL_9998732c_38_flash_fwd_hdim128_e4m3_softcap_sm90_cu_9afb97bd_34544cuda3std3__419piecewise_constructE,@object
	.size		_ZN74_INTERNAL_9998732c_38_flash_fwd_hdim128_e4m3_softcap_sm90_cu_9afb97bd_34544cuda3std3__419piecewise_constructE,(_ZN74_INTERNAL_9998732c_38_flash_fwd_hdim128_e4m3_softcap_sm90_cu_9afb97bd_34544cuda3std3__45__cpo4cendE - _ZN74_INTERNAL_9998732c_38_flash_fwd_hdim128_e4m3_softcap_sm90_cu_9afb97bd_34544cuda3std3__419piecewise_constructE)
_ZN74_INTERNAL_9998732c_38_flash_fwd_hdim128_e4m3_softcap_sm90_cu_9afb97bd_34544cuda3std3__419piecewise_constructE:
	.zero		1
	.type		_ZN74_INTERNAL_9998732c_38_flash_fwd_hdim128_e4m3_softcap_sm90_cu_9afb97bd_34544cuda3std3__45__cpo4cendE,@object
	.size		_ZN74_INTERNAL_9998732c_38_flash_fwd_hdim128_e4m3_softcap_sm90_cu_9afb97bd_34544cuda3std3__45__cpo4cendE,(_ZN74_INTERNAL_9998732c_38_flash_fwd_hdim128_e4m3_softcap_sm90_cu_9afb97bd_34544cuda3std6ranges3__45__cpo4swapE - _ZN74_INTERNAL_9998732c_38_flash_fwd_hdim128_e4m3_softcap_sm90_cu_9afb97bd_34544cuda3std3__45__cpo4cendE)
_ZN74_INTERNAL_9998732c_38_flash_fwd_hdim128_e4m3_softcap_sm90_cu_9afb97bd_34544cuda3std3__45__cpo4cendE:
	.zero		1
	.type		_ZN74_INTERNAL_9998732c_38_flash_fwd_hdim128_e4m3_softcap_sm90_cu_9afb97bd_34544cuda3std6ranges3__45__cpo4swapE,@object
	.size		_ZN74_INTERNAL_9998732c_38_flash_fwd_hdim128_e4m3_softcap_sm90_cu_9afb97bd_34544cuda3std6ranges3__45__cpo4swapE,(.L_19 - _ZN74_INTERNAL_9998732c_38_flash_fwd_hdim128_e4m3_softcap_sm90_cu_9afb97bd_34544cuda3std6ranges3__45__cpo4swapE)
_ZN74_INTERNAL_9998732c_38_flash_fwd_hdim128_e4m3_softcap_sm90_cu_9afb97bd_34544cuda3std6ranges3__45__cpo4swapE:
	.zero		1
.L_19:


//--------------------- .nv.shared._ZN7cutlass13device_kernelIN5flash11enable_sm90INS1_16FlashAttnFwdSm90INS1_25CollectiveMainloopFwdSm90ILi2EN4cute5tupleIJNS5_1CILi1EEES8_S8_EEENS6_IJNS7_ILi128EEENS7_ILi224EEESA_EEELi128ENS_12float_e4m3_tEfNS_4arch4Sm90ELb0ELb0ELb1ELb1ELb0ELb0ELb0ELb1ELb1ELb0ELb0ELb0EEENS1_21CollectiveEpilogueFwdINS6_IJSA_SA_SB_EEES9_NS_10bfloat16_tESF_Li256ELb1ELb0ELb0ELb1EEENS1_36VarlenDynamicPersistentTileSchedulerILi128ELi224ELi256ELi128ELb0ELb0ELb1ELb0ELb1ELb1EEEEEEEEEvNT_6ParamsE --------------------------
	.section	.nv.shared._ZN7cutlass13device_kernelIN5flash11enable_sm90INS1_16FlashAttnFwdSm90INS1_25CollectiveMainloopFwdSm90ILi2EN4cute5tupleIJNS5_1CILi1EEES8_S8_EEENS6_IJNS7_ILi128EEENS7_ILi224EEESA_EEELi128ENS_12float_e4m3_tEfNS_4arch4Sm90ELb0ELb0ELb1ELb1ELb0ELb0ELb0ELb1ELb1ELb0ELb0ELb0EEENS1_21CollectiveEpilogueFwdINS6_IJSA_SA_SB_EEES9_NS_10bfloat16_tESF_Li256ELb1ELb0ELb0ELb1EEENS1_36VarlenDynamicPersistentTileSchedulerILi128ELi224ELi256ELi128ELb0ELb0ELb1ELb0ELb1ELb1EEEEEEEEEvNT_6ParamsE,"aw",@nobits
	.sectionflags	@""
	.align	16
	.zero		1024


//--------------------- .nv.shared._ZN7cutlass13device_kernelIN5flash11enable_sm90INS1_16FlashAttnFwdSm90INS1_25CollectiveMainloopFwdSm90ILi2EN4cute5tupleIJNS5_1CILi1EEES8_S8_EEENS6_IJNS7_ILi128EEENS7_ILi224EEESA_EEELi128ENS_12float_e4m3_tEfNS_4arch4Sm90ELb0ELb0ELb1ELb1ELb0ELb1ELb0ELb1ELb1ELb0ELb0ELb0EEENS1_21CollectiveEpilogueFwdINS6_IJSA_SA_SB_EEES9_NS_10bfloat16_tESF_Li256ELb1ELb0ELb0ELb1EEENS1_36VarlenDynamicPersistentTileSchedulerILi128ELi224ELi256ELi128ELb0ELb0ELb1ELb0ELb1ELb1EEEEEEEEEvNT_6ParamsE --------------------------
	.section	.nv.shared._ZN7cutlass13device_kernelIN5flash11enable_sm90INS1_16FlashAttnFwdSm90INS1_25CollectiveMainloopFwdSm90ILi2EN4cute5tupleIJNS5_1CILi1EEES8_S8_EEENS6_IJNS7_ILi128EEENS7_ILi224EEESA_EEELi128ENS_12float_e4m3_tEfNS_4arch4Sm90ELb0ELb0ELb1ELb1ELb0ELb1ELb0ELb1ELb1ELb0ELb0ELb0EEENS1_21CollectiveEpilogueFwdINS6_IJSA_SA_SB_EEES9_NS_10bfloat16_tESF_Li256ELb1ELb0ELb0ELb1EEENS1_36VarlenDynamicPersistentTileSchedulerILi128ELi224ELi256ELi128ELb0ELb0ELb1ELb0ELb1ELb1EEEEEEEEEvNT_6ParamsE,"aw",@nobits
	.sectionflags	@""
	.align	16
	.zero		1024


//--------------------- .nv.shared._ZN7cutlass13device_kernelIN5flash11enable_sm90INS1_16FlashAttnFwdSm90INS1_25CollectiveMainloopFwdSm90ILi2EN4cute5tupleIJNS5_1CILi1EEES8_S8_EEENS6_IJNS7_ILi128EEENS7_ILi192EEESA_EEELi128ENS_12float_e4m3_tEfNS_4arch4Sm90ELb0ELb1ELb1ELb0ELb0ELb0ELb0ELb1ELb1ELb0ELb0ELb0EEENS1_21CollectiveEpilogueFwdINS6_IJSA_SA_SB_EEES9_NS_10bfloat16_tESF_Li256ELb0ELb0ELb0ELb1EEENS1_30DynamicPersistentTileSchedulerILi256ELi128ELb0ELb0ELb1EEEEEEEEEvNT_6ParamsE --------------------------
	.section	.nv.shared._ZN7cutlass13device_kernelIN5flash11enable_sm90INS1_16FlashAttnFwdSm90INS1_25CollectiveMainloopFwdSm90ILi2EN4cute5tupleIJNS5_1CILi1EEES8_S8_EEENS6_IJNS7_ILi128EEENS7_ILi192EEESA_EEELi128ENS_12float_e4m3_tEfNS_4arch4Sm90ELb0ELb1ELb1ELb0ELb0ELb0ELb0ELb1ELb1ELb0ELb0ELb0EEENS1_21CollectiveEpilogueFwdINS6_IJSA_SA_SB_EEES9_NS_10bfloat16_tESF_Li256ELb0ELb0ELb0ELb1EEENS1_30DynamicPersistentTileSchedulerILi256ELi128ELb0ELb0ELb1EEEEEEEEEvNT_6ParamsE,"aw",@nobits
	.sectionflags	@""
	.align	16
	.zero		1024


//--------------------- .nv.shared._ZN7cutlass13device_kernelIN5flash11enable_sm90INS1_16FlashAttnFwdSm90INS1_25CollectiveMainloopFwdSm90ILi2EN4cute5tupleIJNS5_1CILi1EEES8_S8_EEENS6_IJNS7_ILi128EEENS7_ILi192EEESA_EEELi128ENS_12float_e4m3_tEfNS_4arch4Sm90ELb0ELb1ELb1ELb1ELb0ELb0ELb0ELb1ELb1ELb0ELb0ELb0EEENS1_21CollectiveEpilogueFwdINS6_IJSA_SA_SB_EEES9_NS_10bfloat16_tESF_Li256ELb1ELb0ELb0ELb1EEENS1_36VarlenDynamicPersistentTileSchedulerILi128ELi192ELi256ELi128ELb0ELb0ELb1ELb1ELb0ELb1EEEEEEEEEvNT_6ParamsE --------------------------
	.section	.nv.shared._ZN7cutlass13device_kernelIN5flash11enable_sm90INS1_16FlashAttnFwdSm90INS1_25CollectiveMainloopFwdSm90ILi2EN4cute5tupleIJNS5_1CILi1EEES8_S8_EEENS6_IJNS7_ILi128EEENS7_ILi192EEESA_EEELi128ENS_12float_e4m3_tEfNS_4arch4Sm90ELb0ELb1ELb1ELb1ELb0ELb0ELb0ELb1ELb1ELb0ELb0ELb0EEENS1_21CollectiveEpilogueFwdINS6_IJSA_SA_SB_EEES9_NS_10bfloat16_tESF_Li256ELb1ELb0ELb0ELb1EEENS1_36VarlenDynamicPersistentTileSchedulerILi128ELi192ELi256ELi128ELb0ELb0ELb1ELb1ELb0ELb1EEEEEEEEEvNT_6ParamsE,"aw",@nobits
	.sectionflags	@""
	.align	16
	.zero		1024


//--------------------- .nv.shared._ZN7cutlass13device_kernelIN5flash11enable_sm90INS1_16FlashAttnFwdSm90INS1_25CollectiveMainloopFwdSm90ILi2EN4cute5tupleIJNS5_1CILi1EEES8_S8_EEENS6_IJNS7_ILi128EEENS7_ILi192EEESA_EEELi128ENS_12float_e4m3_tEfNS_4arch4Sm90ELb0ELb1ELb1ELb1ELb0ELb1ELb0ELb1ELb1ELb0ELb0ELb0EEENS1_21CollectiveEpilogueFwdINS6_IJSA_SA_SB_EEES9_NS_10bfloat16_tESF_Li256ELb1ELb0ELb0ELb1EEENS1_36VarlenDynamicPersistentTileSchedulerILi128ELi192ELi256ELi128ELb0ELb0ELb1ELb1ELb0ELb1EEEEEEEEEvNT_6ParamsE --------------------------
	.section	.nv.shared._ZN7cutlass13device_kernelIN5flash11enable_sm90INS1_16FlashAttnFwdSm90INS1_25CollectiveMainloopFwdSm90ILi2EN4cute5tupleIJNS5_1CILi1EEES8_S8_EEENS6_IJNS7_ILi128EEENS7_ILi192EEESA_EEELi128ENS_12float_e4m3_tEfNS_4arch4Sm90ELb0ELb1ELb1ELb1ELb0ELb1ELb0ELb1ELb1ELb0ELb0ELb0EEENS1_21CollectiveEpilogueFwdINS6_IJSA_SA_SB_EEES9_NS_10bfloat16_tESF_Li256ELb1ELb0ELb0ELb1EEENS1_36VarlenDynamicPersistentTileSchedulerILi128ELi192ELi256ELi128ELb0ELb0ELb1ELb1ELb0ELb1EEEEEEEEEvNT_6ParamsE,"aw",@nobits
	.sectionflags	@""
	.align	16
	.zero		1024


//--------------------- .nv.shared._ZN7cutlass13device_kernelIN5flash11enable_sm90INS1_16FlashAttnFwdSm90INS1_25CollectiveMainloopFwdSm90ILi2EN4cute5tupleIJNS5_1CILi1EEES8_S8_EEENS6_IJNS7_ILi128EEENS7_ILi224EEESA_EEELi128ENS_12float_e4m3_tEfNS_4arch4Sm90ELb1ELb0ELb1ELb0ELb0ELb0ELb0ELb1ELb1ELb0ELb0ELb0EEENS1_21CollectiveEpilogueFwdINS6_IJSA_SA_SB_EEES9_NS_10bfloat16_tESF_Li256ELb0ELb0ELb0ELb1EEENS1_30DynamicPersistentTileSchedulerILi256ELi128ELb0ELb0ELb1EEEEEEEEEvNT_6ParamsE --------------------------
	.section	.nv.shared._ZN7cutlass13device_kernelIN5flash11enable_sm90INS1_16FlashAttnFwdSm90INS1_25CollectiveMainloopFwdSm90ILi2EN4cute5tupleIJNS5_1CILi1EEES8_S8_EEENS6_IJNS7_ILi128EEENS7_ILi224EEESA_EEELi128ENS_12float_e4m3_tEfNS_4arch4Sm90ELb1ELb0ELb1ELb0ELb0ELb0ELb0ELb1ELb1ELb0ELb0ELb0EEENS1_21CollectiveEpilogueFwdINS6_IJSA_SA_SB_EEES9_NS_10bfloat16_tESF_Li256ELb0ELb0ELb0ELb1EEENS1_30DynamicPersistentTileSchedulerILi256ELi128ELb0ELb0ELb1EEEEEEEEEvNT_6ParamsE,"aw",@nobits
	.sectionflags	@""
	.align	16
	.zero		1024


//--------------------- .nv.shared._ZN7cutlass13device_kernelIN5flash11enable_sm90INS1_16FlashAttnFwdSm90INS1_25CollectiveMainloopFwdSm90ILi2EN4cute5tupleIJNS5_1CILi1EEES8_S8_EEENS6_IJNS7_ILi128EEENS7_ILi224EEESA_EEELi128ENS_12float_e4m3_tEfNS_4arch4Sm90ELb1ELb0ELb1ELb1ELb0ELb0ELb0ELb1ELb1ELb0ELb0ELb0EEENS1_21CollectiveEpilogueFwdINS6_IJSA_SA_SB_EEES9_NS_10bfloat16_tESF_Li256ELb1ELb0ELb0ELb1EEENS1_36VarlenDynamicPersistentTileSchedulerILi128ELi224ELi256ELi128ELb0ELb0ELb1ELb1ELb1ELb1EEEEEEEEEvNT_6ParamsE --------------------------
	.section	.nv.shared._ZN7cutlass13device_kernelIN5flash11enable_sm90INS1_16FlashAttnFwdSm90INS1_25CollectiveMainloopFwdSm90ILi2EN4cute5tupleIJNS5_1CILi1EEES8_S8_EEENS6_IJNS7_ILi128EEENS7_ILi224EEESA_EEELi128ENS_12float_e4m3_tEfNS_4arch4Sm90ELb1ELb0ELb1ELb1ELb0ELb0ELb0ELb1ELb1ELb0ELb0ELb0EEENS1_21CollectiveEpilogueFwdINS6_IJSA_SA_SB_EEES9_NS_10bfloat16_tESF_Li256ELb1ELb0ELb0ELb1EEENS1_36VarlenDynamicPersistentTileSchedulerILi128ELi224ELi256ELi128ELb0ELb0ELb1ELb1ELb1ELb1EEEEEEEEEvNT_6ParamsE,"aw",@nobits
	.sectionflags	@""
	.align	16
	.zero		1024


//--------------------- .nv.shared._ZN7cutlass13device_kernelIN5flash11enable_sm90INS1_16FlashAttnFwdSm90INS1_25CollectiveMainloopFwdSm90ILi2EN4cute5tupleIJNS5_1CILi1EEES8_S8_EEENS6_IJNS7_ILi128EEENS7_ILi224EEESA_EEELi128ENS_12float_e4m3_tEfNS_4arch4Sm90ELb1ELb0ELb1ELb1ELb0ELb1ELb0ELb1ELb1ELb0ELb0ELb0EEENS1_21CollectiveEpilogueFwdINS6_IJSA_SA_SB_EEES9_NS_10bfloat16_tESF_Li256ELb1ELb0ELb0ELb1EEENS1_36VarlenDynamicPersistentTileSchedulerILi128ELi224ELi256ELi128ELb0ELb0ELb1ELb1ELb1ELb1EEEEEEEEEvNT_6ParamsE --------------------------
	.section	.nv.shared._ZN7cutlass13device_kernelIN5flash11enable_sm90INS1_16FlashAttnFwdSm90INS1_25CollectiveMainloopFwdSm90ILi2EN4cute5tupleIJNS5_1CILi1EEES8_S8_EEENS6_IJNS7_ILi128EEENS7_ILi224EEESA_EEELi128ENS_12float_e4m3_tEfNS_4arch4Sm90ELb1ELb0ELb1ELb1ELb0ELb1ELb0ELb1ELb1ELb0ELb0ELb0EEENS1_21CollectiveEpilogueFwdINS6_IJSA_SA_SB_EEES9_NS_10bfloat16_tESF_Li256ELb1ELb0ELb0ELb1EEENS1_36VarlenDynamicPersistentTileSchedulerILi128ELi224ELi256ELi128ELb0ELb0ELb1ELb1ELb1ELb1EEEEEEEEEvNT_6ParamsE,"aw",@nobits
	.sectionflags	@""
	.align	16
	.zero		1024


//--------------------- .nv.constant0._ZN7cutlass13device_kernelIN5flash11enable_sm90INS1_16FlashAttnFwdSm90INS1_25CollectiveMainloopFwdSm90ILi2EN4cute5tupleIJNS5_1CILi1EEES8_S8_EEENS6_IJNS7_ILi128EEENS7_ILi224EEESA_EEELi128ENS_12float_e4m3_tEfNS_4arch4Sm90ELb0ELb0ELb1ELb0ELb0ELb0ELb0ELb1ELb1ELb0ELb0ELb0EEENS1_21CollectiveEpilogueFwdINS6_IJSA_SA_SB_EEES9_NS_10bfloat16_tESF_Li256ELb0ELb0ELb0ELb1EEENS1_29StaticPersistentTileSchedulerILb0EEEEEEEEEvNT_6ParamsE --------------------------
	.section	.nv.constant0._ZN7cutlass13device_kernelIN5flash11enable_sm90INS1_16FlashAttnFwdSm90INS1_25CollectiveMainloopFwdSm90ILi2EN4cute5tupleIJNS5_1CILi1EEES8_S8_EEENS6_IJNS7_ILi128EEENS7_ILi224EEESA_EEELi128ENS_12float_e4m3_tEfNS_4arch4Sm90ELb0ELb0ELb1ELb0ELb0ELb0ELb0ELb1ELb1ELb0ELb0ELb0EEENS1_21CollectiveEpilogueFwdINS6_IJSA_SA_SB_EEES9_NS_10bfloat16_tESF_Li256ELb0ELb0ELb0ELb1EEENS1_29StaticPersistentTileSchedulerILb0EEEEEEEEEvNT_6ParamsE,"a",@progbits
	.sectionflags	@""
	.align	4
.nv.constant0._ZN7cutlass13device_kernelIN5flash11enable_sm90INS1_16FlashAttnFwdSm90INS1_25CollectiveMainloopFwdSm90ILi2EN4cute5tupleIJNS5_1CILi1EEES8_S8_EEENS6_IJNS7_ILi128EEENS7_ILi224EEESA_EEELi128ENS_12float_e4m3_tEfNS_4arch4Sm90ELb0ELb0ELb1ELb0ELb0ELb0ELb0ELb1ELb1ELb0ELb0ELb0EEENS1_21CollectiveEpilogueFwdINS6_IJSA_SA_SB_EEES9_NS_10bfloat16_tESF_Li256ELb0ELb0ELb0ELb1EEENS1_29StaticPersistentTileSchedulerILb0EEEEEEEEEvNT_6ParamsE:
	.zero		3584


//--------------------- .nv.constant0._ZN7cutlass13device_kernelIN5flash11enable_sm90INS1_16FlashAttnFwdSm90INS1_25CollectiveMainloopFwdSm90ILi2EN4cute5tupleIJNS5_1CILi1EEES8_S8_EEENS6_IJNS7_ILi128EEENS7_ILi224EEESA_EEELi128ENS_12float_e4m3_tEfNS_4arch4Sm90ELb0ELb0ELb1ELb1ELb0ELb0ELb0ELb1ELb1ELb0ELb0ELb0EEENS1_21CollectiveEpilogueFwdINS6_IJSA_SA_SB_EEES9_NS_10bfloat16_tESF_Li256ELb1ELb0ELb0ELb1EEENS1_36VarlenDynamicPersistentTileSchedulerILi128ELi224ELi256ELi128ELb0ELb0ELb1ELb0ELb1ELb1EEEEEEEEEvNT_6ParamsE --------------------------
	.section	.nv.constant0._ZN7cutlass13device_kernelIN5flash11enable_sm90INS1_16FlashAttnFwdSm90INS1_25CollectiveMainloopFwdSm90ILi2EN4cute5tupleIJNS5_1CILi1EEES8_S8_EEENS6_IJNS7_ILi128EEENS7_ILi224EEESA_EEELi128ENS_12float_e4m3_tEfNS_4arch4Sm90ELb0ELb0ELb1ELb1ELb0ELb0ELb0ELb1ELb1ELb0ELb0ELb0EEENS1_21CollectiveEpilogueFwdINS6_IJSA_SA_SB_EEES9_NS_10bfloat16_tESF_Li256ELb1ELb0ELb0ELb1EEENS1_36VarlenDynamicPersistentTileSchedulerILi128ELi224ELi256ELi128ELb0ELb0ELb1ELb0ELb1ELb1EEEEEEEEEvNT_6ParamsE,"a",@progbits
	.sectionflags	@""
	.align	4
.nv.constant0._ZN7cutlass13device_kernelIN5flash11enable_sm90INS1_16FlashAttnFwdSm90INS1_25CollectiveMainloopFwdSm90ILi2EN4cute5tupleIJNS5_1CILi1EEES8_S8_EEENS6_IJNS7_ILi128EEENS7_ILi224EEESA_EEELi128ENS_12float_e4m3_tEfNS_4arch4Sm90ELb0ELb0ELb1ELb1ELb0ELb0ELb0ELb1ELb1ELb0ELb0ELb0EEENS1_21CollectiveEpilogueFwdINS6_IJSA_SA_SB_EEES9_NS_10bfloat16_tESF_Li256ELb1ELb0ELb0ELb1EEENS1_36VarlenDynamicPersistentTileSchedulerILi128ELi224ELi256ELi128ELb0ELb0ELb1ELb0ELb1ELb1EEEEEEEEEvNT_6ParamsE:
	.zero		3200


//--------------------- .nv.constant0._ZN7cutlass13device_kernelIN5flash11enable_sm90INS1_16FlashAttnFwdSm90INS1_25CollectiveMainloopFwdSm90ILi2EN4cute5tupleIJNS5_1CILi1EEES8_S8_EEENS6_IJNS7_ILi128EEENS7_ILi224EEESA_EEELi128ENS_12float_e4m3_tEfNS_4arch4Sm90ELb0ELb0ELb1ELb1ELb0ELb1ELb0ELb1ELb1ELb0ELb0ELb0EEENS1_21CollectiveEpilogueFwdINS6_IJSA_SA_SB_EEES9_NS_10bfloat16_tESF_Li256ELb1ELb0ELb0ELb1EEENS1_36VarlenDynamicPersistentTileSchedulerILi128ELi224ELi256ELi128ELb0ELb0ELb1ELb0ELb1ELb1EEEEEEEEEvNT_6ParamsE --------------------------
	.section	.nv.constant0._ZN7cutlass13device_kernelIN5flash11enable_sm90INS1_16FlashAttnFwdSm90INS1_25CollectiveMainloopFwdSm90ILi2EN4cute5tupleIJNS5_1CILi1EEES8_S8_EEENS6_IJNS7_ILi128EEENS7_ILi224EEESA_EEELi128ENS_12float_e4m3_tEfNS_4arch4Sm90ELb0ELb0ELb1ELb1ELb0ELb1ELb0ELb1ELb1ELb0ELb0ELb0EEENS1_21CollectiveEpilogueFwdINS6_IJSA_SA_SB_EEES9_NS_10bfloat16_tESF_Li256ELb1ELb0ELb0ELb1EEENS1_36VarlenDynamicPersistentTileSchedulerILi128ELi224ELi256ELi128ELb0ELb0ELb1ELb0ELb1ELb1EEEEEEEEEvNT_6ParamsE,"a",@progbits
	.sectionflags	@""
	.align	4
.nv.constant0._ZN7cutlass13device_kernelIN5flash11enable_sm90INS1_16FlashAttnFwdSm90INS1_25CollectiveMainloopFwdSm90ILi2EN4cute5tupleIJNS5_1CILi1EEES8_S8_EEENS6_IJNS7_ILi128EEENS7_ILi224EEESA_EEELi128ENS_12float_e4m3_tEfNS_4arch4Sm90ELb0ELb0ELb1ELb1ELb0ELb1ELb0ELb1ELb1ELb0ELb0ELb0EEENS1_21CollectiveEpilogueFwdINS6_IJSA_SA_SB_EEES9_NS_10bfloat16_tESF_Li256ELb1ELb0ELb0ELb1EEENS1_36VarlenDynamicPersistentTileSchedulerILi128ELi224ELi256ELi128ELb0ELb0ELb1ELb0ELb1ELb1EEEEEEEEEvNT_6ParamsE:
	.zero		3200


//--------------------- .nv.constant0._ZN7cutlass13device_kernelIN5flash11enable_sm90INS1_16FlashAttnFwdSm90INS1_25CollectiveMainloopFwdSm90ILi2EN4cute5tupleIJNS5_1CILi1EEES8_S8_EEENS6_IJNS7_ILi128EEENS7_ILi192EEESA_EEELi128ENS_12float_e4m3_tEfNS_4arch4Sm90ELb0ELb1ELb1ELb0ELb0ELb0ELb0ELb1ELb1ELb0ELb0ELb0EEENS1_21CollectiveEpilogueFwdINS6_IJSA_SA_SB_EEES9_NS_10bfloat16_tESF_Li256ELb0ELb0ELb0ELb1EEENS1_30DynamicPersistentTileSchedulerILi256ELi128ELb0ELb0ELb1EEEEEEEEEvNT_6ParamsE --------------------------
	.section	.nv.constant0._ZN7cutlass13device_kernelIN5flash11enable_sm90INS1_16FlashAttnFwdSm90INS1_25CollectiveMainloopFwdSm90ILi2EN4cute5tupleIJNS5_1CILi1EEES8_S8_EEENS6_IJNS7_ILi128EEENS7_ILi192EEESA_EEELi128ENS_12float_e4m3_tEfNS_4arch4Sm90ELb0ELb1ELb1ELb0ELb0ELb0ELb0ELb1ELb1ELb0ELb0ELb0EEENS1_21CollectiveEpilogueFwdINS6_IJSA_SA_SB_EEES9_NS_10bfloat16_tESF_Li256ELb0ELb0ELb0ELb1EEENS1_30DynamicPersistentTileSchedulerILi256ELi128ELb0ELb0ELb1EEEEEEEEEvNT_6ParamsE,"a",@progbits
	.sectionflags	@""
	.align	4
.nv.constant0._ZN7cutlass13device_kernelIN5flash11enable_sm90INS1_16FlashAttnFwdSm90INS1_25CollectiveMainloopFwdSm90ILi2EN4cute5tupleIJNS5_1CILi1EEES8_S8_EEENS6_IJNS7_ILi128EEENS7_ILi192EEESA_EEELi128ENS_12float_e4m3_tEfNS_4arch4Sm90ELb0ELb1ELb1ELb0ELb0ELb0ELb0ELb1ELb1ELb0ELb0ELb0EEENS1_21CollectiveEpilogueFwdINS6_IJSA_SA_SB_EEES9_NS_10bfloat16_tESF_Li256ELb0ELb0ELb0ELb1EEENS1_30DynamicPersistentTileSchedulerILi256ELi128ELb0ELb0ELb1EEEEEEEEEvNT_6ParamsE:
	.zero		3584


//--------------------- .nv.constant0._ZN7cutlass13device_kernelIN5flash11enable_sm90INS1_16FlashAttnFwdSm90INS1_25CollectiveMainloopFwdSm90ILi2EN4cute5tupleIJNS5_1CILi1EEES8_S8_EEENS6_IJNS7_ILi128EEENS7_ILi192EEESA_EEELi128ENS_12float_e4m3_tEfNS_4arch4Sm90ELb0ELb1ELb1ELb1ELb0ELb0ELb0ELb1ELb1ELb0ELb0ELb0EEENS1_21CollectiveEpilogueFwdINS6_IJSA_SA_SB_EEES9_NS_10bfloat16_tESF_Li256ELb1ELb0ELb0ELb1EEENS1_36VarlenDynamicPersistentTileSchedulerILi128ELi192ELi256ELi128ELb0ELb0ELb1ELb1ELb0ELb1EEEEEEEEEvNT_6ParamsE --------------------------
	.section	.nv.constant0._ZN7cutlass13device_kernelIN5flash11enable_sm90INS1_16FlashAttnFwdSm90INS1_25CollectiveMainloopFwdSm90ILi2EN4cute5tupleIJNS5_1CILi1EEES8_S8_EEENS6_IJNS7_ILi128EEENS7_ILi192EEESA_EEELi128ENS_12float_e4m3_tEfNS_4arch4Sm90ELb0ELb1ELb1ELb1ELb0ELb0ELb0ELb1ELb1ELb0ELb0ELb0EEENS1_21CollectiveEpilogueFwdINS6_IJSA_SA_SB_EEES9_NS_10bfloat16_tESF_Li256ELb1ELb0ELb0ELb1EEENS1_36VarlenDynamicPersistentTileSchedulerILi128ELi192ELi256ELi128ELb0ELb0ELb1ELb1ELb0ELb1EEEEEEEEEvNT_6ParamsE,"a",@progbits
	.sectionflags	@""
	.align	4
.nv.constant0._ZN7cutlass13device_kernelIN5flash11enable_sm90INS1_16FlashAttnFwdSm90INS1_25CollectiveMainloopFwdSm90ILi2EN4cute5tupleIJNS5_1CILi1EEES8_S8_EEENS6_IJNS7_ILi128EEENS7_ILi192EEESA_EEELi128ENS_12float_e4m3_tEfNS_4arch4Sm90ELb0ELb1ELb1ELb1ELb0ELb0ELb0ELb1ELb1ELb0ELb0ELb0EEENS1_21CollectiveEpilogueFwdINS6_IJSA_SA_SB_EEES9_NS_10bfloat16_tESF_Li256ELb1ELb0ELb0ELb1EEENS1_36VarlenDynamicPersistentTileSchedulerILi128ELi192ELi256ELi128ELb0ELb0ELb1ELb1ELb0ELb1EEEEEEEEEvNT_6ParamsE:
	.zero		3200


//--------------------- .nv.constant0._ZN7cutlass13device_kernelIN5flash11enable_sm90INS1_16FlashAttnFwdSm90INS1_25CollectiveMainloopFwdSm90ILi2EN4cute5tupleIJNS5_1CILi1EEES8_S8_EEENS6_IJNS7_ILi128EEENS7_ILi192EEESA_EEELi128ENS_12float_e4m3_tEfNS_4arch4Sm90ELb0ELb1ELb1ELb1ELb0ELb1ELb0ELb1ELb1ELb0ELb0ELb0EEENS1_21CollectiveEpilogueFwdINS6_IJSA_SA_SB_EEES9_NS_10bfloat16_tESF_Li256ELb1ELb0ELb0ELb1EEENS1_36VarlenDynamicPersistentTileSchedulerILi128ELi192ELi256ELi128ELb0ELb0ELb1ELb1ELb0ELb1EEEEEEEEEvNT_6ParamsE --------------------------
	.section	.nv.constant0._ZN7cutlass13device_kernelIN5flash11enable_sm90INS1_16FlashAttnFwdSm90INS1_25CollectiveMainloopFwdSm90ILi2EN4cute5tupleIJNS5_1CILi1EEES8_S8_EEENS6_IJNS7_ILi128EEENS7_ILi192EEESA_EEELi128ENS_12float_e4m3_tEfNS_4arch4Sm90ELb0ELb1ELb1ELb1ELb0ELb1ELb0ELb1ELb1ELb0ELb0ELb0EEENS1_21CollectiveEpilogueFwdINS6_IJSA_SA_SB_EEES9_NS_10bfloat16_tESF_Li256ELb1ELb0ELb0ELb1EEENS1_36VarlenDynamicPersistentTileSchedulerILi128ELi192ELi256ELi128ELb0ELb0ELb1ELb1ELb0ELb1EEEEEEEEEvNT_6ParamsE,"a",@progbits
	.sectionflags	@""
	.align	4
.nv.constant0._ZN7cutlass13device_kernelIN5flash11enable_sm90INS1_16FlashAttnFwdSm90INS1_25CollectiveMainloopFwdSm90ILi2EN4cute5tupleIJNS5_1CILi1EEES8_S8_EEENS6_IJNS7_ILi128EEENS7_ILi192EEESA_EEELi128ENS_12float_e4m3_tEfNS_4arch4Sm90ELb0ELb1ELb1ELb1ELb0ELb1ELb0ELb1ELb1ELb0ELb0ELb0EEENS1_21CollectiveEpilogueFwdINS6_IJSA_SA_SB_EEES9_NS_10bfloat16_tESF_Li256ELb1ELb0ELb0ELb1EEENS1_36VarlenDynamicPersistentTileSchedulerILi128ELi192ELi256ELi128ELb0ELb0ELb1ELb1ELb0ELb1EEEEEEEEEvNT_6ParamsE:
	.zero		3200


//--------------------- .nv.constant0._ZN7cutlass13device_kernelIN5flash11enable_sm90INS1_16FlashAttnFwdSm90INS1_25CollectiveMainloopFwdSm90ILi2EN4cute5tupleIJNS5_1CILi1EEES8_S8_EEENS6_IJNS7_ILi128EEENS7_ILi224EEESA_EEELi128ENS_12float_e4m3_tEfNS_4arch4Sm90ELb1ELb0ELb1ELb0ELb0ELb0ELb0ELb1ELb1ELb0ELb0ELb0EEENS1_21CollectiveEpilogueFwdINS6_IJSA_SA_SB_EEES9_NS_10bfloat16_tESF_Li256ELb0ELb0ELb0ELb1EEENS1_30DynamicPersistentTileSchedulerILi256ELi128ELb0ELb0ELb1EEEEEEEEEvNT_6ParamsE --------------------------
	.section	.nv.constant0._ZN7cutlass13device_kernelIN5flash11enable_sm90INS1_16FlashAttnFwdSm90INS1_25CollectiveMainloopFwdSm90ILi2EN4cute5tupleIJNS5_1CILi1EEES8_S8_EEENS6_IJNS7_ILi128EEENS7_ILi224EEESA_EEELi128ENS_12float_e4m3_tEfNS_4arch4Sm90ELb1ELb0ELb1ELb0ELb0ELb0ELb0ELb1ELb1ELb0ELb0ELb0EEENS1_21CollectiveEpilogueFwdINS6_IJSA_SA_SB_EEES9_NS_10bfloat16_tESF_Li256ELb0ELb0ELb0ELb1EEENS1_30DynamicPersistentTileSchedulerILi256ELi128ELb0ELb0ELb1EEEEEEEEEvNT_6ParamsE,"a",@progbits
	.sectionflags	@""
	.align	4
.nv.constant0._ZN7cutlass13device_kernelIN5flash11enable_sm90INS1_16FlashAttnFwdSm90INS1_25CollectiveMainloopFwdSm90ILi2EN4cute5tupleIJNS5_1CILi1EEES8_S8_EEENS6_IJNS7_ILi128EEENS7_ILi224EEESA_EEELi128ENS_12float_e4m3_tEfNS_4arch4Sm90ELb1ELb0ELb1ELb0ELb0ELb0ELb0ELb1ELb1ELb0ELb0ELb0EEENS1_21CollectiveEpilogueFwdINS6_IJSA_SA_SB_EEES9_NS_10bfloat16_tESF_Li256ELb0ELb0ELb0ELb1EEENS1_30DynamicPersistentTileSchedulerILi256ELi128ELb0ELb0ELb1EEEEEEEEEvNT_6ParamsE:
	.zero		3584


//--------------------- .nv.constant0._ZN7cutlass13device_kernelIN5flash11enable_sm90INS1_16FlashAttnFwdSm90INS1_25CollectiveMainloopFwdSm90ILi2EN4cute5tupleIJNS5_1CILi1EEES8_S8_EEENS6_IJNS7_ILi128EEENS7_ILi224EEESA_EEELi128ENS_12float_e4m3_tEfNS_4arch4Sm90ELb1ELb0ELb1ELb1ELb0ELb0ELb0ELb1ELb1ELb0ELb0ELb0EEENS1_21CollectiveEpilogueFwdINS6_IJSA_SA_SB_EEES9_NS_10bfloat16_tESF_Li256ELb1ELb0ELb0ELb1EEENS1_36VarlenDynamicPersistentTileSchedulerILi128ELi224ELi256ELi128ELb0ELb0ELb1ELb1ELb1ELb1EEEEEEEEEvNT_6ParamsE --------------------------
	.section	.nv.constant0._ZN7cutlass13device_kernelIN5flash11enable_sm90INS1_16FlashAttnFwdSm90INS1_25CollectiveMainloopFwdSm90ILi2EN4cute5tupleIJNS5_1CILi1EEES8_S8_EEENS6_IJNS7_ILi128EEENS7_ILi224EEESA_EEELi128ENS_12float_e4m3_tEfNS_4arch4Sm90ELb1ELb0ELb1ELb1ELb0ELb0ELb0ELb1ELb1ELb0ELb0ELb0EEENS1_21CollectiveEpilogueFwdINS6_IJSA_SA_SB_EEES9_NS_10bfloat16_tESF_Li256ELb1ELb0ELb0ELb1EEENS1_36VarlenDynamicPersistentTileSchedulerILi128ELi224ELi256ELi128ELb0ELb0ELb1ELb1ELb1ELb1EEEEEEEEEvNT_6ParamsE,"a",@progbits
	.sectionflags	@""
	.align	4
.nv.constant0._ZN7cutlass13device_kernelIN5flash11enable_sm90INS1_16FlashAttnFwdSm90INS1_25CollectiveMainloopFwdSm90ILi2EN4cute5tupleIJNS5_1CILi1EEES8_S8_EEENS6_IJNS7_ILi128EEENS7_ILi224EEESA_EEELi128ENS_12float_e4m3_tEfNS_4arch4Sm90ELb1ELb0ELb1ELb1ELb0ELb0ELb0ELb1ELb1ELb0ELb0ELb0EEENS1_21CollectiveEpilogueFwdINS6_IJSA_SA_SB_EEES9_NS_10bfloat16_tESF_Li256ELb1ELb0ELb0ELb1EEENS1_36VarlenDynamicPersistentTileSchedulerILi128ELi224ELi256ELi128ELb0ELb0ELb1ELb1ELb1ELb1EEEEEEEEEvNT_6ParamsE:
	.zero		3200


//--------------------- .nv.constant0._ZN7cutlass13device_kernelIN5flash11enable_sm90INS1_16FlashAttnFwdSm90INS1_25CollectiveMainloopFwdSm90ILi2EN4cute5tupleIJNS5_1CILi1EEES8_S8_EEENS6_IJNS7_ILi128EEENS7_ILi224EEESA_EEELi128ENS_12float_e4m3_tEfNS_4arch4Sm90ELb1ELb0ELb1ELb1ELb0ELb1ELb0ELb1ELb1ELb0ELb0ELb0EEENS1_21CollectiveEpilogueFwdINS6_IJSA_SA_SB_EEES9_NS_10bfloat16_tESF_Li256ELb1ELb0ELb0ELb1EEENS1_36VarlenDynamicPersistentTileSchedulerILi128ELi224ELi256ELi128ELb0ELb0ELb1ELb1ELb1ELb1EEEEEEEEEvNT_6ParamsE --------------------------
	.section	.nv.constant0._ZN7cutlass13device_kernelIN5flash11enable_sm90INS1_16FlashAttnFwdSm90INS1_25CollectiveMainloopFwdSm90ILi2EN4cute5tupleIJNS5_1CILi1EEES8_S8_EEENS6_IJNS7_ILi128EEENS7_ILi224EEESA_EEELi128ENS_12float_e4m3_tEfNS_4arch4Sm90ELb1ELb0ELb1ELb1ELb0ELb1ELb0ELb1ELb1ELb0ELb0ELb0EEENS1_21CollectiveEpilogueFwdINS6_IJSA_SA_SB_EEES9_NS_10bfloat16_tESF_Li256ELb1ELb0ELb0ELb1EEENS1_36VarlenDynamicPersistentTileSchedulerILi128ELi224ELi256ELi128ELb0ELb0ELb1ELb1ELb1ELb1EEEEEEEEEvNT_6ParamsE,"a",@progbits
	.sectionflags	@""
	.align	4
.nv.constant0._ZN7cutlass13device_kernelIN5flash11enable_sm90INS1_16FlashAttnFwdSm90INS1_25CollectiveMainloopFwdSm90ILi2EN4cute5tupleIJNS5_1CILi1EEES8_S8_EEENS6_IJNS7_ILi128EEENS7_ILi224EEESA_EEELi128ENS_12float_e4m3_tEfNS_4arch4Sm90ELb1ELb0ELb1ELb1ELb0ELb1ELb0ELb1ELb1ELb0ELb0ELb0EEENS1_21CollectiveEpilogueFwdINS6_IJSA_SA_SB_EEES9_NS_10bfloat16_tESF_Li256ELb1ELb0ELb0ELb1EEENS1_36VarlenDynamicPersistentTileSchedulerILi128ELi224ELi256ELi128ELb0ELb0ELb1ELb1ELb1ELb1EEEEEEEEEvNT_6ParamsE:
	.zero		3200


//--------------------- SYMBOLS --------------------------

	.type		.nv.reservedSmem.offset0,@object
	.size		.nv.reservedSmem.offset0,0x4
	.type		__assertfail,@function
